// Copyright (c) 2024, Tri Dao.
// Splitting the different head dimensions to different files to speed up compilation.
// This file is auto-generated. See "generate_kernels.py"
#include "namespace_config.h"
#include "flash_fwd_launch_template.h"

namespace FLASH_NAMESPACE {

template void run_mha_fwd_splitkv_dispatch<cutlass::half_t, 192, true>(Flash_fwd_params &params, cudaStream_t stream);

} // namespace FLASH_NAMESPACE

// ===== COMPILED SASS (sm_90a) =====

	.target	sm_90a

	.elftype	@"ET_EXEC"


//--------------------- .note.nv.tkinfo           --------------------------
	.section	.note.nv.tkinfo,"",@"SHT_NOTE"
	.sectionflags	@"SHF_NOTE_NV_TKINFO"
	.tkinfo
        /*0018*/ 	.word	0x00000002
        /*0030*/ 	.string	""
        /*0030*/ 	.string	"ptxas"
        /*0030*/ 	.string	"Cuda compilation tools, release 13.0, V13.0.88"
        /*0030*/ 	.string	"Build cuda_13.0.r13.0/compiler.36424714_0"
        /*0030*/ 	.string	"-arch sm_90a -m 64 "



//--------------------- .note.nv.cuinfo           --------------------------
	.section	.note.nv.cuinfo,"",@"SHT_NOTE"
	.sectionflags	@"SHF_NOTE_NV_CUINFO"
        /*0018*/ 	.short	0x0002
        /*001a*/ 	.short	0x005a
        /*001c*/ 	.short	0x0082
	.zero		2


//--------------------- .nv.info                  --------------------------
	.section	.nv.info,"",@"SHT_CUDA_INFO"
	.align	4


	//----- nvinfo : EIATTR_REGCOUNT
	.align		4
        /*0000*/ 	.byte	0x04, 0x2f
        /*0002*/ 	.short	(.L_12 - .L_11)
	.align		4
.L_11:
        /*0004*/ 	.word	index@(_ZN5flash24flash_fwd_splitkv_kernelI23Flash_fwd_kernel_traitsILi192ELi64ELi64ELi4ELb0ELb0EN7cutlass6half_tE19Flash_kernel_traitsILi192ELi64ELi64ELi4ES3_EELb1ELb0ELb1ELb0ELb0ELb1ELb1ELb1EEEvNS_16Flash_fwd_paramsE)
        /*0008*/ 	.word	0x000000f2


	//----- nvinfo : EIATTR_FRAME_SIZE
	.align		4
.L_12:
        /*000c*/ 	.byte	0x04, 0x11
        /*000e*/ 	.short	(.L_14 - .L_13)
	.align		4
.L_13:
        /*0010*/ 	.word	index@(_ZN5flash24flash_fwd_splitkv_kernelI23Flash_fwd_kernel_traitsILi192ELi64ELi64ELi4ELb0ELb0EN7cutlass6half_tE19Flash_kernel_traitsILi192ELi64ELi64ELi4ES3_EELb1ELb0ELb1ELb0ELb0ELb1ELb1ELb1EEEvNS_16Flash_fwd_paramsE)
        /*0014*/ 	.word	0x00000000


	//----- nvinfo : EIATTR_REGCOUNT
	.align		4
.L_14:
        /*0018*/ 	.byte	0x04, 0x2f
        /*001a*/ 	.short	(.L_16 - .L_15)
	.align		4
.L_15:
        /*001c*/ 	.word	index@(_ZN5flash24flash_fwd_splitkv_kernelI23Flash_fwd_kernel_traitsILi192ELi64ELi64ELi4ELb0ELb0EN7cutlass6half_tE19Flash_kernel_traitsILi192ELi64ELi64ELi4ES3_EELb1ELb0ELb1ELb0ELb0ELb0ELb1ELb1EEEvNS_16Flash_fwd_paramsE)
        /*0020*/ 	.word	0x000000f6


	//----- nvinfo : EIATTR_FRAME_SIZE
	.align		4
.L_16:
        /*0024*/ 	.byte	0x04, 0x11
        /*0026*/ 	.short	(.L_18 - .L_17)
	.align		4
.L_17:
        /*0028*/ 	.word	index@(_ZN5flash24flash_fwd_splitkv_kernelI23Flash_fwd_kernel_traitsILi192ELi64ELi64ELi4ELb0ELb0EN7cutlass6half_tE19Flash_kernel_traitsILi192ELi64ELi64ELi4ES3_EELb1ELb0ELb1ELb0ELb0ELb0ELb1ELb1EEEvNS_16Flash_fwd_paramsE)
        /*002c*/ 	.word	0x00000000


	//----- nvinfo : EIATTR_REGCOUNT
	.align		4
.L_18:
        /*0030*/ 	.byte	0x04, 0x2f
        /*0032*/ 	.short	(.L_20 - .L_19)
	.align		4
.L_19:
        /*0034*/ 	.word	index@(_ZN5flash24flash_fwd_splitkv_kernelI23Flash_fwd_kernel_traitsILi192ELi64ELi64ELi4ELb0ELb0EN7cutlass6half_tE19Flash_kernel_traitsILi192ELi64ELi64ELi4ES3_EELb1ELb0ELb0ELb0ELb1ELb1ELb1ELb1EEEvNS_16Flash_fwd_paramsE)
        /*0038*/ 	.word	0x000000f6


	//----- nvinfo : EIATTR_FRAME_SIZE
	.align		4
.L_20:
        /*003c*/ 	.byte	0x04, 0x11
        /*003e*/ 	.short	(.L_22 - .L_21)
	.align		4
.L_21:
        /*0040*/ 	.word	index@(_ZN5flash24flash_fwd_splitkv_kernelI23Flash_fwd_kernel_traitsILi192ELi64ELi64ELi4ELb0ELb0EN7cutlass6half_tE19Flash_kernel_traitsILi192ELi64ELi64ELi4ES3_EELb1ELb0ELb0ELb0ELb1ELb1ELb1ELb1EEEvNS_16Flash_fwd_paramsE)
        /*0044*/ 	.word	0x00000000


	//----- nvinfo : EIATTR_REGCOUNT
	.align		4
.L_22:
        /*0048*/ 	.byte	0x04, 0x2f
        /*004a*/ 	.short	(.L_24 - .L_23)
	.align		4
.L_23:
        /*004c*/ 	.word	index@(_ZN5flash24flash_fwd_splitkv_kernelI23Flash_fwd_kernel_traitsILi192ELi64ELi64ELi4ELb0ELb0EN7cutlass6half_tE19Flash_kernel_traitsILi192ELi64ELi64ELi4ES3_EELb1ELb0ELb0ELb0ELb1ELb0ELb1ELb1EEEvNS_16Flash_fwd_paramsE)
        /*0050*/ 	.word	0x000000fb


	//----- nvinfo : EIATTR_FRAME_SIZE
	.align		4
.L_24:
        /*0054*/ 	.byte	0x04, 0x11
        /*0056*/ 	.short	(.L_26 - .L_25)
	.align		4
.L_25:
        /*0058*/ 	.word	index@(_ZN5flash24flash_fwd_splitkv_kernelI23Flash_fwd_kernel_traitsILi192ELi64ELi64ELi4ELb0ELb0EN7cutlass6half_tE19Flash_kernel_traitsILi192ELi64ELi64ELi4ES3_EELb1ELb0ELb0ELb0ELb1ELb0ELb1ELb1EEEvNS_16Flash_fwd_paramsE)
        /*005c*/ 	.word	0x00000000


	//----- nvinfo : EIATTR_REGCOUNT
	.align		4
.L_26:
        /*0060*/ 	.byte	0x04, 0x2f
        /*0062*/ 	.short	(.L_28 - .L_27)
	.align		4
.L_27:
        /*0064*/ 	.word	index@(_ZN5flash24flash_fwd_splitkv_kernelI23Flash_fwd_kernel_traitsILi192ELi64ELi64ELi4ELb0ELb0EN7cutlass6half_tE19Flash_kernel_traitsILi192ELi64ELi64ELi4ES3_EELb1ELb0ELb1ELb0ELb0ELb1ELb1ELb0EEEvNS_16Flash_fwd_paramsE)
        /*0068*/ 	.word	0x000000f1


	//----- nvinfo : EIATTR_FRAME_SIZE
	.align		4
.L_28:
        /*006c*/ 	.byte	0x04, 0x11
        /*006e*/ 	.short	(.L_30 - .L_29)
	.align		4
.L_29:
        /*0070*/ 	.word	index@(_ZN5flash24flash_fwd_splitkv_kernelI23Flash_fwd_kernel_traitsILi192ELi64ELi64ELi4ELb0ELb0EN7cutlass6half_tE19Flash_kernel_traitsILi192ELi64ELi64ELi4ES3_EELb1ELb0ELb1ELb0ELb0ELb1ELb1ELb0EEEvNS_16Flash_fwd_paramsE)
        /*0074*/ 	.word	0x00000000


	//----- nvinfo : EIATTR_REGCOUNT
	.align		4
.L_30:
        /*0078*/ 	.byte	0x04, 0x2f
        /*007a*/ 	.short	(.L_32 - .L_31)
	.align		4
.L_31:
        /*007c*/ 	.word	index@(_ZN5flash24flash_fwd_splitkv_kernelI23Flash_fwd_kernel_traitsILi192ELi64ELi64ELi4ELb0ELb0EN7cutlass6half_tE19Flash_kernel_traitsILi192ELi64ELi64ELi4ES3_EELb1ELb0ELb1ELb0ELb0ELb0ELb1ELb0EEEvNS_16Flash_fwd_paramsE)
        /*0080*/ 	.word	0x000000f3


	//----- nvinfo : EIATTR_FRAME_SIZE
	.align		4
.L_32:
        /*0084*/ 	.byte	0x04, 0x11
        /*0086*/ 	.short	(.L_34 - .L_33)
	.align		4
.L_33:
        /*0088*/ 	.word	index@(_ZN5flash24flash_fwd_splitkv_kernelI23Flash_fwd_kernel_traitsILi192ELi64ELi64ELi4ELb0ELb0EN7cutlass6half_tE19Flash_kernel_traitsILi192ELi64ELi64ELi4ES3_EELb1ELb0ELb1ELb0ELb0ELb0ELb1ELb0EEEvNS_16Flash_fwd_paramsE)
        /*008c*/ 	.word	0x00000000


	//----- nvinfo : EIATTR_REGCOUNT
	.align		4
.L_34:
        /*0090*/ 	.byte	0x04, 0x2f
        /*0092*/ 	.short	(.L_36 - .L_35)
	.align		4
.L_35:
        /*0094*/ 	.word	index@(_ZN5flash24flash_fwd_splitkv_kernelI23Flash_fwd_kernel_traitsILi192ELi64ELi64ELi4ELb0ELb0EN7cutlass6half_tE19Flash_kernel_traitsILi192ELi64ELi64ELi4ES3_EELb1ELb0ELb0ELb0ELb1ELb1ELb1ELb0EEEvNS_16Flash_fwd_paramsE)
        /*0098*/ 	.word	0x000000ff


	//----- nvinfo : EIATTR_FRAME_SIZE
	.align		4
.L_36:
        /*009c*/ 	.byte	0x04, 0x11
        /*009e*/ 	.short	(.L_38 - .L_37)
	.align		4
.L_37:
        /*00a0*/ 	.word	index@(_ZN5flash24flash_fwd_splitkv_kernelI23Flash_fwd_kernel_traitsILi192ELi64ELi64ELi4ELb0ELb0EN7cutlass6half_tE19Flash_kernel_traitsILi192ELi64ELi64ELi4ES3_EELb1ELb0ELb0ELb0ELb1ELb1ELb1ELb0EEEvNS_16Flash_fwd_paramsE)
        /*00a4*/ 	.word	0x00000000


	//----- nvinfo : EIATTR_REGCOUNT
	.align		4
.L_38:
        /*00a8*/ 	.byte	0x04, 0x2f
        /*00aa*/ 	.short	(.L_40 - .L_39)
	.align		4
.L_39:
        /*00ac*/ 	.word	index@(_ZN5flash24flash_fwd_splitkv_kernelI23Flash_fwd_kernel_traitsILi192ELi64ELi64ELi4ELb0ELb0EN7cutlass6half_tE19Flash_kernel_traitsILi192ELi64ELi64ELi4ES3_EELb1ELb0ELb0ELb0ELb1ELb0ELb1ELb0EEEvNS_16Flash_fwd_paramsE)
        /*00b0*/ 	.word	0x000000ff


	//----- nvinfo : EIATTR_FRAME_SIZE
	.align		4
.L_40:
        /*00b4*/ 	.byte	0x04, 0x11
        /*00b6*/ 	.short	(.L_42 - .L_41)
	.align		4
.L_41:
        /*00b8*/ 	.word	index@(_ZN5flash24flash_fwd_splitkv_kernelI23Flash_fwd_kernel_traitsILi192ELi64ELi64ELi4ELb0ELb0EN7cutlass6half_tE19Flash_kernel_traitsILi192ELi64ELi64ELi4ES3_EELb1ELb0ELb0ELb0ELb1ELb0ELb1ELb0EEEvNS_16Flash_fwd_paramsE)
        /*00bc*/ 	.word	0x00000000


	//----- nvinfo : EIATTR_REGCOUNT
	.align		4
.L_42:
        /*00c0*/ 	.byte	0x04, 0x2f
        /*00c2*/ 	.short	(.L_44 - .L_43)
	.align		4
.L_43:
        /*00c4*/ 	.word	index@(_ZN5flash24flash_fwd_splitkv_kernelI23Flash_fwd_kernel_traitsILi192ELi64ELi64ELi4ELb0ELb0EN7cutlass6half_tE19Flash_kernel_traitsILi192ELi64ELi64ELi4ES3_EELb1ELb0ELb1ELb0ELb0ELb1ELb0ELb1EEEvNS_16Flash_fwd_paramsE)
        /*00c8*/ 	.word	0x000000ed


	//----- nvinfo : EIATTR_FRAME_SIZE
	.align		4
.L_44:
        /*00cc*/ 	.byte	0x04, 0x11
        /*00ce*/ 	.short	(.L_46 - .L_45)
	.align		4
.L_45:
        /*00d0*/ 	.word	index@(_ZN5flash24flash_fwd_splitkv_kernelI23Flash_fwd_kernel_traitsILi192ELi64ELi64ELi4ELb0ELb0EN7cutlass6half_tE19Flash_kernel_traitsILi192ELi64ELi64ELi4ES3_EELb1ELb0ELb1ELb0ELb0ELb1ELb0ELb1EEEvNS_16Flash_fwd_paramsE)
        /*00d4*/ 	.word	0x00000000


	//----- nvinfo : EIATTR_REGCOUNT
	.align		4
.L_46:
        /*00d8*/ 	.byte	0x04, 0x2f
        /*00da*/ 	.short	(.L_48 - .L_47)
	.align		4
.L_47:
        /*00dc*/ 	.word	index@(_ZN5flash24flash_fwd_splitkv_kernelI23Flash_fwd_kernel_traitsILi192ELi64ELi64ELi4ELb0ELb0EN7cutlass6half_tE19Flash_kernel_traitsILi192ELi64ELi64ELi4ES3_EELb1ELb0ELb1ELb0ELb0ELb0ELb0ELb1EEEvNS_16Flash_fwd_paramsE)
        /*00e0*/ 	.word	0x000000f5


	//----- nvinfo : EIATTR_FRAME_SIZE
	.align		4
.L_48:
        /*00e4*/ 	.byte	0x04, 0x11
        /*00e6*/ 	.short	(.L_50 - .L_49)
	.align		4
.L_49:
        /*00e8*/ 	.word	index@(_ZN5flash24flash_fwd_splitkv_kernelI23Flash_fwd_kernel_traitsILi192ELi64ELi64ELi4ELb0ELb0EN7cutlass6half_tE19Flash_kernel_traitsILi192ELi64ELi64ELi4ES3_EELb1ELb0ELb1ELb0ELb0ELb0ELb0ELb1EEEvNS_16Flash_fwd_paramsE)
        /*00ec*/ 	.word	0x00000000


	//----- nvinfo : EIATTR_REGCOUNT
	.align		4
.L_50:
        /*00f0*/ 	.byte	0x04, 0x2f
        /*00f2*/ 	.short	(.L_52 - .L_51)
	.align		4
.L_51:
        /*00f4*/ 	.word	index@(_ZN5flash24flash_fwd_splitkv_kernelI23Flash_fwd_kernel_traitsILi192ELi64ELi64ELi4ELb0ELb0EN7cutlass6half_tE19Flash_kernel_traitsILi192ELi64ELi64ELi4ES3_EELb1ELb0ELb0ELb0ELb1ELb1ELb0ELb1EEEvNS_16Flash_fwd_paramsE)
        /*00f8*/ 	.word	0x000000ee


	//----- nvinfo : EIATTR_FRAME_SIZE
	.align		4
.L_52:
        /*00fc*/ 	.byte	0x04, 0x11
        /*00fe*/ 	.short	(.L_54 - .L_53)
	.align		4
.L_53:
        /*0100*/ 	.word	index@(_ZN5flash24flash_fwd_splitkv_kernelI23Flash_fwd_kernel_traitsILi192ELi64ELi64ELi4ELb0ELb0EN7cutlass6half_tE19Flash_kernel_traitsILi192ELi64ELi64ELi4ES3_EELb1ELb0ELb0ELb0ELb1ELb1ELb0ELb1EEEvNS_16Flash_fwd_paramsE)
        /*0104*/ 	.word	0x00000000


	//----- nvinfo : EIATTR_REGCOUNT
	.align		4
.L_54:
        /*0108*/ 	.byte	0x04, 0x2f
        /*010a*/ 	.short	(.L_56 - .L_55)
	.align		4
.L_55:
        /*010c*/ 	.word	index@(_ZN5flash24flash_fwd_splitkv_kernelI23Flash_fwd_kernel_traitsILi192ELi64ELi64ELi4ELb0ELb0EN7cutlass6half_tE19Flash_kernel_traitsILi192ELi64ELi64ELi4ES3_EELb1ELb0ELb0ELb0ELb1ELb0ELb0ELb1EEEvNS_16Flash_fwd_paramsE)
        /*0110*/ 	.word	0x000000fa


	//----- nvinfo : EIATTR_FRAME_SIZE
	.align		4
.L_56:
        /*0114*/ 	.byte	0x04, 0x11
        /*0116*/ 	.short	(.L_58 - .L_57)
	.align		4
.L_57:
        /*0118*/ 	.word	index@(_ZN5flash24flash_fwd_splitkv_kernelI23Flash_fwd_kernel_traitsILi192ELi64ELi64ELi4ELb0ELb0EN7cutlass6half_tE19Flash_kernel_traitsILi192ELi64ELi64ELi4ES3_EELb1ELb0ELb0ELb0ELb1ELb0ELb0ELb1EEEvNS_16Flash_fwd_paramsE)
        /*011c*/ 	.word	0x00000000


	//----- nvinfo : EIATTR_REGCOUNT
	.align		4
.L_58:
        /*0120*/ 	.byte	0x04, 0x2f
        /*0122*/ 	.short	(.L_60 - .L_59)
	.align		4
.L_59:
        /*0124*/ 	.word	index@(_ZN5flash24flash_fwd_splitkv_kernelI23Flash_fwd_kernel_traitsILi192ELi64ELi64ELi4ELb0ELb0EN7cutlass6half_tE19Flash_kernel_traitsILi192ELi64ELi64ELi4ES3_EELb1ELb0ELb1ELb0ELb0ELb1ELb0ELb0EEEvNS_16Flash_fwd_paramsE)
        /*0128*/ 	.word	0x000000f3


	//----- nvinfo : EIATTR_FRAME_SIZE
	.align		4
.L_60:
        /*012c*/ 	.byte	0x04, 0x11
        /*012e*/ 	.short	(.L_62 - .L_61)
	.align		4
.L_61:
        /*0130*/ 	.word	index@(_ZN5flash24flash_fwd_splitkv_kernelI23Flash_fwd_kernel_traitsILi192ELi64ELi64ELi4ELb0ELb0EN7cutlass6half_tE19Flash_kernel_traitsILi192ELi64ELi64ELi4ES3_EELb1ELb0ELb1ELb0ELb0ELb1ELb0ELb0EEEvNS_16Flash_fwd_paramsE)
        /*0134*/ 	.word	0x00000000


	//----- nvinfo : EIATTR_REGCOUNT
	.align		4
.L_62:
        /*0138*/ 	.byte	0x04, 0x2f
        /*013a*/ 	.short	(.L_64 - .L_63)
	.align		4
.L_63:
        /*013c*/ 	.word	index@(_ZN5flash24flash_fwd_splitkv_kernelI23Flash_fwd_kernel_traitsILi192ELi64ELi64ELi4ELb0ELb0EN7cutlass6half_tE19Flash_kernel_traitsILi192ELi64ELi64ELi4ES3_EELb1ELb0ELb1ELb0ELb0ELb0ELb0ELb0EEEvNS_16Flash_fwd_paramsE)
        /*0140*/ 	.word	0x000000f5


	//----- nvinfo : EIATTR_FRAME_SIZE
	.align		4
.L_64:
        /*0144*/ 	.byte	0x04, 0x11
        /*0146*/ 	.short	(.L_66 - .L_65)
	.align		4
.L_65:
        /*0148*/ 	.word	index@(_ZN5flash24flash_fwd_splitkv_kernelI23Flash_fwd_kernel_traitsILi192ELi64ELi64ELi4ELb0ELb0EN7cutlass6half_tE19Flash_kernel_traitsILi192ELi64ELi64ELi4ES3_EELb1ELb0ELb1ELb0ELb0ELb0ELb0ELb0EEEvNS_16Flash_fwd_paramsE)
        /*014c*/ 	.word	0x00000000


	//----- nvinfo : EIATTR_REGCOUNT
	.align		4
.L_66:
        /*0150*/ 	.byte	0x04, 0x2f
        /*0152*/ 	.short	(.L_68 - .L_67)
	.align		4
.L_67:
        /*0154*/ 	.word	index@(_ZN5flash24flash_fwd_splitkv_kernelI23Flash_fwd_kernel_traitsILi192ELi64ELi64ELi4ELb0ELb0EN7cutlass6half_tE19Flash_kernel_traitsILi192ELi64ELi64ELi4ES3_EELb1ELb0ELb0ELb0ELb1ELb1ELb0ELb0EEEvNS_16Flash_fwd_paramsE)
        /*0158*/ 	.word	0x000000ff


	//----- nvinfo : EIATTR_FRAME_SIZE
	.align		4
.L_68:
        /*015c*/ 	.byte	0x04, 0x11
        /*015e*/ 	.short	(.L_70 - .L_69)
	.align		4
.L_69:
        /*0160*/ 	.word	index@(_ZN5flash24flash_fwd_splitkv_kernelI23Flash_fwd_kernel_traitsILi192ELi64ELi64ELi4ELb0ELb0EN7cutlass6half_tE19Flash_kernel_traitsILi192ELi64ELi64ELi4ES3_EELb1ELb0ELb0ELb0ELb1ELb1ELb0ELb0EEEvNS_16Flash_fwd_paramsE)
        /*0164*/ 	.word	0x00000000


	//----- nvinfo : EIATTR_REGCOUNT
	.align		4
.L_70:
        /*0168*/ 	.byte	0x04, 0x2f
        /*016a*/ 	.short	(.L_72 - .L_71)
	.align		4
.L_71:
        /*016c*/ 	.word	index@(_ZN5flash24flash_fwd_splitkv_kernelI23Flash_fwd_kernel_traitsILi192ELi64ELi64ELi4ELb0ELb0EN7cutlass6half_tE19Flash_kernel_traitsILi192ELi64ELi64ELi4ES3_EELb1ELb0ELb0ELb0ELb1ELb0ELb0ELb0EEEvNS_16Flash_fwd_paramsE)
        /*0170*/ 	.word	0x000000fe


	//----- nvinfo : EIATTR_FRAME_SIZE
	.align		4
.L_72:
        /*0174*/ 	.byte	0x04, 0x11
        /*0176*/ 	.short	(.L_74 - .L_73)
	.align		4
.L_73:
        /*0178*/ 	.word	index@(_ZN5flash24flash_fwd_splitkv_kernelI23Flash_fwd_kernel_traitsILi192ELi64ELi64ELi4ELb0ELb0EN7cutlass6half_tE19Flash_kernel_traitsILi192ELi64ELi64ELi4ES3_EELb1ELb0ELb0ELb0ELb1ELb0ELb0ELb0EEEvNS_16Flash_fwd_paramsE)
        /*017c*/ 	.word	0x00000000


	//----- nvinfo : EIATTR_REGCOUNT
	.align		4
.L_74:
        /*0180*/ 	.byte	0x04, 0x2f
        /*0182*/ 	.short	(.L_76 - .L_75)
	.align		4
.L_75:
        /*0184*/ 	.word	index@(_ZN5flash24flash_fwd_splitkv_kernelI23Flash_fwd_kernel_traitsILi192ELi64ELi64ELi4ELb0ELb0EN7cutlass6half_tE19Flash_kernel_traitsILi192ELi64ELi64ELi4ES3_EELb1ELb0ELb0ELb0ELb0ELb1ELb1ELb1EEEvNS_16Flash_fwd_paramsE)
        /*0188*/ 	.word	0x000000f6


	//----- nvinfo : EIATTR_FRAME_SIZE
	.align		4
.L_76:
        /*018c*/ 	.byte	0x04, 0x11
        /*018e*/ 	.short	(.L_78 - .L_77)
	.align		4
.L_77:
        /*0190*/ 	.word	index@(_ZN5flash24flash_fwd_splitkv_kernelI23Flash_fwd_kernel_traitsILi192ELi64ELi64ELi4ELb0ELb0EN7cutlass6half_tE19Flash_kernel_traitsILi192ELi64ELi64ELi4ES3_EELb1ELb0ELb0ELb0ELb0ELb1ELb1ELb1EEEvNS_16Flash_fwd_paramsE)
        /*0194*/ 	.word	0x00000000


	//----- nvinfo : EIATTR_REGCOUNT
	.align		4
.L_78:
        /*0198*/ 	.byte	0x04, 0x2f
        /*019a*/ 	.short	(.L_80 - .L_79)
	.align		4
.L_79:
        /*019c*/ 	.word	index@(_ZN5flash24flash_fwd_splitkv_kernelI23Flash_fwd_kernel_traitsILi192ELi64ELi64ELi4ELb0ELb0EN7cutlass6half_tE19Flash_kernel_traitsILi192ELi64ELi64ELi4ES3_EELb1ELb0ELb0ELb0ELb0ELb0ELb1ELb1EEEvNS_16Flash_fwd_paramsE)
        /*01a0*/ 	.word	0x000000fd


	//----- nvinfo : EIATTR_FRAME_SIZE
	.align		4
.L_80:
        /*01a4*/ 	.byte	0x04, 0x11
        /*01a6*/ 	.short	(.L_82 - .L_81)
	.align		4
.L_81:
        /*01a8*/ 	.word	index@(_ZN5flash24flash_fwd_splitkv_kernelI23Flash_fwd_kernel_traitsILi192ELi64ELi64ELi4ELb0ELb0EN7cutlass6half_tE19Flash_kernel_traitsILi192ELi64ELi64ELi4ES3_EELb1ELb0ELb0ELb0ELb0ELb0ELb1ELb1EEEvNS_16Flash_fwd_paramsE)
        /*01ac*/ 	.word	0x00000000


	//----- nvinfo : EIATTR_REGCOUNT
	.align		4
.L_82:
        /*01b0*/ 	.byte	0x04, 0x2f
        /*01b2*/ 	.short	(.L_84 - .L_83)
	.align		4
.L_83:
        /*01b4*/ 	.word	index@(_ZN5flash24flash_fwd_splitkv_kernelI23Flash_fwd_kernel_traitsILi192ELi64ELi64ELi4ELb0ELb0EN7cutlass6half_tE19Flash_kernel_traitsILi192ELi64ELi64ELi4ES3_EELb1ELb0ELb0ELb0ELb0ELb1ELb1ELb0EEEvNS_16Flash_fwd_paramsE)
        /*01b8*/ 	.word	0x000000ff


	//----- nvinfo : EIATTR_FRAME_SIZE
	.align		4
.L_84:
        /*01bc*/ 	.byte	0x04, 0x11
        /*01be*/ 	.short	(.L_86 - .L_85)
	.align		4
.L_85:
        /*01c0*/ 	.word	index@(_ZN5flash24flash_fwd_splitkv_kernelI23Flash_fwd_kernel_traitsILi192ELi64ELi64ELi4ELb0ELb0EN7cutlass6half_tE19Flash_kernel_traitsILi192ELi64ELi64ELi4ES3_EELb1ELb0ELb0ELb0ELb0ELb1ELb1ELb0EEEvNS_16Flash_fwd_paramsE)
        /*01c4*/ 	.word	0x00000000


	//----- nvinfo : EIATTR_REGCOUNT
	.align		4
.L_86:
        /*01c8*/ 	.byte	0x04, 0x2f
        /*01ca*/ 	.short	(.L_88 - .L_87)
	.align		4
.L_87:
        /*01cc*/ 	.word	index@(_ZN5flash24flash_fwd_splitkv_kernelI23Flash_fwd_kernel_traitsILi192ELi64ELi64ELi4ELb0ELb0EN7cutlass6half_tE19Flash_kernel_traitsILi192ELi64ELi64ELi4ES3_EELb1ELb0ELb0ELb0ELb0ELb0ELb1ELb0EEEvNS_16Flash_fwd_paramsE)
        /*01d0*/ 	.word	0x000000fa


	//----- nvinfo : EIATTR_FRAME_SIZE
	.align		4
.L_88:
        /*01d4*/ 	.byte	0x04, 0x11
        /*01d6*/ 	.short	(.L_90 - .L_89)
	.align		4
.L_89:
        /*01d8*/ 	.word	index@(_ZN5flash24flash_fwd_splitkv_kernelI23Flash_fwd_kernel_traitsILi192ELi64ELi64ELi4ELb0ELb0EN7cutlass6half_tE19Flash_kernel_traitsILi192ELi64ELi64ELi4ES3_EELb1ELb0ELb0ELb0ELb0ELb0ELb1ELb0EEEvNS_16Flash_fwd_paramsE)
        /*01dc*/ 	.word	0x00000000


	//----- nvinfo : EIATTR_REGCOUNT
	.align		4
.L_90:
        /*01e0*/ 	.byte	0x04, 0x2f
        /*01e2*/ 	.short	(.L_92 - .L_91)
	.align		4
.L_91:
        /*01e4*/ 	.word	index@(_ZN5flash24flash_fwd_splitkv_kernelI23Flash_fwd_kernel_traitsILi192ELi64ELi64ELi4ELb0ELb0EN7cutlass6half_tE19Flash_kernel_traitsILi192ELi64ELi64ELi4ES3_EELb1ELb0ELb0ELb0ELb0ELb1ELb0ELb1EEEvNS_16Flash_fwd_paramsE)
        /*01e8*/ 	.word	0x000000f8


	//----- nvinfo : EIATTR_FRAME_SIZE
	.align		4
.L_92:
        /*01ec*/ 	.byte	0x04, 0x11
        /*01ee*/ 	.short	(.L_94 - .L_93)
	.align		4
.L_93:
        /*01f0*/ 	.word	index@(_ZN5flash24flash_fwd_splitkv_kernelI23Flash_fwd_kernel_traitsILi192ELi64ELi64ELi4ELb0ELb0EN7cutlass6half_tE19Flash_kernel_traitsILi192ELi64ELi64ELi4ES3_EELb1ELb0ELb0ELb0ELb0ELb1ELb0ELb1EEEvNS_16Flash_fwd_paramsE)
        /*01f4*/ 	.word	0x00000000


	//----- nvinfo : EIATTR_REGCOUNT
	.align		4
.L_94:
        /*01f8*/ 	.byte	0x04, 0x2f
        /*01fa*/ 	.short	(.L_96 - .L_95)
	.align		4
.L_95:
        /*01fc*/ 	.word	index@(_ZN5flash24flash_fwd_splitkv_kernelI23Flash_fwd_kernel_traitsILi192ELi64ELi64ELi4ELb0ELb0EN7cutlass6half_tE19Flash_kernel_traitsILi192ELi64ELi64ELi4ES3_EELb1ELb0ELb0ELb0ELb0ELb0ELb0ELb1EEEvNS_16Flash_fwd_paramsE)
        /*0200*/ 	.word	0x000000fd


	//----- nvinfo : EIATTR_FRAME_SIZE
	.align		4
.L_96:
        /*0204*/ 	.byte	0x04, 0x11
        /*0206*/ 	.short	(.L_98 - .L_97)
	.align		4
.L_97:
        /*0208*/ 	.word	index@(_ZN5flash24flash_fwd_splitkv_kernelI23Flash_fwd_kernel_traitsILi192ELi64ELi64ELi4ELb0ELb0EN7cutlass6half_tE19Flash_kernel_traitsILi192ELi64ELi64ELi4ES3_EELb1ELb0ELb0ELb0ELb0ELb0ELb0ELb1EEEvNS_16Flash_fwd_paramsE)
        /*020c*/ 	.word	0x00000000


	//----- nvinfo : EIATTR_REGCOUNT
	.align		4
.L_98:
        /*0210*/ 	.byte	0x04, 0x2f
        /*0212*/ 	.short	(.L_100 - .L_99)
	.align		4
.L_99:
        /*0214*/ 	.word	index@(_ZN5flash24flash_fwd_splitkv_kernelI23Flash_fwd_kernel_traitsILi192ELi64ELi64ELi4ELb0ELb0EN7cutlass6half_tE19Flash_kernel_traitsILi192ELi64ELi64ELi4ES3_EELb1ELb0ELb0ELb0ELb0ELb1ELb0ELb0EEEvNS_16Flash_fwd_paramsE)
        /*0218*/ 	.word	0x000000fe


	//----- nvinfo : EIATTR_FRAME_SIZE
	.align		4
.L_100:
        /*021c*/ 	.byte	0x04, 0x11
        /*021e*/ 	.short	(.L_102 - .L_101)
	.align		4
.L_101:
        /*0220*/ 	.word	index@(_ZN5flash24flash_fwd_splitkv_kernelI23Flash_fwd_kernel_traitsILi192ELi64ELi64ELi4ELb0ELb0EN7cutlass6half_tE19Flash_kernel_traitsILi192ELi64ELi64ELi4ES3_EELb1ELb0ELb0ELb0ELb0ELb1ELb0ELb0EEEvNS_16Flash_fwd_paramsE)
        /*0224*/ 	.word	0x00000000


	//----- nvinfo : EIATTR_REGCOUNT
	.align		4
.L_102:
        /*0228*/ 	.byte	0x04, 0x2f
        /*022a*/ 	.short	(.L_104 - .L_103)
	.align		4
.L_103:
        /*022c*/ 	.word	index@(_ZN5flash24flash_fwd_splitkv_kernelI23Flash_fwd_kernel_traitsILi192ELi64ELi64ELi4ELb0ELb0EN7cutlass6half_tE19Flash_kernel_traitsILi192ELi64ELi64ELi4ES3_EELb1ELb0ELb0ELb0ELb0ELb0ELb0ELb0EEEvNS_16Flash_fwd_paramsE)
        /*0230*/ 	.word	0x000000fc


	//----- nvinfo : EIATTR_FRAME_SIZE
	.align		4
.L_104:
        /*0234*/ 	.byte	0x04, 0x11
        /*0236*/ 	.short	(.L_106 - .L_105)
	.align		4
.L_105:
        /*0238*/ 	.word	index@(_ZN5flash24flash_fwd_splitkv_kernelI23Flash_fwd_kernel_traitsILi192ELi64ELi64ELi4ELb0ELb0EN7cutlass6half_tE19Flash_kernel_traitsILi192ELi64ELi64ELi4ES3_EELb1ELb0ELb0ELb0ELb0ELb0ELb0ELb0EEEvNS_16Flash_fwd_paramsE)
        /*023c*/ 	.word	0x00000000


	//----- nvinfo : EIATTR_REGCOUNT
	.align		4
.L_106:
        /*0240*/ 	.byte	0x04, 0x2f
        /*0242*/ 	.short	(.L_108 - .L_107)
	.align		4
.L_107:
        /*0244*/ 	.word	index@(_ZN5flash32flash_fwd_splitkv_combine_kernelI23Flash_fwd_kernel_traitsILi192ELi64ELi64ELi4ELb0ELb0EN7cutlass6half_tE19Flash_kernel_traitsILi192ELi64ELi64ELi4ES3_EELi8ELi1ELb1EEEvNS_16Flash_fwd_paramsE)
        /*0248*/ 	.word	0x00000036


	//----- nvinfo : EIATTR_FRAME_SIZE
	.align		4
.L_108:
        /*024c*/ 	.byte	0x04, 0x11
        /*024e*/ 	.short	(.L_110 - .L_109)
	.align		4
.L_109:
        /*0250*/ 	.word	index@($__internal_13_$__cuda_sm20_div_s64)
        /*0254*/ 	.word	0x00000000


	//----- nvinfo : EIATTR_FRAME_SIZE
	.align		4
.L_110:
        /*0258*/ 	.byte	0x04, 0x11
        /*025a*/ 	.short	(.L_112 - .L_111)
	.align		4
.L_111:
        /*025c*/ 	.word	index@(_ZN5flash32flash_fwd_splitkv_combine_kernelI23Flash_fwd_kernel_traitsILi192ELi64ELi64ELi4ELb0ELb0EN7cutlass6half_tE19Flash_kernel_traitsILi192ELi64ELi64ELi4ES3_EELi8ELi1ELb1EEEvNS_16Flash_fwd_paramsE)
        /*0260*/ 	.word	0x00000000


	//----- nvinfo : EIATTR_REGCOUNT
	.align		4
.L_112:
        /*0264*/ 	.byte	0x04, 0x2f
        /*0266*/ 	.short	(.L_114 - .L_113)
	.align		4
.L_113:
        /*0268*/ 	.word	index@(_ZN5flash32flash_fwd_splitkv_combine_kernelI23Flash_fwd_kernel_traitsILi192ELi64ELi64ELi4ELb0ELb0EN7cutlass6half_tE19Flash_kernel_traitsILi192ELi64ELi64ELi4ES3_EELi8ELi2ELb1EEEvNS_16Flash_fwd_paramsE)
        /*026c*/ 	.word	0x00000036


	//----- nvinfo : EIATTR_FRAME_SIZE
	.align		4
.L_114:
        /*0270*/ 	.byte	0x04, 0x11
        /*0272*/ 	.short	(.L_116 - .L_115)
	.align		4
.L_115:
        /*0274*/ 	.word	index@($__internal_12_$__cuda_sm20_div_s64)
        /*0278*/ 	.word	0x00000000


	//----- nvinfo : EIATTR_FRAME_SIZE
	.align		4
.L_116:
        /*027c*/ 	.byte	0x04, 0x11
        /*027e*/ 	.short	(.L_118 - .L_117)
	.align		4
.L_117:
        /*0280*/ 	.word	index@(_ZN5flash32flash_fwd_splitkv_combine_kernelI23Flash_fwd_kernel_traitsILi192ELi64ELi64ELi4ELb0ELb0EN7cutlass6half_tE19Flash_kernel_traitsILi192ELi64ELi64ELi4ES3_EELi8ELi2ELb1EEEvNS_16Flash_fwd_paramsE)
        /*0284*/ 	.word	0x00000000


	//----- nvinfo : EIATTR_REGCOUNT
	.align		4
.L_118:
        /*0288*/ 	.byte	0x04, 0x2f
        /*028a*/ 	.short	(.L_120 - .L_119)
	.align		4
.L_119:
        /*028c*/ 	.word	index@(_ZN5flash32flash_fwd_splitkv_combine_kernelI23Flash_fwd_kernel_traitsILi192ELi64ELi64ELi4ELb0ELb0EN7cutlass6half_tE19Flash_kernel_traitsILi192ELi64ELi64ELi4ES3_EELi8ELi3ELb1EEEvNS_16Flash_fwd_paramsE)
        /*0290*/ 	.word	0x00000036


	//----- nvinfo : EIATTR_FRAME_SIZE
	.align		4
.L_120:
        /*0294*/ 	.byte	0x04, 0x11
        /*0296*/ 	.short	(.L_122 - .L_121)
	.align		4
.L_121:
        /*0298*/ 	.word	index@($__internal_11_$__cuda_sm20_div_s64)
        /*029c*/ 	.word	0x00000000


	//----- nvinfo : EIATTR_FRAME_SIZE
	.align		4
.L_122:
        /*02a0*/ 	.byte	0x04, 0x11
        /*02a2*/ 	.short	(.L_124 - .L_123)
	.align		4
.L_123:
        /*02a4*/ 	.word	index@(_ZN5flash32flash_fwd_splitkv_combine_kernelI23Flash_fwd_kernel_traitsILi192ELi64ELi64ELi4ELb0ELb0EN7cutlass6half_tE19Flash_kernel_traitsILi192ELi64ELi64ELi4ES3_EELi8ELi3ELb1EEEvNS_16Flash_fwd_paramsE)
        /*02a8*/ 	.word	0x00000000


	//----- nvinfo : EIATTR_REGCOUNT
	.align		4
.L_124:
        /*02ac*/ 	.byte	0x04, 0x2f
        /*02ae*/ 	.short	(.L_126 - .L_125)
	.align		4
.L_125:
        /*02b0*/ 	.word	index@(_ZN5flash32flash_fwd_splitkv_combine_kernelI23Flash_fwd_kernel_traitsILi192ELi64ELi64ELi4ELb0ELb0EN7cutlass6half_tE19Flash_kernel_traitsILi192ELi64ELi64ELi4ES3_EELi8ELi4ELb1EEEvNS_16Flash_fwd_paramsE)
        /*02b4*/ 	.word	0x00000036


	//----- nvinfo : EIATTR_FRAME_SIZE
	.align		4
.L_126:
        /*02b8*/ 	.byte	0x04, 0x11
        /*02ba*/ 	.short	(.L_128 - .L_127)
	.align		4
.L_127:
        /*02bc*/ 	.word	index@($__internal_10_$__cuda_sm20_div_s64)
        /*02c0*/ 	.word	0x00000000


	//----- nvinfo : EIATTR_FRAME_SIZE
	.align		4
.L_128:
        /*02c4*/ 	.byte	0x04, 0x11
        /*02c6*/ 	.short	(.L_130 - .L_129)
	.align		4
.L_129:
        /*02c8*/ 	.word	index@(_ZN5flash32flash_fwd_splitkv_combine_kernelI23Flash_fwd_kernel_traitsILi192ELi64ELi64ELi4ELb0ELb0EN7cutlass6half_tE19Flash_kernel_traitsILi192ELi64ELi64ELi4ES3_EELi8ELi4ELb1EEEvNS_16Flash_fwd_paramsE)
        /*02cc*/ 	.word	0x00000000


	//----- nvinfo : EIATTR_REGCOUNT
	.align		4
.L_130:
        /*02d0*/ 	.byte	0x04, 0x2f
        /*02d2*/ 	.short	(.L_132 - .L_131)
	.align		4
.L_131:
        /*02d4*/ 	.word	index@(_ZN5flash32flash_fwd_splitkv_combine_kernelI23Flash_fwd_kernel_traitsILi192ELi64ELi64ELi4ELb0ELb0EN7cutlass6half_tE19Flash_kernel_traitsILi192ELi64ELi64ELi4ES3_EELi8ELi5ELb1EEEvNS_16Flash_fwd_paramsE)
        /*02d8*/ 	.word	0x0000003c


	//----- nvinfo : EIATTR_FRAME_SIZE
	.align		4
.L_132:
        /*02dc*/ 	.byte	0x04, 0x11
        /*02de*/ 	.short	(.L_134 - .L_133)
	.align		4
.L_133:
        /*02e0*/ 	.word	index@($__internal_9_$__cuda_sm20_div_s64)
        /*02e4*/ 	.word	0x00000000


	//----- nvinfo : EIATTR_FRAME_SIZE
	.align		4
.L_134:
        /*02e8*/ 	.byte	0x04, 0x11
        /*02ea*/ 	.short	(.L_136 - .L_135)
	.align		4
.L_135:
        /*02ec*/ 	.word	index@(_ZN5flash32flash_fwd_splitkv_combine_kernelI23Flash_fwd_kernel_traitsILi192ELi64ELi64ELi4ELb0ELb0EN7cutlass6half_tE19Flash_kernel_traitsILi192ELi64ELi64ELi4ES3_EELi8ELi5ELb1EEEvNS_16Flash_fwd_paramsE)
        /*02f0*/ 	.word	0x00000000


	//----- nvinfo : EIATTR_REGCOUNT
	.align		4
.L_136:
        /*02f4*/ 	.byte	0x04, 0x2f
        /*02f6*/ 	.short	(.L_138 - .L_137)
	.align		4
.L_137:
        /*02f8*/ 	.word	index@(_ZN5flash32flash_fwd_splitkv_combine_kernelI23Flash_fwd_kernel_traitsILi192ELi64ELi64ELi4ELb0ELb0EN7cutlass6half_tE19Flash_kernel_traitsILi192ELi64ELi64ELi4ES3_EELi8ELi6ELb1EEEvNS_16Flash_fwd_paramsE)
        /*02fc*/ 	.word	0x00000040


	//----- nvinfo : EIATTR_FRAME_SIZE
	.align		4
.L_138:
        /*0300*/ 	.byte	0x04, 0x11
        /*0302*/ 	.short	(.L_140 - .L_139)
	.align		4
.L_139:
        /*0304*/ 	.word	index@($__internal_8_$__cuda_sm20_div_s64)
        /*0308*/ 	.word	0x00000000


	//----- nvinfo : EIATTR_FRAME_SIZE
	.align		4
.L_140:
        /*030c*/ 	.byte	0x04, 0x11
        /*030e*/ 	.short	(.L_142 - .L_141)
	.align		4
.L_141:
        /*0310*/ 	.word	index@(_ZN5flash32flash_fwd_splitkv_combine_kernelI23Flash_fwd_kernel_traitsILi192ELi64ELi64ELi4ELb0ELb0EN7cutlass6half_tE19Flash_kernel_traitsILi192ELi64ELi64ELi4ES3_EELi8ELi6ELb1EEEvNS_16Flash_fwd_paramsE)
        /*0314*/ 	.word	0x00000000


	//----- nvinfo : EIATTR_REGCOUNT
	.align		4
.L_142:
        /*0318*/ 	.byte	0x04, 0x2f
        /*031a*/ 	.short	(.L_144 - .L_143)
	.align		4
.L_143:
        /*031c*/ 	.word	index@(_ZN5flash32flash_fwd_splitkv_combine_kernelI23Flash_fwd_kernel_traitsILi192ELi64ELi64ELi4ELb0ELb0EN7cutlass6half_tE19Flash_kernel_traitsILi192ELi64ELi64ELi4ES3_EELi8ELi7ELb1EEEvNS_16Flash_fwd_paramsE)
        /*0320*/ 	.word	0x00000040


	//----- nvinfo : EIATTR_FRAME_SIZE
	.align		4
.L_144:
        /*0324*/ 	.byte	0x04, 0x11
        /*0326*/ 	.short	(.L_146 - .L_145)
	.align		4
.L_145:
        /*0328*/ 	.word	index@($__internal_7_$__cuda_sm20_div_s64)
        /*032c*/ 	.word	0x00000000


	//----- nvinfo : EIATTR_FRAME_SIZE
	.align		4
.L_146:
        /*0330*/ 	.byte	0x04, 0x11
        /*0332*/ 	.short	(.L_148 - .L_147)
	.align		4
.L_147:
        /*0334*/ 	.word	index@(_ZN5flash32flash_fwd_splitkv_combine_kernelI23Flash_fwd_kernel_traitsILi192ELi64ELi64ELi4ELb0ELb0EN7cutlass6half_tE19Flash_kernel_traitsILi192ELi64ELi64ELi4ES3_EELi8ELi7ELb1EEEvNS_16Flash_fwd_paramsE)
        /*0338*/ 	.word	0x00000000


	//----- nvinfo : EIATTR_REGCOUNT
	.align		4
.L_148:
        /*033c*/ 	.byte	0x04, 0x2f
        /*033e*/ 	.short	(.L_150 - .L_149)
	.align		4
.L_149:
        /*0340*/ 	.word	index@(_ZN5flash32flash_fwd_splitkv_combine_kernelI23Flash_fwd_kernel_traitsILi192ELi64ELi64ELi4ELb0ELb0EN7cutlass6half_tE19Flash_kernel_traitsILi192ELi64ELi64ELi4ES3_EELi8ELi1ELb0EEEvNS_16Flash_fwd_paramsE)
        /*0344*/ 	.word	0x00000036


	//----- nvinfo : EIATTR_FRAME_SIZE
	.align		4
.L_150:
        /*0348*/ 	.byte	0x04, 0x11
        /*034a*/ 	.short	(.L_152 - .L_151)
	.align		4
.L_151:
        /*034c*/ 	.word	index@($__internal_6_$__cuda_sm20_div_s64)
        /*0350*/ 	.word	0x00000000


	//----- nvinfo : EIATTR_FRAME_SIZE
	.align		4
.L_152:
        /*0354*/ 	.byte	0x04, 0x11
        /*0356*/ 	.short	(.L_154 - .L_153)
	.align		4
.L_153:
        /*0358*/ 	.word	index@(_ZN5flash32flash_fwd_splitkv_combine_kernelI23Flash_fwd_kernel_traitsILi192ELi64ELi64ELi4ELb0ELb0EN7cutlass6half_tE19Flash_kernel_traitsILi192ELi64ELi64ELi4ES3_EELi8ELi1ELb0EEEvNS_16Flash_fwd_paramsE)
        /*035c*/ 	.word	0x00000000


	//----- nvinfo : EIATTR_REGCOUNT
	.align		4
.L_154:
        /*0360*/ 	.byte	0x04, 0x2f
        /*0362*/ 	.short	(.L_156 - .L_155)
	.align		4
.L_155:
        /*0364*/ 	.word	index@(_ZN5flash32flash_fwd_splitkv_combine_kernelI23Flash_fwd_kernel_traitsILi192ELi64ELi64ELi4ELb0ELb0EN7cutlass6half_tE19Flash_kernel_traitsILi192ELi64ELi64ELi4ES3_EELi8ELi2ELb0EEEvNS_16Flash_fwd_paramsE)
        /*0368*/ 	.word	0x00000036


	//----- nvinfo : EIATTR_FRAME_SIZE
	.align		4
.L_156:
        /*036c*/ 	.byte	0x04, 0x11
        /*036e*/ 	.short	(.L_158 - .L_157)
	.align		4
.L_157:
        /*0370*/ 	.word	index@($__internal_5_$__cuda_sm20_div_s64)
        /*0374*/ 	.word	0x00000000


	//----- nvinfo : EIATTR_FRAME_SIZE
	.align		4
.L_158:
        /*0378*/ 	.byte	0x04, 0x11
        /*037a*/ 	.short	(.L_160 - .L_159)
	.align		4
.L_159:
        /*037c*/ 	.word	index@(_ZN5flash32flash_fwd_splitkv_combine_kernelI23Flash_fwd_kernel_traitsILi192ELi64ELi64ELi4ELb0ELb0EN7cutlass6half_tE19Flash_kernel_traitsILi192ELi64ELi64ELi4ES3_EELi8ELi2ELb0EEEvNS_16Flash_fwd_paramsE)
        /*0380*/ 	.word	0x00000000


	//----- nvinfo : EIATTR_REGCOUNT
	.align		4
.L_160:
        /*0384*/ 	.byte	0x04, 0x2f
        /*0386*/ 	.short	(.L_162 - .L_161)
	.align		4
.L_161:
        /*0388*/ 	.word	index@(_ZN5flash32flash_fwd_splitkv_combine_kernelI23Flash_fwd_kernel_traitsILi192ELi64ELi64ELi4ELb0ELb0EN7cutlass6half_tE19Flash_kernel_traitsILi192ELi64ELi64ELi4ES3_EELi8ELi3ELb0EEEvNS_16Flash_fwd_paramsE)
        /*038c*/ 	.word	0x00000036


	//----- nvinfo : EIATTR_FRAME_SIZE
	.align		4
.L_162:
        /*0390*/ 	.byte	0x04, 0x11
        /*0392*/ 	.short	(.L_164 - .L_163)
	.align		4
.L_163:
        /*0394*/ 	.word	index@($__internal_4_$__cuda_sm20_div_s64)
        /*0398*/ 	.word	0x00000000


	//----- nvinfo : EIATTR_FRAME_SIZE
	.align		4
.L_164:
        /*039c*/ 	.byte	0x04, 0x11
        /*039e*/ 	.short	(.L_166 - .L_165)
	.align		4
.L_165:
        /*03a0*/ 	.word	index@(_ZN5flash32flash_fwd_splitkv_combine_kernelI23Flash_fwd_kernel_traitsILi192ELi64ELi64ELi4ELb0ELb0EN7cutlass6half_tE19Flash_kernel_traitsILi192ELi64ELi64ELi4ES3_EELi8ELi3ELb0EEEvNS_16Flash_fwd_paramsE)
        /*03a4*/ 	.word	0x00000000


	//----- nvinfo : EIATTR_REGCOUNT
	.align		4
.L_166:
        /*03a8*/ 	.byte	0x04, 0x2f
        /*03aa*/ 	.short	(.L_168 - .L_167)
	.align		4
.L_167:
        /*03ac*/ 	.word	index@(_ZN5flash32flash_fwd_splitkv_combine_kernelI23Flash_fwd_kernel_traitsILi192ELi64ELi64ELi4ELb0ELb0EN7cutlass6half_tE19Flash_kernel_traitsILi192ELi64ELi64ELi4ES3_EELi8ELi4ELb0EEEvNS_16Flash_fwd_paramsE)
        /*03b0*/ 	.word	0x00000036


	//----- nvinfo : EIATTR_FRAME_SIZE
	.align		4
.L_168:
        /*03b4*/ 	.byte	0x04, 0x11
        /*03b6*/ 	.short	(.L_170 - .L_169)
	.align		4
.L_169:
        /*03b8*/ 	.word	index@($__internal_3_$__cuda_sm20_div_s64)
        /*03bc*/ 	.word	0x00000000


	//----- nvinfo : EIATTR_FRAME_SIZE
	.align		4
.L_170:
        /*03c0*/ 	.byte	0x04, 0x11
        /*03c2*/ 	.short	(.L_172 - .L_171)
	.align		4
.L_171:
        /*03c4*/ 	.word	index@(_ZN5flash32flash_fwd_splitkv_combine_kernelI23Flash_fwd_kernel_traitsILi192ELi64ELi64ELi4ELb0ELb0EN7cutlass6half_tE19Flash_kernel_traitsILi192ELi64ELi64ELi4ES3_EELi8ELi4ELb0EEEvNS_16Flash_fwd_paramsE)
        /*03c8*/ 	.word	0x00000000


	//----- nvinfo : EIATTR_REGCOUNT
	.align		4
.L_172:
        /*03cc*/ 	.byte	0x04, 0x2f
        /*03ce*/ 	.short	(.L_174 - .L_173)
	.align		4
.L_173:
        /*03d0*/ 	.word	index@(_ZN5flash32flash_fwd_splitkv_combine_kernelI23Flash_fwd_kernel_traitsILi192ELi64ELi64ELi4ELb0ELb0EN7cutlass6half_tE19Flash_kernel_traitsILi192ELi64ELi64ELi4ES3_EELi8ELi5ELb0EEEvNS_16Flash_fwd_paramsE)
        /*03d4*/ 	.word	0x0000003c


	//----- nvinfo : EIATTR_FRAME_SIZE
	.align		4
.L_174:
        /*03d8*/ 	.byte	0x04, 0x11
        /*03da*/ 	.short	(.L_176 - .L_175)
	.align		4
.L_175:
        /*03dc*/ 	.word	index@($__internal_2_$__cuda_sm20_div_s64)
        /*03e0*/ 	.word	0x00000000


	//----- nvinfo : EIATTR_FRAME_SIZE
	.align		4
.L_176:
        /*03e4*/ 	.byte	0x04, 0x11
        /*03e6*/ 	.short	(.L_178 - .L_177)
	.align		4
.L_177:
        /*03e8*/ 	.word	index@(_ZN5flash32flash_fwd_splitkv_combine_kernelI23Flash_fwd_kernel_traitsILi192ELi64ELi64ELi4ELb0ELb0EN7cutlass6half_tE19Flash_kernel_traitsILi192ELi64ELi64ELi4ES3_EELi8ELi5ELb0EEEvNS_16Flash_fwd_paramsE)
        /*03ec*/ 	.word	0x00000000


	//----- nvinfo : EIATTR_REGCOUNT
	.align		4
.L_178:
        /*03f0*/ 	.byte	0x04, 0x2f
        /*03f2*/ 	.short	(.L_180 - .L_179)
	.align		4
.L_179:
        /*03f4*/ 	.word	index@(_ZN5flash32flash_fwd_splitkv_combine_kernelI23Flash_fwd_kernel_traitsILi192ELi64ELi64ELi4ELb0ELb0EN7cutlass6half_tE19Flash_kernel_traitsILi192ELi64ELi64ELi4ES3_EELi8ELi6ELb0EEEvNS_16Flash_fwd_paramsE)
        /*03f8*/ 	.word	0x00000040


	//----- nvinfo : EIATTR_FRAME_SIZE
	.align		4
.L_180:
        /*03fc*/ 	.byte	0x04, 0x11
        /*03fe*/ 	.short	(.L_182 - .L_181)
	.align		4
.L_181:
        /*0400*/ 	.word	index@($__internal_1_$__cuda_sm20_div_s64)
        /*0404*/ 	.word	0x00000000


	//----- nvinfo : EIATTR_FRAME_SIZE
	.align		4
.L_182:
        /*0408*/ 	.byte	0x04, 0x11
        /*040a*/ 	.short	(.L_184 - .L_183)
	.align		4
.L_183:
        /*040c*/ 	.word	index@(_ZN5flash32flash_fwd_splitkv_combine_kernelI23Flash_fwd_kernel_traitsILi192ELi64ELi64ELi4ELb0ELb0EN7cutlass6half_tE19Flash_kernel_traitsILi192ELi64ELi64ELi4ES3_EELi8ELi6ELb0EEEvNS_16Flash_fwd_paramsE)
        /*0410*/ 	.word	0x00000000


	//----- nvinfo : EIATTR_REGCOUNT
	.align		4
.L_184:
        /*0414*/ 	.byte	0x04, 0x2f
        /*0416*/ 	.short	(.L_186 - .L_185)
	.align		4
.L_185:
        /*0418*/ 	.word	index@(_ZN5flash32flash_fwd_splitkv_combine_kernelI23Flash_fwd_kernel_traitsILi192ELi64ELi64ELi4ELb0ELb0EN7cutlass6half_tE19Flash_kernel_traitsILi192ELi64ELi64ELi4ES3_EELi8ELi7ELb0EEEvNS_16Flash_fwd_paramsE)
        /*041c*/ 	.word	0x00000040


	//----- nvinfo : EIATTR_FRAME_SIZE
	.align		4
.L_186:
        /*0420*/ 	.byte	0x04, 0x11
        /*0422*/ 	.short	(.L_188 - .L_187)
	.align		4
.L_187:
        /*0424*/ 	.word	index@($__internal_0_$__cuda_sm20_div_s64)
        /*0428*/ 	.word	0x00000000


	//----- nvinfo : EIATTR_FRAME_SIZE
	.align		4
.L_188:
        /*042c*/ 	.byte	0x04, 0x11
        /*042e*/ 	.short	(.L_190 - .L_189)
	.align		4
.L_189:
        /*0430*/ 	.word	index@(_ZN5flash32flash_fwd_splitkv_combine_kernelI23Flash_fwd_kernel_traitsILi192ELi64ELi64ELi4ELb0ELb0EN7cutlass6half_tE19Flash_kernel_traitsILi192ELi64ELi64ELi4ES3_EELi8ELi7ELb0EEEvNS_16Flash_fwd_paramsE)
        /*0434*/ 	.word	0x00000000


	//----- nvinfo : EIATTR_MIN_STACK_SIZE
	.align		4
.L_190:
        /*0438*/ 	.byte	0x04, 0x12
        /*043a*/ 	.short	(.L_192 - .L_191)
	.align		4
.L_191:
        /*043c*/ 	.word	index@(_ZN5flash32flash_fwd_splitkv_combine_kernelI23Flash_fwd_kernel_traitsILi192ELi64ELi64ELi4ELb0ELb0EN7cutlass6half_tE19Flash_kernel_traitsILi192ELi64ELi64ELi4ES3_EELi8ELi7ELb0EEEvNS_16Flash_fwd_paramsE)
        /*0440*/ 	.word	0x00000000


	//----- nvinfo : EIATTR_MIN_STACK_SIZE
	.align		4
.L_192:
        /*0444*/ 	.byte	0x04, 0x12
        /*0446*/ 	.short	(.L_194 - .L_193)
	.align		4
.L_193:
        /*0448*/ 	.word	index@(_ZN5flash32flash_fwd_splitkv_combine_kernelI23Flash_fwd_kernel_traitsILi192ELi64ELi64ELi4ELb0ELb0EN7cutlass6half_tE19Flash_kernel_traitsILi192ELi64ELi64ELi4ES3_EELi8ELi6ELb0EEEvNS_16Flash_fwd_paramsE)
        /*044c*/ 	.word	0x00000000


	//----- nvinfo : EIATTR_MIN_STACK_SIZE
	.align		4
.L_194:
        /*0450*/ 	.byte	0x04, 0x12
        /*0452*/ 	.short	(.L_196 - .L_195)
	.align		4
.L_195:
        /*0454*/ 	.word	index@(_ZN5flash32flash_fwd_splitkv_combine_kernelI23Flash_fwd_kernel_traitsILi192ELi64ELi64ELi4ELb0ELb0EN7cutlass6half_tE19Flash_kernel_traitsILi192ELi64ELi64ELi4ES3_EELi8ELi5ELb0EEEvNS_16Flash_fwd_paramsE)
        /*0458*/ 	.word	0x00000000


	//----- nvinfo : EIATTR_MIN_STACK_SIZE
	.align		4
.L_196:
        /*045c*/ 	.byte	0x04, 0x12
        /*045e*/ 	.short	(.L_198 - .L_197)
	.align		4
.L_197:
        /*0460*/ 	.word	index@(_ZN5flash32flash_fwd_splitkv_combine_kernelI23Flash_fwd_kernel_traitsILi192ELi64ELi64ELi4ELb0ELb0EN7cutlass6half_tE19Flash_kernel_traitsILi192ELi64ELi64ELi4ES3_EELi8ELi4ELb0EEEvNS_16Flash_fwd_paramsE)
        /*0464*/ 	.word	0x00000000


	//----- nvinfo : EIATTR_MIN_STACK_SIZE
	.align		4
.L_198:
        /*0468*/ 	.byte	0x04, 0x12
        /*046a*/ 	.short	(.L_200 - .L_199)
	.align		4
.L_199:
        /*046c*/ 	.word	index@(_ZN5flash32flash_fwd_splitkv_combine_kernelI23Flash_fwd_kernel_traitsILi192ELi64ELi64ELi4ELb0ELb0EN7cutlass6half_tE19Flash_kernel_traitsILi192ELi64ELi64ELi4ES3_EELi8ELi3ELb0EEEvNS_16Flash_fwd_paramsE)
        /*0470*/ 	.word	0x00000000


	//----- nvinfo : EIATTR_MIN_STACK_SIZE
	.align		4
.L_200:
        /*0474*/ 	.byte	0x04, 0x12
        /*0476*/ 	.short	(.L_202 - .L_201)
	.align		4
.L_201:
        /*0478*/ 	.word	index@(_ZN5flash32flash_fwd_splitkv_combine_kernelI23Flash_fwd_kernel_traitsILi192ELi64ELi64ELi4ELb0ELb0EN7cutlass6half_tE19Flash_kernel_traitsILi192ELi64ELi64ELi4ES3_EELi8ELi2ELb0EEEvNS_16Flash_fwd_paramsE)
        /*047c*/ 	.word	0x00000000


	//----- nvinfo : EIATTR_MIN_STACK_SIZE
	.align		4
.L_202:
        /*0480*/ 	.byte	0x04, 0x12
        /*0482*/ 	.short	(.L_204 - .L_203)
	.align		4
.L_203:
        /*0484*/ 	.word	index@(_ZN5flash32flash_fwd_splitkv_combine_kernelI23Flash_fwd_kernel_traitsILi192ELi64ELi64ELi4ELb0ELb0EN7cutlass6half_tE19Flash_kernel_traitsILi192ELi64ELi64ELi4ES3_EELi8ELi1ELb0EEEvNS_16Flash_fwd_paramsE)
        /*0488*/ 	.word	0x00000000


	//----- nvinfo : EIATTR_MIN_STACK_SIZE
	.align		4
.L_204:
        /*048c*/ 	.byte	0x04, 0x12
        /*048e*/ 	.short	(.L_206 - .L_205)
	.align		4
.L_205:
        /*0490*/ 	.word	index@(_ZN5flash32flash_fwd_splitkv_combine_kernelI23Flash_fwd_kernel_traitsILi192ELi64ELi64ELi4ELb0ELb0EN7cutlass6half_tE19Flash_kernel_traitsILi192ELi64ELi64ELi4ES3_EELi8ELi7ELb1EEEvNS_16Flash_fwd_paramsE)
        /*0494*/ 	.word	0x00000000


	//----- nvinfo : EIATTR_MIN_STACK_SIZE
	.align		4
.L_206:
        /*0498*/ 	.byte	0x04, 0x12
        /*049a*/ 	.short	(.L_208 - .L_207)
	.align		4
.L_207:
        /*049c*/ 	.word	index@(_ZN5flash32flash_fwd_splitkv_combine_kernelI23Flash_fwd_kernel_traitsILi192ELi64ELi64ELi4ELb0ELb0EN7cutlass6half_tE19Flash_kernel_traitsILi192ELi64ELi64ELi4ES3_EELi8ELi6ELb1EEEvNS_16Flash_fwd_paramsE)
        /*04a0*/ 	.word	0x00000000


	//----- nvinfo : EIATTR_MIN_STACK_SIZE
	.align		4
.L_208:
        /*04a4*/ 	.byte	0x04, 0x12
        /*04a6*/ 	.short	(.L_210 - .L_209)
	.align		4
.L_209:
        /*04a8*/ 	.word	index@(_ZN5flash32flash_fwd_splitkv_combine_kernelI23Flash_fwd_kernel_traitsILi192ELi64ELi64ELi4ELb0ELb0EN7cutlass6half_tE19Flash_kernel_traitsILi192ELi64ELi64ELi4ES3_EELi8ELi5ELb1EEEvNS_16Flash_fwd_paramsE)
        /*04ac*/ 	.word	0x00000000


	//----- nvinfo : EIATTR_MIN_STACK_SIZE
	.align		4
.L_210:
        /*04b0*/ 	.byte	0x04, 0x12
        /*04b2*/ 	.short	(.L_212 - .L_211)
	.align		4
.L_211:
        /*04b4*/ 	.word	index@(_ZN5flash32flash_fwd_splitkv_combine_kernelI23Flash_fwd_kernel_traitsILi192ELi64ELi64ELi4ELb0ELb0EN7cutlass6half_tE19Flash_kernel_traitsILi192ELi64ELi64ELi4ES3_EELi8ELi4ELb1EEEvNS_16Flash_fwd_paramsE)
        /*04b8*/ 	.word	0x00000000


	//----- nvinfo : EIATTR_MIN_STACK_SIZE
	.align		4
.L_212:
        /*04bc*/ 	.byte	0x04, 0x12
        /*04be*/ 	.short	(.L_214 - .L_213)
	.align		4
.L_213:
        /*04c0*/ 	.word	index@(_ZN5flash32flash_fwd_splitkv_combine_kernelI23Flash_fwd_kernel_traitsILi192ELi64ELi64ELi4ELb0ELb0EN7cutlass6half_tE19Flash_kernel_traitsILi192ELi64ELi64ELi4ES3_EELi8ELi3ELb1EEEvNS_16Flash_fwd_paramsE)
        /*04c4*/ 	.word	0x00000000


	//----- nvinfo : EIATTR_MIN_STACK_SIZE
	.align		4
.L_214:
        /*04c8*/ 	.byte	0x04, 0x12
        /*04ca*/ 	.short	(.L_216 - .L_215)
	.align		4
.L_215:
        /*04cc*/ 	.word	index@(_ZN5flash32flash_fwd_splitkv_combine_kernelI23Flash_fwd_kernel_traitsILi192ELi64ELi64ELi4ELb0ELb0EN7cutlass6half_tE19Flash_kernel_traitsILi192ELi64ELi64ELi4ES3_EELi8ELi2ELb1EEEvNS_16Flash_fwd_paramsE)
        /*04d0*/ 	.word	0x00000000


	//----- nvinfo : EIATTR_MIN_STACK_SIZE
	.align		4
.L_216:
        /*04d4*/ 	.byte	0x04, 0x12
        /*04d6*/ 	.short	(.L_218 - .L_217)
	.align		4
.L_217:
        /*04d8*/ 	.word	index@(_ZN5flash32flash_fwd_splitkv_combine_kernelI23Flash_fwd_kernel_traitsILi192ELi64ELi64ELi4ELb0ELb0EN7cutlass6half_tE19Flash_kernel_traitsILi192ELi64ELi64ELi4ES3_EELi8ELi1ELb1EEEvNS_16Flash_fwd_paramsE)
        /*04dc*/ 	.word	0x00000000


	//----- nvinfo : EIATTR_MIN_STACK_SIZE
	.align		4
.L_218:
        /*04e0*/ 	.byte	0x04, 0x12
        /*04e2*/ 	.short	(.L_220 - .L_219)
	.align		4
.L_219:
        /*04e4*/ 	.word	index@(_ZN5flash24flash_fwd_splitkv_kernelI23Flash_fwd_kernel_traitsILi192ELi64ELi64ELi4ELb0ELb0EN7cutlass6half_tE19Flash_kernel_traitsILi192ELi64ELi64ELi4ES3_EELb1ELb0ELb0ELb0ELb0ELb0ELb0ELb0EEEvNS_16Flash_fwd_paramsE)
        /*04e8*/ 	.word	0x00000000


	//----- nvinfo : EIATTR_MIN_STACK_SIZE
	.align		4
.L_220:
        /*04ec*/ 	.byte	0x04, 0x12
        /*04ee*/ 	.short	(.L_222 - .L_221)
	.align		4
.L_221:
        /*04f0*/ 	.word	index@(_ZN5flash24flash_fwd_splitkv_kernelI23Flash_fwd_kernel_traitsILi192ELi64ELi64ELi4ELb0ELb0EN7cutlass6half_tE19Flash_kernel_traitsILi192ELi64ELi64ELi4ES3_EELb1ELb0ELb0ELb0ELb0ELb1ELb0ELb0EEEvNS_16Flash_fwd_paramsE)
        /*04f4*/ 	.word	0x00000000


	//----- nvinfo : EIATTR_MIN_STACK_SIZE
	.align		4
.L_222:
        /*04f8*/ 	.byte	0x04, 0x12
        /*04fa*/ 	.short	(.L_224 - .L_223)
	.align		4
.L_223:
        /*04fc*/ 	.word	index@(_ZN5flash24flash_fwd_splitkv_kernelI23Flash_fwd_kernel_traitsILi192ELi64ELi64ELi4ELb0ELb0EN7cutlass6half_tE19Flash_kernel_traitsILi192ELi64ELi64ELi4ES3_EELb1ELb0ELb0ELb0ELb0ELb0ELb0ELb1EEEvNS_16Flash_fwd_paramsE)
        /*0500*/ 	.word	0x00000000


	//----- nvinfo : EIATTR_MIN_STACK_SIZE
	.align		4
.L_224:
        /*0504*/ 	.byte	0x04, 0x12
        /*0506*/ 	.short	(.L_226 - .L_225)
	.align		4
.L_225:
        /*0508*/ 	.word	index@(_ZN5flash24flash_fwd_splitkv_kernelI23Flash_fwd_kernel_traitsILi192ELi64ELi64ELi4ELb0ELb0EN7cutlass6half_tE19Flash_kernel_traitsILi192ELi64ELi64ELi4ES3_EELb1ELb0ELb0ELb0ELb0ELb1ELb0ELb1EEEvNS_16Flash_fwd_paramsE)
        /*050c*/ 	.word	0x00000000


	//----- nvinfo : EIATTR_MIN_STACK_SIZE
	.align		4
.L_226:
        /*0510*/ 	.byte	0x04, 0x12
        /*0512*/ 	.short	(.L_228 - .L_227)
	.align		4
.L_227:
        /*0514*/ 	.word	index@(_ZN5flash24flash_fwd_splitkv_kernelI23Flash_fwd_kernel_traitsILi192ELi64ELi64ELi4ELb0ELb0EN7cutlass6half_tE19Flash_kernel_traitsILi192ELi64ELi64ELi4ES3_EELb1ELb0ELb0ELb0ELb0ELb0ELb1ELb0EEEvNS_16Flash_fwd_paramsE)
        /*0518*/ 	.word	0x00000000


	//----- nvinfo : EIATTR_MIN_STACK_SIZE
	.align		4
.L_228:
        /*051c*/ 	.byte	0x04, 0x12
        /*051e*/ 	.short	(.L_230 - .L_229)
	.align		4
.L_229:
        /*0520*/ 	.word	index@(_ZN5flash24flash_fwd_splitkv_kernelI23Flash_fwd_kernel_traitsILi192ELi64ELi64ELi4ELb0ELb0EN7cutlass6half_tE19Flash_kernel_traitsILi192ELi64ELi64ELi4ES3_EELb1ELb0ELb0ELb0ELb0ELb1ELb1ELb0EEEvNS_16Flash_fwd_paramsE)
        /*0524*/ 	.word	0x00000000


	//----- nvinfo : EIATTR_MIN_STACK_SIZE
	.align		4
.L_230:
        /*0528*/ 	.byte	0x04, 0x12
        /*052a*/ 	.short	(.L_232 - .L_231)
	.align		4
.L_231:
        /*052c*/ 	.word	index@(_ZN5flash24flash_fwd_splitkv_kernelI23Flash_fwd_kernel_traitsILi192ELi64ELi64ELi4ELb0ELb0EN7cutlass6half_tE19Flash_kernel_traitsILi192ELi64ELi64ELi4ES3_EELb1ELb0ELb0ELb0ELb0ELb0ELb1ELb1EEEvNS_16Flash_fwd_paramsE)
        /*0530*/ 	.word	0x00000000


	//----- nvinfo : EIATTR_MIN_STACK_SIZE
	.align		4
.L_232:
        /*0534*/ 	.byte	0x04, 0x12
        /*0536*/ 	.short	(.L_234 - .L_233)
	.align		4
.L_233:
        /*0538*/ 	.word	index@(_ZN5flash24flash_fwd_splitkv_kernelI23Flash_fwd_kernel_traitsILi192ELi64ELi64ELi4ELb0ELb0EN7cutlass6half_tE19Flash_kernel_traitsILi192ELi64ELi64ELi4ES3_EELb1ELb0ELb0ELb0ELb0ELb1ELb1ELb1EEEvNS_16Flash_fwd_paramsE)
        /*053c*/ 	.word	0x00000000


	//----- nvinfo : EIATTR_MIN_STACK_SIZE
	.align		4
.L_234:
        /*0540*/ 	.byte	0x04, 0x12
        /*0542*/ 	.short	(.L_236 - .L_235)
	.align		4
.L_235:
        /*0544*/ 	.word	index@(_ZN5flash24flash_fwd_splitkv_kernelI23Flash_fwd_kernel_traitsILi192ELi64ELi64ELi4ELb0ELb0EN7cutlass6half_tE19Flash_kernel_traitsILi192ELi64ELi64ELi4ES3_EELb1ELb0ELb0ELb0ELb1ELb0ELb0ELb0EEEvNS_16Flash_fwd_paramsE)
        /*0548*/ 	.word	0x00000000


	//----- nvinfo : EIATTR_MIN_STACK_SIZE
	.align		4
.L_236:
        /*054c*/ 	.byte	0x04, 0x12
        /*054e*/ 	.short	(.L_238 - .L_237)
	.align		4
.L_237:
        /*0550*/ 	.word	index@(_ZN5flash24flash_fwd_splitkv_kernelI23Flash_fwd_kernel_traitsILi192ELi64ELi64ELi4ELb0ELb0EN7cutlass6half_tE19Flash_kernel_traitsILi192ELi64ELi64ELi4ES3_EELb1ELb0ELb0ELb0ELb1ELb1ELb0ELb0EEEvNS_16Flash_fwd_paramsE)
        /*0554*/ 	.word	0x00000000


	//----- nvinfo : EIATTR_MIN_STACK_SIZE
	.align		4
.L_238:
        /*0558*/ 	.byte	0x04, 0x12
        /*055a*/ 	.short	(.L_240 - .L_239)
	.align		4
.L_239:
        /*055c*/ 	.word	index@(_ZN5flash24flash_fwd_splitkv_kernelI23Flash_fwd_kernel_traitsILi192ELi64ELi64ELi4ELb0ELb0EN7cutlass6half_tE19Flash_kernel_traitsILi192ELi64ELi64ELi4ES3_EELb1ELb0ELb1ELb0ELb0ELb0ELb0ELb0EEEvNS_16Flash_fwd_paramsE)
        /*0560*/ 	.word	0x00000000


	//----- nvinfo : EIATTR_MIN_STACK_SIZE
	.align		4
.L_240:
        /*0564*/ 	.byte	0x04, 0x12
        /*0566*/ 	.short	(.L_242 - .L_241)
	.align		4
.L_241:
        /*0568*/ 	.word	index@(_ZN5flash24flash_fwd_splitkv_kernelI23Flash_fwd_kernel_traitsILi192ELi64ELi64ELi4ELb0ELb0EN7cutlass6half_tE19Flash_kernel_traitsILi192ELi64ELi64ELi4ES3_EELb1ELb0ELb1ELb0ELb0ELb1ELb0ELb0EEEvNS_16Flash_fwd_paramsE)
        /*056c*/ 	.word	0x00000000


	//----- nvinfo : EIATTR_MIN_STACK_SIZE
	.align		4
.L_242:
        /*0570*/ 	.byte	0x04, 0x12
        /*0572*/ 	.short	(.L_244 - .L_243)
	.align		4
.L_243:
        /*0574*/ 	.word	index@(_ZN5flash24flash_fwd_splitkv_kernelI23Flash_fwd_kernel_traitsILi192ELi64ELi64ELi4ELb0ELb0EN7cutlass6half_tE19Flash_kernel_traitsILi192ELi64ELi64ELi4ES3_EELb1ELb0ELb0ELb0ELb1ELb0ELb0ELb1EEEvNS_16Flash_fwd_paramsE)
        /*0578*/ 	.word	0x00000000


	//----- nvinfo : EIATTR_MIN_STACK_SIZE
	.align		4
.L_244:
        /*057c*/ 	.byte	0x04, 0x12
        /*057e*/ 	.short	(.L_246 - .L_245)
	.align		4
.L_245:
        /*0580*/ 	.word	index@(_ZN5flash24flash_fwd_splitkv_kernelI23Flash_fwd_kernel_traitsILi192ELi64ELi64ELi4ELb0ELb0EN7cutlass6half_tE19Flash_kernel_traitsILi192ELi64ELi64ELi4ES3_EELb1ELb0ELb0ELb0ELb1ELb1ELb0ELb1EEEvNS_16Flash_fwd_paramsE)
        /*0584*/ 	.word	0x00000000


	//----- nvinfo : EIATTR_MIN_STACK_SIZE
	.align		4
.L_246:
        /*0588*/ 	.byte	0x04, 0x12
        /*058a*/ 	.short	(.L_248 - .L_247)
	.align		4
.L_247:
        /*058c*/ 	.word	index@(_ZN5flash24flash_fwd_splitkv_kernelI23Flash_fwd_kernel_traitsILi192ELi64ELi64ELi4ELb0ELb0EN7cutlass6half_tE19Flash_kernel_traitsILi192ELi64ELi64ELi4ES3_EELb1ELb0ELb1ELb0ELb0ELb0ELb0ELb1EEEvNS_16Flash_fwd_paramsE)
        /*0590*/ 	.word	0x00000000


	//----- nvinfo : EIATTR_MIN_STACK_SIZE
	.align		4
.L_248:
        /*0594*/ 	.byte	0x04, 0x12
        /*0596*/ 	.short	(.L_250 - .L_249)
	.align		4
.L_249:
        /*0598*/ 	.word	index@(_ZN5flash24flash_fwd_splitkv_kernelI23Flash_fwd_kernel_traitsILi192ELi64ELi64ELi4ELb0ELb0EN7cutlass6half_tE19Flash_kernel_traitsILi192ELi64ELi64ELi4ES3_EELb1ELb0ELb1ELb0ELb0ELb1ELb0ELb1EEEvNS_16Flash_fwd_paramsE)
        /*059c*/ 	.word	0x00000000


	//----- nvinfo : EIATTR_MIN_STACK_SIZE
	.align		4
.L_250:
        /*05a0*/ 	.byte	0x04, 0x12
        /*05a2*/ 	.short	(.L_252 - .L_251)
	.align		4
.L_251:
        /*05a4*/ 	.word	index@(_ZN5flash24flash_fwd_splitkv_kernelI23Flash_fwd_kernel_traitsILi192ELi64ELi64ELi4ELb0ELb0EN7cutlass6half_tE19Flash_kernel_traitsILi192ELi64ELi64ELi4ES3_EELb1ELb0ELb0ELb0ELb1ELb0ELb1ELb0EEEvNS_16Flash_fwd_paramsE)
        /*05a8*/ 	.word	0x00000000


	//----- nvinfo : EIATTR_MIN_STACK_SIZE
	.align		4
.L_252:
        /*05ac*/ 	.byte	0x04, 0x12
        /*05ae*/ 	.short	(.L_254 - .L_253)
	.align		4
.L_253:
        /*05b0*/ 	.word	index@(_ZN5flash24flash_fwd_splitkv_kernelI23Flash_fwd_kernel_traitsILi192ELi64ELi64ELi4ELb0ELb0EN7cutlass6half_tE19Flash_kernel_traitsILi192ELi64ELi64ELi4ES3_EELb1ELb0ELb0ELb0ELb1ELb1ELb1ELb0EEEvNS_16Flash_fwd_paramsE)
        /*05b4*/ 	.word	0x00000000


	//----- nvinfo : EIATTR_MIN_STACK_SIZE
	.align		4
.L_254:
        /*05b8*/ 	.byte	0x04, 0x12
        /*05ba*/ 	.short	(.L_256 - .L_255)
	.align		4
.L_255:
        /*05bc*/ 	.word	index@(_ZN5flash24flash_fwd_splitkv_kernelI23Flash_fwd_kernel_traitsILi192ELi64ELi64ELi4ELb0ELb0EN7cutlass6half_tE19Flash_kernel_traitsILi192ELi64ELi64ELi4ES3_EELb1ELb0ELb1ELb0ELb0ELb0ELb1ELb0EEEvNS_16Flash_fwd_paramsE)
        /*05c0*/ 	.word	0x00000000


	//----- nvinfo : EIATTR_MIN_STACK_SIZE
	.align		4
.L_256:
        /*05c4*/ 	.byte	0x04, 0x12
        /*05c6*/ 	.short	(.L_258 - .L_257)
	.align		4
.L_257:
        /*05c8*/ 	.word	index@(_ZN5flash24flash_fwd_splitkv_kernelI23Flash_fwd_kernel_traitsILi192ELi64ELi64ELi4ELb0ELb0EN7cutlass6half_tE19Flash_kernel_traitsILi192ELi64ELi64ELi4ES3_EELb1ELb0ELb1ELb0ELb0ELb1ELb1ELb0EEEvNS_16Flash_fwd_paramsE)
        /*05cc*/ 	.word	0x00000000


	//----- nvinfo : EIATTR_MIN_STACK_SIZE
	.align		4
.L_258:
        /*05d0*/ 	.byte	0x04, 0x12
        /*05d2*/ 	.short	(.L_260 - .L_259)
	.align		4
.L_259:
        /*05d4*/ 	.word	index@(_ZN5flash24flash_fwd_splitkv_kernelI23Flash_fwd_kernel_traitsILi192ELi64ELi64ELi4ELb0ELb0EN7cutlass6half_tE19Flash_kernel_traitsILi192ELi64ELi64ELi4ES3_EELb1ELb0ELb0ELb0ELb1ELb0ELb1ELb1EEEvNS_16Flash_fwd_paramsE)
        /*05d8*/ 	.word	0x00000000


	//----- nvinfo : EIATTR_MIN_STACK_SIZE
	.align		4
.L_260:
        /*05dc*/ 	.byte	0x04, 0x12
        /*05de*/ 	.short	(.L_262 - .L_261)
	.align		4
.L_261:
        /*05e0*/ 	.word	index@(_ZN5flash24flash_fwd_splitkv_kernelI23Flash_fwd_kernel_traitsILi192ELi64ELi64ELi4ELb0ELb0EN7cutlass6half_tE19Flash_kernel_traitsILi192ELi64ELi64ELi4ES3_EELb1ELb0ELb0ELb0ELb1ELb1ELb1ELb1EEEvNS_16Flash_fwd_paramsE)
        /*05e4*/ 	.word	0x00000000


	//----- nvinfo : EIATTR_MIN_STACK_SIZE
	.align		4
.L_262:
        /*05e8*/ 	.byte	0x04, 0x12
        /*05ea*/ 	.short	(.L_264 - .L_263)
	.align		4
.L_263:
        /*05ec*/ 	.word	index@(_ZN5flash24flash_fwd_splitkv_kernelI23Flash_fwd_kernel_traitsILi192ELi64ELi64ELi4ELb0ELb0EN7cutlass6half_tE19Flash_kernel_traitsILi192ELi64ELi64ELi4ES3_EELb1ELb0ELb1ELb0ELb0ELb0ELb1ELb1EEEvNS_16Flash_fwd_paramsE)
        /*05f0*/ 	.word	0x00000000


	//----- nvinfo : EIATTR_MIN_STACK_SIZE
	.align		4
.L_264:
        /*05f4*/ 	.byte	0x04, 0x12
        /*05f6*/ 	.short	(.L_266 - .L_265)
	.align		4
.L_265:
        /*05f8*/ 	.word	index@(_ZN5flash24flash_fwd_splitkv_kernelI23Flash_fwd_kernel_traitsILi192ELi64ELi64ELi4ELb0ELb0EN7cutlass6half_tE19Flash_kernel_traitsILi192ELi64ELi64ELi4ES3_EELb1ELb0ELb1ELb0ELb0ELb1ELb1ELb1EEEvNS_16Flash_fwd_paramsE)
        /*05fc*/ 	.word	0x00000000
.L_266:


//--------------------- .nv.compat                --------------------------
	.section	.nv.compat,"",@"SHT_CUDA_COMPAT_INFO"
	.align	4
        /*0000*/ 	.byte	0x02, 0x09, 0x01, 0x00, 0x02, 0x02, 0x01, 0x00, 0x02, 0x05, 0x05, 0x00, 0x03, 0x07, 0x01, 0x01
        /*0010*/ 	.byte	0x02, 0x03, 0x00, 0x00, 0x02, 0x06, 0x01, 0x00, 0x04, 0x0b, 0x08, 0x00, 0x00, 0x00, 0x00, 0x00
        /*0020*/ 	.byte	0x00, 0x00, 0x00, 0x00


//--------------------- .nv.info._ZN5flash32flash_fwd_splitkv_combine_kernelI23Flash_fwd_kernel_traitsILi192ELi64ELi64ELi4ELb0ELb0EN7cutlass6half_tE19Flash_kernel_traitsILi192ELi64ELi64ELi4ES3_EELi8ELi7ELb0EEEvNS_16Flash_fwd_paramsE --------------------------
	.section	.nv.info._ZN5flash32flash_fwd_splitkv_combine_kernelI23Flash_fwd_kernel_traitsILi192ELi64ELi64ELi4ELb0ELb0EN7cutlass6half_tE19Flash_kernel_traitsILi192ELi64ELi64ELi4ES3_EELi8ELi7ELb0EEEvNS_16Flash_fwd_paramsE,"",@"SHT_CUDA_INFO"
	.sectionflags	@""
	.align	4


	//----- nvinfo : EIATTR_CUDA_API_VERSION
	.align		4
        /*0000*/ 	.byte	0x04, 0x37
        /*0002*/ 	.short	(.L_268 - .L_267)
.L_267:
        /*0004*/ 	.word	0x00000082


	//----- nvinfo : EIATTR_KPARAM_INFO
	.align		4
.L_268:
        /*0008*/ 	.byte	0x04, 0x17
        /*000a*/ 	.short	(.L_270 - .L_269)
.L_269:
        /*000c*/ 	.word	0x00000000
        /*0010*/ 	.short	0x0000
        /*0012*/ 	.short	0x0000
        /*0014*/ 	.byte	0x00, 0xf0, 0x41, 0x07


	//----- nvinfo : EIATTR_SPARSE_MMA_MASK
	.align		4
.L_270:
        /*0018*/ 	.byte	0x03, 0x50
        /*001a*/ 	.short	0x0000


	//----- nvinfo : EIATTR_MAXREG_COUNT
	.align		4
        /*001c*/ 	.byte	0x03, 0x1b
        /*001e*/ 	.short	0x00ff


	//----- nvinfo : EIATTR_NUM_BARRIERS
	.align		4
        /*0020*/ 	.byte	0x02, 0x4c
        /*0022*/ 	.byte	0x01
	.zero		1


	//----- nvinfo : EIATTR_MERCURY_ISA_VERSION
	.align		4
        /*0024*/ 	.byte	0x03, 0x5f
        /*0026*/ 	.short	0x0101


	//----- nvinfo : EIATTR_COOP_GROUP_MASK_REGIDS
	.align		4
        /*0028*/ 	.byte	0x04, 0x29
        /*002a*/ 	.short	(.L_272 - .L_271)


	//   ....[0]....
.L_271:
        /*002c*/ 	.word	0xffffffff


	//   ....[1]....
        /*0030*/ 	.word	0xffffffff


	//   ....[2]....
        /*0034*/ 	.word	0xffffffff


	//   ....[3]....
        /*0038*/ 	.word	0xffffffff


	//   ....[4]....
        /*003c*/ 	.word	0xffffffff


	//   ....[5]....
        /*0040*/ 	.word	0xffffffff


	//   ....[6]....
        /*0044*/ 	.word	0xffffffff


	//   ....[7]....
        /*0048*/ 	.word	0xffffffff


	//----- nvinfo : EIATTR_COOP_GROUP_INSTR_OFFSETS
	.align		4
.L_272:
        /*004c*/ 	.byte	0x04, 0x28
        /*004e*/ 	.short	(.L_274 - .L_273)


	//   ....[0]....
.L_273:
        /*0050*/ 	.word	0x00002020


	//   ....[1]....
        /*0054*/ 	.word	0x00002040


	//   ....[2]....
        /*0058*/ 	.word	0x00002060


	//   ....[3]....
        /*005c*/ 	.word	0x00002080


	//   ....[4]....
        /*0060*/ 	.word	0x00002310


	//   ....[5]....
        /*0064*/ 	.word	0x000023a0


	//   ....[6]....
        /*0068*/ 	.word	0x00002480


	//   ....[7]....
        /*006c*/ 	.word	0x00002560


	//----- nvinfo : EIATTR_EXIT_INSTR_OFFSETS
	.align		4
.L_274:
        /*0070*/ 	.byte	0x04, 0x1c
        /*0072*/ 	.short	(.L_276 - .L_275)


	//   ....[0]....
.L_275:
        /*0074*/ 	.word	0x00004c80


	//   ....[1]....
        /*0078*/ 	.word	0x000052a0


	//   ....[2]....
        /*007c*/ 	.word	0x00005330


	//----- nvinfo : EIATTR_CRS_STACK_SIZE
	.align		4
.L_276:
        /*0080*/ 	.byte	0x04, 0x1e
        /*0082*/ 	.short	(.L_278 - .L_277)
.L_277:
        /*0084*/ 	.word	0x00000000


	//----- nvinfo : EIATTR_CBANK_PARAM_SIZE
	.align		4
.L_278:
        /*0088*/ 	.byte	0x03, 0x19
        /*008a*/ 	.short	0x01d0


	//----- nvinfo : EIATTR_PARAM_CBANK
	.align		4
        /*008c*/ 	.byte	0x04, 0x0a
        /*008e*/ 	.short	(.L_280 - .L_279)
	.align		4
.L_279:
        /*0090*/ 	.word	index@(.nv.constant0._ZN5flash32flash_fwd_splitkv_combine_kernelI23Flash_fwd_kernel_traitsILi192ELi64ELi64ELi4ELb0ELb0EN7cutlass6half_tE19Flash_kernel_traitsILi192ELi64ELi64ELi4ES3_EELi8ELi7ELb0EEEvNS_16Flash_fwd_paramsE)
        /*0094*/ 	.short	0x0210
        /*0096*/ 	.short	0x01d0


	//----- nvinfo : EIATTR_SW_WAR
	.align		4
.L_280:
        /*0098*/ 	.byte	0x04, 0x36
        /*009a*/ 	.short	(.L_282 - .L_281)
.L_281:
        /*009c*/ 	.word	0x00000008
.L_282:


//--------------------- .nv.info._ZN5flash32flash_fwd_splitkv_combine_kernelI23Flash_fwd_kernel_traitsILi192ELi64ELi64ELi4ELb0ELb0EN7cutlass6half_tE19Flash_kernel_traitsILi192ELi64ELi64ELi4ES3_EELi8ELi6ELb0EEEvNS_16Flash_fwd_paramsE --------------------------
	.section	.nv.info._ZN5flash32flash_fwd_splitkv_combine_kernelI23Flash_fwd_kernel_traitsILi192ELi64ELi64ELi4ELb0ELb0EN7cutlass6half_tE19Flash_kernel_traitsILi192ELi64ELi64ELi4ES3_EELi8ELi6ELb0EEEvNS_16Flash_fwd_paramsE,"",@"SHT_CUDA_INFO"
	.sectionflags	@""
	.align	4


	//----- nvinfo : EIATTR_CUDA_API_VERSION
	.align		4
        /*0000*/ 	.byte	0x04, 0x37
        /*0002*/ 	.short	(.L_284 - .L_283)
.L_283:
        /*0004*/ 	.word	0x00000082


	//----- nvinfo : EIATTR_KPARAM_INFO
	.align		4
.L_284:
        /*0008*/ 	.byte	0x04, 0x17
        /*000a*/ 	.short	(.L_286 - .L_285)
.L_285:
        /*000c*/ 	.word	0x00000000
        /*0010*/ 	.short	0x0000
        /*0012*/ 	.short	0x0000
        /*0014*/ 	.byte	0x00, 0xf0, 0x41, 0x07


	//----- nvinfo : EIATTR_SPARSE_MMA_MASK
	.align		4
.L_286:
        /*0018*/ 	.byte	0x03, 0x50
        /*001a*/ 	.short	0x0000


	//----- nvinfo : EIATTR_MAXREG_COUNT
	.align		4
        /*001c*/ 	.byte	0x03, 0x1b
        /*001e*/ 	.short	0x00ff


	//----- nvinfo : EIATTR_NUM_BARRIERS
	.align		4
        /*0020*/ 	.byte	0x02, 0x4c
        /*0022*/ 	.byte	0x01
	.zero		1


	//----- nvinfo : EIATTR_MERCURY_ISA_VERSION
	.align		4
        /*0024*/ 	.byte	0x03, 0x5f
        /*0026*/ 	.short	0x0101


	//----- nvinfo : EIATTR_COOP_GROUP_MASK_REGIDS
	.align		4
        /*0028*/ 	.byte	0x04, 0x29
        /*002a*/ 	.short	(.L_288 - .L_287)


	//   ....[0]....
.L_287:
        /*002c*/ 	.word	0xffffffff


	//   ....[1]....
        /*0030*/ 	.word	0xffffffff


	//   ....[2]....
        /*0034*/ 	.word	0xffffffff


	//   ....[3]....
        /*0038*/ 	.word	0xffffffff


	//   ....[4]....
        /*003c*/ 	.word	0xffffffff


	//   ....[5]....
        /*0040*/ 	.word	0xffffffff


	//   ....[6]....
        /*0044*/ 	.word	0xffffffff


	//   ....[7]....
        /*0048*/ 	.word	0xffffffff


	//----- nvinfo : EIATTR_COOP_GROUP_INSTR_OFFSETS
	.align		4
.L_288:
        /*004c*/ 	.byte	0x04, 0x28
        /*004e*/ 	.short	(.L_290 - .L_289)


	//   ....[0]....
.L_289:
        /*0050*/ 	.word	0x00001ba0


	//   ....[1]....
        /*0054*/ 	.word	0x00001bc0


	//   ....[2]....
        /*0058*/ 	.word	0x00001be0


	//   ....[3]....
        /*005c*/ 	.word	0x00001c00


	//   ....[4]....
        /*0060*/ 	.word	0x00001da0


	//   ....[5]....
        /*0064*/ 	.word	0x00001e30


	//   ....[6]....
        /*0068*/ 	.word	0x00001f00


	//   ....[7]....
        /*006c*/ 	.word	0x00001ff0


	//----- nvinfo : EIATTR_EXIT_INSTR_OFFSETS
	.align		4
.L_290:
        /*0070*/ 	.byte	0x04, 0x1c
        /*0072*/ 	.short	(.L_292 - .L_291)


	//   ....[0]....
.L_291:
        /*0074*/ 	.word	0x00004560


	//   ....[1]....
        /*0078*/ 	.word	0x00004b80


	//   ....[2]....
        /*007c*/ 	.word	0x00004c10


	//----- nvinfo : EIATTR_CRS_STACK_SIZE
	.align		4
.L_292:
        /*0080*/ 	.byte	0x04, 0x1e
        /*0082*/ 	.short	(.L_294 - .L_293)
.L_293:
        /*0084*/ 	.word	0x00000000


	//----- nvinfo : EIATTR_CBANK_PARAM_SIZE
	.align		4
.L_294:
        /*0088*/ 	.byte	0x03, 0x19
        /*008a*/ 	.short	0x01d0


	//----- nvinfo : EIATTR_PARAM_CBANK
	.align		4
        /*008c*/ 	.byte	0x04, 0x0a
        /*008e*/ 	.short	(.L_296 - .L_295)
	.align		4
.L_295:
        /*0090*/ 	.word	index@(.nv.constant0._ZN5flash32flash_fwd_splitkv_combine_kernelI23Flash_fwd_kernel_traitsILi192ELi64ELi64ELi4ELb0ELb0EN7cutlass6half_tE19Flash_kernel_traitsILi192ELi64ELi64ELi4ES3_EELi8ELi6ELb0EEEvNS_16Flash_fwd_paramsE)
        /*0094*/ 	.short	0x0210
        /*0096*/ 	.short	0x01d0


	//----- nvinfo : EIATTR_SW_WAR
	.align		4
.L_296:
        /*0098*/ 	.byte	0x04, 0x36
        /*009a*/ 	.short	(.L_298 - .L_297)
.L_297:
        /*009c*/ 	.word	0x00000008
.L_298:


//--------------------- .nv.info._ZN5flash32flash_fwd_splitkv_combine_kernelI23Flash_fwd_kernel_traitsILi192ELi64ELi64ELi4ELb0ELb0EN7cutlass6half_tE19Flash_kernel_traitsILi192ELi64ELi64ELi4ES3_EELi8ELi5ELb0EEEvNS_16Flash_fwd_paramsE --------------------------
	.section	.nv.info._ZN5flash32flash_fwd_splitkv_combine_kernelI23Flash_fwd_kernel_traitsILi192ELi64ELi64ELi4ELb0ELb0EN7cutlass6half_tE19Flash_kernel_traitsILi192ELi64ELi64ELi4ES3_EELi8ELi5ELb0EEEvNS_16Flash_fwd_paramsE,"",@"SHT_CUDA_INFO"
	.sectionflags	@""
	.align	4


	//----- nvinfo : EIATTR_CUDA_API_VERSION
	.align		4
        /*0000*/ 	.byte	0x04, 0x37
        /*0002*/ 	.short	(.L_300 - .L_299)
.L_299:
        /*0004*/ 	.word	0x00000082


	//----- nvinfo : EIATTR_KPARAM_INFO
	.align		4
.L_300:
        /*0008*/ 	.byte	0x04, 0x17
        /*000a*/ 	.short	(.L_302 - .L_301)
.L_301:
        /*000c*/ 	.word	0x00000000
        /*0010*/ 	.short	0x0000
        /*0012*/ 	.short	0x0000
        /*0014*/ 	.byte	0x00, 0xf0, 0x41, 0x07


	//----- nvinfo : EIATTR_SPARSE_MMA_MASK
	.align		4
.L_302:
        /*0018*/ 	.byte	0x03, 0x50
        /*001a*/ 	.short	0x0000


	//----- nvinfo : EIATTR_MAXREG_COUNT
	.align		4
        /*001c*/ 	.byte	0x03, 0x1b
        /*001e*/ 	.short	0x00ff


	//----- nvinfo : EIATTR_NUM_BARRIERS
	.align		4
        /*0020*/ 	.byte	0x02, 0x4c
        /*0022*/ 	.byte	0x01
	.zero		1


	//----- nvinfo : EIATTR_MERCURY_ISA_VERSION
	.align		4
        /*0024*/ 	.byte	0x03, 0x5f
        /*0026*/ 	.short	0x0101


	//----- nvinfo : EIATTR_COOP_GROUP_MASK_REGIDS
	.align		4
        /*0028*/ 	.byte	0x04, 0x29
        /*002a*/ 	.short	(.L_304 - .L_303)


	//   ....[0]....
.L_303:
        /*002c*/ 	.word	0xffffffff


	//   ....[1]....
        /*0030*/ 	.word	0xffffffff


	//   ....[2]....
        /*0034*/ 	.word	0xffffffff


	//   ....[3]....
        /*0038*/ 	.word	0xffffffff


	//   ....[4]....
        /*003c*/ 	.word	0xffffffff


	//   ....[5]....
        /*0040*/ 	.word	0xffffffff


	//   ....[6]....
        /*0044*/ 	.word	0xffffffff


	//   ....[7]....
        /*0048*/ 	.word	0xffffffff


	//----- nvinfo : EIATTR_COOP_GROUP_INSTR_OFFSETS
	.align		4
.L_304:
        /*004c*/ 	.byte	0x04, 0x28
        /*004e*/ 	.short	(.L_306 - .L_305)


	//   ....[0]....
.L_305:
        /*0050*/ 	.word	0x000016f0


	//   ....[1]....
        /*0054*/ 	.word	0x00001710


	//   ....[2]....
        /*0058*/ 	.word	0x00001750


	//   ....[3]....
        /*005c*/ 	.word	0x000017c0


	//   ....[4]....
        /*0060*/ 	.word	0x000019a0


	//   ....[5]....
        /*0064*/ 	.word	0x00001a00


	//   ....[6]....
        /*0068*/ 	.word	0x00001aa0


	//   ....[7]....
        /*006c*/ 	.word	0x00001bf0


	//----- nvinfo : EIATTR_EXIT_INSTR_OFFSETS
	.align		4
.L_306:
        /*0070*/ 	.byte	0x04, 0x1c
        /*0072*/ 	.short	(.L_308 - .L_307)


	//   ....[0]....
.L_307:
        /*0074*/ 	.word	0x000041d0


	//   ....[1]....
        /*0078*/ 	.word	0x000047f0


	//   ....[2]....
        /*007c*/ 	.word	0x00004880


	//----- nvinfo : EIATTR_CRS_STACK_SIZE
	.align		4
.L_308:
        /*0080*/ 	.byte	0x04, 0x1e
        /*0082*/ 	.short	(.L_310 - .L_309)
.L_309:
        /*0084*/ 	.word	0x00000000


	//----- nvinfo : EIATTR_CBANK_PARAM_SIZE
	.align		4
.L_310:
        /*0088*/ 	.byte	0x03, 0x19
        /*008a*/ 	.short	0x01d0


	//----- nvinfo : EIATTR_PARAM_CBANK
	.align		4
        /*008c*/ 	.byte	0x04, 0x0a
        /*008e*/ 	.short	(.L_312 - .L_311)
	.align		4
.L_311:
        /*0090*/ 	.word	index@(.nv.constant0._ZN5flash32flash_fwd_splitkv_combine_kernelI23Flash_fwd_kernel_traitsILi192ELi64ELi64ELi4ELb0ELb0EN7cutlass6half_tE19Flash_kernel_traitsILi192ELi64ELi64ELi4ES3_EELi8ELi5ELb0EEEvNS_16Flash_fwd_paramsE)
        /*0094*/ 	.short	0x0210
        /*0096*/ 	.short	0x01d0


	//----- nvinfo : EIATTR_SW_WAR
	.align		4
.L_312:
        /*0098*/ 	.byte	0x04, 0x36
        /*009a*/ 	.short	(.L_314 - .L_313)
.L_313:
        /*009c*/ 	.word	0x00000008
.L_314:


//--------------------- .nv.info._ZN5flash32flash_fwd_splitkv_combine_kernelI23Flash_fwd_kernel_traitsILi192ELi64ELi64ELi4ELb0ELb0EN7cutlass6half_tE19Flash_kernel_traitsILi192ELi64ELi64ELi4ES3_EELi8ELi4ELb0EEEvNS_16Flash_fwd_paramsE --------------------------
	.section	.nv.info._ZN5flash32flash_fwd_splitkv_combine_kernelI23Flash_fwd_kernel_traitsILi192ELi64ELi64ELi4ELb0ELb0EN7cutlass6half_tE19Flash_kernel_traitsILi192ELi64ELi64ELi4ES3_EELi8ELi4ELb0EEEvNS_16Flash_fwd_paramsE,"",@"SHT_CUDA_INFO"
	.sectionflags	@""
	.align	4


	//----- nvinfo : EIATTR_CUDA_API_VERSION
	.align		4
        /*0000*/ 	.byte	0x04, 0x37
        /*0002*/ 	.short	(.L_316 - .L_315)
.L_315:
        /*0004*/ 	.word	0x00000082


	//----- nvinfo : EIATTR_KPARAM_INFO
	.align		4
.L_316:
        /*0008*/ 	.byte	0x04, 0x17
        /*000a*/ 	.short	(.L_318 - .L_317)
.L_317:
        /*000c*/ 	.word	0x00000000
        /*0010*/ 	.short	0x0000
        /*0012*/ 	.short	0x0000
        /*0014*/ 	.byte	0x00, 0xf0, 0x41, 0x07


	//----- nvinfo : EIATTR_SPARSE_MMA_MASK
	.align		4
.L_318:
        /*0018*/ 	.byte	0x03, 0x50
        /*001a*/ 	.short	0x0000


	//----- nvinfo : EIATTR_MAXREG_COUNT
	.align		4
        /*001c*/ 	.byte	0x03, 0x1b
        /*001e*/ 	.short	0x00ff


	//----- nvinfo : EIATTR_NUM_BARRIERS
	.align		4
        /*0020*/ 	.byte	0x02, 0x4c
        /*0022*/ 	.byte	0x01
	.zero		1


	//----- nvinfo : EIATTR_MERCURY_ISA_VERSION
	.align		4
        /*0024*/ 	.byte	0x03, 0x5f
        /*0026*/ 	.short	0x0101


	//----- nvinfo : EIATTR_COOP_GROUP_MASK_REGIDS
	.align		4
        /*0028*/ 	.byte	0x04, 0x29
        /*002a*/ 	.short	(.L_320 - .L_319)


	//   ....[0]....
.L_319:
        /*002c*/ 	.word	0xffffffff


	//   ....[1]....
        /*0030*/ 	.word	0xffffffff


	//   ....[2]....
        /*0034*/ 	.word	0xffffffff


	//   ....[3]....
        /*0038*/ 	.word	0xffffffff


	//   ....[4]....
        /*003c*/ 	.word	0xffffffff


	//   ....[5]....
        /*0040*/ 	.word	0xffffffff


	//   ....[6]....
        /*0044*/ 	.word	0xffffffff


	//   ....[7]....
        /*0048*/ 	.word	0xffffffff


	//----- nvinfo : EIATTR_COOP_GROUP_INSTR_OFFSETS
	.align		4
.L_320:
        /*004c*/ 	.byte	0x04, 0x28
        /*004e*/ 	.short	(.L_322 - .L_321)


	//   ....[0]....
.L_321:
        /*0050*/ 	.word	0x00001810


	//   ....[1]....
        /*0054*/ 	.word	0x00001870


	//   ....[2]....
        /*0058*/ 	.word	0x000018e0


	//   ....[3]....
        /*005c*/ 	.word	0x00001920


	//   ....[4]....
        /*0060*/ 	.word	0x00001a40


	//   ....[5]....
        /*0064*/ 	.word	0x00001b20


	//   ....[6]....
        /*0068*/ 	.word	0x00001be0


	//   ....[7]....
        /*006c*/ 	.word	0x00001d00


	//----- nvinfo : EIATTR_EXIT_INSTR_OFFSETS
	.align		4
.L_322:
        /*0070*/ 	.byte	0x04, 0x1c
        /*0072*/ 	.short	(.L_324 - .L_323)


	//   ....[0]....
.L_323:
        /*0074*/ 	.word	0x000041b0


	//   ....[1]....
        /*0078*/ 	.word	0x000047d0


	//   ....[2]....
        /*007c*/ 	.word	0x00004860


	//----- nvinfo : EIATTR_CRS_STACK_SIZE
	.align		4
.L_324:
        /*0080*/ 	.byte	0x04, 0x1e
        /*0082*/ 	.short	(.L_326 - .L_325)
.L_325:
        /*0084*/ 	.word	0x00000000


	//----- nvinfo : EIATTR_CBANK_PARAM_SIZE
	.align		4
.L_326:
        /*0088*/ 	.byte	0x03, 0x19
        /*008a*/ 	.short	0x01d0


	//----- nvinfo : EIATTR_PARAM_CBANK
	.align		4
        /*008c*/ 	.byte	0x04, 0x0a
        /*008e*/ 	.short	(.L_328 - .L_327)
	.align		4
.L_327:
        /*0090*/ 	.word	index@(.nv.constant0._ZN5flash32flash_fwd_splitkv_combine_kernelI23Flash_fwd_kernel_traitsILi192ELi64ELi64ELi4ELb0ELb0EN7cutlass6half_tE19Flash_kernel_traitsILi192ELi64ELi64ELi4ES3_EELi8ELi4ELb0EEEvNS_16Flash_fwd_paramsE)
        /*0094*/ 	.short	0x0210
        /*0096*/ 	.short	0x01d0


	//----- nvinfo : EIATTR_SW_WAR
	.align		4
.L_328:
        /*0098*/ 	.byte	0x04, 0x36
        /*009a*/ 	.short	(.L_330 - .L_329)
.L_329:
        /*009c*/ 	.word	0x00000008
.L_330:


//--------------------- .nv.info._ZN5flash32flash_fwd_splitkv_combine_kernelI23Flash_fwd_kernel_traitsILi192ELi64ELi64ELi4ELb0ELb0EN7cutlass6half_tE19Flash_kernel_traitsILi192ELi64ELi64ELi4ES3_EELi8ELi3ELb0EEEvNS_16Flash_fwd_paramsE --------------------------
	.section	.nv.info._ZN5flash32flash_fwd_splitkv_combine_kernelI23Flash_fwd_kernel_traitsILi192ELi64ELi64ELi4ELb0ELb0EN7cutlass6half_tE19Flash_kernel_traitsILi192ELi64ELi64ELi4ES3_EELi8ELi3ELb0EEEvNS_16Flash_fwd_paramsE,"",@"SHT_CUDA_INFO"
	.sectionflags	@""
	.align	4


	//----- nvinfo : EIATTR_CUDA_API_VERSION
	.align		4
        /*0000*/ 	.byte	0x04, 0x37
        /*0002*/ 	.short	(.L_332 - .L_331)
.L_331:
        /*0004*/ 	.word	0x00000082


	//----- nvinfo : EIATTR_KPARAM_INFO
	.align		4
.L_332:
        /*0008*/ 	.byte	0x04, 0x17
        /*000a*/ 	.short	(.L_334 - .L_333)
.L_333:
        /*000c*/ 	.word	0x00000000
        /*0010*/ 	.short	0x0000
        /*0012*/ 	.short	0x0000
        /*0014*/ 	.byte	0x00, 0xf0, 0x41, 0x07


	//----- nvinfo : EIATTR_SPARSE_MMA_MASK
	.align		4
.L_334:
        /*0018*/ 	.byte	0x03, 0x50
        /*001a*/ 	.short	0x0000


	//----- nvinfo : EIATTR_MAXREG_COUNT
	.align		4
        /*001c*/ 	.byte	0x03, 0x1b
        /*001e*/ 	.short	0x00ff


	//----- nvinfo : EIATTR_NUM_BARRIERS
	.align		4
        /*0020*/ 	.byte	0x02, 0x4c
        /*0022*/ 	.byte	0x01
	.zero		1


	//----- nvinfo : EIATTR_MERCURY_ISA_VERSION
	.align		4
        /*0024*/ 	.byte	0x03, 0x5f
        /*0026*/ 	.short	0x0101


	//----- nvinfo : EIATTR_COOP_GROUP_MASK_REGIDS
	.align		4
        /*0028*/ 	.byte	0x04, 0x29
        /*002a*/ 	.short	(.L_336 - .L_335)


	//   ....[0]....
.L_335:
        /*002c*/ 	.word	0xffffffff


	//   ....[1]....
        /*0030*/ 	.word	0xffffffff


	//   ....[2]....
        /*0034*/ 	.word	0xffffffff


	//   ....[3]....
        /*0038*/ 	.word	0xffffffff


	//   ....[4]....
        /*003c*/ 	.word	0xffffffff


	//   ....[5]....
        /*0040*/ 	.word	0xffffffff


	//----- nvinfo : EIATTR_COOP_GROUP_INSTR_OFFSETS
	.align		4
.L_336:
        /*0044*/ 	.byte	0x04, 0x28
        /*0046*/ 	.short	(.L_338 - .L_337)


	//   ....[0]....
.L_337:
        /*0048*/ 	.word	0x00001880


	//   ....[1]....
        /*004c*/ 	.word	0x000018b0


	//   ....[2]....
        /*0050*/ 	.word	0x00001910


	//   ....[3]....
        /*0054*/ 	.word	0x00001a60


	//   ....[4]....
        /*0058*/ 	.word	0x00001ab0


	//   ....[5]....
        /*005c*/ 	.word	0x00001ba0


	//----- nvinfo : EIATTR_EXIT_INSTR_OFFSETS
	.align		4
.L_338:
        /*0060*/ 	.byte	0x04, 0x1c
        /*0062*/ 	.short	(.L_340 - .L_339)


	//   ....[0]....
.L_339:
        /*0064*/ 	.word	0x000040c0


	//   ....[1]....
        /*0068*/ 	.word	0x000046e0


	//   ....[2]....
        /*006c*/ 	.word	0x00004770


	//----- nvinfo : EIATTR_CRS_STACK_SIZE
	.align		4
.L_340:
        /*0070*/ 	.byte	0x04, 0x1e
        /*0072*/ 	.short	(.L_342 - .L_341)
.L_341:
        /*0074*/ 	.word	0x00000000


	//----- nvinfo : EIATTR_CBANK_PARAM_SIZE
	.align		4
.L_342:
        /*0078*/ 	.byte	0x03, 0x19
        /*007a*/ 	.short	0x01d0


	//----- nvinfo : EIATTR_PARAM_CBANK
	.align		4
        /*007c*/ 	.byte	0x04, 0x0a
        /*007e*/ 	.short	(.L_344 - .L_343)
	.align		4
.L_343:
        /*0080*/ 	.word	index@(.nv.constant0._ZN5flash32flash_fwd_splitkv_combine_kernelI23Flash_fwd_kernel_traitsILi192ELi64ELi64ELi4ELb0ELb0EN7cutlass6half_tE19Flash_kernel_traitsILi192ELi64ELi64ELi4ES3_EELi8ELi3ELb0EEEvNS_16Flash_fwd_paramsE)
        /*0084*/ 	.short	0x0210
        /*0086*/ 	.short	0x01d0


	//----- nvinfo : EIATTR_SW_WAR
	.align		4
.L_344:
        /*0088*/ 	.byte	0x04, 0x36
        /*008a*/ 	.short	(.L_346 - .L_345)
.L_345:
        /*008c*/ 	.word	0x00000008
.L_346:


//--------------------- .nv.info._ZN5flash32flash_fwd_splitkv_combine_kernelI23Flash_fwd_kernel_traitsILi192ELi64ELi64ELi4ELb0ELb0EN7cutlass6half_tE19Flash_kernel_traitsILi192ELi64ELi64ELi4ES3_EELi8ELi2ELb0EEEvNS_16Flash_fwd_paramsE --------------------------
	.section	.nv.info._ZN5flash32flash_fwd_splitkv_combine_kernelI23Flash_fwd_kernel_traitsILi192ELi64ELi64ELi4ELb0ELb0EN7cutlass6half_tE19Flash_kernel_traitsILi192ELi64ELi64ELi4ES3_EELi8ELi2ELb0EEEvNS_16Flash_fwd_paramsE,"",@"SHT_CUDA_INFO"
	.sectionflags	@""
	.align	4


	//----- nvinfo : EIATTR_CUDA_API_VERSION
	.align		4
        /*0000*/ 	.byte	0x04, 0x37
        /*0002*/ 	.short	(.L_348 - .L_347)
.L_347:
        /*0004*/ 	.word	0x00000082


	//----- nvinfo : EIATTR_KPARAM_INFO
	.align		4
.L_348:
        /*0008*/ 	.byte	0x04, 0x17
        /*000a*/ 	.short	(.L_350 - .L_349)
.L_349:
        /*000c*/ 	.word	0x00000000
        /*0010*/ 	.short	0x0000
        /*0012*/ 	.short	0x0000
        /*0014*/ 	.byte	0x00, 0xf0, 0x41, 0x07


	//----- nvinfo : EIATTR_SPARSE_MMA_MASK
	.align		4
.L_350:
        /*0018*/ 	.byte	0x03, 0x50
        /*001a*/ 	.short	0x0000


	//----- nvinfo : EIATTR_MAXREG_COUNT
	.align		4
        /*001c*/ 	.byte	0x03, 0x1b
        /*001e*/ 	.short	0x00ff


	//----- nvinfo : EIATTR_NUM_BARRIERS
	.align		4
        /*0020*/ 	.byte	0x02, 0x4c
        /*0022*/ 	.byte	0x01
	.zero		1


	//----- nvinfo : EIATTR_MERCURY_ISA_VERSION
	.align		4
        /*0024*/ 	.byte	0x03, 0x5f
        /*0026*/ 	.short	0x0101


	//----- nvinfo : EIATTR_COOP_GROUP_MASK_REGIDS
	.align		4
        /*0028*/ 	.byte	0x04, 0x29
        /*002a*/ 	.short	(.L_352 - .L_351)


	//   ....[0]....
.L_351:
        /*002c*/ 	.word	0xffffffff


	//   ....[1]....
        /*0030*/ 	.word	0xffffffff


	//   ....[2]....
        /*0034*/ 	.word	0xffffffff


	//   ....[3]....
        /*0038*/ 	.word	0xffffffff


	//----- nvinfo : EIATTR_COOP_GROUP_INSTR_OFFSETS
	.align		4
.L_352:
        /*003c*/ 	.byte	0x04, 0x28
        /*003e*/ 	.short	(.L_354 - .L_353)


	//   ....[0]....
.L_353:
        /*0040*/ 	.word	0x00001800


	//   ....[1]....
        /*0044*/ 	.word	0x00001880


	//   ....[2]....
        /*0048*/ 	.word	0x00001a80


	//   ....[3]....
        /*004c*/ 	.word	0x00001bd0


	//----- nvinfo : EIATTR_EXIT_INSTR_OFFSETS
	.align		4
.L_354:
        /*0050*/ 	.byte	0x04, 0x1c
        /*0052*/ 	.short	(.L_356 - .L_355)


	//   ....[0]....
.L_355:
        /*0054*/ 	.word	0x00004130


	//   ....[1]....
        /*0058*/ 	.word	0x00004750


	//   ....[2]....
        /*005c*/ 	.word	0x000047e0


	//----- nvinfo : EIATTR_CRS_STACK_SIZE
	.align		4
.L_356:
        /*0060*/ 	.byte	0x04, 0x1e
        /*0062*/ 	.short	(.L_358 - .L_357)
.L_357:
        /*0064*/ 	.word	0x00000000


	//----- nvinfo : EIATTR_CBANK_PARAM_SIZE
	.align		4
.L_358:
        /*0068*/ 	.byte	0x03, 0x19
        /*006a*/ 	.short	0x01d0


	//----- nvinfo : EIATTR_PARAM_CBANK
	.align		4
        /*006c*/ 	.byte	0x04, 0x0a
        /*006e*/ 	.short	(.L_360 - .L_359)
	.align		4
.L_359:
        /*0070*/ 	.word	index@(.nv.constant0._ZN5flash32flash_fwd_splitkv_combine_kernelI23Flash_fwd_kernel_traitsILi192ELi64ELi64ELi4ELb0ELb0EN7cutlass6half_tE19Flash_kernel_traitsILi192ELi64ELi64ELi4ES3_EELi8ELi2ELb0EEEvNS_16Flash_fwd_paramsE)
        /*0074*/ 	.short	0x0210
        /*0076*/ 	.short	0x01d0


	//----- nvinfo : EIATTR_SW_WAR
	.align		4
.L_360:
        /*0078*/ 	.byte	0x04, 0x36
        /*007a*/ 	.short	(.L_362 - .L_361)
.L_361:
        /*007c*/ 	.word	0x00000008
.L_362:


//--------------------- .nv.info._ZN5flash32flash_fwd_splitkv_combine_kernelI23Flash_fwd_kernel_traitsILi192ELi64ELi64ELi4ELb0ELb0EN7cutlass6half_tE19Flash_kernel_traitsILi192ELi64ELi64ELi4ES3_EELi8ELi1ELb0EEEvNS_16Flash_fwd_paramsE --------------------------
	.section	.nv.info._ZN5flash32flash_fwd_splitkv_combine_kernelI23Flash_fwd_kernel_traitsILi192ELi64ELi64ELi4ELb0ELb0EN7cutlass6half_tE19Flash_kernel_traitsILi192ELi64ELi64ELi4ES3_EELi8ELi1ELb0EEEvNS_16Flash_fwd_paramsE,"",@"SHT_CUDA_INFO"
	.sectionflags	@""
	.align	4


	//----- nvinfo : EIATTR_CUDA_API_VERSION
	.align		4
        /*0000*/ 	.byte	0x04, 0x37
        /*0002*/ 	.short	(.L_364 - .L_363)
.L_363:
        /*0004*/ 	.word	0x00000082


	//----- nvinfo : EIATTR_KPARAM_INFO
	.align		4
.L_364:
        /*0008*/ 	.byte	0x04, 0x17
        /*000a*/ 	.short	(.L_366 - .L_365)
.L_365:
        /*000c*/ 	.word	0x00000000
        /*0010*/ 	.short	0x0000
        /*0012*/ 	.short	0x0000
        /*0014*/ 	.byte	0x00, 0xf0, 0x41, 0x07


	//----- nvinfo : EIATTR_SPARSE_MMA_MASK
	.align		4
.L_366:
        /*0018*/ 	.byte	0x03, 0x50
        /*001a*/ 	.short	0x0000


	//----- nvinfo : EIATTR_MAXREG_COUNT
	.align		4
        /*001c*/ 	.byte	0x03, 0x1b
        /*001e*/ 	.short	0x00ff


	//----- nvinfo : EIATTR_NUM_BARRIERS
	.align		4
        /*0020*/ 	.byte	0x02, 0x4c
        /*0022*/ 	.byte	0x01
	.zero		1


	//----- nvinfo : EIATTR_MERCURY_ISA_VERSION
	.align		4
        /*0024*/ 	.byte	0x03, 0x5f
        /*0026*/ 	.short	0x0101


	//----- nvinfo : EIATTR_COOP_GROUP_MASK_REGIDS
	.align		4
        /*0028*/ 	.byte	0x04, 0x29
        /*002a*/ 	.short	(.L_368 - .L_367)


	//   ....[0]....
.L_367:
        /*002c*/ 	.word	0xffffffff


	//   ....[1]....
        /*0030*/ 	.word	0xffffffff


	//----- nvinfo : EIATTR_COOP_GROUP_INSTR_OFFSETS
	.align		4
.L_368:
        /*0034*/ 	.byte	0x04, 0x28
        /*0036*/ 	.short	(.L_370 - .L_369)


	//   ....[0]....
.L_369:
        /*0038*/ 	.word	0x00001860


	//   ....[1]....
        /*003c*/ 	.word	0x00001af0


	//----- nvinfo : EIATTR_EXIT_INSTR_OFFSETS
	.align		4
.L_370:
        /*0040*/ 	.byte	0x04, 0x1c
        /*0042*/ 	.short	(.L_372 - .L_371)


	//   ....[0]....
.L_371:
        /*0044*/ 	.word	0x00004110


	//   ....[1]....
        /*0048*/ 	.word	0x00004730


	//   ....[2]....
        /*004c*/ 	.word	0x000047c0


	//----- nvinfo : EIATTR_CRS_STACK_SIZE
	.align		4
.L_372:
        /*0050*/ 	.byte	0x04, 0x1e
        /*0052*/ 	.short	(.L_374 - .L_373)
.L_373:
        /*0054*/ 	.word	0x00000000


	//----- nvinfo : EIATTR_CBANK_PARAM_SIZE
	.align		4
.L_374:
        /*0058*/ 	.byte	0x03, 0x19
        /*005a*/ 	.short	0x01d0


	//----- nvinfo : EIATTR_PARAM_CBANK
	.align		4
        /*005c*/ 	.byte	0x04, 0x0a
        /*005e*/ 	.short	(.L_376 - .L_375)
	.align		4
.L_375:
        /*0060*/ 	.word	index@(.nv.constant0._ZN5flash32flash_fwd_splitkv_combine_kernelI23Flash_fwd_kernel_traitsILi192ELi64ELi64ELi4ELb0ELb0EN7cutlass6half_tE19Flash_kernel_traitsILi192ELi64ELi64ELi4ES3_EELi8ELi1ELb0EEEvNS_16Flash_fwd_paramsE)
        /*0064*/ 	.short	0x0210
        /*0066*/ 	.short	0x01d0


	//----- nvinfo : EIATTR_SW_WAR
	.align		4
.L_376:
        /*0068*/ 	.byte	0x04, 0x36
        /*006a*/ 	.short	(.L_378 - .L_377)
.L_377:
        /*006c*/ 	.word	0x00000008
.L_378:


//--------------------- .nv.info._ZN5flash32flash_fwd_splitkv_combine_kernelI23Flash_fwd_kernel_traitsILi192ELi64ELi64ELi4ELb0ELb0EN7cutlass6half_tE19Flash_kernel_traitsILi192ELi64ELi64ELi4ES3_EELi8ELi7ELb1EEEvNS_16Flash_fwd_paramsE --------------------------
	.section	.nv.info._ZN5flash32flash_fwd_splitkv_combine_kernelI23Flash_fwd_kernel_traitsILi192ELi64ELi64ELi4ELb0ELb0EN7cutlass6half_tE19Flash_kernel_traitsILi192ELi64ELi64ELi4ES3_EELi8ELi7ELb1EEEvNS_16Flash_fwd_paramsE,"",@"SHT_CUDA_INFO"
	.sectionflags	@""
	.align	4


	//----- nvinfo : EIATTR_CUDA_API_VERSION
	.align		4
        /*0000*/ 	.byte	0x04, 0x37
        /*0002*/ 	.short	(.L_380 - .L_379)
.L_379:
        /*0004*/ 	.word	0x00000082


	//----- nvinfo : EIATTR_KPARAM_INFO
	.align		4
.L_380:
        /*0008*/ 	.byte	0x04, 0x17
        /*000a*/ 	.short	(.L_382 - .L_381)
.L_381:
        /*000c*/ 	.word	0x00000000
        /*0010*/ 	.short	0x0000
        /*0012*/ 	.short	0x0000
        /*0014*/ 	.byte	0x00, 0xf0, 0x41, 0x07


	//----- nvinfo : EIATTR_SPARSE_MMA_MASK
	.align		4
.L_382:
        /*0018*/ 	.byte	0x03, 0x50
        /*001a*/ 	.short	0x0000


	//----- nvinfo : EIATTR_MAXREG_COUNT
	.align		4
        /*001c*/ 	.byte	0x03, 0x1b
        /*001e*/ 	.short	0x00ff


	//----- nvinfo : EIATTR_NUM_BARRIERS
	.align		4
        /*0020*/ 	.byte	0x02, 0x4c
        /*0022*/ 	.byte	0x01
	.zero		1


	//----- nvinfo : EIATTR_MERCURY_ISA_VERSION
	.align		4
        /*0024*/ 	.byte	0x03, 0x5f
        /*0026*/ 	.short	0x0101


	//----- nvinfo : EIATTR_COOP_GROUP_MASK_REGIDS
	.align		4
        /*0028*/ 	.byte	0x04, 0x29
        /*002a*/ 	.short	(.L_384 - .L_383)


	//   ....[0]....
.L_383:
        /*002c*/ 	.word	0xffffffff


	//   ....[1]....
        /*0030*/ 	.word	0xffffffff


	//   ....[2]....
        /*0034*/ 	.word	0xffffffff


	//   ....[3]....
        /*0038*/ 	.word	0xffffffff


	//   ....[4]....
        /*003c*/ 	.word	0xffffffff


	//   ....[5]....
        /*0040*/ 	.word	0xffffffff


	//   ....[6]....
        /*0044*/ 	.word	0xffffffff


	//   ....[7]....
        /*0048*/ 	.word	0xffffffff


	//----- nvinfo : EIATTR_COOP_GROUP_INSTR_OFFSETS
	.align		4
.L_384:
        /*004c*/ 	.byte	0x04, 0x28
        /*004e*/ 	.short	(.L_386 - .L_385)


	//   ....[0]....
.L_385:
        /*0050*/ 	.word	0x00002020


	//   ....[1]....
        /*0054*/ 	.word	0x00002040


	//   ....[2]....
        /*0058*/ 	.word	0x00002060


	//   ....[3]....
        /*005c*/ 	.word	0x00002080


	//   ....[4]....
        /*0060*/ 	.word	0x00002310


	//   ....[5]....
        /*0064*/ 	.word	0x000023a0


	//   ....[6]....
        /*0068*/ 	.word	0x00002480


	//   ....[7]....
        /*006c*/ 	.word	0x00002560


	//----- nvinfo : EIATTR_EXIT_INSTR_OFFSETS
	.align		4
.L_386:
        /*0070*/ 	.byte	0x04, 0x1c
        /*0072*/ 	.short	(.L_388 - .L_387)


	//   ....[0]....
.L_387:
        /*0074*/ 	.word	0x00005360


	//   ....[1]....
        /*0078*/ 	.word	0x00005970


	//----- nvinfo : EIATTR_CRS_STACK_SIZE
	.align		4
.L_388:
        /*007c*/ 	.byte	0x04, 0x1e
        /*007e*/ 	.short	(.L_390 - .L_389)
.L_389:
        /*0080*/ 	.word	0x00000000


	//----- nvinfo : EIATTR_CBANK_PARAM_SIZE
	.align		4
.L_390:
        /*0084*/ 	.byte	0x03, 0x19
        /*0086*/ 	.short	0x01d0


	//----- nvinfo : EIATTR_PARAM_CBANK
	.align		4
        /*0088*/ 	.byte	0x04, 0x0a
        /*008a*/ 	.short	(.L_392 - .L_391)
	.align		4
.L_391:
        /*008c*/ 	.word	index@(.nv.constant0._ZN5flash32flash_fwd_splitkv_combine_kernelI23Flash_fwd_kernel_traitsILi192ELi64ELi64ELi4ELb0ELb0EN7cutlass6half_tE19Flash_kernel_traitsILi192ELi64ELi64ELi4ES3_EELi8ELi7ELb1EEEvNS_16Flash_fwd_paramsE)
        /*0090*/ 	.short	0x0210
        /*0092*/ 	.short	0x01d0


	//----- nvinfo : EIATTR_SW_WAR
	.align		4
.L_392:
        /*0094*/ 	.byte	0x04, 0x36
        /*0096*/ 	.short	(.L_394 - .L_393)
.L_393:
        /*0098*/ 	.word	0x00000008
.L_394:


//--------------------- .nv.info._ZN5flash32flash_fwd_splitkv_combine_kernelI23Flash_fwd_kernel_traitsILi192ELi64ELi64ELi4ELb0ELb0EN7cutlass6half_tE19Flash_kernel_traitsILi192ELi64ELi64ELi4ES3_EELi8ELi6ELb1EEEvNS_16Flash_fwd_paramsE --------------------------
	.section	.nv.info._ZN5flash32flash_fwd_splitkv_combine_kernelI23Flash_fwd_kernel_traitsILi192ELi64ELi64ELi4ELb0ELb0EN7cutlass6half_tE19Flash_kernel_traitsILi192ELi64ELi64ELi4ES3_EELi8ELi6ELb1EEEvNS_16Flash_fwd_paramsE,"",@"SHT_CUDA_INFO"
	.sectionflags	@""
	.align	4


	//----- nvinfo : EIATTR_CUDA_API_VERSION
	.align		4
        /*0000*/ 	.byte	0x04, 0x37
        /*0002*/ 	.short	(.L_396 - .L_395)
.L_395:
        /*0004*/ 	.word	0x00000082


	//----- nvinfo : EIATTR_KPARAM_INFO
	.align		4
.L_396:
        /*0008*/ 	.byte	0x04, 0x17
        /*000a*/ 	.short	(.L_398 - .L_397)
.L_397:
        /*000c*/ 	.word	0x00000000
        /*0010*/ 	.short	0x0000
        /*0012*/ 	.short	0x0000
        /*0014*/ 	.byte	0x00, 0xf0, 0x41, 0x07


	//----- nvinfo : EIATTR_SPARSE_MMA_MASK
	.align		4
.L_398:
        /*0018*/ 	.byte	0x03, 0x50
        /*001a*/ 	.short	0x0000


	//----- nvinfo : EIATTR_MAXREG_COUNT
	.align		4
        /*001c*/ 	.byte	0x03, 0x1b
        /*001e*/ 	.short	0x00ff


	//----- nvinfo : EIATTR_NUM_BARRIERS
	.align		4
        /*0020*/ 	.byte	0x02, 0x4c
        /*0022*/ 	.byte	0x01
	.zero		1


	//----- nvinfo : EIATTR_MERCURY_ISA_VERSION
	.align		4
        /*0024*/ 	.byte	0x03, 0x5f
        /*0026*/ 	.short	0x0101


	//----- nvinfo : EIATTR_COOP_GROUP_MASK_REGIDS
	.align		4
        /*0028*/ 	.byte	0x04, 0x29
        /*002a*/ 	.short	(.L_400 - .L_399)


	//   ....[0]....
.L_399:
        /*002c*/ 	.word	0xffffffff


	//   ....[1]....
        /*0030*/ 	.word	0xffffffff


	//   ....[2]....
        /*0034*/ 	.word	0xffffffff


	//   ....[3]....
        /*0038*/ 	.word	0xffffffff


	//   ....[4]....
        /*003c*/ 	.word	0xffffffff


	//   ....[5]....
        /*0040*/ 	.word	0xffffffff


	//   ....[6]....
        /*0044*/ 	.word	0xffffffff


	//   ....[7]....
        /*0048*/ 	.word	0xffffffff


	//----- nvinfo : EIATTR_COOP_GROUP_INSTR_OFFSETS
	.align		4
.L_400:
        /*004c*/ 	.byte	0x04, 0x28
        /*004e*/ 	.short	(.L_402 - .L_401)


	//   ....[0]....
.L_401:
        /*0050*/ 	.word	0x00001ba0


	//   ....[1]....
        /*0054*/ 	.word	0x00001bc0


	//   ....[2]....
        /*0058*/ 	.word	0x00001be0


	//   ....[3]....
        /*005c*/ 	.word	0x00001c00


	//   ....[4]....
        /*0060*/ 	.word	0x00001da0


	//   ....[5]....
        /*0064*/ 	.word	0x00001e30


	//   ....[6]....
        /*0068*/ 	.word	0x00001f00


	//   ....[7]....
        /*006c*/ 	.word	0x00001ff0


	//----- nvinfo : EIATTR_EXIT_INSTR_OFFSETS
	.align		4
.L_402:
        /*0070*/ 	.byte	0x04, 0x1c
        /*0072*/ 	.short	(.L_404 - .L_403)


	//   ....[0]....
.L_403:
        /*0074*/ 	.word	0x00004c60


	//   ....[1]....
        /*0078*/ 	.word	0x00005270


	//----- nvinfo : EIATTR_CRS_STACK_SIZE
	.align		4
.L_404:
        /*007c*/ 	.byte	0x04, 0x1e
        /*007e*/ 	.short	(.L_406 - .L_405)
.L_405:
        /*0080*/ 	.word	0x00000000


	//----- nvinfo : EIATTR_CBANK_PARAM_SIZE
	.align		4
.L_406:
        /*0084*/ 	.byte	0x03, 0x19
        /*0086*/ 	.short	0x01d0


	//----- nvinfo : EIATTR_PARAM_CBANK
	.align		4
        /*0088*/ 	.byte	0x04, 0x0a
        /*008a*/ 	.short	(.L_408 - .L_407)
	.align		4
.L_407:
        /*008c*/ 	.word	index@(.nv.constant0._ZN5flash32flash_fwd_splitkv_combine_kernelI23Flash_fwd_kernel_traitsILi192ELi64ELi64ELi4ELb0ELb0EN7cutlass6half_tE19Flash_kernel_traitsILi192ELi64ELi64ELi4ES3_EELi8ELi6ELb1EEEvNS_16Flash_fwd_paramsE)
        /*0090*/ 	.short	0x0210
        /*0092*/ 	.short	0x01d0


	//----- nvinfo : EIATTR_SW_WAR
	.align		4
.L_408:
        /*0094*/ 	.byte	0x04, 0x36
        /*0096*/ 	.short	(.L_410 - .L_409)
.L_409:
        /*0098*/ 	.word	0x00000008
.L_410:


//--------------------- .nv.info._ZN5flash32flash_fwd_splitkv_combine_kernelI23Flash_fwd_kernel_traitsILi192ELi64ELi64ELi4ELb0ELb0EN7cutlass6half_tE19Flash_kernel_traitsILi192ELi64ELi64ELi4ES3_EELi8ELi5ELb1EEEvNS_16Flash_fwd_paramsE --------------------------
	.section	.nv.info._ZN5flash32flash_fwd_splitkv_combine_kernelI23Flash_fwd_kernel_traitsILi192ELi64ELi64ELi4ELb0ELb0EN7cutlass6half_tE19Flash_kernel_traitsILi192ELi64ELi64ELi4ES3_EELi8ELi5ELb1EEEvNS_16Flash_fwd_paramsE,"",@"SHT_CUDA_INFO"
	.sectionflags	@""
	.align	4


	//----- nvinfo : EIATTR_CUDA_API_VERSION
	.align		4
        /*0000*/ 	.byte	0x04, 0x37
        /*0002*/ 	.short	(.L_412 - .L_411)
.L_411:
        /*0004*/ 	.word	0x00000082


	//----- nvinfo : EIATTR_KPARAM_INFO
	.align		4
.L_412:
        /*0008*/ 	.byte	0x04, 0x17
        /*000a*/ 	.short	(.L_414 - .L_413)
.L_413:
        /*000c*/ 	.word	0x00000000
        /*0010*/ 	.short	0x0000
        /*0012*/ 	.short	0x0000
        /*0014*/ 	.byte	0x00, 0xf0, 0x41, 0x07


	//----- nvinfo : EIATTR_SPARSE_MMA_MASK
	.align		4
.L_414:
        /*0018*/ 	.byte	0x03, 0x50
        /*001a*/ 	.short	0x0000


	//----- nvinfo : EIATTR_MAXREG_COUNT
	.align		4
        /*001c*/ 	.byte	0x03, 0x1b
        /*001e*/ 	.short	0x00ff


	//----- nvinfo : EIATTR_NUM_BARRIERS
	.align		4
        /*0020*/ 	.byte	0x02, 0x4c
        /*0022*/ 	.byte	0x01
	.zero		1


	//----- nvinfo : EIATTR_MERCURY_ISA_VERSION
	.align		4
        /*0024*/ 	.byte	0x03, 0x5f
        /*0026*/ 	.short	0x0101


	//----- nvinfo : EIATTR_COOP_GROUP_MASK_REGIDS
	.align		4
        /*0028*/ 	.byte	0x04, 0x29
        /*002a*/ 	.short	(.L_416 - .L_415)


	//   ....[0]....
.L_415:
        /*002c*/ 	.word	0xffffffff


	//   ....[1]....
        /*0030*/ 	.word	0xffffffff


	//   ....[2]....
        /*0034*/ 	.word	0xffffffff


	//   ....[3]....
        /*0038*/ 	.word	0xffffffff


	//   ....[4]....
        /*003c*/ 	.word	0xffffffff


	//   ....[5]....
        /*0040*/ 	.word	0xffffffff


	//   ....[6]....
        /*0044*/ 	.word	0xffffffff


	//   ....[7]....
        /*0048*/ 	.word	0xffffffff


	//----- nvinfo : EIATTR_COOP_GROUP_INSTR_OFFSETS
	.align		4
.L_416:
        /*004c*/ 	.byte	0x04, 0x28
        /*004e*/ 	.short	(.L_418 - .L_417)


	//   ....[0]....
.L_417:
        /*0050*/ 	.word	0x000016f0


	//   ....[1]....
        /*0054*/ 	.word	0x00001710


	//   ....[2]....
        /*0058*/ 	.word	0x00001750


	//   ....[3]....
        /*005c*/ 	.word	0x000017c0


	//   ....[4]....
        /*0060*/ 	.word	0x000019a0


	//   ....[5]....
        /*0064*/ 	.word	0x00001a00


	//   ....[6]....
        /*0068*/ 	.word	0x00001aa0


	//   ....[7]....
        /*006c*/ 	.word	0x00001bf0


	//----- nvinfo : EIATTR_EXIT_INSTR_OFFSETS
	.align		4
.L_418:
        /*0070*/ 	.byte	0x04, 0x1c
        /*0072*/ 	.short	(.L_420 - .L_419)


	//   ....[0]....
.L_419:
        /*0074*/ 	.word	0x000048b0


	//   ....[1]....
        /*0078*/ 	.word	0x00004ec0


	//----- nvinfo : EIATTR_CRS_STACK_SIZE
	.align		4
.L_420:
        /*007c*/ 	.byte	0x04, 0x1e
        /*007e*/ 	.short	(.L_422 - .L_421)
.L_421:
        /*0080*/ 	.word	0x00000000


	//----- nvinfo : EIATTR_CBANK_PARAM_SIZE
	.align		4
.L_422:
        /*0084*/ 	.byte	0x03, 0x19
        /*0086*/ 	.short	0x01d0


	//----- nvinfo : EIATTR_PARAM_CBANK
	.align		4
        /*0088*/ 	.byte	0x04, 0x0a
        /*008a*/ 	.short	(.L_424 - .L_423)
	.align		4
.L_423:
        /*008c*/ 	.word	index@(.nv.constant0._ZN5flash32flash_fwd_splitkv_combine_kernelI23Flash_fwd_kernel_traitsILi192ELi64ELi64ELi4ELb0ELb0EN7cutlass6half_tE19Flash_kernel_traitsILi192ELi64ELi64ELi4ES3_EELi8ELi5ELb1EEEvNS_16Flash_fwd_paramsE)
        /*0090*/ 	.short	0x0210
        /*0092*/ 	.short	0x01d0


	//----- nvinfo : EIATTR_SW_WAR
	.align		4
.L_424:
        /*0094*/ 	.byte	0x04, 0x36
        /*0096*/ 	.short	(.L_426 - .L_425)
.L_425:
        /*0098*/ 	.word	0x00000008
.L_426:


//--------------------- .nv.info._ZN5flash32flash_fwd_splitkv_combine_kernelI23Flash_fwd_kernel_traitsILi192ELi64ELi64ELi4ELb0ELb0EN7cutlass6half_tE19Flash_kernel_traitsILi192ELi64ELi64ELi4ES3_EELi8ELi4ELb1EEEvNS_16Flash_fwd_paramsE --------------------------
	.section	.nv.info._ZN5flash32flash_fwd_splitkv_combine_kernelI23Flash_fwd_kernel_traitsILi192ELi64ELi64ELi4ELb0ELb0EN7cutlass6half_tE19Flash_kernel_traitsILi192ELi64ELi64ELi4ES3_EELi8ELi4ELb1EEEvNS_16Flash_fwd_paramsE,"",@"SHT_CUDA_INFO"
	.sectionflags	@""
	.align	4


	//----- nvinfo : EIATTR_CUDA_API_VERSION
	.align		4
        /*0000*/ 	.byte	0x04, 0x37
        /*0002*/ 	.short	(.L_428 - .L_427)
.L_427:
        /*0004*/ 	.word	0x00000082


	//----- nvinfo : EIATTR_KPARAM_INFO
	.align		4
.L_428:
        /*0008*/ 	.byte	0x04, 0x17
        /*000a*/ 	.short	(.L_430 - .L_429)
.L_429:
        /*000c*/ 	.word	0x00000000
        /*0010*/ 	.short	0x0000
        /*0012*/ 	.short	0x0000
        /*0014*/ 	.byte	0x00, 0xf0, 0x41, 0x07


	//----- nvinfo : EIATTR_SPARSE_MMA_MASK
	.align		4
.L_430:
        /*0018*/ 	.byte	0x03, 0x50
        /*001a*/ 	.short	0x0000


	//----- nvinfo : EIATTR_MAXREG_COUNT
	.align		4
        /*001c*/ 	.byte	0x03, 0x1b
        /*001e*/ 	.short	0x00ff


	//----- nvinfo : EIATTR_NUM_BARRIERS
	.align		4
        /*0020*/ 	.byte	0x02, 0x4c
        /*0022*/ 	.byte	0x01
	.zero		1


	//----- nvinfo : EIATTR_MERCURY_ISA_VERSION
	.align		4
        /*0024*/ 	.byte	0x03, 0x5f
        /*0026*/ 	.short	0x0101


	//----- nvinfo : EIATTR_COOP_GROUP_MASK_REGIDS
	.align		4
        /*0028*/ 	.byte	0x04, 0x29
        /*002a*/ 	.short	(.L_432 - .L_431)


	//   ....[0]....
.L_431:
        /*002c*/ 	.word	0xffffffff


	//   ....[1]....
        /*0030*/ 	.word	0xffffffff


	//   ....[2]....
        /*0034*/ 	.word	0xffffffff


	//   ....[3]....
        /*0038*/ 	.word	0xffffffff


	//   ....[4]....
        /*003c*/ 	.word	0xffffffff


	//   ....[5]....
        /*0040*/ 	.word	0xffffffff


	//   ....[6]....
        /*0044*/ 	.word	0xffffffff


	//   ....[7]....
        /*0048*/ 	.word	0xffffffff


	//----- nvinfo : EIATTR_COOP_GROUP_INSTR_OFFSETS
	.align		4
.L_432:
        /*004c*/ 	.byte	0x04, 0x28
        /*004e*/ 	.short	(.L_434 - .L_433)


	//   ....[0]....
.L_433:
        /*0050*/ 	.word	0x00001810


	//   ....[1]....
        /*0054*/ 	.word	0x00001870


	//   ....[2]....
        /*0058*/ 	.word	0x000018e0


	//   ....[3]....
        /*005c*/ 	.word	0x00001920


	//   ....[4]....
        /*0060*/ 	.word	0x00001a40


	//   ....[5]....
        /*0064*/ 	.word	0x00001b20


	//   ....[6]....
        /*0068*/ 	.word	0x00001be0


	//   ....[7]....
        /*006c*/ 	.word	0x00001d00


	//----- nvinfo : EIATTR_EXIT_INSTR_OFFSETS
	.align		4
.L_434:
        /*0070*/ 	.byte	0x04, 0x1c
        /*0072*/ 	.short	(.L_436 - .L_435)


	//   ....[0]....
.L_435:
        /*0074*/ 	.word	0x000048b0


	//   ....[1]....
        /*0078*/ 	.word	0x00004ec0


	//----- nvinfo : EIATTR_CRS_STACK_SIZE
	.align		4
.L_436:
        /*007c*/ 	.byte	0x04, 0x1e
        /*007e*/ 	.short	(.L_438 - .L_437)
.L_437:
        /*0080*/ 	.word	0x00000000


	//----- nvinfo : EIATTR_CBANK_PARAM_SIZE
	.align		4
.L_438:
        /*0084*/ 	.byte	0x03, 0x19
        /*0086*/ 	.short	0x01d0


	//----- nvinfo : EIATTR_PARAM_CBANK
	.align		4
        /*0088*/ 	.byte	0x04, 0x0a
        /*008a*/ 	.short	(.L_440 - .L_439)
	.align		4
.L_439:
        /*008c*/ 	.word	index@(.nv.constant0._ZN5flash32flash_fwd_splitkv_combine_kernelI23Flash_fwd_kernel_traitsILi192ELi64ELi64ELi4ELb0ELb0EN7cutlass6half_tE19Flash_kernel_traitsILi192ELi64ELi64ELi4ES3_EELi8ELi4ELb1EEEvNS_16Flash_fwd_paramsE)
        /*0090*/ 	.short	0x0210
        /*0092*/ 	.short	0x01d0


	//----- nvinfo : EIATTR_SW_WAR
	.align		4
.L_440:
        /*0094*/ 	.byte	0x04, 0x36
        /*0096*/ 	.short	(.L_442 - .L_441)
.L_441:
        /*0098*/ 	.word	0x00000008
.L_442:


//--------------------- .nv.info._ZN5flash32flash_fwd_splitkv_combine_kernelI23Flash_fwd_kernel_traitsILi192ELi64ELi64ELi4ELb0ELb0EN7cutlass6half_tE19Flash_kernel_traitsILi192ELi64ELi64ELi4ES3_EELi8ELi3ELb1EEEvNS_16Flash_fwd_paramsE --------------------------
	.section	.nv.info._ZN5flash32flash_fwd_splitkv_combine_kernelI23Flash_fwd_kernel_traitsILi192ELi64ELi64ELi4ELb0ELb0EN7cutlass6half_tE19Flash_kernel_traitsILi192ELi64ELi64ELi4ES3_EELi8ELi3ELb1EEEvNS_16Flash_fwd_paramsE,"",@"SHT_CUDA_INFO"
	.sectionflags	@""
	.align	4


	//----- nvinfo : EIATTR_CUDA_API_VERSION
	.align		4
        /*0000*/ 	.byte	0x04, 0x37
        /*0002*/ 	.short	(.L_444 - .L_443)
.L_443:
        /*0004*/ 	.word	0x00000082


	//----- nvinfo : EIATTR_KPARAM_INFO
	.align		4
.L_444:
        /*0008*/ 	.byte	0x04, 0x17
        /*000a*/ 	.short	(.L_446 - .L_445)
.L_445:
        /*000c*/ 	.word	0x00000000
        /*0010*/ 	.short	0x0000
        /*0012*/ 	.short	0x0000
        /*0014*/ 	.byte	0x00, 0xf0, 0x41, 0x07


	//----- nvinfo : EIATTR_SPARSE_MMA_MASK
	.align		4
.L_446:
        /*0018*/ 	.byte	0x03, 0x50
        /*001a*/ 	.short	0x0000


	//----- nvinfo : EIATTR_MAXREG_COUNT
	.align		4
        /*001c*/ 	.byte	0x03, 0x1b
        /*001e*/ 	.short	0x00ff


	//----- nvinfo : EIATTR_NUM_BARRIERS
	.align		4
        /*0020*/ 	.byte	0x02, 0x4c
        /*0022*/ 	.byte	0x01
	.zero		1


	//----- nvinfo : EIATTR_MERCURY_ISA_VERSION
	.align		4
        /*0024*/ 	.byte	0x03, 0x5f
        /*0026*/ 	.short	0x0101


	//----- nvinfo : EIATTR_COOP_GROUP_MASK_REGIDS
	.align		4
        /*0028*/ 	.byte	0x04, 0x29
        /*002a*/ 	.short	(.L_448 - .L_447)


	//   ....[0]....
.L_447:
        /*002c*/ 	.word	0xffffffff


	//   ....[1]....
        /*0030*/ 	.word	0xffffffff


	//   ....[2]....
        /*0034*/ 	.word	0xffffffff


	//   ....[3]....
        /*0038*/ 	.word	0xffffffff


	//   ....[4]....
        /*003c*/ 	.word	0xffffffff


	//   ....[5]....
        /*0040*/ 	.word	0xffffffff


	//----- nvinfo : EIATTR_COOP_GROUP_INSTR_OFFSETS
	.align		4
.L_448:
        /*0044*/ 	.byte	0x04, 0x28
        /*0046*/ 	.short	(.L_450 - .L_449)


	//   ....[0]....
.L_449:
        /*0048*/ 	.word	0x00001880


	//   ....[1]....
        /*004c*/ 	.word	0x000018b0


	//   ....[2]....
        /*0050*/ 	.word	0x00001910


	//   ....[3]....
        /*0054*/ 	.word	0x00001a60


	//   ....[4]....
        /*0058*/ 	.word	0x00001ab0


	//   ....[5]....
        /*005c*/ 	.word	0x00001ba0


	//----- nvinfo : EIATTR_EXIT_INSTR_OFFSETS
	.align		4
.L_450:
        /*0060*/ 	.byte	0x04, 0x1c
        /*0062*/ 	.short	(.L_452 - .L_451)


	//   ....[0]....
.L_451:
        /*0064*/ 	.word	0x000047d0


	//   ....[1]....
        /*0068*/ 	.word	0x00004de0


	//----- nvinfo : EIATTR_CRS_STACK_SIZE
	.align		4
.L_452:
        /*006c*/ 	.byte	0x04, 0x1e
        /*006e*/ 	.short	(.L_454 - .L_453)
.L_453:
        /*0070*/ 	.word	0x00000000


	//----- nvinfo : EIATTR_CBANK_PARAM_SIZE
	.align		4
.L_454:
        /*0074*/ 	.byte	0x03, 0x19
        /*0076*/ 	.short	0x01d0


	//----- nvinfo : EIATTR_PARAM_CBANK
	.align		4
        /*0078*/ 	.byte	0x04, 0x0a
        /*007a*/ 	.short	(.L_456 - .L_455)
	.align		4
.L_455:
        /*007c*/ 	.word	index@(.nv.constant0._ZN5flash32flash_fwd_splitkv_combine_kernelI23Flash_fwd_kernel_traitsILi192ELi64ELi64ELi4ELb0ELb0EN7cutlass6half_tE19Flash_kernel_traitsILi192ELi64ELi64ELi4ES3_EELi8ELi3ELb1EEEvNS_16Flash_fwd_paramsE)
        /*0080*/ 	.short	0x0210
        /*0082*/ 	.short	0x01d0


	//----- nvinfo : EIATTR_SW_WAR
	.align		4
.L_456:
        /*0084*/ 	.byte	0x04, 0x36
        /*0086*/ 	.short	(.L_458 - .L_457)
.L_457:
        /*0088*/ 	.word	0x00000008
.L_458:


//--------------------- .nv.info._ZN5flash32flash_fwd_splitkv_combine_kernelI23Flash_fwd_kernel_traitsILi192ELi64ELi64ELi4ELb0ELb0EN7cutlass6half_tE19Flash_kernel_traitsILi192ELi64ELi64ELi4ES3_EELi8ELi2ELb1EEEvNS_16Flash_fwd_paramsE --------------------------
	.section	.nv.info._ZN5flash32flash_fwd_splitkv_combine_kernelI23Flash_fwd_kernel_traitsILi192ELi64ELi64ELi4ELb0ELb0EN7cutlass6half_tE19Flash_kernel_traitsILi192ELi64ELi64ELi4ES3_EELi8ELi2ELb1EEEvNS_16Flash_fwd_paramsE,"",@"SHT_CUDA_INFO"
	.sectionflags	@""
	.align	4


	//----- nvinfo : EIATTR_CUDA_API_VERSION
	.align		4
        /*0000*/ 	.byte	0x04, 0x37
        /*0002*/ 	.short	(.L_460 - .L_459)
.L_459:
        /*0004*/ 	.word	0x00000082


	//----- nvinfo : EIATTR_KPARAM_INFO
	.align		4
.L_460:
        /*0008*/ 	.byte	0x04, 0x17
        /*000a*/ 	.short	(.L_462 - .L_461)
.L_461:
        /*000c*/ 	.word	0x00000000
        /*0010*/ 	.short	0x0000
        /*0012*/ 	.short	0x0000
        /*0014*/ 	.byte	0x00, 0xf0, 0x41, 0x07


	//----- nvinfo : EIATTR_SPARSE_MMA_MASK
	.align		4
.L_462:
        /*0018*/ 	.byte	0x03, 0x50
        /*001a*/ 	.short	0x0000


	//----- nvinfo : EIATTR_MAXREG_COUNT
	.align		4
        /*001c*/ 	.byte	0x03, 0x1b
        /*001e*/ 	.short	0x00ff


	//----- nvinfo : EIATTR_NUM_BARRIERS
	.align		4
        /*0020*/ 	.byte	0x02, 0x4c
        /*0022*/ 	.byte	0x01
	.zero		1


	//----- nvinfo : EIATTR_MERCURY_ISA_VERSION
	.align		4
        /*0024*/ 	.byte	0x03, 0x5f
        /*0026*/ 	.short	0x0101


	//----- nvinfo : EIATTR_COOP_GROUP_MASK_REGIDS
	.align		4
        /*0028*/ 	.byte	0x04, 0x29
        /*002a*/ 	.short	(.L_464 - .L_463)


	//   ....[0]....
.L_463:
        /*002c*/ 	.word	0xffffffff


	//   ....[1]....
        /*0030*/ 	.word	0xffffffff


	//   ....[2]....
        /*0034*/ 	.word	0xffffffff


	//   ....[3]....
        /*0038*/ 	.word	0xffffffff


	//----- nvinfo : EIATTR_COOP_GROUP_INSTR_OFFSETS
	.align		4
.L_464:
        /*003c*/ 	.byte	0x04, 0x28
        /*003e*/ 	.short	(.L_466 - .L_465)


	//   ....[0]....
.L_465:
        /*0040*/ 	.word	0x00001800


	//   ....[1]....
        /*0044*/ 	.word	0x00001880


	//   ....[2]....
        /*0048*/ 	.word	0x00001a80


	//   ....[3]....
        /*004c*/ 	.word	0x00001bd0


	//----- nvinfo : EIATTR_EXIT_INSTR_OFFSETS
	.align		4
.L_466:
        /*0050*/ 	.byte	0x04, 0x1c
        /*0052*/ 	.short	(.L_468 - .L_467)


	//   ....[0]....
.L_467:
        /*0054*/ 	.word	0x00004840


	//   ....[1]....
        /*0058*/ 	.word	0x00004e50


	//----- nvinfo : EIATTR_CRS_STACK_SIZE
	.align		4
.L_468:
        /*005c*/ 	.byte	0x04, 0x1e
        /*005e*/ 	.short	(.L_470 - .L_469)
.L_469:
        /*0060*/ 	.word	0x00000000


	//----- nvinfo : EIATTR_CBANK_PARAM_SIZE
	.align		4
.L_470:
        /*0064*/ 	.byte	0x03, 0x19
        /*0066*/ 	.short	0x01d0


	//----- nvinfo : EIATTR_PARAM_CBANK
	.align		4
        /*0068*/ 	.byte	0x04, 0x0a
        /*006a*/ 	.short	(.L_472 - .L_471)
	.align		4
.L_471:
        /*006c*/ 	.word	index@(.nv.constant0._ZN5flash32flash_fwd_splitkv_combine_kernelI23Flash_fwd_kernel_traitsILi192ELi64ELi64ELi4ELb0ELb0EN7cutlass6half_tE19Flash_kernel_traitsILi192ELi64ELi64ELi4ES3_EELi8ELi2ELb1EEEvNS_16Flash_fwd_paramsE)
        /*0070*/ 	.short	0x0210
        /*0072*/ 	.short	0x01d0


	//----- nvinfo : EIATTR_SW_WAR
	.align		4
.L_472:
        /*0074*/ 	.byte	0x04, 0x36
        /*0076*/ 	.short	(.L_474 - .L_473)
.L_473:
        /*0078*/ 	.word	0x00000008
.L_474:


//--------------------- .nv.info._ZN5flash32flash_fwd_splitkv_combine_kernelI23Flash_fwd_kernel_traitsILi192ELi64ELi64ELi4ELb0ELb0EN7cutlass6half_tE19Flash_kernel_traitsILi192ELi64ELi64ELi4ES3_EELi8ELi1ELb1EEEvNS_16Flash_fwd_paramsE --------------------------
	.section	.nv.info._ZN5flash32flash_fwd_splitkv_combine_kernelI23Flash_fwd_kernel_traitsILi192ELi64ELi64ELi4ELb0ELb0EN7cutlass6half_tE19Flash_kernel_traitsILi192ELi64ELi64ELi4ES3_EELi8ELi1ELb1EEEvNS_16Flash_fwd_paramsE,"",@"SHT_CUDA_INFO"
	.sectionflags	@""
	.align	4


	//----- nvinfo : EIATTR_CUDA_API_VERSION
	.align		4
        /*0000*/ 	.byte	0x04, 0x37
        /*0002*/ 	.short	(.L_476 - .L_475)
.L_475:
        /*0004*/ 	.word	0x00000082


	//----- nvinfo : EIATTR_KPARAM_INFO
	.align		4
.L_476:
        /*0008*/ 	.byte	0x04, 0x17
        /*000a*/ 	.short	(.L_478 - .L_477)
.L_477:
        /*000c*/ 	.word	0x00000000
        /*0010*/ 	.short	0x0000
        /*0012*/ 	.short	0x0000
        /*0014*/ 	.byte	0x00, 0xf0, 0x41, 0x07


	//----- nvinfo : EIATTR_SPARSE_MMA_MASK
	.align		4
.L_478:
        /*0018*/ 	.byte	0x03, 0x50
        /*001a*/ 	.short	0x0000


	//----- nvinfo : EIATTR_MAXREG_COUNT
	.align		4
        /*001c*/ 	.byte	0x03, 0x1b
        /*001e*/ 	.short	0x00ff


	//----- nvinfo : EIATTR_NUM_BARRIERS
	.align		4
        /*0020*/ 	.byte	0x02, 0x4c
        /*0022*/ 	.byte	0x01
	.zero		1


	//----- nvinfo : EIATTR_MERCURY_ISA_VERSION
	.align		4
        /*0024*/ 	.byte	0x03, 0x5f
        /*0026*/ 	.short	0x0101


	//----- nvinfo : EIATTR_COOP_GROUP_MASK_REGIDS
	.align		4
        /*0028*/ 	.byte	0x04, 0x29
        /*002a*/ 	.short	(.L_480 - .L_479)


	//   ....[0]....
.L_479:
        /*002c*/ 	.word	0xffffffff


	//   ....[1]....
        /*0030*/ 	.word	0xffffffff


	//----- nvinfo : EIATTR_COOP_GROUP_INSTR_OFFSETS
	.align		4
.L_480:
        /*0034*/ 	.byte	0x04, 0x28
        /*0036*/ 	.short	(.L_482 - .L_481)


	//   ....[0]....
.L_481:
        /*0038*/ 	.word	0x000018a0


	//   ....[1]....
        /*003c*/ 	.word	0x00001b30


	//----- nvinfo : EIATTR_EXIT_INSTR_OFFSETS
	.align		4
.L_482:
        /*0040*/ 	.byte	0x04, 0x1c
        /*0042*/ 	.short	(.L_484 - .L_483)


	//   ....[0]....
.L_483:
        /*0044*/ 	.word	0x00004880


	//   ....[1]....
        /*0048*/ 	.word	0x00004e90


	//----- nvinfo : EIATTR_CRS_STACK_SIZE
	.align		4
.L_484:
        /*004c*/ 	.byte	0x04, 0x1e
        /*004e*/ 	.short	(.L_486 - .L_485)
.L_485:
        /*0050*/ 	.word	0x00000000


	//----- nvinfo : EIATTR_CBANK_PARAM_SIZE
	.align		4
.L_486:
        /*0054*/ 	.byte	0x03, 0x19
        /*0056*/ 	.short	0x01d0


	//----- nvinfo : EIATTR_PARAM_CBANK
	.align		4
        /*0058*/ 	.byte	0x04, 0x0a
        /*005a*/ 	.short	(.L_488 - .L_487)
	.align		4
.L_487:
        /*005c*/ 	.word	index@(.nv.constant0._ZN5flash32flash_fwd_splitkv_combine_kernelI23Flash_fwd_kernel_traitsILi192ELi64ELi64ELi4ELb0ELb0EN7cutlass6half_tE19Flash_kernel_traitsILi192ELi64ELi64ELi4ES3_EELi8ELi1ELb1EEEvNS_16Flash_fwd_paramsE)
        /*0060*/ 	.short	0x0210
        /*0062*/ 	.short	0x01d0


	//----- nvinfo : EIATTR_SW_WAR
	.align		4
.L_488:
        /*0064*/ 	.byte	0x04, 0x36
        /*0066*/ 	.short	(.L_490 - .L_489)
.L_489:
        /*0068*/ 	.word	0x00000008
.L_490:


//--------------------- .nv.info._ZN5flash24flash_fwd_splitkv_kernelI23Flash_fwd_kernel_traitsILi192ELi64ELi64ELi4ELb0ELb0EN7cutlass6half_tE19Flash_kernel_traitsILi192ELi64ELi64ELi4ES3_EELb1ELb0ELb0ELb0ELb0ELb0ELb0ELb0EEEvNS_16Flash_fwd_paramsE --------------------------
	.section	.nv.info._ZN5flash24flash_fwd_splitkv_kernelI23Flash_fwd_kernel_traitsILi192ELi64ELi64ELi4ELb0ELb0EN7cutlass6half_tE19Flash_kernel_traitsILi192ELi64ELi64ELi4ES3_EELb1ELb0ELb0ELb0ELb0ELb0ELb0ELb0EEEvNS_16Flash_fwd_paramsE,"",@"SHT_CUDA_INFO"
	.sectionflags	@""
	.align	4


	//----- nvinfo : EIATTR_CUDA_API_VERSION
	.align		4
        /*0000*/ 	.byte	0x04, 0x37
        /*0002*/ 	.short	(.L_492 - .L_491)
.L_491:
        /*0004*/ 	.word	0x00000082


	//----- nvinfo : EIATTR_KPARAM_INFO
	.align		4
.L_492:
        /*0008*/ 	.byte	0x04, 0x17
        /*000a*/ 	.short	(.L_494 - .L_493)
.L_493:
        /*000c*/ 	.word	0x00000000
        /*0010*/ 	.short	0x0000
        /*0012*/ 	.short	0x0000
        /*0014*/ 	.byte	0x00, 0xf0, 0x41, 0x07


	//----- nvinfo : EIATTR_SPARSE_MMA_MASK
	.align		4
.L_494:
        /*0018*/ 	.byte	0x03, 0x50
        /*001a*/ 	.short	0x0000


	//----- nvinfo : EIATTR_MAXREG_COUNT
	.align		4
        /*001c*/ 	.byte	0x03, 0x1b
        /*001e*/ 	.short	0x00ff


	//----- nvinfo : EIATTR_NUM_BARRIERS
	.align		4
        /*0020*/ 	.byte	0x02, 0x4c
        /*0022*/ 	.byte	0x01
	.zero		1


	//----- nvinfo : EIATTR_MERCURY_ISA_VERSION
	.align		4
        /*0024*/ 	.byte	0x03, 0x5f
        /*0026*/ 	.short	0x0101


	//----- nvinfo : EIATTR_INT_WARP_WIDE_INSTR_OFFSETS
	.align		4
        /*0028*/ 	.byte	0x04, 0x31
        /*002a*/ 	.short	(.L_496 - .L_495)


	//   ....[0]....
.L_495:
        /*002c*/ 	.word	0x000092d0


	//----- nvinfo : EIATTR_COOP_GROUP_MASK_REGIDS
	.align		4
.L_496:
        /*0030*/ 	.byte	0x04, 0x29
        /*0032*/ 	.short	(.L_498 - .L_497)


	//   ....[0]....
.L_497:
        /*0034*/ 	.word	0xffffffff


	//   ....[1]....
        /*0038*/ 	.word	0xffffffff


	//   ....[2]....
        /*003c*/ 	.word	0xffffffff


	//   ....[3]....
        /*0040*/ 	.word	0xffffffff


	//   ....[4]....
        /*0044*/ 	.word	0xffffffff


	//   ....[5]....
        /*0048*/ 	.word	0xffffffff


	//   ....[6]....
        /*004c*/ 	.word	0xffffffff


	//   ....[7]....
        /*0050*/ 	.word	0xffffffff


	//   ....[8]....
        /*0054*/ 	.word	0xffffffff


	//   ....[9]....
        /*0058*/ 	.word	0xffffffff


	//   ....[10]....
        /*005c*/ 	.word	0xffffffff


	//   ....[11]....
        /*0060*/ 	.word	0xffffffff


	//   ....[12]....
        /*0064*/ 	.word	0xffffffff


	//   ....[13]....
        /*0068*/ 	.word	0xffffffff


	//   ....[14]....
        /*006c*/ 	.word	0xffffffff


	//   ....[15]....
        /*0070*/ 	.word	0xffffffff


	//----- nvinfo : EIATTR_COOP_GROUP_INSTR_OFFSETS
	.align		4
.L_498:
        /*0074*/ 	.byte	0x04, 0x28
        /*0076*/ 	.short	(.L_500 - .L_499)


	//   ....[0]....
.L_499:
        /*0078*/ 	.word	0x00006100


	//   ....[1]....
        /*007c*/ 	.word	0x00006150


	//   ....[2]....
        /*0080*/ 	.word	0x00006170


	//   ....[3]....
        /*0084*/ 	.word	0x00006190


	//   ....[4]....
        /*0088*/ 	.word	0x00009be0


	//   ....[5]....
        /*008c*/ 	.word	0x00009bf0


	//   ....[6]....
        /*0090*/ 	.word	0x00009c30


	//   ....[7]....
        /*0094*/ 	.word	0x00009c40


	//   ....[8]....
        /*0098*/ 	.word	0x0000d6a0


	//   ....[9]....
        /*009c*/ 	.word	0x0000d6c0


	//   ....[10]....
        /*00a0*/ 	.word	0x0000d6f0


	//   ....[11]....
        /*00a4*/ 	.word	0x0000d700


	//   ....[12]....
        /*00a8*/ 	.word	0x0000edf0


	//   ....[13]....
        /*00ac*/ 	.word	0x0000ee30


	//   ....[14]....
        /*00b0*/ 	.word	0x0000eeb0


	//   ....[15]....
        /*00b4*/ 	.word	0x0000eec0


	//----- nvinfo : EIATTR_EXIT_INSTR_OFFSETS
	.align		4
.L_500:
        /*00b8*/ 	.byte	0x04, 0x1c
        /*00ba*/ 	.short	(.L_502 - .L_501)


	//   ....[0]....
.L_501:
        /*00bc*/ 	.word	0x000004a0


	//   ....[1]....
        /*00c0*/ 	.word	0x00000f40


	//   ....[2]....
        /*00c4*/ 	.word	0x00000f70


	//   ....[3]....
        /*00c8*/ 	.word	0x000107e0


	//   ....[4]....
        /*00cc*/ 	.word	0x00010900


	//   ....[5]....
        /*00d0*/ 	.word	0x00010920


	//----- nvinfo : EIATTR_CRS_STACK_SIZE
	.align		4
.L_502:
        /*00d4*/ 	.byte	0x04, 0x1e
        /*00d6*/ 	.short	(.L_504 - .L_503)
.L_503:
        /*00d8*/ 	.word	0x00000000


	//----- nvinfo : EIATTR_CBANK_PARAM_SIZE
	.align		4
.L_504:
        /*00dc*/ 	.byte	0x03, 0x19
        /*00de*/ 	.short	0x01d0


	//----- nvinfo : EIATTR_PARAM_CBANK
	.align		4
        /*00e0*/ 	.byte	0x04, 0x0a
        /*00e2*/ 	.short	(.L_506 - .L_505)
	.align		4
.L_505:
        /*00e4*/ 	.word	index@(.nv.constant0._ZN5flash24flash_fwd_splitkv_kernelI23Flash_fwd_kernel_traitsILi192ELi64ELi64ELi4ELb0ELb0EN7cutlass6half_tE19Flash_kernel_traitsILi192ELi64ELi64ELi4ES3_EELb1ELb0ELb0ELb0ELb0ELb0ELb0ELb0EEEvNS_16Flash_fwd_paramsE)
        /*00e8*/ 	.short	0x0210
        /*00ea*/ 	.short	0x01d0


	//----- nvinfo : EIATTR_SW_WAR
	.align		4
.L_506:
        /*00ec*/ 	.byte	0x04, 0x36
        /*00ee*/ 	.short	(.L_508 - .L_507)
.L_507:
        /*00f0*/ 	.word	0x00000008
.L_508:


//--------------------- .nv.info._ZN5flash24flash_fwd_splitkv_kernelI23Flash_fwd_kernel_traitsILi192ELi64ELi64ELi4ELb0ELb0EN7cutlass6half_tE19Flash_kernel_traitsILi192ELi64ELi64ELi4ES3_EELb1ELb0ELb0ELb0ELb0ELb1ELb0ELb0EEEvNS_16Flash_fwd_paramsE --------------------------
	.section	.nv.info._ZN5flash24flash_fwd_splitkv_kernelI23Flash_fwd_kernel_traitsILi192ELi64ELi64ELi4ELb0ELb0EN7cutlass6half_tE19Flash_kernel_traitsILi192ELi64ELi64ELi4ES3_EELb1ELb0ELb0ELb0ELb0ELb1ELb0ELb0EEEvNS_16Flash_fwd_paramsE,"",@"SHT_CUDA_INFO"
	.sectionflags	@""
	.align	4


	//----- nvinfo : EIATTR_CUDA_API_VERSION
	.align		4
        /*0000*/ 	.byte	0x04, 0x37
        /*0002*/ 	.short	(.L_510 - .L_509)
.L_509:
        /*0004*/ 	.word	0x00000082


	//----- nvinfo : EIATTR_KPARAM_INFO
	.align		4
.L_510:
        /*0008*/ 	.byte	0x04, 0x17
        /*000a*/ 	.short	(.L_512 - .L_511)
.L_511:
        /*000c*/ 	.word	0x00000000
        /*0010*/ 	.short	0x0000
        /*0012*/ 	.short	0x0000
        /*0014*/ 	.byte	0x00, 0xf0, 0x41, 0x07


	//----- nvinfo : EIATTR_SPARSE_MMA_MASK
	.align		4
.L_512:
        /*0018*/ 	.byte	0x03, 0x50
        /*001a*/ 	.short	0x0000


	//----- nvinfo : EIATTR_MAXREG_COUNT
	.align		4
        /*001c*/ 	.byte	0x03, 0x1b
        /*001e*/ 	.short	0x00ff


	//----- nvinfo : EIATTR_NUM_BARRIERS
	.align		4
        /*0020*/ 	.byte	0x02, 0x4c
        /*0022*/ 	.byte	0x01
	.zero		1


	//----- nvinfo : EIATTR_MERCURY_ISA_VERSION
	.align		4
        /*0024*/ 	.byte	0x03, 0x5f
        /*0026*/ 	.short	0x0101


	//----- nvinfo : EIATTR_INT_WARP_WIDE_INSTR_OFFSETS
	.align		4
        /*0028*/ 	.byte	0x04, 0x31
        /*002a*/ 	.short	(.L_514 - .L_513)


	//   ....[0]....
.L_513:
        /*002c*/ 	.word	0x00009ab0


	//----- nvinfo : EIATTR_COOP_GROUP_MASK_REGIDS
	.align		4
.L_514:
        /*0030*/ 	.byte	0x04, 0x29
        /*0032*/ 	.short	(.L_516 - .L_515)


	//   ....[0]....
.L_515:
        /*0034*/ 	.word	0xffffffff


	//   ....[1]....
        /*0038*/ 	.word	0xffffffff


	//   ....[2]....
        /*003c*/ 	.word	0xffffffff


	//   ....[3]....
        /*0040*/ 	.word	0xffffffff


	//   ....[4]....
        /*0044*/ 	.word	0xffffffff


	//   ....[5]....
        /*0048*/ 	.word	0xffffffff


	//   ....[6]....
        /*004c*/ 	.word	0xffffffff


	//   ....[7]....
        /*0050*/ 	.word	0xffffffff


	//   ....[8]....
        /*0054*/ 	.word	0xffffffff


	//   ....[9]....
        /*0058*/ 	.word	0xffffffff


	//   ....[10]....
        /*005c*/ 	.word	0xffffffff


	//   ....[11]....
        /*0060*/ 	.word	0xffffffff


	//   ....[12]....
        /*0064*/ 	.word	0xffffffff


	//   ....[13]....
        /*0068*/ 	.word	0xffffffff


	//   ....[14]....
        /*006c*/ 	.word	0xffffffff


	//   ....[15]....
        /*0070*/ 	.word	0xffffffff


	//----- nvinfo : EIATTR_COOP_GROUP_INSTR_OFFSETS
	.align		4
.L_516:
        /*0074*/ 	.byte	0x04, 0x28
        /*0076*/ 	.short	(.L_518 - .L_517)


	//   ....[0]....
.L_517:
        /*0078*/ 	.word	0x00006530


	//   ....[1]....
        /*007c*/ 	.word	0x00006550


	//   ....[2]....
        /*0080*/ 	.word	0x00006570


	//   ....[3]....
        /*0084*/ 	.word	0x00006590


	//   ....[4]....
        /*0088*/ 	.word	0x0000a3b0


	//   ....[5]....
        /*008c*/ 	.word	0x0000a3c0


	//   ....[6]....
        /*0090*/ 	.word	0x0000a3f0


	//   ....[7]....
        /*0094*/ 	.word	0x0000a400


	//   ....[8]....
        /*0098*/ 	.word	0x0000e2b0


	//   ....[9]....
        /*009c*/ 	.word	0x0000e2c0


	//   ....[10]....
        /*00a0*/ 	.word	0x0000e300


	//   ....[11]....
        /*00a4*/ 	.word	0x0000e310


	//   ....[12]....
        /*00a8*/ 	.word	0x0000f9d0


	//   ....[13]....
        /*00ac*/ 	.word	0x0000fa10


	//   ....[14]....
        /*00b0*/ 	.word	0x0000fa90


	//   ....[15]....
        /*00b4*/ 	.word	0x0000faa0


	//----- nvinfo : EIATTR_EXIT_INSTR_OFFSETS
	.align		4
.L_518:
        /*00b8*/ 	.byte	0x04, 0x1c
        /*00ba*/ 	.short	(.L_520 - .L_519)


	//   ....[0]....
.L_519:
        /*00bc*/ 	.word	0x000004a0


	//   ....[1]....
        /*00c0*/ 	.word	0x00000f40


	//   ....[2]....
        /*00c4*/ 	.word	0x00000f70


	//   ....[3]....
        /*00c8*/ 	.word	0x000113c0


	//   ....[4]....
        /*00cc*/ 	.word	0x000114e0


	//   ....[5]....
        /*00d0*/ 	.word	0x00011500


	//----- nvinfo : EIATTR_CRS_STACK_SIZE
	.align		4
.L_520:
        /*00d4*/ 	.byte	0x04, 0x1e
        /*00d6*/ 	.short	(.L_522 - .L_521)
.L_521:
        /*00d8*/ 	.word	0x00000000


	//----- nvinfo : EIATTR_CBANK_PARAM_SIZE
	.align		4
.L_522:
        /*00dc*/ 	.byte	0x03, 0x19
        /*00de*/ 	.short	0x01d0


	//----- nvinfo : EIATTR_PARAM_CBANK
	.align		4
        /*00e0*/ 	.byte	0x04, 0x0a
        /*00e2*/ 	.short	(.L_524 - .L_523)
	.align		4
.L_523:
        /*00e4*/ 	.word	index@(.nv.constant0._ZN5flash24flash_fwd_splitkv_kernelI23Flash_fwd_kernel_traitsILi192ELi64ELi64ELi4ELb0ELb0EN7cutlass6half_tE19Flash_kernel_traitsILi192ELi64ELi64ELi4ES3_EELb1ELb0ELb0ELb0ELb0ELb1ELb0ELb0EEEvNS_16Flash_fwd_paramsE)
        /*00e8*/ 	.short	0x0210
        /*00ea*/ 	.short	0x01d0


	//----- nvinfo : EIATTR_SW_WAR
	.align		4
.L_524:
        /*00ec*/ 	.byte	0x04, 0x36
        /*00ee*/ 	.short	(.L_526 - .L_525)
.L_525:
        /*00f0*/ 	.word	0x00000008
.L_526:


//--------------------- .nv.info._ZN5flash24flash_fwd_splitkv_kernelI23Flash_fwd_kernel_traitsILi192ELi64ELi64ELi4ELb0ELb0EN7cutlass6half_tE19Flash_kernel_traitsILi192ELi64ELi64ELi4ES3_EELb1ELb0ELb0ELb0ELb0ELb0ELb0ELb1EEEvNS_16Flash_fwd_paramsE --------------------------
	.section	.nv.info._ZN5flash24flash_fwd_splitkv_kernelI23Flash_fwd_kernel_traitsILi192ELi64ELi64ELi4ELb0ELb0EN7cutlass6half_tE19Flash_kernel_traitsILi192ELi64ELi64ELi4ES3_EELb1ELb0ELb0ELb0ELb0ELb0ELb0ELb1EEEvNS_16Flash_fwd_paramsE,"",@"SHT_CUDA_INFO"
	.sectionflags	@""
	.align	4


	//----- nvinfo : EIATTR_CUDA_API_VERSION
	.align		4
        /*0000*/ 	.byte	0x04, 0x37
        /*0002*/ 	.short	(.L_528 - .L_527)
.L_527:
        /*0004*/ 	.word	0x00000082


	//----- nvinfo : EIATTR_KPARAM_INFO
	.align		4
.L_528:
        /*0008*/ 	.byte	0x04, 0x17
        /*000a*/ 	.short	(.L_530 - .L_529)
.L_529:
        /*000c*/ 	.word	0x00000000
        /*0010*/ 	.short	0x0000
        /*0012*/ 	.short	0x0000
        /*0014*/ 	.byte	0x00, 0xf0, 0x41, 0x07


	//----- nvinfo : EIATTR_SPARSE_MMA_MASK
	.align		4
.L_530:
        /*0018*/ 	.byte	0x03, 0x50
        /*001a*/ 	.short	0x0000


	//----- nvinfo : EIATTR_MAXREG_COUNT
	.align		4
        /*001c*/ 	.byte	0x03, 0x1b
        /*001e*/ 	.short	0x00ff


	//----- nvinfo : EIATTR_NUM_BARRIERS
	.align		4
        /*0020*/ 	.byte	0x02, 0x4c
        /*0022*/ 	.byte	0x01
	.zero		1


	//----- nvinfo : EIATTR_MERCURY_ISA_VERSION
	.align		4
        /*0024*/ 	.byte	0x03, 0x5f
        /*0026*/ 	.short	0x0101


	//----- nvinfo : EIATTR_COOP_GROUP_MASK_REGIDS
	.align		4
        /*0028*/ 	.byte	0x04, 0x29
        /*002a*/ 	.short	(.L_532 - .L_531)


	//   ....[0]....
.L_531:
        /*002c*/ 	.word	0xffffffff


	//   ....[1]....
        /*0030*/ 	.word	0xffffffff


	//   ....[2]....
        /*0034*/ 	.word	0xffffffff


	//   ....[3]....
        /*0038*/ 	.word	0xffffffff


	//   ....[4]....
        /*003c*/ 	.word	0xffffffff


	//   ....[5]....
        /*0040*/ 	.word	0xffffffff


	//   ....[6]....
        /*0044*/ 	.word	0xffffffff


	//   ....[7]....
        /*0048*/ 	.word	0xffffffff


	//   ....[8]....
        /*004c*/ 	.word	0xffffffff


	//   ....[9]....
        /*0050*/ 	.word	0xffffffff


	//   ....[10]....
        /*0054*/ 	.word	0xffffffff


	//   ....[11]....
        /*0058*/ 	.word	0xffffffff


	//   ....[12]....
        /*005c*/ 	.word	0xffffffff


	//   ....[13]....
        /*0060*/ 	.word	0xffffffff


	//   ....[14]....
        /*0064*/ 	.word	0xffffffff


	//   ....[15]....
        /*0068*/ 	.word	0xffffffff


	//----- nvinfo : EIATTR_COOP_GROUP_INSTR_OFFSETS
	.align		4
.L_532:
        /*006c*/ 	.byte	0x04, 0x28
        /*006e*/ 	.short	(.L_534 - .L_533)


	//   ....[0]....
.L_533:
        /*0070*/ 	.word	0x00016320


	//   ....[1]....
        /*0074*/ 	.word	0x00016400


	//   ....[2]....
        /*0078*/ 	.word	0x00016410


	//   ....[3]....
        /*007c*/ 	.word	0x00016450


	//   ....[4]....
        /*0080*/ 	.word	0x00019b90


	//   ....[5]....
        /*0084*/ 	.word	0x00019ba0


	//   ....[6]....
        /*0088*/ 	.word	0x00019bd0


	//   ....[7]....
        /*008c*/ 	.word	0x00019be0


	//   ....[8]....
        /*0090*/ 	.word	0x0001d4d0


	//   ....[9]....
        /*0094*/ 	.word	0x0001d4f0


	//   ....[10]....
        /*0098*/ 	.word	0x0001d520


	//   ....[11]....
        /*009c*/ 	.word	0x0001d530


	//   ....[12]....
        /*00a0*/ 	.word	0x0001ec40


	//   ....[13]....
        /*00a4*/ 	.word	0x0001ec80


	//   ....[14]....
        /*00a8*/ 	.word	0x0001ece0


	//   ....[15]....
        /*00ac*/ 	.word	0x0001ecf0


	//----- nvinfo : EIATTR_EXIT_INSTR_OFFSETS
	.align		4
.L_534:
        /*00b0*/ 	.byte	0x04, 0x1c
        /*00b2*/ 	.short	(.L_536 - .L_535)


	//   ....[0]....
.L_535:
        /*00b4*/ 	.word	0x00000330


	//   ....[1]....
        /*00b8*/ 	.word	0x00000d90


	//   ....[2]....
        /*00bc*/ 	.word	0x00000dc0


	//   ....[3]....
        /*00c0*/ 	.word	0x000206b0


	//   ....[4]....
        /*00c4*/ 	.word	0x000207d0


	//   ....[5]....
        /*00c8*/ 	.word	0x000207f0


	//----- nvinfo : EIATTR_CRS_STACK_SIZE
	.align		4
.L_536:
        /*00cc*/ 	.byte	0x04, 0x1e
        /*00ce*/ 	.short	(.L_538 - .L_537)
.L_537:
        /*00d0*/ 	.word	0x00000000


	//----- nvinfo : EIATTR_CBANK_PARAM_SIZE
	.align		4
.L_538:
        /*00d4*/ 	.byte	0x03, 0x19
        /*00d6*/ 	.short	0x01d0


	//----- nvinfo : EIATTR_PARAM_CBANK
	.align		4
        /*00d8*/ 	.byte	0x04, 0x0a
        /*00da*/ 	.short	(.L_540 - .L_539)
	.align		4
.L_539:
        /*00dc*/ 	.word	index@(.nv.constant0._ZN5flash24flash_fwd_splitkv_kernelI23Flash_fwd_kernel_traitsILi192ELi64ELi64ELi4ELb0ELb0EN7cutlass6half_tE19Flash_kernel_traitsILi192ELi64ELi64ELi4ES3_EELb1ELb0ELb0ELb0ELb0ELb0ELb0ELb1EEEvNS_16Flash_fwd_paramsE)
        /*00e0*/ 	.short	0x0210
        /*00e2*/ 	.short	0x01d0


	//----- nvinfo : EIATTR_SW_WAR
	.align		4
.L_540:
        /*00e4*/ 	.byte	0x04, 0x36
        /*00e6*/ 	.short	(.L_542 - .L_541)
.L_541:
        /*00e8*/ 	.word	0x00000008
.L_542:


//--------------------- .nv.info._ZN5flash24flash_fwd_splitkv_kernelI23Flash_fwd_kernel_traitsILi192ELi64ELi64ELi4ELb0ELb0EN7cutlass6half_tE19Flash_kernel_traitsILi192ELi64ELi64ELi4ES3_EELb1ELb0ELb0ELb0ELb0ELb1ELb0ELb1EEEvNS_16Flash_fwd_paramsE --------------------------
	.section	.nv.info._ZN5flash24flash_fwd_splitkv_kernelI23Flash_fwd_kernel_traitsILi192ELi64ELi64ELi4ELb0ELb0EN7cutlass6half_tE19Flash_kernel_traitsILi192ELi64ELi64ELi4ES3_EELb1ELb0ELb0ELb0ELb0ELb1ELb0ELb1EEEvNS_16Flash_fwd_paramsE,"",@"SHT_CUDA_INFO"
	.sectionflags	@""
	.align	4


	//----- nvinfo : EIATTR_CUDA_API_VERSION
	.align		4
        /*0000*/ 	.byte	0x04, 0x37
        /*0002*/ 	.short	(.L_544 - .L_543)
.L_543:
        /*0004*/ 	.word	0x00000082


	//----- nvinfo : EIATTR_KPARAM_INFO
	.align		4
.L_544:
        /*0008*/ 	.byte	0x04, 0x17
        /*000a*/ 	.short	(.L_546 - .L_545)
.L_545:
        /*000c*/ 	.word	0x00000000
        /*0010*/ 	.short	0x0000
        /*0012*/ 	.short	0x0000
        /*0014*/ 	.byte	0x00, 0xf0, 0x41, 0x07


	//----- nvinfo : EIATTR_SPARSE_MMA_MASK
	.align		4
.L_546:
        /*0018*/ 	.byte	0x03, 0x50
        /*001a*/ 	.short	0x0000


	//----- nvinfo : EIATTR_MAXREG_COUNT
	.align		4
        /*001c*/ 	.byte	0x03, 0x1b
        /*001e*/ 	.short	0x00ff


	//----- nvinfo : EIATTR_NUM_BARRIERS
	.align		4
        /*0020*/ 	.byte	0x02, 0x4c
        /*0022*/ 	.byte	0x01
	.zero		1


	//----- nvinfo : EIATTR_MERCURY_ISA_VERSION
	.align		4
        /*0024*/ 	.byte	0x03, 0x5f
        /*0026*/ 	.short	0x0101


	//----- nvinfo : EIATTR_COOP_GROUP_MASK_REGIDS
	.align		4
        /*0028*/ 	.byte	0x04, 0x29
        /*002a*/ 	.short	(.L_548 - .L_547)


	//   ....[0]....
.L_547:
        /*002c*/ 	.word	0xffffffff


	//   ....[1]....
        /*0030*/ 	.word	0xffffffff


	//   ....[2]....
        /*0034*/ 	.word	0xffffffff


	//   ....[3]....
        /*0038*/ 	.word	0xffffffff


	//   ....[4]....
        /*003c*/ 	.word	0xffffffff


	//   ....[5]....
        /*0040*/ 	.word	0xffffffff


	//   ....[6]....
        /*0044*/ 	.word	0xffffffff


	//   ....[7]....
        /*0048*/ 	.word	0xffffffff


	//   ....[8]....
        /*004c*/ 	.word	0xffffffff


	//   ....[9]....
        /*0050*/ 	.word	0xffffffff


	//   ....[10]....
        /*0054*/ 	.word	0xffffffff


	//   ....[11]....
        /*0058*/ 	.word	0xffffffff


	//   ....[12]....
        /*005c*/ 	.word	0xffffffff


	//   ....[13]....
        /*0060*/ 	.word	0xffffffff


	//   ....[14]....
        /*0064*/ 	.word	0xffffffff


	//   ....[15]....
        /*0068*/ 	.word	0xffffffff


	//----- nvinfo : EIATTR_COOP_GROUP_INSTR_OFFSETS
	.align		4
.L_548:
        /*006c*/ 	.byte	0x04, 0x28
        /*006e*/ 	.short	(.L_550 - .L_549)


	//   ....[0]....
.L_549:
        /*0070*/ 	.word	0x000167c0


	//   ....[1]....
        /*0074*/ 	.word	0x000167e0


	//   ....[2]....
        /*0078*/ 	.word	0x00016800


	//   ....[3]....
        /*007c*/ 	.word	0x00016820


	//   ....[4]....
        /*0080*/ 	.word	0x0001a390


	//   ....[5]....
        /*0084*/ 	.word	0x0001a3a0


	//   ....[6]....
        /*0088*/ 	.word	0x0001a3d0


	//   ....[7]....
        /*008c*/ 	.word	0x0001a3e0


	//   ....[8]....
        /*0090*/ 	.word	0x0001e0a0


	//   ....[9]....
        /*0094*/ 	.word	0x0001e0c0


	//   ....[10]....
        /*0098*/ 	.word	0x0001e0f0


	//   ....[11]....
        /*009c*/ 	.word	0x0001e100


	//   ....[12]....
        /*00a0*/ 	.word	0x0001f830


	//   ....[13]....
        /*00a4*/ 	.word	0x0001f870


	//   ....[14]....
        /*00a8*/ 	.word	0x0001f8d0


	//   ....[15]....
        /*00ac*/ 	.word	0x0001f8e0


	//----- nvinfo : EIATTR_EXIT_INSTR_OFFSETS
	.align		4
.L_550:
        /*00b0*/ 	.byte	0x04, 0x1c
        /*00b2*/ 	.short	(.L_552 - .L_551)


	//   ....[0]....
.L_551:
        /*00b4*/ 	.word	0x00000330


	//   ....[1]....
        /*00b8*/ 	.word	0x00000d90


	//   ....[2]....
        /*00bc*/ 	.word	0x00000dc0


	//   ....[3]....
        /*00c0*/ 	.word	0x000212a0


	//   ....[4]....
        /*00c4*/ 	.word	0x000213c0


	//   ....[5]....
        /*00c8*/ 	.word	0x000213e0


	//----- nvinfo : EIATTR_CRS_STACK_SIZE
	.align		4
.L_552:
        /*00cc*/ 	.byte	0x04, 0x1e
        /*00ce*/ 	.short	(.L_554 - .L_553)
.L_553:
        /*00d0*/ 	.word	0x00000000


	//----- nvinfo : EIATTR_CBANK_PARAM_SIZE
	.align		4
.L_554:
        /*00d4*/ 	.byte	0x03, 0x19
        /*00d6*/ 	.short	0x01d0


	//----- nvinfo : EIATTR_PARAM_CBANK
	.align		4
        /*00d8*/ 	.byte	0x04, 0x0a
        /*00da*/ 	.short	(.L_556 - .L_555)
	.align		4
.L_555:
        /*00dc*/ 	.word	index@(.nv.constant0._ZN5flash24flash_fwd_splitkv_kernelI23Flash_fwd_kernel_traitsILi192ELi64ELi64ELi4ELb0ELb0EN7cutlass6half_tE19Flash_kernel_traitsILi192ELi64ELi64ELi4ES3_EELb1ELb0ELb0ELb0ELb0ELb1ELb0ELb1EEEvNS_16Flash_fwd_paramsE)
        /*00e0*/ 	.short	0x0210
        /*00e2*/ 	.short	0x01d0


	//----- nvinfo : EIATTR_SW_WAR
	.align		4
.L_556:
        /*00e4*/ 	.byte	0x04, 0x36
        /*00e6*/ 	.short	(.L_558 - .L_557)
.L_557:
        /*00e8*/ 	.word	0x00000008
.L_558:


//--------------------- .nv.info._ZN5flash24flash_fwd_splitkv_kernelI23Flash_fwd_kernel_traitsILi192ELi64ELi64ELi4ELb0ELb0EN7cutlass6half_tE19Flash_kernel_traitsILi192ELi64ELi64ELi4ES3_EELb1ELb0ELb0ELb0ELb0ELb0ELb1ELb0EEEvNS_16Flash_fwd_paramsE --------------------------
	.section	.nv.info._ZN5flash24flash_fwd_splitkv_kernelI23Flash_fwd_kernel_traitsILi192ELi64ELi64ELi4ELb0ELb0EN7cutlass6half_tE19Flash_kernel_traitsILi192ELi64ELi64ELi4ES3_EELb1ELb0ELb0ELb0ELb0ELb0ELb1ELb0EEEvNS_16Flash_fwd_paramsE,"",@"SHT_CUDA_INFO"
	.sectionflags	@""
	.align	4


	//----- nvinfo : EIATTR_CUDA_API_VERSION
	.align		4
        /*0000*/ 	.byte	0x04, 0x37
        /*0002*/ 	.short	(.L_560 - .L_559)
.L_559:
        /*0004*/ 	.word	0x00000082


	//----- nvinfo : EIATTR_KPARAM_INFO
	.align		4
.L_560:
        /*0008*/ 	.byte	0x04, 0x17
        /*000a*/ 	.short	(.L_562 - .L_561)
.L_561:
        /*000c*/ 	.word	0x00000000
        /*0010*/ 	.short	0x0000
        /*0012*/ 	.short	0x0000
        /*0014*/ 	.byte	0x00, 0xf0, 0x41, 0x07


	//----- nvinfo : EIATTR_SPARSE_MMA_MASK
	.align		4
.L_562:
        /*0018*/ 	.byte	0x03, 0x50
        /*001a*/ 	.short	0x0000


	//----- nvinfo : EIATTR_MAXREG_COUNT
	.align		4
        /*001c*/ 	.byte	0x03, 0x1b
        /*001e*/ 	.short	0x00ff


	//----- nvinfo : EIATTR_NUM_BARRIERS
	.align		4
        /*0020*/ 	.byte	0x02, 0x4c
        /*0022*/ 	.byte	0x01
	.zero		1


	//----- nvinfo : EIATTR_MERCURY_ISA_VERSION
	.align		4
        /*0024*/ 	.byte	0x03, 0x5f
        /*0026*/ 	.short	0x0101


	//----- nvinfo : EIATTR_COOP_GROUP_MASK_REGIDS
	.align		4
        /*0028*/ 	.byte	0x04, 0x29
        /*002a*/ 	.short	(.L_564 - .L_563)


	//   ....[0]....
.L_563:
        /*002c*/ 	.word	0xffffffff


	//   ....[1]....
        /*0030*/ 	.word	0xffffffff


	//   ....[2]....
        /*0034*/ 	.word	0xffffffff


	//   ....[3]....
        /*0038*/ 	.word	0xffffffff


	//   ....[4]....
        /*003c*/ 	.word	0xffffffff


	//   ....[5]....
        /*0040*/ 	.word	0xffffffff


	//   ....[6]....
        /*0044*/ 	.word	0xffffffff


	//   ....[7]....
        /*0048*/ 	.word	0xffffffff


	//   ....[8]....
        /*004c*/ 	.word	0xffffffff


	//   ....[9]....
        /*0050*/ 	.word	0xffffffff


	//   ....[10]....
        /*0054*/ 	.word	0xffffffff


	//   ....[11]....
        /*0058*/ 	.word	0xffffffff


	//   ....[12]....
        /*005c*/ 	.word	0xffffffff


	//   ....[13]....
        /*0060*/ 	.word	0xffffffff


	//   ....[14]....
        /*0064*/ 	.word	0xffffffff


	//   ....[15]....
        /*0068*/ 	.word	0xffffffff


	//----- nvinfo : EIATTR_COOP_GROUP_INSTR_OFFSETS
	.align		4
.L_564:
        /*006c*/ 	.byte	0x04, 0x28
        /*006e*/ 	.short	(.L_566 - .L_565)


	//   ....[0]....
.L_565:
        /*0070*/ 	.word	0x000060d0


	//   ....[1]....
        /*0074*/ 	.word	0x00006100


	//   ....[2]....
        /*0078*/ 	.word	0x00006120


	//   ....[3]....
        /*007c*/ 	.word	0x00006150


	//   ....[4]....
        /*0080*/ 	.word	0x000098d0


	//   ....[5]....
        /*0084*/ 	.word	0x000098e0


	//   ....[6]....
        /*0088*/ 	.word	0x00009910


	//   ....[7]....
        /*008c*/ 	.word	0x00009920


	//   ....[8]....
        /*0090*/ 	.word	0x0000d0f0


	//   ....[9]....
        /*0094*/ 	.word	0x0000d100


	//   ....[10]....
        /*0098*/ 	.word	0x0000d130


	//   ....[11]....
        /*009c*/ 	.word	0x0000d140


	//   ....[12]....
        /*00a0*/ 	.word	0x0000e840


	//   ....[13]....
        /*00a4*/ 	.word	0x0000e880


	//   ....[14]....
        /*00a8*/ 	.word	0x0000e900


	//   ....[15]....
        /*00ac*/ 	.word	0x0000e910


	//----- nvinfo : EIATTR_EXIT_INSTR_OFFSETS
	.align		4
.L_566:
        /*00b0*/ 	.byte	0x04, 0x1c
        /*00b2*/ 	.short	(.L_568 - .L_567)


	//   ....[0]....
.L_567:
        /*00b4*/ 	.word	0x00000440


	//   ....[1]....
        /*00b8*/ 	.word	0x000010d0


	//   ....[2]....
        /*00bc*/ 	.word	0x00001100


	//   ....[3]....
        /*00c0*/ 	.word	0x000100b0


	//   ....[4]....
        /*00c4*/ 	.word	0x00010130


	//   ....[5]....
        /*00c8*/ 	.word	0x00010150


	//----- nvinfo : EIATTR_CRS_STACK_SIZE
	.align		4
.L_568:
        /*00cc*/ 	.byte	0x04, 0x1e
        /*00ce*/ 	.short	(.L_570 - .L_569)
.L_569:
        /*00d0*/ 	.word	0x00000000


	//----- nvinfo : EIATTR_CBANK_PARAM_SIZE
	.align		4
.L_570:
        /*00d4*/ 	.byte	0x03, 0x19
        /*00d6*/ 	.short	0x01d0


	//----- nvinfo : EIATTR_PARAM_CBANK
	.align		4
        /*00d8*/ 	.byte	0x04, 0x0a
        /*00da*/ 	.short	(.L_572 - .L_571)
	.align		4
.L_571:
        /*00dc*/ 	.word	index@(.nv.constant0._ZN5flash24flash_fwd_splitkv_kernelI23Flash_fwd_kernel_traitsILi192ELi64ELi64ELi4ELb0ELb0EN7cutlass6half_tE19Flash_kernel_traitsILi192ELi64ELi64ELi4ES3_EELb1ELb0ELb0ELb0ELb0ELb0ELb1ELb0EEEvNS_16Flash_fwd_paramsE)
        /*00e0*/ 	.short	0x0210
        /*00e2*/ 	.short	0x01d0


	//----- nvinfo : EIATTR_SW_WAR
	.align		4
.L_572:
        /*00e4*/ 	.byte	0x04, 0x36
        /*00e6*/ 	.short	(.L_574 - .L_573)
.L_573:
        /*00e8*/ 	.word	0x00000008
.L_574:


//--------------------- .nv.info._ZN5flash24flash_fwd_splitkv_kernelI23Flash_fwd_kernel_traitsILi192ELi64ELi64ELi4ELb0ELb0EN7cutlass6half_tE19Flash_kernel_traitsILi192ELi64ELi64ELi4ES3_EELb1ELb0ELb0ELb0ELb0ELb1ELb1ELb0EEEvNS_16Flash_fwd_paramsE --------------------------
	.section	.nv.info._ZN5flash24flash_fwd_splitkv_kernelI23Flash_fwd_kernel_traitsILi192ELi64ELi64ELi4ELb0ELb0EN7cutlass6half_tE19Flash_kernel_traitsILi192ELi64ELi64ELi4ES3_EELb1ELb0ELb0ELb0ELb0ELb1ELb1ELb0EEEvNS_16Flash_fwd_paramsE,"",@"SHT_CUDA_INFO"
	.sectionflags	@""
	.align	4


	//----- nvinfo : EIATTR_CUDA_API_VERSION
	.align		4
        /*0000*/ 	.byte	0x04, 0x37
        /*0002*/ 	.short	(.L_576 - .L_575)
.L_575:
        /*0004*/ 	.word	0x00000082


	//----- nvinfo : EIATTR_KPARAM_INFO
	.align		4
.L_576:
        /*0008*/ 	.byte	0x04, 0x17
        /*000a*/ 	.short	(.L_578 - .L_577)
.L_577:
        /*000c*/ 	.word	0x00000000
        /*0010*/ 	.short	0x0000
        /*0012*/ 	.short	0x0000
        /*0014*/ 	.byte	0x00, 0xf0, 0x41, 0x07


	//----- nvinfo : EIATTR_SPARSE_MMA_MASK
	.align		4
.L_578:
        /*0018*/ 	.byte	0x03, 0x50
        /*001a*/ 	.short	0x0000


	//----- nvinfo : EIATTR_MAXREG_COUNT
	.align		4
        /*001c*/ 	.byte	0x03, 0x1b
        /*001e*/ 	.short	0x00ff


	//----- nvinfo : EIATTR_NUM_BARRIERS
	.align		4
        /*0020*/ 	.byte	0x02, 0x4c
        /*0022*/ 	.byte	0x01
	.zero		1


	//----- nvinfo : EIATTR_MERCURY_ISA_VERSION
	.align		4
        /*0024*/ 	.byte	0x03, 0x5f
        /*0026*/ 	.short	0x0101


	//----- nvinfo : EIATTR_COOP_GROUP_MASK_REGIDS
	.align		4
        /*0028*/ 	.byte	0x04, 0x29
        /*002a*/ 	.short	(.L_580 - .L_579)


	//   ....[0]....
.L_579:
        /*002c*/ 	.word	0xffffffff


	//   ....[1]....
        /*0030*/ 	.word	0xffffffff


	//   ....[2]....
        /*0034*/ 	.word	0xffffffff


	//   ....[3]....
        /*0038*/ 	.word	0xffffffff


	//   ....[4]....
        /*003c*/ 	.word	0xffffffff


	//   ....[5]....
        /*0040*/ 	.word	0xffffffff


	//   ....[6]....
        /*0044*/ 	.word	0xffffffff


	//   ....[7]....
        /*0048*/ 	.word	0xffffffff


	//   ....[8]....
        /*004c*/ 	.word	0xffffffff


	//   ....[9]....
        /*0050*/ 	.word	0xffffffff


	//   ....[10]....
        /*0054*/ 	.word	0xffffffff


	//   ....[11]....
        /*0058*/ 	.word	0xffffffff


	//   ....[12]....
        /*005c*/ 	.word	0xffffffff


	//   ....[13]....
        /*0060*/ 	.word	0xffffffff


	//   ....[14]....
        /*0064*/ 	.word	0xffffffff


	//   ....[15]....
        /*0068*/ 	.word	0xffffffff


	//----- nvinfo : EIATTR_COOP_GROUP_INSTR_OFFSETS
	.align		4
.L_580:
        /*006c*/ 	.byte	0x04, 0x28
        /*006e*/ 	.short	(.L_582 - .L_581)


	//   ....[0]....
.L_581:
        /*0070*/ 	.word	0x00006340


	//   ....[1]....
        /*0074*/ 	.word	0x00006400


	//   ....[2]....
        /*0078*/ 	.word	0x00006410


	//   ....[3]....
        /*007c*/ 	.word	0x00006440


	//   ....[4]....
        /*0080*/ 	.word	0x00009f90


	//   ....[5]....
        /*0084*/ 	.word	0x00009fa0


	//   ....[6]....
        /*0088*/ 	.word	0x00009fd0


	//   ....[7]....
        /*008c*/ 	.word	0x00009fe0


	//   ....[8]....
        /*0090*/ 	.word	0x0000dc00


	//   ....[9]....
        /*0094*/ 	.word	0x0000dc10


	//   ....[10]....
        /*0098*/ 	.word	0x0000dc40


	//   ....[11]....
        /*009c*/ 	.word	0x0000dc50


	//   ....[12]....
        /*00a0*/ 	.word	0x0000f330


	//   ....[13]....
        /*00a4*/ 	.word	0x0000f370


	//   ....[14]....
        /*00a8*/ 	.word	0x0000f400


	//   ....[15]....
        /*00ac*/ 	.word	0x0000f410


	//----- nvinfo : EIATTR_EXIT_INSTR_OFFSETS
	.align		4
.L_582:
        /*00b0*/ 	.byte	0x04, 0x1c
        /*00b2*/ 	.short	(.L_584 - .L_583)


	//   ....[0]....
.L_583:
        /*00b4*/ 	.word	0x00000440


	//   ....[1]....
        /*00b8*/ 	.word	0x000010d0


	//   ....[2]....
        /*00bc*/ 	.word	0x00001100


	//   ....[3]....
        /*00c0*/ 	.word	0x00010ba0


	//   ....[4]....
        /*00c4*/ 	.word	0x00010c20


	//   ....[5]....
        /*00c8*/ 	.word	0x00010c40


	//----- nvinfo : EIATTR_CRS_STACK_SIZE
	.align		4
.L_584:
        /*00cc*/ 	.byte	0x04, 0x1e
        /*00ce*/ 	.short	(.L_586 - .L_585)
.L_585:
        /*00d0*/ 	.word	0x00000000


	//----- nvinfo : EIATTR_CBANK_PARAM_SIZE
	.align		4
.L_586:
        /*00d4*/ 	.byte	0x03, 0x19
        /*00d6*/ 	.short	0x01d0


	//----- nvinfo : EIATTR_PARAM_CBANK
	.align		4
        /*00d8*/ 	.byte	0x04, 0x0a
        /*00da*/ 	.short	(.L_588 - .L_587)
	.align		4
.L_587:
        /*00dc*/ 	.word	index@(.nv.constant0._ZN5flash24flash_fwd_splitkv_kernelI23Flash_fwd_kernel_traitsILi192ELi64ELi64ELi4ELb0ELb0EN7cutlass6half_tE19Flash_kernel_traitsILi192ELi64ELi64ELi4ES3_EELb1ELb0ELb0ELb0ELb0ELb1ELb1ELb0EEEvNS_16Flash_fwd_paramsE)
        /*00e0*/ 	.short	0x0210
        /*00e2*/ 	.short	0x01d0


	//----- nvinfo : EIATTR_SW_WAR
	.align		4
.L_588:
        /*00e4*/ 	.byte	0x04, 0x36
        /*00e6*/ 	.short	(.L_590 - .L_589)
.L_589:
        /*00e8*/ 	.word	0x00000008
.L_590:


//--------------------- .nv.info._ZN5flash24flash_fwd_splitkv_kernelI23Flash_fwd_kernel_traitsILi192ELi64ELi64ELi4ELb0ELb0EN7cutlass6half_tE19Flash_kernel_traitsILi192ELi64ELi64ELi4ES3_EELb1ELb0ELb0ELb0ELb0ELb0ELb1ELb1EEEvNS_16Flash_fwd_paramsE --------------------------
	.section	.nv.info._ZN5flash24flash_fwd_splitkv_kernelI23Flash_fwd_kernel_traitsILi192ELi64ELi64ELi4ELb0ELb0EN7cutlass6half_tE19Flash_kernel_traitsILi192ELi64ELi64ELi4ES3_EELb1ELb0ELb0ELb0ELb0ELb0ELb1ELb1EEEvNS_16Flash_fwd_paramsE,"",@"SHT_CUDA_INFO"
	.sectionflags	@""
	.align	4


	//----- nvinfo : EIATTR_CUDA_API_VERSION
	.align		4
        /*0000*/ 	.byte	0x04, 0x37
        /*0002*/ 	.short	(.L_592 - .L_591)
.L_591:
        /*0004*/ 	.word	0x00000082


	//----- nvinfo : EIATTR_KPARAM_INFO
	.align		4
.L_592:
        /*0008*/ 	.byte	0x04, 0x17
        /*000a*/ 	.short	(.L_594 - .L_593)
.L_593:
        /*000c*/ 	.word	0x00000000
        /*0010*/ 	.short	0x0000
        /*0012*/ 	.short	0x0000
        /*0014*/ 	.byte	0x00, 0xf0, 0x41, 0x07


	//----- nvinfo : EIATTR_SPARSE_MMA_MASK
	.align		4
.L_594:
        /*0018*/ 	.byte	0x03, 0x50
        /*001a*/ 	.short	0x0000


	//----- nvinfo : EIATTR_MAXREG_COUNT
	.align		4
        /*001c*/ 	.byte	0x03, 0x1b
        /*001e*/ 	.short	0x00ff


	//----- nvinfo : EIATTR_NUM_BARRIERS
	.align		4
        /*0020*/ 	.byte	0x02, 0x4c
        /*0022*/ 	.byte	0x01
	.zero		1


	//----- nvinfo : EIATTR_MERCURY_ISA_VERSION
	.align		4
        /*0024*/ 	.byte	0x03, 0x5f
        /*0026*/ 	.short	0x0101


	//----- nvinfo : EIATTR_COOP_GROUP_MASK_REGIDS
	.align		4
        /*0028*/ 	.byte	0x04, 0x29
        /*002a*/ 	.short	(.L_596 - .L_595)


	//   ....[0]....
.L_595:
        /*002c*/ 	.word	0xffffffff


	//   ....[1]....
        /*0030*/ 	.word	0xffffffff


	//   ....[2]....
        /*0034*/ 	.word	0xffffffff


	//   ....[3]....
        /*0038*/ 	.word	0xffffffff


	//   ....[4]....
        /*003c*/ 	.word	0xffffffff


	//   ....[5]....
        /*0040*/ 	.word	0xffffffff


	//   ....[6]....
        /*0044*/ 	.word	0xffffffff


	//   ....[7]....
        /*0048*/ 	.word	0xffffffff


	//   ....[8]....
        /*004c*/ 	.word	0xffffffff


	//   ....[9]....
        /*0050*/ 	.word	0xffffffff


	//   ....[10]....
        /*0054*/ 	.word	0xffffffff


	//   ....[11]....
        /*0058*/ 	.word	0xffffffff


	//   ....[12]....
        /*005c*/ 	.word	0xffffffff


	//   ....[13]....
        /*0060*/ 	.word	0xffffffff


	//   ....[14]....
        /*0064*/ 	.word	0xffffffff


	//   ....[15]....
        /*0068*/ 	.word	0xffffffff


	//----- nvinfo : EIATTR_COOP_GROUP_INSTR_OFFSETS
	.align		4
.L_596:
        /*006c*/ 	.byte	0x04, 0x28
        /*006e*/ 	.short	(.L_598 - .L_597)


	//   ....[0]....
.L_597:
        /*0070*/ 	.word	0x00016720


	//   ....[1]....
        /*0074*/ 	.word	0x000167f0


	//   ....[2]....
        /*0078*/ 	.word	0x00016800


	//   ....[3]....
        /*007c*/ 	.word	0x00016840


	//   ....[4]....
        /*0080*/ 	.word	0x00019fc0


	//   ....[5]....
        /*0084*/ 	.word	0x00019fe0


	//   ....[6]....
        /*0088*/ 	.word	0x0001a000


	//   ....[7]....
        /*008c*/ 	.word	0x0001a020


	//   ....[8]....
        /*0090*/ 	.word	0x0001d940


	//   ....[9]....
        /*0094*/ 	.word	0x0001d960


	//   ....[10]....
        /*0098*/ 	.word	0x0001d990


	//   ....[11]....
        /*009c*/ 	.word	0x0001d9a0


	//   ....[12]....
        /*00a0*/ 	.word	0x0001f090


	//   ....[13]....
        /*00a4*/ 	.word	0x0001f0d0


	//   ....[14]....
        /*00a8*/ 	.word	0x0001f180


	//   ....[15]....
        /*00ac*/ 	.word	0x0001f190


	//----- nvinfo : EIATTR_EXIT_INSTR_OFFSETS
	.align		4
.L_598:
        /*00b0*/ 	.byte	0x04, 0x1c
        /*00b2*/ 	.short	(.L_600 - .L_599)


	//   ....[0]....
.L_599:
        /*00b4*/ 	.word	0x00000440


	//   ....[1]....
        /*00b8*/ 	.word	0x000010e0


	//   ....[2]....
        /*00bc*/ 	.word	0x00001110


	//   ....[3]....
        /*00c0*/ 	.word	0x00020930


	//   ....[4]....
        /*00c4*/ 	.word	0x000209b0


	//   ....[5]....
        /*00c8*/ 	.word	0x000209d0


	//----- nvinfo : EIATTR_CRS_STACK_SIZE
	.align		4
.L_600:
        /*00cc*/ 	.byte	0x04, 0x1e
        /*00ce*/ 	.short	(.L_602 - .L_601)
.L_601:
        /*00d0*/ 	.word	0x00000000


	//----- nvinfo : EIATTR_CBANK_PARAM_SIZE
	.align		4
.L_602:
        /*00d4*/ 	.byte	0x03, 0x19
        /*00d6*/ 	.short	0x01d0


	//----- nvinfo : EIATTR_PARAM_CBANK
	.align		4
        /*00d8*/ 	.byte	0x04, 0x0a
        /*00da*/ 	.short	(.L_604 - .L_603)
	.align		4
.L_603:
        /*00dc*/ 	.word	index@(.nv.constant0._ZN5flash24flash_fwd_splitkv_kernelI23Flash_fwd_kernel_traitsILi192ELi64ELi64ELi4ELb0ELb0EN7cutlass6half_tE19Flash_kernel_traitsILi192ELi64ELi64ELi4ES3_EELb1ELb0ELb0ELb0ELb0ELb0ELb1ELb1EEEvNS_16Flash_fwd_paramsE)
        /*00e0*/ 	.short	0x0210
        /*00e2*/ 	.short	0x01d0


	//----- nvinfo : EIATTR_SW_WAR
	.align		4
.L_604:
        /*00e4*/ 	.byte	0x04, 0x36
        /*00e6*/ 	.short	(.L_606 - .L_605)
.L_605:
        /*00e8*/ 	.word	0x00000008
.L_606:


//--------------------- .nv.info._ZN5flash24flash_fwd_splitkv_kernelI23Flash_fwd_kernel_traitsILi192ELi64ELi64ELi4ELb0ELb0EN7cutlass6half_tE19Flash_kernel_traitsILi192ELi64ELi64ELi4ES3_EELb1ELb0ELb0ELb0ELb0ELb1ELb1ELb1EEEvNS_16Flash_fwd_paramsE --------------------------
	.section	.nv.info._ZN5flash24flash_fwd_splitkv_kernelI23Flash_fwd_kernel_traitsILi192ELi64ELi64ELi4ELb0ELb0EN7cutlass6half_tE19Flash_kernel_traitsILi192ELi64ELi64ELi4ES3_EELb1ELb0ELb0ELb0ELb0ELb1ELb1ELb1EEEvNS_16Flash_fwd_paramsE,"",@"SHT_CUDA_INFO"
	.sectionflags	@""
	.align	4


	//----- nvinfo : EIATTR_CUDA_API_VERSION
	.align		4
        /*0000*/ 	.byte	0x04, 0x37
        /*0002*/ 	.short	(.L_608 - .L_607)
.L_607:
        /*0004*/ 	.word	0x00000082


	//----- nvinfo : EIATTR_KPARAM_INFO
	.align		4
.L_608:
        /*0008*/ 	.byte	0x04, 0x17
        /*000a*/ 	.short	(.L_610 - .L_609)
.L_609:
        /*000c*/ 	.word	0x00000000
        /*0010*/ 	.short	0x0000
        /*0012*/ 	.short	0x0000
        /*0014*/ 	.byte	0x00, 0xf0, 0x41, 0x07


	//----- nvinfo : EIATTR_SPARSE_MMA_MASK
	.align		4
.L_610:
        /*0018*/ 	.byte	0x03, 0x50
        /*001a*/ 	.short	0x0000


	//----- nvinfo : EIATTR_MAXREG_COUNT
	.align		4
        /*001c*/ 	.byte	0x03, 0x1b
        /*001e*/ 	.short	0x00ff


	//----- nvinfo : EIATTR_NUM_BARRIERS
	.align		4
        /*0020*/ 	.byte	0x02, 0x4c
        /*0022*/ 	.byte	0x01
	.zero		1


	//----- nvinfo : EIATTR_MERCURY_ISA_VERSION
	.align		4
        /*0024*/ 	.byte	0x03, 0x5f
        /*0026*/ 	.short	0x0101


	//----- nvinfo : EIATTR_COOP_GROUP_MASK_REGIDS
	.align		4
        /*0028*/ 	.byte	0x04, 0x29
        /*002a*/ 	.short	(.L_612 - .L_611)


	//   ....[0]....
.L_611:
        /*002c*/ 	.word	0xffffffff


	//   ....[1]....
        /*0030*/ 	.word	0xffffffff


	//   ....[2]....
        /*0034*/ 	.word	0xffffffff


	//   ....[3]....
        /*0038*/ 	.word	0xffffffff


	//   ....[4]....
        /*003c*/ 	.word	0xffffffff


	//   ....[5]....
        /*0040*/ 	.word	0xffffffff


	//   ....[6]....
        /*0044*/ 	.word	0xffffffff


	//   ....[7]....
        /*0048*/ 	.word	0xffffffff


	//   ....[8]....
        /*004c*/ 	.word	0xffffffff


	//   ....[9]....
        /*0050*/ 	.word	0xffffffff


	//   ....[10]....
        /*0054*/ 	.word	0xffffffff


	//   ....[11]....
        /*0058*/ 	.word	0xffffffff


	//   ....[12]....
        /*005c*/ 	.word	0xffffffff


	//   ....[13]....
        /*0060*/ 	.word	0xffffffff


	//   ....[14]....
        /*0064*/ 	.word	0xffffffff


	//   ....[15]....
        /*0068*/ 	.word	0xffffffff


	//----- nvinfo : EIATTR_COOP_GROUP_INSTR_OFFSETS
	.align		4
.L_612:
        /*006c*/ 	.byte	0x04, 0x28
        /*006e*/ 	.short	(.L_614 - .L_613)


	//   ....[0]....
.L_613:
        /*0070*/ 	.word	0x00016bc0


	//   ....[1]....
        /*0074*/ 	.word	0x00016be0


	//   ....[2]....
        /*0078*/ 	.word	0x00016c00


	//   ....[3]....
        /*007c*/ 	.word	0x00016c20


	//   ....[4]....
        /*0080*/ 	.word	0x0001a7d0


	//   ....[5]....
        /*0084*/ 	.word	0x0001a7e0


	//   ....[6]....
        /*0088*/ 	.word	0x0001a810


	//   ....[7]....
        /*008c*/ 	.word	0x0001a820


	//   ....[8]....
        /*0090*/ 	.word	0x0001e510


	//   ....[9]....
        /*0094*/ 	.word	0x0001e530


	//   ....[10]....
        /*0098*/ 	.word	0x0001e560


	//   ....[11]....
        /*009c*/ 	.word	0x0001e570


	//   ....[12]....
        /*00a0*/ 	.word	0x0001fc90


	//   ....[13]....
        /*00a4*/ 	.word	0x0001fcd0


	//   ....[14]....
        /*00a8*/ 	.word	0x0001fd80


	//   ....[15]....
        /*00ac*/ 	.word	0x0001fd90


	//----- nvinfo : EIATTR_EXIT_INSTR_OFFSETS
	.align		4
.L_614:
        /*00b0*/ 	.byte	0x04, 0x1c
        /*00b2*/ 	.short	(.L_616 - .L_615)


	//   ....[0]....
.L_615:
        /*00b4*/ 	.word	0x00000440


	//   ....[1]....
        /*00b8*/ 	.word	0x000010e0


	//   ....[2]....
        /*00bc*/ 	.word	0x00001110


	//   ....[3]....
        /*00c0*/ 	.word	0x00021530


	//   ....[4]....
        /*00c4*/ 	.word	0x000215b0


	//   ....[5]....
        /*00c8*/ 	.word	0x000215d0


	//----- nvinfo : EIATTR_CRS_STACK_SIZE
	.align		4
.L_616:
        /*00cc*/ 	.byte	0x04, 0x1e
        /*00ce*/ 	.short	(.L_618 - .L_617)
.L_617:
        /*00d0*/ 	.word	0x00000000


	//----- nvinfo : EIATTR_CBANK_PARAM_SIZE
	.align		4
.L_618:
        /*00d4*/ 	.byte	0x03, 0x19
        /*00d6*/ 	.short	0x01d0


	//----- nvinfo : EIATTR_PARAM_CBANK
	.align		4
        /*00d8*/ 	.byte	0x04, 0x0a
        /*00da*/ 	.short	(.L_620 - .L_619)
	.align		4
.L_619:
        /*00dc*/ 	.word	index@(.nv.constant0._ZN5flash24flash_fwd_splitkv_kernelI23Flash_fwd_kernel_traitsILi192ELi64ELi64ELi4ELb0ELb0EN7cutlass6half_tE19Flash_kernel_traitsILi192ELi64ELi64ELi4ES3_EELb1ELb0ELb0ELb0ELb0ELb1ELb1ELb1EEEvNS_16Flash_fwd_paramsE)
        /*00e0*/ 	.short	0x0210
        /*00e2*/ 	.short	0x01d0


	//----- nvinfo : EIATTR_SW_WAR
	.align		4
.L_620:
        /*00e4*/ 	.byte	0x04, 0x36
        /*00e6*/ 	.short	(.L_622 - .L_621)
.L_621:
        /*00e8*/ 	.word	0x00000008
.L_622:


//--------------------- .nv.info._ZN5flash24flash_fwd_splitkv_kernelI23Flash_fwd_kernel_traitsILi192ELi64ELi64ELi4ELb0ELb0EN7cutlass6half_tE19Flash_kernel_traitsILi192ELi64ELi64ELi4ES3_EELb1ELb0ELb0ELb0ELb1ELb0ELb0ELb0EEEvNS_16Flash_fwd_paramsE --------------------------
	.section	.nv.info._ZN5flash24flash_fwd_splitkv_kernelI23Flash_fwd_kernel_traitsILi192ELi64ELi64ELi4ELb0ELb0EN7cutlass6half_tE19Flash_kernel_traitsILi192ELi64ELi64ELi4ES3_EELb1ELb0ELb0ELb0ELb1ELb0ELb0ELb0EEEvNS_16Flash_fwd_paramsE,"",@"SHT_CUDA_INFO"
	.sectionflags	@""
	.align	4


	//----- nvinfo : EIATTR_CUDA_API_VERSION
	.align		4
        /*0000*/ 	.byte	0x04, 0x37
        /*0002*/ 	.short	(.L_624 - .L_623)
.L_623:
        /*0004*/ 	.word	0x00000082


	//----- nvinfo : EIATTR_KPARAM_INFO
	.align		4
.L_624:
        /*0008*/ 	.byte	0x04, 0x17
        /*000a*/ 	.short	(.L_626 - .L_625)
.L_625:
        /*000c*/ 	.word	0x00000000
        /*0010*/ 	.short	0x0000
        /*0012*/ 	.short	0x0000
        /*0014*/ 	.byte	0x00, 0xf0, 0x41, 0x07


	//----- nvinfo : EIATTR_SPARSE_MMA_MASK
	.align		4
.L_626:
        /*0018*/ 	.byte	0x03, 0x50
        /*001a*/ 	.short	0x0000


	//----- nvinfo : EIATTR_MAXREG_COUNT
	.align		4
        /*001c*/ 	.byte	0x03, 0x1b
        /*001e*/ 	.short	0x00ff


	//----- nvinfo : EIATTR_NUM_BARRIERS
	.align		4
        /*0020*/ 	.byte	0x02, 0x4c
        /*0022*/ 	.byte	0x01
	.zero		1


	//----- nvinfo : EIATTR_MERCURY_ISA_VERSION
	.align		4
        /*0024*/ 	.byte	0x03, 0x5f
        /*0026*/ 	.short	0x0101


	//----- nvinfo : EIATTR_COOP_GROUP_MASK_REGIDS
	.align		4
        /*0028*/ 	.byte	0x04, 0x29
        /*002a*/ 	.short	(.L_628 - .L_627)


	//   ....[0]....
.L_627:
        /*002c*/ 	.word	0xffffffff


	//   ....[1]....
        /*0030*/ 	.word	0xffffffff


	//   ....[2]....
        /*0034*/ 	.word	0xffffffff


	//   ....[3]....
        /*0038*/ 	.word	0xffffffff


	//   ....[4]....
        /*003c*/ 	.word	0xffffffff


	//   ....[5]....
        /*0040*/ 	.word	0xffffffff


	//   ....[6]....
        /*0044*/ 	.word	0xffffffff


	//   ....[7]....
        /*0048*/ 	.word	0xffffffff


	//   ....[8]....
        /*004c*/ 	.word	0xffffffff


	//   ....[9]....
        /*0050*/ 	.word	0xffffffff


	//   ....[10]....
        /*0054*/ 	.word	0xffffffff


	//   ....[11]....
        /*0058*/ 	.word	0xffffffff


	//   ....[12]....
        /*005c*/ 	.word	0xffffffff


	//   ....[13]....
        /*0060*/ 	.word	0xffffffff


	//   ....[14]....
        /*0064*/ 	.word	0xffffffff


	//   ....[15]....
        /*0068*/ 	.word	0xffffffff


	//----- nvinfo : EIATTR_COOP_GROUP_INSTR_OFFSETS
	.align		4
.L_628:
        /*006c*/ 	.byte	0x04, 0x28
        /*006e*/ 	.short	(.L_630 - .L_629)


	//   ....[0]....
.L_629:
        /*0070*/ 	.word	0x00004340


	//   ....[1]....
        /*0074*/ 	.word	0x00004360


	//   ....[2]....
        /*0078*/ 	.word	0x00004400


	//   ....[3]....
        /*007c*/ 	.word	0x00004410


	//   ....[4]....
        /*0080*/ 	.word	0x000071f0


	//   ....[5]....
        /*0084*/ 	.word	0x00007200


	//   ....[6]....
        /*0088*/ 	.word	0x00007230


	//   ....[7]....
        /*008c*/ 	.word	0x00007240


	//   ....[8]....
        /*0090*/ 	.word	0x0000a1d0


	//   ....[9]....
        /*0094*/ 	.word	0x0000a1f0


	//   ....[10]....
        /*0098*/ 	.word	0x0000a220


	//   ....[11]....
        /*009c*/ 	.word	0x0000a230


	//   ....[12]....
        /*00a0*/ 	.word	0x0000b940


	//   ....[13]....
        /*00a4*/ 	.word	0x0000b980


	//   ....[14]....
        /*00a8*/ 	.word	0x0000b9e0


	//   ....[15]....
        /*00ac*/ 	.word	0x0000b9f0


	//----- nvinfo : EIATTR_EXIT_INSTR_OFFSETS
	.align		4
.L_630:
        /*00b0*/ 	.byte	0x04, 0x1c
        /*00b2*/ 	.short	(.L_632 - .L_631)


	//   ....[0]....
.L_631:
        /*00b4*/ 	.word	0x00000320


	//   ....[1]....
        /*00b8*/ 	.word	0x00000c50


	//   ....[2]....
        /*00bc*/ 	.word	0x00000c80


	//   ....[3]....
        /*00c0*/ 	.word	0x0000d280


	//   ....[4]....
        /*00c4*/ 	.word	0x0000d370


	//----- nvinfo : EIATTR_CRS_STACK_SIZE
	.align		4
.L_632:
        /*00c8*/ 	.byte	0x04, 0x1e
        /*00ca*/ 	.short	(.L_634 - .L_633)
.L_633:
        /*00cc*/ 	.word	0x00000000


	//----- nvinfo : EIATTR_CBANK_PARAM_SIZE
	.align		4
.L_634:
        /*00d0*/ 	.byte	0x03, 0x19
        /*00d2*/ 	.short	0x01d0


	//----- nvinfo : EIATTR_PARAM_CBANK
	.align		4
        /*00d4*/ 	.byte	0x04, 0x0a
        /*00d6*/ 	.short	(.L_636 - .L_635)
	.align		4
.L_635:
        /*00d8*/ 	.word	index@(.nv.constant0._ZN5flash24flash_fwd_splitkv_kernelI23Flash_fwd_kernel_traitsILi192ELi64ELi64ELi4ELb0ELb0EN7cutlass6half_tE19Flash_kernel_traitsILi192ELi64ELi64ELi4ES3_EELb1ELb0ELb0ELb0ELb1ELb0ELb0ELb0EEEvNS_16Flash_fwd_paramsE)
        /*00dc*/ 	.short	0x0210
        /*00de*/ 	.short	0x01d0


	//----- nvinfo : EIATTR_SW_WAR
	.align		4
.L_636:
        /*00e0*/ 	.byte	0x04, 0x36
        /*00e2*/ 	.short	(.L_638 - .L_637)
.L_637:
        /*00e4*/ 	.word	0x00000008
.L_638:


//--------------------- .nv.info._ZN5flash24flash_fwd_splitkv_kernelI23Flash_fwd_kernel_traitsILi192ELi64ELi64ELi4ELb0ELb0EN7cutlass6half_tE19Flash_kernel_traitsILi192ELi64ELi64ELi4ES3_EELb1ELb0ELb0ELb0ELb1ELb1ELb0ELb0EEEvNS_16Flash_fwd_paramsE --------------------------
	.section	.nv.info._ZN5flash24flash_fwd_splitkv_kernelI23Flash_fwd_kernel_traitsILi192ELi64ELi64ELi4ELb0ELb0EN7cutlass6half_tE19Flash_kernel_traitsILi192ELi64ELi64ELi4ES3_EELb1ELb0ELb0ELb0ELb1ELb1ELb0ELb0EEEvNS_16Flash_fwd_paramsE,"",@"SHT_CUDA_INFO"
	.sectionflags	@""
	.align	4


	//----- nvinfo : EIATTR_CUDA_API_VERSION
	.align		4
        /*0000*/ 	.byte	0x04, 0x37
        /*0002*/ 	.short	(.L_640 - .L_639)
.L_639:
        /*0004*/ 	.word	0x00000082


	//----- nvinfo : EIATTR_KPARAM_INFO
	.align		4
.L_640:
        /*0008*/ 	.byte	0x04, 0x17
        /*000a*/ 	.short	(.L_642 - .L_641)
.L_641:
        /*000c*/ 	.word	0x00000000
        /*0010*/ 	.short	0x0000
        /*0012*/ 	.short	0x0000
        /*0014*/ 	.byte	0x00, 0xf0, 0x41, 0x07


	//----- nvinfo : EIATTR_SPARSE_MMA_MASK
	.align		4
.L_642:
        /*0018*/ 	.byte	0x03, 0x50
        /*001a*/ 	.short	0x0000


	//----- nvinfo : EIATTR_MAXREG_COUNT
	.align		4
        /*001c*/ 	.byte	0x03, 0x1b
        /*001e*/ 	.short	0x00ff


	//----- nvinfo : EIATTR_NUM_BARRIERS
	.align		4
        /*0020*/ 	.byte	0x02, 0x4c
        /*0022*/ 	.byte	0x01
	.zero		1


	//----- nvinfo : EIATTR_MERCURY_ISA_VERSION
	.align		4
        /*0024*/ 	.byte	0x03, 0x5f
        /*0026*/ 	.short	0x0101


	//----- nvinfo : EIATTR_COOP_GROUP_MASK_REGIDS
	.align		4
        /*0028*/ 	.byte	0x04, 0x29
        /*002a*/ 	.short	(.L_644 - .L_643)


	//   ....[0]....
.L_643:
        /*002c*/ 	.word	0xffffffff


	//   ....[1]....
        /*0030*/ 	.word	0xffffffff


	//   ....[2]....
        /*0034*/ 	.word	0xffffffff


	//   ....[3]....
        /*0038*/ 	.word	0xffffffff


	//   ....[4]....
        /*003c*/ 	.word	0xffffffff


	//   ....[5]....
        /*0040*/ 	.word	0xffffffff


	//   ....[6]....
        /*0044*/ 	.word	0xffffffff


	//   ....[7]....
        /*0048*/ 	.word	0xffffffff


	//   ....[8]....
        /*004c*/ 	.word	0xffffffff


	//   ....[9]....
        /*0050*/ 	.word	0xffffffff


	//   ....[10]....
        /*0054*/ 	.word	0xffffffff


	//   ....[11]....
        /*0058*/ 	.word	0xffffffff


	//   ....[12]....
        /*005c*/ 	.word	0xffffffff


	//   ....[13]....
        /*0060*/ 	.word	0xffffffff


	//   ....[14]....
        /*0064*/ 	.word	0xffffffff


	//   ....[15]....
        /*0068*/ 	.word	0xffffffff


	//----- nvinfo : EIATTR_COOP_GROUP_INSTR_OFFSETS
	.align		4
.L_644:
        /*006c*/ 	.byte	0x04, 0x28
        /*006e*/ 	.short	(.L_646 - .L_645)


	//   ....[0]....
.L_645:
        /*0070*/ 	.word	0x000046f0


	//   ....[1]....
        /*0074*/ 	.word	0x00004710


	//   ....[2]....
        /*0078*/ 	.word	0x000047b0


	//   ....[3]....
        /*007c*/ 	.word	0x000047c0


	//   ....[4]....
        /*0080*/ 	.word	0x000079b0


	//   ....[5]....
        /*0084*/ 	.word	0x000079c0


	//   ....[6]....
        /*0088*/ 	.word	0x000079f0


	//   ....[7]....
        /*008c*/ 	.word	0x00007a00


	//   ....[8]....
        /*0090*/ 	.word	0x0000ada0


	//   ....[9]....
        /*0094*/ 	.word	0x0000adb0


	//   ....[10]....
        /*0098*/ 	.word	0x0000adf0


	//   ....[11]....
        /*009c*/ 	.word	0x0000ae00


	//   ....[12]....
        /*00a0*/ 	.word	0x0000c4e0


	//   ....[13]....
        /*00a4*/ 	.word	0x0000c520


	//   ....[14]....
        /*00a8*/ 	.word	0x0000c580


	//   ....[15]....
        /*00ac*/ 	.word	0x0000c590


	//----- nvinfo : EIATTR_EXIT_INSTR_OFFSETS
	.align		4
.L_646:
        /*00b0*/ 	.byte	0x04, 0x1c
        /*00b2*/ 	.short	(.L_648 - .L_647)


	//   ....[0]....
.L_647:
        /*00b4*/ 	.word	0x00000320


	//   ....[1]....
        /*00b8*/ 	.word	0x00000c50


	//   ....[2]....
        /*00bc*/ 	.word	0x00000c80


	//   ....[3]....
        /*00c0*/ 	.word	0x0000de20


	//   ....[4]....
        /*00c4*/ 	.word	0x0000df10


	//----- nvinfo : EIATTR_CRS_STACK_SIZE
	.align		4
.L_648:
        /*00c8*/ 	.byte	0x04, 0x1e
        /*00ca*/ 	.short	(.L_650 - .L_649)
.L_649:
        /*00cc*/ 	.word	0x00000000


	//----- nvinfo : EIATTR_CBANK_PARAM_SIZE
	.align		4
.L_650:
        /*00d0*/ 	.byte	0x03, 0x19
        /*00d2*/ 	.short	0x01d0


	//----- nvinfo : EIATTR_PARAM_CBANK
	.align		4
        /*00d4*/ 	.byte	0x04, 0x0a
        /*00d6*/ 	.short	(.L_652 - .L_651)
	.align		4
.L_651:
        /*00d8*/ 	.word	index@(.nv.constant0._ZN5flash24flash_fwd_splitkv_kernelI23Flash_fwd_kernel_traitsILi192ELi64ELi64ELi4ELb0ELb0EN7cutlass6half_tE19Flash_kernel_traitsILi192ELi64ELi64ELi4ES3_EELb1ELb0ELb0ELb0ELb1ELb1ELb0ELb0EEEvNS_16Flash_fwd_paramsE)
        /*00dc*/ 	.short	0x0210
        /*00de*/ 	.short	0x01d0


	//----- nvinfo : EIATTR_SW_WAR
	.align		4
.L_652:
        /*00e0*/ 	.byte	0x04, 0x36
        /*00e2*/ 	.short	(.L_654 - .L_653)
.L_653:
        /*00e4*/ 	.word	0x00000008
.L_654:


//--------------------- .nv.info._ZN5flash24flash_fwd_splitkv_kernelI23Flash_fwd_kernel_traitsILi192ELi64ELi64ELi4ELb0ELb0EN7cutlass6half_tE19Flash_kernel_traitsILi192ELi64ELi64ELi4ES3_EELb1ELb0ELb1ELb0ELb0ELb0ELb0ELb0EEEvNS_16Flash_fwd_paramsE --------------------------
	.section	.nv.info._ZN5flash24flash_fwd_splitkv_kernelI23Flash_fwd_kernel_traitsILi192ELi64ELi64ELi4ELb0ELb0EN7cutlass6half_tE19Flash_kernel_traitsILi192ELi64ELi64ELi4ES3_EELb1ELb0ELb1ELb0ELb0ELb0ELb0ELb0EEEvNS_16Flash_fwd_paramsE,"",@"SHT_CUDA_INFO"
	.sectionflags	@""
	.align	4


	//----- nvinfo : EIATTR_CUDA_API_VERSION
	.align		4
        /*0000*/ 	.byte	0x04, 0x37
        /*0002*/ 	.short	(.L_656 - .L_655)
.L_655:
        /*0004*/ 	.word	0x00000082


	//----- nvinfo : EIATTR_KPARAM_INFO
	.align		4
.L_656:
        /*0008*/ 	.byte	0x04, 0x17
        /*000a*/ 	.short	(.L_658 - .L_657)
.L_657:
        /*000c*/ 	.word	0x00000000
        /*0010*/ 	.short	0x0000
        /*0012*/ 	.short	0x0000
        /*0014*/ 	.byte	0x00, 0xf0, 0x41, 0x07


	//----- nvinfo : EIATTR_SPARSE_MMA_MASK
	.align		4
.L_658:
        /*0018*/ 	.byte	0x03, 0x50
        /*001a*/ 	.short	0x0000


	//----- nvinfo : EIATTR_MAXREG_COUNT
	.align		4
        /*001c*/ 	.byte	0x03, 0x1b
        /*001e*/ 	.short	0x00ff


	//----- nvinfo : EIATTR_NUM_BARRIERS
	.align		4
        /*0020*/ 	.byte	0x02, 0x4c
        /*0022*/ 	.byte	0x01
	.zero		1


	//----- nvinfo : EIATTR_MERCURY_ISA_VERSION
	.align		4
        /*0024*/ 	.byte	0x03, 0x5f
        /*0026*/ 	.short	0x0101


	//----- nvinfo : EIATTR_COOP_GROUP_MASK_REGIDS
	.align		4
        /*0028*/ 	.byte	0x04, 0x29
        /*002a*/ 	.short	(.L_660 - .L_659)


	//   ....[0]....
.L_659:
        /*002c*/ 	.word	0xffffffff


	//   ....[1]....
        /*0030*/ 	.word	0xffffffff


	//   ....[2]....
        /*0034*/ 	.word	0xffffffff


	//   ....[3]....
        /*0038*/ 	.word	0xffffffff


	//   ....[4]....
        /*003c*/ 	.word	0xffffffff


	//   ....[5]....
        /*0040*/ 	.word	0xffffffff


	//   ....[6]....
        /*0044*/ 	.word	0xffffffff


	//   ....[7]....
        /*0048*/ 	.word	0xffffffff


	//   ....[8]....
        /*004c*/ 	.word	0xffffffff


	//   ....[9]....
        /*0050*/ 	.word	0xffffffff


	//   ....[10]....
        /*0054*/ 	.word	0xffffffff


	//   ....[11]....
        /*0058*/ 	.word	0xffffffff


	//   ....[12]....
        /*005c*/ 	.word	0xffffffff


	//   ....[13]....
        /*0060*/ 	.word	0xffffffff


	//   ....[14]....
        /*0064*/ 	.word	0xffffffff


	//   ....[15]....
        /*0068*/ 	.word	0xffffffff


	//----- nvinfo : EIATTR_COOP_GROUP_INSTR_OFFSETS
	.align		4
.L_660:
        /*006c*/ 	.byte	0x04, 0x28
        /*006e*/ 	.short	(.L_662 - .L_661)


	//   ....[0]....
.L_661:
        /*0070*/ 	.word	0x00006490


	//   ....[1]....
        /*0074*/ 	.word	0x000064b0


	//   ....[2]....
        /*0078*/ 	.word	0x00006550


	//   ....[3]....
        /*007c*/ 	.word	0x00006560


	//   ....[4]....
        /*0080*/ 	.word	0x0000a2a0


	//   ....[5]....
        /*0084*/ 	.word	0x0000a2b0


	//   ....[6]....
        /*0088*/ 	.word	0x0000a2e0


	//   ....[7]....
        /*008c*/ 	.word	0x0000a2f0


	//   ....[8]....
        /*0090*/ 	.word	0x0000e1b0


	//   ....[9]....
        /*0094*/ 	.word	0x0000e1c0


	//   ....[10]....
        /*0098*/ 	.word	0x0000e1f0


	//   ....[11]....
        /*009c*/ 	.word	0x0000e200


	//   ....[12]....
        /*00a0*/ 	.word	0x0000f8e0


	//   ....[13]....
        /*00a4*/ 	.word	0x0000f920


	//   ....[14]....
        /*00a8*/ 	.word	0x0000f980


	//   ....[15]....
        /*00ac*/ 	.word	0x0000f990


	//----- nvinfo : EIATTR_EXIT_INSTR_OFFSETS
	.align		4
.L_662:
        /*00b0*/ 	.byte	0x04, 0x1c
        /*00b2*/ 	.short	(.L_664 - .L_663)


	//   ....[0]....
.L_663:
        /*00b4*/ 	.word	0x000004a0


	//   ....[1]....
        /*00b8*/ 	.word	0x00000f30


	//   ....[2]....
        /*00bc*/ 	.word	0x00000f60


	//   ....[3]....
        /*00c0*/ 	.word	0x000112e0


	//   ....[4]....
        /*00c4*/ 	.word	0x00011400


	//   ....[5]....
        /*00c8*/ 	.word	0x00011420


	//----- nvinfo : EIATTR_CRS_STACK_SIZE
	.align		4
.L_664:
        /*00cc*/ 	.byte	0x04, 0x1e
        /*00ce*/ 	.short	(.L_666 - .L_665)
.L_665:
        /*00d0*/ 	.word	0x00000000


	//----- nvinfo : EIATTR_CBANK_PARAM_SIZE
	.align		4
.L_666:
        /*00d4*/ 	.byte	0x03, 0x19
        /*00d6*/ 	.short	0x01d0


	//----- nvinfo : EIATTR_PARAM_CBANK
	.align		4
        /*00d8*/ 	.byte	0x04, 0x0a
        /*00da*/ 	.short	(.L_668 - .L_667)
	.align		4
.L_667:
        /*00dc*/ 	.word	index@(.nv.constant0._ZN5flash24flash_fwd_splitkv_kernelI23Flash_fwd_kernel_traitsILi192ELi64ELi64ELi4ELb0ELb0EN7cutlass6half_tE19Flash_kernel_traitsILi192ELi64ELi64ELi4ES3_EELb1ELb0ELb1ELb0ELb0ELb0ELb0ELb0EEEvNS_16Flash_fwd_paramsE)
        /*00e0*/ 	.short	0x0210
        /*00e2*/ 	.short	0x01d0


	//----- nvinfo : EIATTR_SW_WAR
	.align		4
.L_668:
        /*00e4*/ 	.byte	0x04, 0x36
        /*00e6*/ 	.short	(.L_670 - .L_669)
.L_669:
        /*00e8*/ 	.word	0x00000008
.L_670:


//--------------------- .nv.info._ZN5flash24flash_fwd_splitkv_kernelI23Flash_fwd_kernel_traitsILi192ELi64ELi64ELi4ELb0ELb0EN7cutlass6half_tE19Flash_kernel_traitsILi192ELi64ELi64ELi4ES3_EELb1ELb0ELb1ELb0ELb0ELb1ELb0ELb0EEEvNS_16Flash_fwd_paramsE --------------------------
	.section	.nv.info._ZN5flash24flash_fwd_splitkv_kernelI23Flash_fwd_kernel_traitsILi192ELi64ELi64ELi4ELb0ELb0EN7cutlass6half_tE19Flash_kernel_traitsILi192ELi64ELi64ELi4ES3_EELb1ELb0ELb1ELb0ELb0ELb1ELb0ELb0EEEvNS_16Flash_fwd_paramsE,"",@"SHT_CUDA_INFO"
	.sectionflags	@""
	.align	4


	//----- nvinfo : EIATTR_CUDA_API_VERSION
	.align		4
        /*0000*/ 	.byte	0x04, 0x37
        /*0002*/ 	.short	(.L_672 - .L_671)
.L_671:
        /*0004*/ 	.word	0x00000082


	//----- nvinfo : EIATTR_KPARAM_INFO
	.align		4
.L_672:
        /*0008*/ 	.byte	0x04, 0x17
        /*000a*/ 	.short	(.L_674 - .L_673)
.L_673:
        /*000c*/ 	.word	0x00000000
        /*0010*/ 	.short	0x0000
        /*0012*/ 	.short	0x0000
        /*0014*/ 	.byte	0x00, 0xf0, 0x41, 0x07


	//----- nvinfo : EIATTR_SPARSE_MMA_MASK
	.align		4
.L_674:
        /*0018*/ 	.byte	0x03, 0x50
        /*001a*/ 	.short	0x0000


	//----- nvinfo : EIATTR_MAXREG_COUNT
	.align		4
        /*001c*/ 	.byte	0x03, 0x1b
        /*001e*/ 	.short	0x00ff


	//----- nvinfo : EIATTR_NUM_BARRIERS
	.align		4
        /*0020*/ 	.byte	0x02, 0x4c
        /*0022*/ 	.byte	0x01
	.zero		1


	//----- nvinfo : EIATTR_MERCURY_ISA_VERSION
	.align		4
        /*0024*/ 	.byte	0x03, 0x5f
        /*0026*/ 	.short	0x0101


	//----- nvinfo : EIATTR_COOP_GROUP_MASK_REGIDS
	.align		4
        /*0028*/ 	.byte	0x04, 0x29
        /*002a*/ 	.short	(.L_676 - .L_675)


	//   ....[0]....
.L_675:
        /*002c*/ 	.word	0xffffffff


	//   ....[1]....
        /*0030*/ 	.word	0xffffffff


	//   ....[2]....
        /*0034*/ 	.word	0xffffffff


	//   ....[3]....
        /*0038*/ 	.word	0xffffffff


	//   ....[4]....
        /*003c*/ 	.word	0xffffffff


	//   ....[5]....
        /*0040*/ 	.word	0xffffffff


	//   ....[6]....
        /*0044*/ 	.word	0xffffffff


	//   ....[7]....
        /*0048*/ 	.word	0xffffffff


	//   ....[8]....
        /*004c*/ 	.word	0xffffffff


	//   ....[9]....
        /*0050*/ 	.word	0xffffffff


	//   ....[10]....
        /*0054*/ 	.word	0xffffffff


	//   ....[11]....
        /*0058*/ 	.word	0xffffffff


	//   ....[12]....
        /*005c*/ 	.word	0xffffffff


	//   ....[13]....
        /*0060*/ 	.word	0xffffffff


	//   ....[14]....
        /*0064*/ 	.word	0xffffffff


	//   ....[15]....
        /*0068*/ 	.word	0xffffffff


	//----- nvinfo : EIATTR_COOP_GROUP_INSTR_OFFSETS
	.align		4
.L_676:
        /*006c*/ 	.byte	0x04, 0x28
        /*006e*/ 	.short	(.L_678 - .L_677)


	//   ....[0]....
.L_677:
        /*0070*/ 	.word	0x000068c0


	//   ....[1]....
        /*0074*/ 	.word	0x000068e0


	//   ....[2]....
        /*0078*/ 	.word	0x00006980


	//   ....[3]....
        /*007c*/ 	.word	0x00006990


	//   ....[4]....
        /*0080*/ 	.word	0x0000aaf0


	//   ....[5]....
        /*0084*/ 	.word	0x0000ab00


	//   ....[6]....
        /*0088*/ 	.word	0x0000ab40


	//   ....[7]....
        /*008c*/ 	.word	0x0000ab50


	//   ....[8]....
        /*0090*/ 	.word	0x0000edd0


	//   ....[9]....
        /*0094*/ 	.word	0x0000ede0


	//   ....[10]....
        /*0098*/ 	.word	0x0000ee10


	//   ....[11]....
        /*009c*/ 	.word	0x0000ee20


	//   ....[12]....
        /*00a0*/ 	.word	0x00010530


	//   ....[13]....
        /*00a4*/ 	.word	0x00010570


	//   ....[14]....
        /*00a8*/ 	.word	0x000105d0


	//   ....[15]....
        /*00ac*/ 	.word	0x000105e0


	//----- nvinfo : EIATTR_EXIT_INSTR_OFFSETS
	.align		4
.L_678:
        /*00b0*/ 	.byte	0x04, 0x1c
        /*00b2*/ 	.short	(.L_680 - .L_679)


	//   ....[0]....
.L_679:
        /*00b4*/ 	.word	0x000004a0


	//   ....[1]....
        /*00b8*/ 	.word	0x00000f30


	//   ....[2]....
        /*00bc*/ 	.word	0x00000f60


	//   ....[3]....
        /*00c0*/ 	.word	0x00011f30


	//   ....[4]....
        /*00c4*/ 	.word	0x00012050


	//   ....[5]....
        /*00c8*/ 	.word	0x00012070


	//----- nvinfo : EIATTR_CRS_STACK_SIZE
	.align		4
.L_680:
        /*00cc*/ 	.byte	0x04, 0x1e
        /*00ce*/ 	.short	(.L_682 - .L_681)
.L_681:
        /*00d0*/ 	.word	0x00000000


	//----- nvinfo : EIATTR_CBANK_PARAM_SIZE
	.align		4
.L_682:
        /*00d4*/ 	.byte	0x03, 0x19
        /*00d6*/ 	.short	0x01d0


	//----- nvinfo : EIATTR_PARAM_CBANK
	.align		4
        /*00d8*/ 	.byte	0x04, 0x0a
        /*00da*/ 	.short	(.L_684 - .L_683)
	.align		4
.L_683:
        /*00dc*/ 	.word	index@(.nv.constant0._ZN5flash24flash_fwd_splitkv_kernelI23Flash_fwd_kernel_traitsILi192ELi64ELi64ELi4ELb0ELb0EN7cutlass6half_tE19Flash_kernel_traitsILi192ELi64ELi64ELi4ES3_EELb1ELb0ELb1ELb0ELb0ELb1ELb0ELb0EEEvNS_16Flash_fwd_paramsE)
        /*00e0*/ 	.short	0x0210
        /*00e2*/ 	.short	0x01d0


	//----- nvinfo : EIATTR_SW_WAR
	.align		4
.L_684:
        /*00e4*/ 	.byte	0x04, 0x36
        /*00e6*/ 	.short	(.L_686 - .L_685)
.L_685:
        /*00e8*/ 	.word	0x00000008
.L_686:


//--------------------- .nv.info._ZN5flash24flash_fwd_splitkv_kernelI23Flash_fwd_kernel_traitsILi192ELi64ELi64ELi4ELb0ELb0EN7cutlass6half_tE19Flash_kernel_traitsILi192ELi64ELi64ELi4ES3_EELb1ELb0ELb0ELb0ELb1ELb0ELb0ELb1EEEvNS_16Flash_fwd_paramsE --------------------------
	.section	.nv.info._ZN5flash24flash_fwd_splitkv_kernelI23Flash_fwd_kernel_traitsILi192ELi64ELi64ELi4ELb0ELb0EN7cutlass6half_tE19Flash_kernel_traitsILi192ELi64ELi64ELi4ES3_EELb1ELb0ELb0ELb0ELb1ELb0ELb0ELb1EEEvNS_16Flash_fwd_paramsE,"",@"SHT_CUDA_INFO"
	.sectionflags	@""
	.align	4


	//----- nvinfo : EIATTR_CUDA_API_VERSION
	.align		4
        /*0000*/ 	.byte	0x04, 0x37
        /*0002*/ 	.short	(.L_688 - .L_687)
.L_687:
        /*0004*/ 	.word	0x00000082


	//----- nvinfo : EIATTR_KPARAM_INFO
	.align		4
.L_688:
        /*0008*/ 	.byte	0x04, 0x17
        /*000a*/ 	.short	(.L_690 - .L_689)
.L_689:
        /*000c*/ 	.word	0x00000000
        /*0010*/ 	.short	0x0000
        /*0012*/ 	.short	0x0000
        /*0014*/ 	.byte	0x00, 0xf0, 0x41, 0x07


	//----- nvinfo : EIATTR_SPARSE_MMA_MASK
	.align		4
.L_690:
        /*0018*/ 	.byte	0x03, 0x50
        /*001a*/ 	.short	0x0000


	//----- nvinfo : EIATTR_MAXREG_COUNT
	.align		4
        /*001c*/ 	.byte	0x03, 0x1b
        /*001e*/ 	.short	0x00ff


	//----- nvinfo : EIATTR_NUM_BARRIERS
	.align		4
        /*0020*/ 	.byte	0x02, 0x4c
        /*0022*/ 	.byte	0x01
	.zero		1


	//----- nvinfo : EIATTR_MERCURY_ISA_VERSION
	.align		4
        /*0024*/ 	.byte	0x03, 0x5f
        /*0026*/ 	.short	0x0101


	//----- nvinfo : EIATTR_COOP_GROUP_MASK_REGIDS
	.align		4
        /*0028*/ 	.byte	0x04, 0x29
        /*002a*/ 	.short	(.L_692 - .L_691)


	//   ....[0]....
.L_691:
        /*002c*/ 	.word	0xffffffff


	//   ....[1]....
        /*0030*/ 	.word	0xffffffff


	//   ....[2]....
        /*0034*/ 	.word	0xffffffff


	//   ....[3]....
        /*0038*/ 	.word	0xffffffff


	//   ....[4]....
        /*003c*/ 	.word	0xffffffff


	//   ....[5]....
        /*0040*/ 	.word	0xffffffff


	//   ....[6]....
        /*0044*/ 	.word	0xffffffff


	//   ....[7]....
        /*0048*/ 	.word	0xffffffff


	//   ....[8]....
        /*004c*/ 	.word	0xffffffff


	//   ....[9]....
        /*0050*/ 	.word	0xffffffff


	//   ....[10]....
        /*0054*/ 	.word	0xffffffff


	//   ....[11]....
        /*0058*/ 	.word	0xffffffff


	//   ....[12]....
        /*005c*/ 	.word	0xffffffff


	//   ....[13]....
        /*0060*/ 	.word	0xffffffff


	//   ....[14]....
        /*0064*/ 	.word	0xffffffff


	//   ....[15]....
        /*0068*/ 	.word	0xffffffff


	//----- nvinfo : EIATTR_COOP_GROUP_INSTR_OFFSETS
	.align		4
.L_692:
        /*006c*/ 	.byte	0x04, 0x28
        /*006e*/ 	.short	(.L_694 - .L_693)


	//   ....[0]....
.L_693:
        /*0070*/ 	.word	0x00013c20


	//   ....[1]....
        /*0074*/ 	.word	0x00013c40


	//   ....[2]....
        /*0078*/ 	.word	0x00013ce0


	//   ....[3]....
        /*007c*/ 	.word	0x00013cf0


	//   ....[4]....
        /*0080*/ 	.word	0x00016b50


	//   ....[5]....
        /*0084*/ 	.word	0x00016b60


	//   ....[6]....
        /*0088*/ 	.word	0x00016ba0


	//   ....[7]....
        /*008c*/ 	.word	0x00016bb0


	//   ....[8]....
        /*0090*/ 	.word	0x00019b70


	//   ....[9]....
        /*0094*/ 	.word	0x00019b90


	//   ....[10]....
        /*0098*/ 	.word	0x00019bc0


	//   ....[11]....
        /*009c*/ 	.word	0x00019bd0


	//   ....[12]....
        /*00a0*/ 	.word	0x0001b2e0


	//   ....[13]....
        /*00a4*/ 	.word	0x0001b320


	//   ....[14]....
        /*00a8*/ 	.word	0x0001b380


	//   ....[15]....
        /*00ac*/ 	.word	0x0001b390


	//----- nvinfo : EIATTR_EXIT_INSTR_OFFSETS
	.align		4
.L_694:
        /*00b0*/ 	.byte	0x04, 0x1c
        /*00b2*/ 	.short	(.L_696 - .L_695)


	//   ....[0]....
.L_695:
        /*00b4*/ 	.word	0x00000340


	//   ....[1]....
        /*00b8*/ 	.word	0x00000c70


	//   ....[2]....
        /*00bc*/ 	.word	0x00000ca0


	//   ....[3]....
        /*00c0*/ 	.word	0x0001cc50


	//   ....[4]....
        /*00c4*/ 	.word	0x0001cd40


	//----- nvinfo : EIATTR_CRS_STACK_SIZE
	.align		4
.L_696:
        /*00c8*/ 	.byte	0x04, 0x1e
        /*00ca*/ 	.short	(.L_698 - .L_697)
.L_697:
        /*00cc*/ 	.word	0x00000000


	//----- nvinfo : EIATTR_CBANK_PARAM_SIZE
	.align		4
.L_698:
        /*00d0*/ 	.byte	0x03, 0x19
        /*00d2*/ 	.short	0x01d0


	//----- nvinfo : EIATTR_PARAM_CBANK
	.align		4
        /*00d4*/ 	.byte	0x04, 0x0a
        /*00d6*/ 	.short	(.L_700 - .L_699)
	.align		4
.L_699:
        /*00d8*/ 	.word	index@(.nv.constant0._ZN5flash24flash_fwd_splitkv_kernelI23Flash_fwd_kernel_traitsILi192ELi64ELi64ELi4ELb0ELb0EN7cutlass6half_tE19Flash_kernel_traitsILi192ELi64ELi64ELi4ES3_EELb1ELb0ELb0ELb0ELb1ELb0ELb0ELb1EEEvNS_16Flash_fwd_paramsE)
        /*00dc*/ 	.short	0x0210
        /*00de*/ 	.short	0x01d0


	//----- nvinfo : EIATTR_SW_WAR
	.align		4
.L_700:
        /*00e0*/ 	.byte	0x04, 0x36
        /*00e2*/ 	.short	(.L_702 - .L_701)
.L_701:
        /*00e4*/ 	.word	0x00000008
.L_702:


//--------------------- .nv.info._ZN5flash24flash_fwd_splitkv_kernelI23Flash_fwd_kernel_traitsILi192ELi64ELi64ELi4ELb0ELb0EN7cutlass6half_tE19Flash_kernel_traitsILi192ELi64ELi64ELi4ES3_EELb1ELb0ELb0ELb0ELb1ELb1ELb0ELb1EEEvNS_16Flash_fwd_paramsE --------------------------
	.section	.nv.info._ZN5flash24flash_fwd_splitkv_kernelI23Flash_fwd_kernel_traitsILi192ELi64ELi64ELi4ELb0ELb0EN7cutlass6half_tE19Flash_kernel_traitsILi192ELi64ELi64ELi4ES3_EELb1ELb0ELb0ELb0ELb1ELb1ELb0ELb1EEEvNS_16Flash_fwd_paramsE,"",@"SHT_CUDA_INFO"
	.sectionflags	@""
	.align	4


	//----- nvinfo : EIATTR_CUDA_API_VERSION
	.align		4
        /*0000*/ 	.byte	0x04, 0x37
        /*0002*/ 	.short	(.L_704 - .L_703)
.L_703:
        /*0004*/ 	.word	0x00000082


	//----- nvinfo : EIATTR_KPARAM_INFO
	.align		4
.L_704:
        /*0008*/ 	.byte	0x04, 0x17
        /*000a*/ 	.short	(.L_706 - .L_705)
.L_705:
        /*000c*/ 	.word	0x00000000
        /*0010*/ 	.short	0x0000
        /*0012*/ 	.short	0x0000
        /*0014*/ 	.byte	0x00, 0xf0, 0x41, 0x07


	//----- nvinfo : EIATTR_SPARSE_MMA_MASK
	.align		4
.L_706:
        /*0018*/ 	.byte	0x03, 0x50
        /*001a*/ 	.short	0x0000


	//----- nvinfo : EIATTR_MAXREG_COUNT
	.align		4
        /*001c*/ 	.byte	0x03, 0x1b
        /*001e*/ 	.short	0x00ff


	//----- nvinfo : EIATTR_NUM_BARRIERS
	.align		4
        /*0020*/ 	.byte	0x02, 0x4c
        /*0022*/ 	.byte	0x01
	.zero		1


	//----- nvinfo : EIATTR_MERCURY_ISA_VERSION
	.align		4
        /*0024*/ 	.byte	0x03, 0x5f
        /*0026*/ 	.short	0x0101


	//----- nvinfo : EIATTR_COOP_GROUP_MASK_REGIDS
	.align		4
        /*0028*/ 	.byte	0x04, 0x29
        /*002a*/ 	.short	(.L_708 - .L_707)


	//   ....[0]....
.L_707:
        /*002c*/ 	.word	0xffffffff


	//   ....[1]....
        /*0030*/ 	.word	0xffffffff


	//   ....[2]....
        /*0034*/ 	.word	0xffffffff


	//   ....[3]....
        /*0038*/ 	.word	0xffffffff


	//   ....[4]....
        /*003c*/ 	.word	0xffffffff


	//   ....[5]....
        /*0040*/ 	.word	0xffffffff


	//   ....[6]....
        /*0044*/ 	.word	0xffffffff


	//   ....[7]....
        /*0048*/ 	.word	0xffffffff


	//   ....[8]....
        /*004c*/ 	.word	0xffffffff


	//   ....[9]....
        /*0050*/ 	.word	0xffffffff


	//   ....[10]....
        /*0054*/ 	.word	0xffffffff


	//   ....[11]....
        /*0058*/ 	.word	0xffffffff


	//   ....[12]....
        /*005c*/ 	.word	0xffffffff


	//   ....[13]....
        /*0060*/ 	.word	0xffffffff


	//   ....[14]....
        /*0064*/ 	.word	0xffffffff


	//   ....[15]....
        /*0068*/ 	.word	0xffffffff


	//----- nvinfo : EIATTR_COOP_GROUP_INSTR_OFFSETS
	.align		4
.L_708:
        /*006c*/ 	.byte	0x04, 0x28
        /*006e*/ 	.short	(.L_710 - .L_709)


	//   ....[0]....
.L_709:
        /*0070*/ 	.word	0x00014030


	//   ....[1]....
        /*0074*/ 	.word	0x00014050


	//   ....[2]....
        /*0078*/ 	.word	0x000140f0


	//   ....[3]....
        /*007c*/ 	.word	0x00014100


	//   ....[4]....
        /*0080*/ 	.word	0x00017350


	//   ....[5]....
        /*0084*/ 	.word	0x00017360


	//   ....[6]....
        /*0088*/ 	.word	0x00017390


	//   ....[7]....
        /*008c*/ 	.word	0x000173a0


	//   ....[8]....
        /*0090*/ 	.word	0x0001a740


	//   ....[9]....
        /*0094*/ 	.word	0x0001a760


	//   ....[10]....
        /*0098*/ 	.word	0x0001a790


	//   ....[11]....
        /*009c*/ 	.word	0x0001a7a0


	//   ....[12]....
        /*00a0*/ 	.word	0x0001bee0


	//   ....[13]....
        /*00a4*/ 	.word	0x0001bf20


	//   ....[14]....
        /*00a8*/ 	.word	0x0001bf80


	//   ....[15]....
        /*00ac*/ 	.word	0x0001bf90


	//----- nvinfo : EIATTR_EXIT_INSTR_OFFSETS
	.align		4
.L_710:
        /*00b0*/ 	.byte	0x04, 0x1c
        /*00b2*/ 	.short	(.L_712 - .L_711)


	//   ....[0]....
.L_711:
        /*00b4*/ 	.word	0x00000340


	//   ....[1]....
        /*00b8*/ 	.word	0x00000c70


	//   ....[2]....
        /*00bc*/ 	.word	0x00000ca0


	//   ....[3]....
        /*00c0*/ 	.word	0x0001d850


	//   ....[4]....
        /*00c4*/ 	.word	0x0001d940


	//----- nvinfo : EIATTR_CRS_STACK_SIZE
	.align		4
.L_712:
        /*00c8*/ 	.byte	0x04, 0x1e
        /*00ca*/ 	.short	(.L_714 - .L_713)
.L_713:
        /*00cc*/ 	.word	0x00000000


	//----- nvinfo : EIATTR_CBANK_PARAM_SIZE
	.align		4
.L_714:
        /*00d0*/ 	.byte	0x03, 0x19
        /*00d2*/ 	.short	0x01d0


	//----- nvinfo : EIATTR_PARAM_CBANK
	.align		4
        /*00d4*/ 	.byte	0x04, 0x0a
        /*00d6*/ 	.short	(.L_716 - .L_715)
	.align		4
.L_715:
        /*00d8*/ 	.word	index@(.nv.constant0._ZN5flash24flash_fwd_splitkv_kernelI23Flash_fwd_kernel_traitsILi192ELi64ELi64ELi4ELb0ELb0EN7cutlass6half_tE19Flash_kernel_traitsILi192ELi64ELi64ELi4ES3_EELb1ELb0ELb0ELb0ELb1ELb1ELb0ELb1EEEvNS_16Flash_fwd_paramsE)
        /*00dc*/ 	.short	0x0210
        /*00de*/ 	.short	0x01d0


	//----- nvinfo : EIATTR_SW_WAR
	.align		4
.L_716:
        /*00e0*/ 	.byte	0x04, 0x36
        /*00e2*/ 	.short	(.L_718 - .L_717)
.L_717:
        /*00e4*/ 	.word	0x00000008
.L_718:


//--------------------- .nv.info._ZN5flash24flash_fwd_splitkv_kernelI23Flash_fwd_kernel_traitsILi192ELi64ELi64ELi4ELb0ELb0EN7cutlass6half_tE19Flash_kernel_traitsILi192ELi64ELi64ELi4ES3_EELb1ELb0ELb1ELb0ELb0ELb0ELb0ELb1EEEvNS_16Flash_fwd_paramsE --------------------------
	.section	.nv.info._ZN5flash24flash_fwd_splitkv_kernelI23Flash_fwd_kernel_traitsILi192ELi64ELi64ELi4ELb0ELb0EN7cutlass6half_tE19Flash_kernel_traitsILi192ELi64ELi64ELi4ES3_EELb1ELb0ELb1ELb0ELb0ELb0ELb0ELb1EEEvNS_16Flash_fwd_paramsE,"",@"SHT_CUDA_INFO"
	.sectionflags	@""
	.align	4


	//----- nvinfo : EIATTR_CUDA_API_VERSION
	.align		4
        /*0000*/ 	.byte	0x04, 0x37
        /*0002*/ 	.short	(.L_720 - .L_719)
.L_719:
        /*0004*/ 	.word	0x00000082


	//----- nvinfo : EIATTR_KPARAM_INFO
	.align		4
.L_720:
        /*0008*/ 	.byte	0x04, 0x17
        /*000a*/ 	.short	(.L_722 - .L_721)
.L_721:
        /*000c*/ 	.word	0x00000000
        /*0010*/ 	.short	0x0000
        /*0012*/ 	.short	0x0000
        /*0014*/ 	.byte	0x00, 0xf0, 0x41, 0x07


	//----- nvinfo : EIATTR_SPARSE_MMA_MASK
	.align		4
.L_722:
        /*0018*/ 	.byte	0x03, 0x50
        /*001a*/ 	.short	0x0000


	//----- nvinfo : EIATTR_MAXREG_COUNT
	.align		4
        /*001c*/ 	.byte	0x03, 0x1b
        /*001e*/ 	.short	0x00ff


	//----- nvinfo : EIATTR_NUM_BARRIERS
	.align		4
        /*0020*/ 	.byte	0x02, 0x4c
        /*0022*/ 	.byte	0x01
	.zero		1


	//----- nvinfo : EIATTR_MERCURY_ISA_VERSION
	.align		4
        /*0024*/ 	.byte	0x03, 0x5f
        /*0026*/ 	.short	0x0101


	//----- nvinfo : EIATTR_COOP_GROUP_MASK_REGIDS
	.align		4
        /*0028*/ 	.byte	0x04, 0x29
        /*002a*/ 	.short	(.L_724 - .L_723)


	//   ....[0]....
.L_723:
        /*002c*/ 	.word	0xffffffff


	//   ....[1]....
        /*0030*/ 	.word	0xffffffff


	//   ....[2]....
        /*0034*/ 	.word	0xffffffff


	//   ....[3]....
        /*0038*/ 	.word	0xffffffff


	//   ....[4]....
        /*003c*/ 	.word	0xffffffff


	//   ....[5]....
        /*0040*/ 	.word	0xffffffff


	//   ....[6]....
        /*0044*/ 	.word	0xffffffff


	//   ....[7]....
        /*0048*/ 	.word	0xffffffff


	//   ....[8]....
        /*004c*/ 	.word	0xffffffff


	//   ....[9]....
        /*0050*/ 	.word	0xffffffff


	//   ....[10]....
        /*0054*/ 	.word	0xffffffff


	//   ....[11]....
        /*0058*/ 	.word	0xffffffff


	//   ....[12]....
        /*005c*/ 	.word	0xffffffff


	//   ....[13]....
        /*0060*/ 	.word	0xffffffff


	//   ....[14]....
        /*0064*/ 	.word	0xffffffff


	//   ....[15]....
        /*0068*/ 	.word	0xffffffff


	//----- nvinfo : EIATTR_COOP_GROUP_INSTR_OFFSETS
	.align		4
.L_724:
        /*006c*/ 	.byte	0x04, 0x28
        /*006e*/ 	.short	(.L_726 - .L_725)


	//   ....[0]....
.L_725:
        /*0070*/ 	.word	0x000166b0


	//   ....[1]....
        /*0074*/ 	.word	0x000166d0


	//   ....[2]....
        /*0078*/ 	.word	0x00016770


	//   ....[3]....
        /*007c*/ 	.word	0x00016780


	//   ....[4]....
        /*0080*/ 	.word	0x0001a310


	//   ....[5]....
        /*0084*/ 	.word	0x0001a320


	//   ....[6]....
        /*0088*/ 	.word	0x0001a350


	//   ....[7]....
        /*008c*/ 	.word	0x0001a360


	//   ....[8]....
        /*0090*/ 	.word	0x0001e0a0


	//   ....[9]....
        /*0094*/ 	.word	0x0001e0b0


	//   ....[10]....
        /*0098*/ 	.word	0x0001e0f0


	//   ....[11]....
        /*009c*/ 	.word	0x0001e100


	//   ....[12]....
        /*00a0*/ 	.word	0x0001f820


	//   ....[13]....
        /*00a4*/ 	.word	0x0001f860


	//   ....[14]....
        /*00a8*/ 	.word	0x0001f8b0


	//   ....[15]....
        /*00ac*/ 	.word	0x0001f8c0


	//----- nvinfo : EIATTR_EXIT_INSTR_OFFSETS
	.align		4
.L_726:
        /*00b0*/ 	.byte	0x04, 0x1c
        /*00b2*/ 	.short	(.L_728 - .L_727)


	//   ....[0]....
.L_727:
        /*00b4*/ 	.word	0x00000330


	//   ....[1]....
        /*00b8*/ 	.word	0x00000d90


	//   ....[2]....
        /*00bc*/ 	.word	0x00000dc0


	//   ....[3]....
        /*00c0*/ 	.word	0x00021290


	//   ....[4]....
        /*00c4*/ 	.word	0x000213b0


	//   ....[5]....
        /*00c8*/ 	.word	0x000213d0


	//----- nvinfo : EIATTR_CRS_STACK_SIZE
	.align		4
.L_728:
        /*00cc*/ 	.byte	0x04, 0x1e
        /*00ce*/ 	.short	(.L_730 - .L_729)
.L_729:
        /*00d0*/ 	.word	0x00000000


	//----- nvinfo : EIATTR_CBANK_PARAM_SIZE
	.align		4
.L_730:
        /*00d4*/ 	.byte	0x03, 0x19
        /*00d6*/ 	.short	0x01d0


	//----- nvinfo : EIATTR_PARAM_CBANK
	.align		4
        /*00d8*/ 	.byte	0x04, 0x0a
        /*00da*/ 	.short	(.L_732 - .L_731)
	.align		4
.L_731:
        /*00dc*/ 	.word	index@(.nv.constant0._ZN5flash24flash_fwd_splitkv_kernelI23Flash_fwd_kernel_traitsILi192ELi64ELi64ELi4ELb0ELb0EN7cutlass6half_tE19Flash_kernel_traitsILi192ELi64ELi64ELi4ES3_EELb1ELb0ELb1ELb0ELb0ELb0ELb0ELb1EEEvNS_16Flash_fwd_paramsE)
        /*00e0*/ 	.short	0x0210
        /*00e2*/ 	.short	0x01d0


	//----- nvinfo : EIATTR_SW_WAR
	.align		4
.L_732:
        /*00e4*/ 	.byte	0x04, 0x36
        /*00e6*/ 	.short	(.L_734 - .L_733)
.L_733:
        /*00e8*/ 	.word	0x00000008
.L_734:


//--------------------- .nv.info._ZN5flash24flash_fwd_splitkv_kernelI23Flash_fwd_kernel_traitsILi192ELi64ELi64ELi4ELb0ELb0EN7cutlass6half_tE19Flash_kernel_traitsILi192ELi64ELi64ELi4ES3_EELb1ELb0ELb1ELb0ELb0ELb1ELb0ELb1EEEvNS_16Flash_fwd_paramsE --------------------------
	.section	.nv.info._ZN5flash24flash_fwd_splitkv_kernelI23Flash_fwd_kernel_traitsILi192ELi64ELi64ELi4ELb0ELb0EN7cutlass6half_tE19Flash_kernel_traitsILi192ELi64ELi64ELi4ES3_EELb1ELb0ELb1ELb0ELb0ELb1ELb0ELb1EEEvNS_16Flash_fwd_paramsE,"",@"SHT_CUDA_INFO"
	.sectionflags	@""
	.align	4


	//----- nvinfo : EIATTR_CUDA_API_VERSION
	.align		4
        /*0000*/ 	.byte	0x04, 0x37
        /*0002*/ 	.short	(.L_736 - .L_735)
.L_735:
        /*0004*/ 	.word	0x00000082


	//----- nvinfo : EIATTR_KPARAM_INFO
	.align		4
.L_736:
        /*0008*/ 	.byte	0x04, 0x17
        /*000a*/ 	.short	(.L_738 - .L_737)
.L_737:
        /*000c*/ 	.word	0x00000000
        /*0010*/ 	.short	0x0000
        /*0012*/ 	.short	0x0000
        /*0014*/ 	.byte	0x00, 0xf0, 0x41, 0x07


	//----- nvinfo : EIATTR_SPARSE_MMA_MASK
	.align		4
.L_738:
        /*0018*/ 	.byte	0x03, 0x50
        /*001a*/ 	.short	0x0000


	//----- nvinfo : EIATTR_MAXREG_COUNT
	.align		4
        /*001c*/ 	.byte	0x03, 0x1b
        /*001e*/ 	.short	0x00ff


	//----- nvinfo : EIATTR_NUM_BARRIERS
	.align		4
        /*0020*/ 	.byte	0x02, 0x4c
        /*0022*/ 	.byte	0x01
	.zero		1


	//----- nvinfo : EIATTR_MERCURY_ISA_VERSION
	.align		4
        /*0024*/ 	.byte	0x03, 0x5f
        /*0026*/ 	.short	0x0101


	//----- nvinfo : EIATTR_COOP_GROUP_MASK_REGIDS
	.align		4
        /*0028*/ 	.byte	0x04, 0x29
        /*002a*/ 	.short	(.L_740 - .L_739)


	//   ....[0]....
.L_739:
        /*002c*/ 	.word	0xffffffff


	//   ....[1]....
        /*0030*/ 	.word	0xffffffff


	//   ....[2]....
        /*0034*/ 	.word	0xffffffff


	//   ....[3]....
        /*0038*/ 	.word	0xffffffff


	//   ....[4]....
        /*003c*/ 	.word	0xffffffff


	//   ....[5]....
        /*0040*/ 	.word	0xffffffff


	//   ....[6]....
        /*0044*/ 	.word	0xffffffff


	//   ....[7]....
        /*0048*/ 	.word	0xffffffff


	//   ....[8]....
        /*004c*/ 	.word	0xffffffff


	//   ....[9]....
        /*0050*/ 	.word	0xffffffff


	//   ....[10]....
        /*0054*/ 	.word	0xffffffff


	//   ....[11]....
        /*0058*/ 	.word	0xffffffff


	//   ....[12]....
        /*005c*/ 	.word	0xffffffff


	//   ....[13]....
        /*0060*/ 	.word	0xffffffff


	//   ....[14]....
        /*0064*/ 	.word	0xffffffff


	//   ....[15]....
        /*0068*/ 	.word	0xffffffff


	//----- nvinfo : EIATTR_COOP_GROUP_INSTR_OFFSETS
	.align		4
.L_740:
        /*006c*/ 	.byte	0x04, 0x28
        /*006e*/ 	.short	(.L_742 - .L_741)


	//   ....[0]....
.L_741:
        /*0070*/ 	.word	0x00016a80


	//   ....[1]....
        /*0074*/ 	.word	0x00016aa0


	//   ....[2]....
        /*0078*/ 	.word	0x00016b40


	//   ....[3]....
        /*007c*/ 	.word	0x00016b50


	//   ....[4]....
        /*0080*/ 	.word	0x0001aac0


	//   ....[5]....
        /*0084*/ 	.word	0x0001aad0


	//   ....[6]....
        /*0088*/ 	.word	0x0001ab00


	//   ....[7]....
        /*008c*/ 	.word	0x0001ab10


	//   ....[8]....
        /*0090*/ 	.word	0x0001ec30


	//   ....[9]....
        /*0094*/ 	.word	0x0001ec50


	//   ....[10]....
        /*0098*/ 	.word	0x0001ec80


	//   ....[11]....
        /*009c*/ 	.word	0x0001ec90


	//   ....[12]....
        /*00a0*/ 	.word	0x000203d0


	//   ....[13]....
        /*00a4*/ 	.word	0x00020410


	//   ....[14]....
        /*00a8*/ 	.word	0x00020460


	//   ....[15]....
        /*00ac*/ 	.word	0x00020470


	//----- nvinfo : EIATTR_EXIT_INSTR_OFFSETS
	.align		4
.L_742:
        /*00b0*/ 	.byte	0x04, 0x1c
        /*00b2*/ 	.short	(.L_744 - .L_743)


	//   ....[0]....
.L_743:
        /*00b4*/ 	.word	0x00000330


	//   ....[1]....
        /*00b8*/ 	.word	0x00000d90


	//   ....[2]....
        /*00bc*/ 	.word	0x00000dc0


	//   ....[3]....
        /*00c0*/ 	.word	0x00021e40


	//   ....[4]....
        /*00c4*/ 	.word	0x00021f60


	//   ....[5]....
        /*00c8*/ 	.word	0x00021f80


	//----- nvinfo : EIATTR_CRS_STACK_SIZE
	.align		4
.L_744:
        /*00cc*/ 	.byte	0x04, 0x1e
        /*00ce*/ 	.short	(.L_746 - .L_745)
.L_745:
        /*00d0*/ 	.word	0x00000000


	//----- nvinfo : EIATTR_CBANK_PARAM_SIZE
	.align		4
.L_746:
        /*00d4*/ 	.byte	0x03, 0x19
        /*00d6*/ 	.short	0x01d0


	//----- nvinfo : EIATTR_PARAM_CBANK
	.align		4
        /*00d8*/ 	.byte	0x04, 0x0a
        /*00da*/ 	.short	(.L_748 - .L_747)
	.align		4
.L_747:
        /*00dc*/ 	.word	index@(.nv.constant0._ZN5flash24flash_fwd_splitkv_kernelI23Flash_fwd_kernel_traitsILi192ELi64ELi64ELi4ELb0ELb0EN7cutlass6half_tE19Flash_kernel_traitsILi192ELi64ELi64ELi4ES3_EELb1ELb0ELb1ELb0ELb0ELb1ELb0ELb1EEEvNS_16Flash_fwd_paramsE)
        /*00e0*/ 	.short	0x0210
        /*00e2*/ 	.short	0x01d0


	//----- nvinfo : EIATTR_SW_WAR
	.align		4
.L_748:
        /*00e4*/ 	.byte	0x04, 0x36
        /*00e6*/ 	.short	(.L_750 - .L_749)
.L_749:
        /*00e8*/ 	.word	0x00000008
.L_750:


//--------------------- .nv.info._ZN5flash24flash_fwd_splitkv_kernelI23Flash_fwd_kernel_traitsILi192ELi64ELi64ELi4ELb0ELb0EN7cutlass6half_tE19Flash_kernel_traitsILi192ELi64ELi64ELi4ES3_EELb1ELb0ELb0ELb0ELb1ELb0ELb1ELb0EEEvNS_16Flash_fwd_paramsE --------------------------
	.section	.nv.info._ZN5flash24flash_fwd_splitkv_kernelI23Flash_fwd_kernel_traitsILi192ELi64ELi64ELi4ELb0ELb0EN7cutlass6half_tE19Flash_kernel_traitsILi192ELi64ELi64ELi4ES3_EELb1ELb0ELb0ELb0ELb1ELb0ELb1ELb0EEEvNS_16Flash_fwd_paramsE,"",@"SHT_CUDA_INFO"
	.sectionflags	@""
	.align	4


	//----- nvinfo : EIATTR_CUDA_API_VERSION
	.align		4
        /*0000*/ 	.byte	0x04, 0x37
        /*0002*/ 	.short	(.L_752 - .L_751)
.L_751:
        /*0004*/ 	.word	0x00000082


	//----- nvinfo : EIATTR_KPARAM_INFO
	.align		4
.L_752:
        /*0008*/ 	.byte	0x04, 0x17
        /*000a*/ 	.short	(.L_754 - .L_753)
.L_753:
        /*000c*/ 	.word	0x00000000
        /*0010*/ 	.short	0x0000
        /*0012*/ 	.short	0x0000
        /*0014*/ 	.byte	0x00, 0xf0, 0x41, 0x07


	//----- nvinfo : EIATTR_SPARSE_MMA_MASK
	.align		4
.L_754:
        /*0018*/ 	.byte	0x03, 0x50
        /*001a*/ 	.short	0x0000


	//----- nvinfo : EIATTR_MAXREG_COUNT
	.align		4
        /*001c*/ 	.byte	0x03, 0x1b
        /*001e*/ 	.short	0x00ff


	//----- nvinfo : EIATTR_NUM_BARRIERS
	.align		4
        /*0020*/ 	.byte	0x02, 0x4c
        /*0022*/ 	.byte	0x01
	.zero		1


	//----- nvinfo : EIATTR_MERCURY_ISA_VERSION
	.align		4
        /*0024*/ 	.byte	0x03, 0x5f
        /*0026*/ 	.short	0x0101


	//----- nvinfo : EIATTR_COOP_GROUP_MASK_REGIDS
	.align		4
        /*0028*/ 	.byte	0x04, 0x29
        /*002a*/ 	.short	(.L_756 - .L_755)


	//   ....[0]....
.L_755:
        /*002c*/ 	.word	0xffffffff


	//   ....[1]....
        /*0030*/ 	.word	0xffffffff


	//   ....[2]....
        /*0034*/ 	.word	0xffffffff


	//   ....[3]....
        /*0038*/ 	.word	0xffffffff


	//   ....[4]....
        /*003c*/ 	.word	0xffffffff


	//   ....[5]....
        /*0040*/ 	.word	0xffffffff


	//   ....[6]....
        /*0044*/ 	.word	0xffffffff


	//   ....[7]....
        /*0048*/ 	.word	0xffffffff


	//   ....[8]....
        /*004c*/ 	.word	0xffffffff


	//   ....[9]....
        /*0050*/ 	.word	0xffffffff


	//   ....[10]....
        /*0054*/ 	.word	0xffffffff


	//   ....[11]....
        /*0058*/ 	.word	0xffffffff


	//   ....[12]....
        /*005c*/ 	.word	0xffffffff


	//   ....[13]....
        /*0060*/ 	.word	0xffffffff


	//   ....[14]....
        /*0064*/ 	.word	0xffffffff


	//   ....[15]....
        /*0068*/ 	.word	0xffffffff


	//----- nvinfo : EIATTR_COOP_GROUP_INSTR_OFFSETS
	.align		4
.L_756:
        /*006c*/ 	.byte	0x04, 0x28
        /*006e*/ 	.short	(.L_758 - .L_757)


	//   ....[0]....
.L_757:
        /*0070*/ 	.word	0x00004490


	//   ....[1]....
        /*0074*/ 	.word	0x00004560


	//   ....[2]....
        /*0078*/ 	.word	0x00004570


	//   ....[3]....
        /*007c*/ 	.word	0x000045b0


	//   ....[4]....
        /*0080*/ 	.word	0x00007350


	//   ....[5]....
        /*0084*/ 	.word	0x00007360


	//   ....[6]....
        /*0088*/ 	.word	0x00007390


	//   ....[7]....
        /*008c*/ 	.word	0x000073a0


	//   ....[8]....
        /*0090*/ 	.word	0x0000a300


	//   ....[9]....
        /*0094*/ 	.word	0x0000a320


	//   ....[10]....
        /*0098*/ 	.word	0x0000a350


	//   ....[11]....
        /*009c*/ 	.word	0x0000a360


	//   ....[12]....
        /*00a0*/ 	.word	0x0000ba50


	//   ....[13]....
        /*00a4*/ 	.word	0x0000ba90


	//   ....[14]....
        /*00a8*/ 	.word	0x0000bb50


	//   ....[15]....
        /*00ac*/ 	.word	0x0000bb60


	//----- nvinfo : EIATTR_EXIT_INSTR_OFFSETS
	.align		4
.L_758:
        /*00b0*/ 	.byte	0x04, 0x1c
        /*00b2*/ 	.short	(.L_760 - .L_759)


	//   ....[0]....
.L_759:
        /*00b4*/ 	.word	0x00000450


	//   ....[1]....
        /*00b8*/ 	.word	0x00000d30


	//   ....[2]....
        /*00bc*/ 	.word	0x00000d60


	//   ....[3]....
        /*00c0*/ 	.word	0x0000cf20


	//   ....[4]....
        /*00c4*/ 	.word	0x0000cf60


	//----- nvinfo : EIATTR_CRS_STACK_SIZE
	.align		4
.L_760:
        /*00c8*/ 	.byte	0x04, 0x1e
        /*00ca*/ 	.short	(.L_762 - .L_761)
.L_761:
        /*00cc*/ 	.word	0x00000000


	//----- nvinfo : EIATTR_CBANK_PARAM_SIZE
	.align		4
.L_762:
        /*00d0*/ 	.byte	0x03, 0x19
        /*00d2*/ 	.short	0x01d0


	//----- nvinfo : EIATTR_PARAM_CBANK
	.align		4
        /*00d4*/ 	.byte	0x04, 0x0a
        /*00d6*/ 	.short	(.L_764 - .L_763)
	.align		4
.L_763:
        /*00d8*/ 	.word	index@(.nv.constant0._ZN5flash24flash_fwd_splitkv_kernelI23Flash_fwd_kernel_traitsILi192ELi64ELi64ELi4ELb0ELb0EN7cutlass6half_tE19Flash_kernel_traitsILi192ELi64ELi64ELi4ES3_EELb1ELb0ELb0ELb0ELb1ELb0ELb1ELb0EEEvNS_16Flash_fwd_paramsE)
        /*00dc*/ 	.short	0x0210
        /*00de*/ 	.short	0x01d0


	//----- nvinfo : EIATTR_SW_WAR
	.align		4
.L_764:
        /*00e0*/ 	.byte	0x04, 0x36
        /*00e2*/ 	.short	(.L_766 - .L_765)
.L_765:
        /*00e4*/ 	.word	0x00000008
.L_766:


//--------------------- .nv.info._ZN5flash24flash_fwd_splitkv_kernelI23Flash_fwd_kernel_traitsILi192ELi64ELi64ELi4ELb0ELb0EN7cutlass6half_tE19Flash_kernel_traitsILi192ELi64ELi64ELi4ES3_EELb1ELb0ELb0ELb0ELb1ELb1ELb1ELb0EEEvNS_16Flash_fwd_paramsE --------------------------
	.section	.nv.info._ZN5flash24flash_fwd_splitkv_kernelI23Flash_fwd_kernel_traitsILi192ELi64ELi64ELi4ELb0ELb0EN7cutlass6half_tE19Flash_kernel_traitsILi192ELi64ELi64ELi4ES3_EELb1ELb0ELb0ELb0ELb1ELb1ELb1ELb0EEEvNS_16Flash_fwd_paramsE,"",@"SHT_CUDA_INFO"
	.sectionflags	@""
	.align	4


	//----- nvinfo : EIATTR_CUDA_API_VERSION
	.align		4
        /*0000*/ 	.byte	0x04, 0x37
        /*0002*/ 	.short	(.L_768 - .L_767)
.L_767:
        /*0004*/ 	.word	0x00000082


	//----- nvinfo : EIATTR_KPARAM_INFO
	.align		4
.L_768:
        /*0008*/ 	.byte	0x04, 0x17
        /*000a*/ 	.short	(.L_770 - .L_769)
.L_769:
        /*000c*/ 	.word	0x00000000
        /*0010*/ 	.short	0x0000
        /*0012*/ 	.short	0x0000
        /*0014*/ 	.byte	0x00, 0xf0, 0x41, 0x07


	//----- nvinfo : EIATTR_SPARSE_MMA_MASK
	.align		4
.L_770:
        /*0018*/ 	.byte	0x03, 0x50
        /*001a*/ 	.short	0x0000


	//----- nvinfo : EIATTR_MAXREG_COUNT
	.align		4
        /*001c*/ 	.byte	0x03, 0x1b
        /*001e*/ 	.short	0x00ff


	//----- nvinfo : EIATTR_NUM_BARRIERS
	.align		4
        /*0020*/ 	.byte	0x02, 0x4c
        /*0022*/ 	.byte	0x01
	.zero		1


	//----- nvinfo : EIATTR_MERCURY_ISA_VERSION
	.align		4
        /*0024*/ 	.byte	0x03, 0x5f
        /*0026*/ 	.short	0x0101


	//----- nvinfo : EIATTR_COOP_GROUP_MASK_REGIDS
	.align		4
        /*0028*/ 	.byte	0x04, 0x29
        /*002a*/ 	.short	(.L_772 - .L_771)


	//   ....[0]....
.L_771:
        /*002c*/ 	.word	0xffffffff


	//   ....[1]....
        /*0030*/ 	.word	0xffffffff


	//   ....[2]....
        /*0034*/ 	.word	0xffffffff


	//   ....[3]....
        /*0038*/ 	.word	0xffffffff


	//   ....[4]....
        /*003c*/ 	.word	0xffffffff


	//   ....[5]....
        /*0040*/ 	.word	0xffffffff


	//   ....[6]....
        /*0044*/ 	.word	0xffffffff


	//   ....[7]....
        /*0048*/ 	.word	0xffffffff


	//   ....[8]....
        /*004c*/ 	.word	0xffffffff


	//   ....[9]....
        /*0050*/ 	.word	0xffffffff


	//   ....[10]....
        /*0054*/ 	.word	0xffffffff


	//   ....[11]....
        /*0058*/ 	.word	0xffffffff


	//   ....[12]....
        /*005c*/ 	.word	0xffffffff


	//   ....[13]....
        /*0060*/ 	.word	0xffffffff


	//   ....[14]....
        /*0064*/ 	.word	0xffffffff


	//   ....[15]....
        /*0068*/ 	.word	0xffffffff


	//----- nvinfo : EIATTR_COOP_GROUP_INSTR_OFFSETS
	.align		4
.L_772:
        /*006c*/ 	.byte	0x04, 0x28
        /*006e*/ 	.short	(.L_774 - .L_773)


	//   ....[0]....
.L_773:
        /*0070*/ 	.word	0x000048f0


	//   ....[1]....
        /*0074*/ 	.word	0x00004920


	//   ....[2]....
        /*0078*/ 	.word	0x00004940


	//   ....[3]....
        /*007c*/ 	.word	0x00004960


	//   ....[4]....
        /*0080*/ 	.word	0x00007ad0


	//   ....[5]....
        /*0084*/ 	.word	0x00007ae0


	//   ....[6]....
        /*0088*/ 	.word	0x00007b10


	//   ....[7]....
        /*008c*/ 	.word	0x00007b20


	//   ....[8]....
        /*0090*/ 	.word	0x0000aeb0


	//   ....[9]....
        /*0094*/ 	.word	0x0000aed0


	//   ....[10]....
        /*0098*/ 	.word	0x0000af00


	//   ....[11]....
        /*009c*/ 	.word	0x0000af10


	//   ....[12]....
        /*00a0*/ 	.word	0x0000c5f0


	//   ....[13]....
        /*00a4*/ 	.word	0x0000c630


	//   ....[14]....
        /*00a8*/ 	.word	0x0000c6f0


	//   ....[15]....
        /*00ac*/ 	.word	0x0000c700


	//----- nvinfo : EIATTR_EXIT_INSTR_OFFSETS
	.align		4
.L_774:
        /*00b0*/ 	.byte	0x04, 0x1c
        /*00b2*/ 	.short	(.L_776 - .L_775)


	//   ....[0]....
.L_775:
        /*00b4*/ 	.word	0x00000450


	//   ....[1]....
        /*00b8*/ 	.word	0x00000d30


	//   ....[2]....
        /*00bc*/ 	.word	0x00000d60


	//   ....[3]....
        /*00c0*/ 	.word	0x0000dac0


	//   ....[4]....
        /*00c4*/ 	.word	0x0000db00


	//----- nvinfo : EIATTR_CRS_STACK_SIZE
	.align		4
.L_776:
        /*00c8*/ 	.byte	0x04, 0x1e
        /*00ca*/ 	.short	(.L_778 - .L_777)
.L_777:
        /*00cc*/ 	.word	0x00000000


	//----- nvinfo : EIATTR_CBANK_PARAM_SIZE
	.align		4
.L_778:
        /*00d0*/ 	.byte	0x03, 0x19
        /*00d2*/ 	.short	0x01d0


	//----- nvinfo : EIATTR_PARAM_CBANK
	.align		4
        /*00d4*/ 	.byte	0x04, 0x0a
        /*00d6*/ 	.short	(.L_780 - .L_779)
	.align		4
.L_779:
        /*00d8*/ 	.word	index@(.nv.constant0._ZN5flash24flash_fwd_splitkv_kernelI23Flash_fwd_kernel_traitsILi192ELi64ELi64ELi4ELb0ELb0EN7cutlass6half_tE19Flash_kernel_traitsILi192ELi64ELi64ELi4ES3_EELb1ELb0ELb0ELb0ELb1ELb1ELb1ELb0EEEvNS_16Flash_fwd_paramsE)
        /*00dc*/ 	.short	0x0210
        /*00de*/ 	.short	0x01d0


	//----- nvinfo : EIATTR_SW_WAR
	.align		4
.L_780:
        /*00e0*/ 	.byte	0x04, 0x36
        /*00e2*/ 	.short	(.L_782 - .L_781)
.L_781:
        /*00e4*/ 	.word	0x00000008
.L_782:


//--------------------- .nv.info._ZN5flash24flash_fwd_splitkv_kernelI23Flash_fwd_kernel_traitsILi192ELi64ELi64ELi4ELb0ELb0EN7cutlass6half_tE19Flash_kernel_traitsILi192ELi64ELi64ELi4ES3_EELb1ELb0ELb1ELb0ELb0ELb0ELb1ELb0EEEvNS_16Flash_fwd_paramsE --------------------------
	.section	.nv.info._ZN5flash24flash_fwd_splitkv_kernelI23Flash_fwd_kernel_traitsILi192ELi64ELi64ELi4ELb0ELb0EN7cutlass6half_tE19Flash_kernel_traitsILi192ELi64ELi64ELi4ES3_EELb1ELb0ELb1ELb0ELb0ELb0ELb1ELb0EEEvNS_16Flash_fwd_paramsE,"",@"SHT_CUDA_INFO"
	.sectionflags	@""
	.align	4


	//----- nvinfo : EIATTR_CUDA_API_VERSION
	.align		4
        /*0000*/ 	.byte	0x04, 0x37
        /*0002*/ 	.short	(.L_784 - .L_783)
.L_783:
        /*0004*/ 	.word	0x00000082


	//----- nvinfo : EIATTR_KPARAM_INFO
	.align		4
.L_784:
        /*0008*/ 	.byte	0x04, 0x17
        /*000a*/ 	.short	(.L_786 - .L_785)
.L_785:
        /*000c*/ 	.word	0x00000000
        /*0010*/ 	.short	0x0000
        /*0012*/ 	.short	0x0000
        /*0014*/ 	.byte	0x00, 0xf0, 0x41, 0x07


	//----- nvinfo : EIATTR_SPARSE_MMA_MASK
	.align		4
.L_786:
        /*0018*/ 	.byte	0x03, 0x50
        /*001a*/ 	.short	0x0000


	//----- nvinfo : EIATTR_MAXREG_COUNT
	.align		4
        /*001c*/ 	.byte	0x03, 0x1b
        /*001e*/ 	.short	0x00ff


	//----- nvinfo : EIATTR_NUM_BARRIERS
	.align		4
        /*0020*/ 	.byte	0x02, 0x4c
        /*0022*/ 	.byte	0x01
	.zero		1


	//----- nvinfo : EIATTR_MERCURY_ISA_VERSION
	.align		4
        /*0024*/ 	.byte	0x03, 0x5f
        /*0026*/ 	.short	0x0101


	//----- nvinfo : EIATTR_INT_WARP_WIDE_INSTR_OFFSETS
	.align		4
        /*0028*/ 	.byte	0x04, 0x31
        /*002a*/ 	.short	(.L_788 - .L_787)


	//   ....[0]....
.L_787:
        /*002c*/ 	.word	0x00009c60


	//----- nvinfo : EIATTR_COOP_GROUP_MASK_REGIDS
	.align		4
.L_788:
        /*0030*/ 	.byte	0x04, 0x29
        /*0032*/ 	.short	(.L_790 - .L_789)


	//   ....[0]....
.L_789:
        /*0034*/ 	.word	0xffffffff


	//   ....[1]....
        /*0038*/ 	.word	0xffffffff


	//   ....[2]....
        /*003c*/ 	.word	0xffffffff


	//   ....[3]....
        /*0040*/ 	.word	0xffffffff


	//   ....[4]....
        /*0044*/ 	.word	0xffffffff


	//   ....[5]....
        /*0048*/ 	.word	0xffffffff


	//   ....[6]....
        /*004c*/ 	.word	0xffffffff


	//   ....[7]....
        /*0050*/ 	.word	0xffffffff


	//   ....[8]....
        /*0054*/ 	.word	0xffffffff


	//   ....[9]....
        /*0058*/ 	.word	0xffffffff


	//   ....[10]....
        /*005c*/ 	.word	0xffffffff


	//   ....[11]....
        /*0060*/ 	.word	0xffffffff


	//   ....[12]....
        /*0064*/ 	.word	0xffffffff


	//   ....[13]....
        /*0068*/ 	.word	0xffffffff


	//   ....[14]....
        /*006c*/ 	.word	0xffffffff


	//   ....[15]....
        /*0070*/ 	.word	0xffffffff


	//----- nvinfo : EIATTR_COOP_GROUP_INSTR_OFFSETS
	.align		4
.L_790:
        /*0074*/ 	.byte	0x04, 0x28
        /*0076*/ 	.short	(.L_792 - .L_791)


	//   ....[0]....
.L_791:
        /*0078*/ 	.word	0x000067b0


	//   ....[1]....
        /*007c*/ 	.word	0x000067d0


	//   ....[2]....
        /*0080*/ 	.word	0x00006870


	//   ....[3]....
        /*0084*/ 	.word	0x00006880


	//   ....[4]....
        /*0088*/ 	.word	0x0000a5f0


	//   ....[5]....
        /*008c*/ 	.word	0x0000a600


	//   ....[6]....
        /*0090*/ 	.word	0x0000a630


	//   ....[7]....
        /*0094*/ 	.word	0x0000a640


	//   ....[8]....
        /*0098*/ 	.word	0x0000e4a0


	//   ....[9]....
        /*009c*/ 	.word	0x0000e4b0


	//   ....[10]....
        /*00a0*/ 	.word	0x0000e4e0


	//   ....[11]....
        /*00a4*/ 	.word	0x0000e4f0


	//   ....[12]....
        /*00a8*/ 	.word	0x0000fbf0


	//   ....[13]....
        /*00ac*/ 	.word	0x0000fc30


	//   ....[14]....
        /*00b0*/ 	.word	0x0000fcc0


	//   ....[15]....
        /*00b4*/ 	.word	0x0000fcd0


	//----- nvinfo : EIATTR_EXIT_INSTR_OFFSETS
	.align		4
.L_792:
        /*00b8*/ 	.byte	0x04, 0x1c
        /*00ba*/ 	.short	(.L_794 - .L_793)


	//   ....[0]....
.L_793:
        /*00bc*/ 	.word	0x00000590


	//   ....[1]....
        /*00c0*/ 	.word	0x00001260


	//   ....[2]....
        /*00c4*/ 	.word	0x00001290


	//   ....[3]....
        /*00c8*/ 	.word	0x00011460


	//   ....[4]....
        /*00cc*/ 	.word	0x000114e0


	//   ....[5]....
        /*00d0*/ 	.word	0x00011500


	//----- nvinfo : EIATTR_CRS_STACK_SIZE
	.align		4
.L_794:
        /*00d4*/ 	.byte	0x04, 0x1e
        /*00d6*/ 	.short	(.L_796 - .L_795)
.L_795:
        /*00d8*/ 	.word	0x00000000


	//----- nvinfo : EIATTR_CBANK_PARAM_SIZE
	.align		4
.L_796:
        /*00dc*/ 	.byte	0x03, 0x19
        /*00de*/ 	.short	0x01d0


	//----- nvinfo : EIATTR_PARAM_CBANK
	.align		4
        /*00e0*/ 	.byte	0x04, 0x0a
        /*00e2*/ 	.short	(.L_798 - .L_797)
	.align		4
.L_797:
        /*00e4*/ 	.word	index@(.nv.constant0._ZN5flash24flash_fwd_splitkv_kernelI23Flash_fwd_kernel_traitsILi192ELi64ELi64ELi4ELb0ELb0EN7cutlass6half_tE19Flash_kernel_traitsILi192ELi64ELi64ELi4ES3_EELb1ELb0ELb1ELb0ELb0ELb0ELb1ELb0EEEvNS_16Flash_fwd_paramsE)
        /*00e8*/ 	.short	0x0210
        /*00ea*/ 	.short	0x01d0


	//----- nvinfo : EIATTR_SW_WAR
	.align		4
.L_798:
        /*00ec*/ 	.byte	0x04, 0x36
        /*00ee*/ 	.short	(.L_800 - .L_799)
.L_799:
        /*00f0*/ 	.word	0x00000008
.L_800:


//--------------------- .nv.info._ZN5flash24flash_fwd_splitkv_kernelI23Flash_fwd_kernel_traitsILi192ELi64ELi64ELi4ELb0ELb0EN7cutlass6half_tE19Flash_kernel_traitsILi192ELi64ELi64ELi4ES3_EELb1ELb0ELb1ELb0ELb0ELb1ELb1ELb0EEEvNS_16Flash_fwd_paramsE --------------------------
	.section	.nv.info._ZN5flash24flash_fwd_splitkv_kernelI23Flash_fwd_kernel_traitsILi192ELi64ELi64ELi4ELb0ELb0EN7cutlass6half_tE19Flash_kernel_traitsILi192ELi64ELi64ELi4ES3_EELb1ELb0ELb1ELb0ELb0ELb1ELb1ELb0EEEvNS_16Flash_fwd_paramsE,"",@"SHT_CUDA_INFO"
	.sectionflags	@""
	.align	4


	//----- nvinfo : EIATTR_CUDA_API_VERSION
	.align		4
        /*0000*/ 	.byte	0x04, 0x37
        /*0002*/ 	.short	(.L_802 - .L_801)
.L_801:
        /*0004*/ 	.word	0x00000082


	//----- nvinfo : EIATTR_KPARAM_INFO
	.align		4
.L_802:
        /*0008*/ 	.byte	0x04, 0x17
        /*000a*/ 	.short	(.L_804 - .L_803)
.L_803:
        /*000c*/ 	.word	0x00000000
        /*0010*/ 	.short	0x0000
        /*0012*/ 	.short	0x0000
        /*0014*/ 	.byte	0x00, 0xf0, 0x41, 0x07


	//----- nvinfo : EIATTR_SPARSE_MMA_MASK
	.align		4
.L_804:
        /*0018*/ 	.byte	0x03, 0x50
        /*001a*/ 	.short	0x0000


	//----- nvinfo : EIATTR_MAXREG_COUNT
	.align		4
        /*001c*/ 	.byte	0x03, 0x1b
        /*001e*/ 	.short	0x00ff


	//----- nvinfo : EIATTR_NUM_BARRIERS
	.align		4
        /*0020*/ 	.byte	0x02, 0x4c
        /*0022*/ 	.byte	0x01
	.zero		1


	//----- nvinfo : EIATTR_MERCURY_ISA_VERSION
	.align		4
        /*0024*/ 	.byte	0x03, 0x5f
        /*0026*/ 	.short	0x0101


	//----- nvinfo : EIATTR_INT_WARP_WIDE_INSTR_OFFSETS
	.align		4
        /*0028*/ 	.byte	0x04, 0x31
        /*002a*/ 	.short	(.L_806 - .L_805)


	//   ....[0]....
.L_805:
        /*002c*/ 	.word	0x0000a480


	//----- nvinfo : EIATTR_COOP_GROUP_MASK_REGIDS
	.align		4
.L_806:
        /*0030*/ 	.byte	0x04, 0x29
        /*0032*/ 	.short	(.L_808 - .L_807)


	//   ....[0]....
.L_807:
        /*0034*/ 	.word	0xffffffff


	//   ....[1]....
        /*0038*/ 	.word	0xffffffff


	//   ....[2]....
        /*003c*/ 	.word	0xffffffff


	//   ....[3]....
        /*0040*/ 	.word	0xffffffff


	//   ....[4]....
        /*0044*/ 	.word	0xffffffff


	//   ....[5]....
        /*0048*/ 	.word	0xffffffff


	//   ....[6]....
        /*004c*/ 	.word	0xffffffff


	//   ....[7]....
        /*0050*/ 	.word	0xffffffff


	//   ....[8]....
        /*0054*/ 	.word	0xffffffff


	//   ....[9]....
        /*0058*/ 	.word	0xffffffff


	//   ....[10]....
        /*005c*/ 	.word	0xffffffff


	//   ....[11]....
        /*0060*/ 	.word	0xffffffff


	//   ....[12]....
        /*0064*/ 	.word	0xffffffff


	//   ....[13]....
        /*0068*/ 	.word	0xffffffff


	//   ....[14]....
        /*006c*/ 	.word	0xffffffff


	//   ....[15]....
        /*0070*/ 	.word	0xffffffff


	//----- nvinfo : EIATTR_COOP_GROUP_INSTR_OFFSETS
	.align		4
.L_808:
        /*0074*/ 	.byte	0x04, 0x28
        /*0076*/ 	.short	(.L_810 - .L_809)


	//   ....[0]....
.L_809:
        /*0078*/ 	.word	0x00006bc0


	//   ....[1]....
        /*007c*/ 	.word	0x00006be0


	//   ....[2]....
        /*0080*/ 	.word	0x00006c80


	//   ....[3]....
        /*0084*/ 	.word	0x00006c90


	//   ....[4]....
        /*0088*/ 	.word	0x0000ae10


	//   ....[5]....
        /*008c*/ 	.word	0x0000ae20


	//   ....[6]....
        /*0090*/ 	.word	0x0000ae50


	//   ....[7]....
        /*0094*/ 	.word	0x0000ae60


	//   ....[8]....
        /*0098*/ 	.word	0x0000f0a0


	//   ....[9]....
        /*009c*/ 	.word	0x0000f0b0


	//   ....[10]....
        /*00a0*/ 	.word	0x0000f0e0


	//   ....[11]....
        /*00a4*/ 	.word	0x0000f0f0


	//   ....[12]....
        /*00a8*/ 	.word	0x00010810


	//   ....[13]....
        /*00ac*/ 	.word	0x00010850


	//   ....[14]....
        /*00b0*/ 	.word	0x000108e0


	//   ....[15]....
        /*00b4*/ 	.word	0x000108f0


	//----- nvinfo : EIATTR_EXIT_INSTR_OFFSETS
	.align		4
.L_810:
        /*00b8*/ 	.byte	0x04, 0x1c
        /*00ba*/ 	.short	(.L_812 - .L_811)


	//   ....[0]....
.L_811:
        /*00bc*/ 	.word	0x00000590


	//   ....[1]....
        /*00c0*/ 	.word	0x00001260


	//   ....[2]....
        /*00c4*/ 	.word	0x00001290


	//   ....[3]....
        /*00c8*/ 	.word	0x00012080


	//   ....[4]....
        /*00cc*/ 	.word	0x00012100


	//   ....[5]....
        /*00d0*/ 	.word	0x00012120


	//----- nvinfo : EIATTR_CRS_STACK_SIZE
	.align		4
.L_812:
        /*00d4*/ 	.byte	0x04, 0x1e
        /*00d6*/ 	.short	(.L_814 - .L_813)
.L_813:
        /*00d8*/ 	.word	0x00000000


	//----- nvinfo : EIATTR_CBANK_PARAM_SIZE
	.align		4
.L_814:
        /*00dc*/ 	.byte	0x03, 0x19
        /*00de*/ 	.short	0x01d0


	//----- nvinfo : EIATTR_PARAM_CBANK
	.align		4
        /*00e0*/ 	.byte	0x04, 0x0a
        /*00e2*/ 	.short	(.L_816 - .L_815)
	.align		4
.L_815:
        /*00e4*/ 	.word	index@(.nv.constant0._ZN5flash24flash_fwd_splitkv_kernelI23Flash_fwd_kernel_traitsILi192ELi64ELi64ELi4ELb0ELb0EN7cutlass6half_tE19Flash_kernel_traitsILi192ELi64ELi64ELi4ES3_EELb1ELb0ELb1ELb0ELb0ELb1ELb1ELb0EEEvNS_16Flash_fwd_paramsE)
        /*00e8*/ 	.short	0x0210
        /*00ea*/ 	.short	0x01d0


	//----- nvinfo : EIATTR_SW_WAR
	.align		4
.L_816:
        /*00ec*/ 	.byte	0x04, 0x36
        /*00ee*/ 	.short	(.L_818 - .L_817)
.L_817:
        /*00f0*/ 	.word	0x00000008
.L_818:


//--------------------- .nv.info._ZN5flash24flash_fwd_splitkv_kernelI23Flash_fwd_kernel_traitsILi192ELi64ELi64ELi4ELb0ELb0EN7cutlass6half_tE19Flash_kernel_traitsILi192ELi64ELi64ELi4ES3_EELb1ELb0ELb0ELb0ELb1ELb0ELb1ELb1EEEvNS_16Flash_fwd_paramsE --------------------------
	.section	.nv.info._ZN5flash24flash_fwd_splitkv_kernelI23Flash_fwd_kernel_traitsILi192ELi64ELi64ELi4ELb0ELb0EN7cutlass6half_tE19Flash_kernel_traitsILi192ELi64ELi64ELi4ES3_EELb1ELb0ELb0ELb0ELb1ELb0ELb1ELb1EEEvNS_16Flash_fwd_paramsE,"",@"SHT_CUDA_INFO"
	.sectionflags	@""
	.align	4


	//----- nvinfo : EIATTR_CUDA_API_VERSION
	.align		4
        /*0000*/ 	.byte	0x04, 0x37
        /*0002*/ 	.short	(.L_820 - .L_819)
.L_819:
        /*0004*/ 	.word	0x00000082


	//----- nvinfo : EIATTR_KPARAM_INFO
	.align		4
.L_820:
        /*0008*/ 	.byte	0x04, 0x17
        /*000a*/ 	.short	(.L_822 - .L_821)
.L_821:
        /*000c*/ 	.word	0x00000000
        /*0010*/ 	.short	0x0000
        /*0012*/ 	.short	0x0000
        /*0014*/ 	.byte	0x00, 0xf0, 0x41, 0x07


	//----- nvinfo : EIATTR_SPARSE_MMA_MASK
	.align		4
.L_822:
        /*0018*/ 	.byte	0x03, 0x50
        /*001a*/ 	.short	0x0000


	//----- nvinfo : EIATTR_MAXREG_COUNT
	.align		4
        /*001c*/ 	.byte	0x03, 0x1b
        /*001e*/ 	.short	0x00ff


	//----- nvinfo : EIATTR_NUM_BARRIERS
	.align		4
        /*0020*/ 	.byte	0x02, 0x4c
        /*0022*/ 	.byte	0x01
	.zero		1


	//----- nvinfo : EIATTR_MERCURY_ISA_VERSION
	.align		4
        /*0024*/ 	.byte	0x03, 0x5f
        /*0026*/ 	.short	0x0101


	//----- nvinfo : EIATTR_COOP_GROUP_MASK_REGIDS
	.align		4
        /*0028*/ 	.byte	0x04, 0x29
        /*002a*/ 	.short	(.L_824 - .L_823)


	//   ....[0]....
.L_823:
        /*002c*/ 	.word	0xffffffff


	//   ....[1]....
        /*0030*/ 	.word	0xffffffff


	//   ....[2]....
        /*0034*/ 	.word	0xffffffff


	//   ....[3]....
        /*0038*/ 	.word	0xffffffff


	//   ....[4]....
        /*003c*/ 	.word	0xffffffff


	//   ....[5]....
        /*0040*/ 	.word	0xffffffff


	//   ....[6]....
        /*0044*/ 	.word	0xffffffff


	//   ....[7]....
        /*0048*/ 	.word	0xffffffff


	//   ....[8]....
        /*004c*/ 	.word	0xffffffff


	//   ....[9]....
        /*0050*/ 	.word	0xffffffff


	//   ....[10]....
        /*0054*/ 	.word	0xffffffff


	//   ....[11]....
        /*0058*/ 	.word	0xffffffff


	//   ....[12]....
        /*005c*/ 	.word	0xffffffff


	//   ....[13]....
        /*0060*/ 	.word	0xffffffff


	//   ....[14]....
        /*0064*/ 	.word	0xffffffff


	//   ....[15]....
        /*0068*/ 	.word	0xffffffff


	//----- nvinfo : EIATTR_COOP_GROUP_INSTR_OFFSETS
	.align		4
.L_824:
        /*006c*/ 	.byte	0x04, 0x28
        /*006e*/ 	.short	(.L_826 - .L_825)


	//   ....[0]....
.L_825:
        /*0070*/ 	.word	0x00013d60


	//   ....[1]....
        /*0074*/ 	.word	0x00013d90


	//   ....[2]....
        /*0078*/ 	.word	0x00013e10


	//   ....[3]....
        /*007c*/ 	.word	0x00013e20


	//   ....[4]....
        /*0080*/ 	.word	0x00016c60


	//   ....[5]....
        /*0084*/ 	.word	0x00016c70


	//   ....[6]....
        /*0088*/ 	.word	0x00016ca0


	//   ....[7]....
        /*008c*/ 	.word	0x00016cb0


	//   ....[8]....
        /*0090*/ 	.word	0x00019c70


	//   ....[9]....
        /*0094*/ 	.word	0x00019c90


	//   ....[10]....
        /*0098*/ 	.word	0x00019cc0


	//   ....[11]....
        /*009c*/ 	.word	0x00019cd0


	//   ....[12]....
        /*00a0*/ 	.word	0x0001b3c0


	//   ....[13]....
        /*00a4*/ 	.word	0x0001b400


	//   ....[14]....
        /*00a8*/ 	.word	0x0001b4c0


	//   ....[15]....
        /*00ac*/ 	.word	0x0001b4d0


	//----- nvinfo : EIATTR_EXIT_INSTR_OFFSETS
	.align		4
.L_826:
        /*00b0*/ 	.byte	0x04, 0x1c
        /*00b2*/ 	.short	(.L_828 - .L_827)


	//   ....[0]....
.L_827:
        /*00b4*/ 	.word	0x00000450


	//   ....[1]....
        /*00b8*/ 	.word	0x00000d40


	//   ....[2]....
        /*00bc*/ 	.word	0x00000d70


	//   ....[3]....
        /*00c0*/ 	.word	0x0001c8d0


	//   ....[4]....
        /*00c4*/ 	.word	0x0001c910


	//----- nvinfo : EIATTR_CRS_STACK_SIZE
	.align		4
.L_828:
        /*00c8*/ 	.byte	0x04, 0x1e
        /*00ca*/ 	.short	(.L_830 - .L_829)
.L_829:
        /*00cc*/ 	.word	0x00000000


	//----- nvinfo : EIATTR_CBANK_PARAM_SIZE
	.align		4
.L_830:
        /*00d0*/ 	.byte	0x03, 0x19
        /*00d2*/ 	.short	0x01d0


	//----- nvinfo : EIATTR_PARAM_CBANK
	.align		4
        /*00d4*/ 	.byte	0x04, 0x0a
        /*00d6*/ 	.short	(.L_832 - .L_831)
	.align		4
.L_831:
        /*00d8*/ 	.word	index@(.nv.constant0._ZN5flash24flash_fwd_splitkv_kernelI23Flash_fwd_kernel_traitsILi192ELi64ELi64ELi4ELb0ELb0EN7cutlass6half_tE19Flash_kernel_traitsILi192ELi64ELi64ELi4ES3_EELb1ELb0ELb0ELb0ELb1ELb0ELb1ELb1EEEvNS_16Flash_fwd_paramsE)
        /*00dc*/ 	.short	0x0210
        /*00de*/ 	.short	0x01d0


	//----- nvinfo : EIATTR_SW_WAR
	.align		4
.L_832:
        /*00e0*/ 	.byte	0x04, 0x36
        /*00e2*/ 	.short	(.L_834 - .L_833)
.L_833:
        /*00e4*/ 	.word	0x00000008
.L_834:


//--------------------- .nv.info._ZN5flash24flash_fwd_splitkv_kernelI23Flash_fwd_kernel_traitsILi192ELi64ELi64ELi4ELb0ELb0EN7cutlass6half_tE19Flash_kernel_traitsILi192ELi64ELi64ELi4ES3_EELb1ELb0ELb0ELb0ELb1ELb1ELb1ELb1EEEvNS_16Flash_fwd_paramsE --------------------------
	.section	.nv.info._ZN5flash24flash_fwd_splitkv_kernelI23Flash_fwd_kernel_traitsILi192ELi64ELi64ELi4ELb0ELb0EN7cutlass6half_tE19Flash_kernel_traitsILi192ELi64ELi64ELi4ES3_EELb1ELb0ELb0ELb0ELb1ELb1ELb1ELb1EEEvNS_16Flash_fwd_paramsE,"",@"SHT_CUDA_INFO"
	.sectionflags	@""
	.align	4


	//----- nvinfo : EIATTR_CUDA_API_VERSION
	.align		4
        /*0000*/ 	.byte	0x04, 0x37
        /*0002*/ 	.short	(.L_836 - .L_835)
.L_835:
        /*0004*/ 	.word	0x00000082


	//----- nvinfo : EIATTR_KPARAM_INFO
	.align		4
.L_836:
        /*0008*/ 	.byte	0x04, 0x17
        /*000a*/ 	.short	(.L_838 - .L_837)
.L_837:
        /*000c*/ 	.word	0x00000000
        /*0010*/ 	.short	0x0000
        /*0012*/ 	.short	0x0000
        /*0014*/ 	.byte	0x00, 0xf0, 0x41, 0x07


	//----- nvinfo : EIATTR_SPARSE_MMA_MASK
	.align		4
.L_838:
        /*0018*/ 	.byte	0x03, 0x50
        /*001a*/ 	.short	0x0000


	//----- nvinfo : EIATTR_MAXREG_COUNT
	.align		4
        /*001c*/ 	.byte	0x03, 0x1b
        /*001e*/ 	.short	0x00ff


	//----- nvinfo : EIATTR_NUM_BARRIERS
	.align		4
        /*0020*/ 	.byte	0x02, 0x4c
        /*0022*/ 	.byte	0x01
	.zero		1


	//----- nvinfo : EIATTR_MERCURY_ISA_VERSION
	.align		4
        /*0024*/ 	.byte	0x03, 0x5f
        /*0026*/ 	.short	0x0101


	//----- nvinfo : EIATTR_COOP_GROUP_MASK_REGIDS
	.align		4
        /*0028*/ 	.byte	0x04, 0x29
        /*002a*/ 	.short	(.L_840 - .L_839)


	//   ....[0]....
.L_839:
        /*002c*/ 	.word	0xffffffff


	//   ....[1]....
        /*0030*/ 	.word	0xffffffff


	//   ....[2]....
        /*0034*/ 	.word	0xffffffff


	//   ....[3]....
        /*0038*/ 	.word	0xffffffff


	//   ....[4]....
        /*003c*/ 	.word	0xffffffff


	//   ....[5]....
        /*0040*/ 	.word	0xffffffff


	//   ....[6]....
        /*0044*/ 	.word	0xffffffff


	//   ....[7]....
        /*0048*/ 	.word	0xffffffff


	//   ....[8]....
        /*004c*/ 	.word	0xffffffff


	//   ....[9]....
        /*0050*/ 	.word	0xffffffff


	//   ....[10]....
        /*0054*/ 	.word	0xffffffff


	//   ....[11]....
        /*0058*/ 	.word	0xffffffff


	//   ....[12]....
        /*005c*/ 	.word	0xffffffff


	//   ....[13]....
        /*0060*/ 	.word	0xffffffff


	//   ....[14]....
        /*0064*/ 	.word	0xffffffff


	//   ....[15]....
        /*0068*/ 	.word	0xffffffff


	//----- nvinfo : EIATTR_COOP_GROUP_INSTR_OFFSETS
	.align		4
.L_840:
        /*006c*/ 	.byte	0x04, 0x28
        /*006e*/ 	.short	(.L_842 - .L_841)


	//   ....[0]....
.L_841:
        /*0070*/ 	.word	0x00014140


	//   ....[1]....
        /*0074*/ 	.word	0x00014160


	//   ....[2]....
        /*0078*/ 	.word	0x00014200


	//   ....[3]....
        /*007c*/ 	.word	0x00014210


	//   ....[4]....
        /*0080*/ 	.word	0x00017440


	//   ....[5]....
        /*0084*/ 	.word	0x00017450


	//   ....[6]....
        /*0088*/ 	.word	0x00017480


	//   ....[7]....
        /*008c*/ 	.word	0x00017490


	//   ....[8]....
        /*0090*/ 	.word	0x0001a840


	//   ....[9]....
        /*0094*/ 	.word	0x0001a860


	//   ....[10]....
        /*0098*/ 	.word	0x0001a890


	//   ....[11]....
        /*009c*/ 	.word	0x0001a8a0


	//   ....[12]....
        /*00a0*/ 	.word	0x0001bfc0


	//   ....[13]....
        /*00a4*/ 	.word	0x0001c000


	//   ....[14]....
        /*00a8*/ 	.word	0x0001c0c0


	//   ....[15]....
        /*00ac*/ 	.word	0x0001c0d0


	//----- nvinfo : EIATTR_EXIT_INSTR_OFFSETS
	.align		4
.L_842:
        /*00b0*/ 	.byte	0x04, 0x1c
        /*00b2*/ 	.short	(.L_844 - .L_843)


	//   ....[0]....
.L_843:
        /*00b4*/ 	.word	0x00000450


	//   ....[1]....
        /*00b8*/ 	.word	0x00000d40


	//   ....[2]....
        /*00bc*/ 	.word	0x00000d70


	//   ....[3]....
        /*00c0*/ 	.word	0x0001d4d0


	//   ....[4]....
        /*00c4*/ 	.word	0x0001d510


	//----- nvinfo : EIATTR_CRS_STACK_SIZE
	.align		4
.L_844:
        /*00c8*/ 	.byte	0x04, 0x1e
        /*00ca*/ 	.short	(.L_846 - .L_845)
.L_845:
        /*00cc*/ 	.word	0x00000000


	//----- nvinfo : EIATTR_CBANK_PARAM_SIZE
	.align		4
.L_846:
        /*00d0*/ 	.byte	0x03, 0x19
        /*00d2*/ 	.short	0x01d0


	//----- nvinfo : EIATTR_PARAM_CBANK
	.align		4
        /*00d4*/ 	.byte	0x04, 0x0a
        /*00d6*/ 	.short	(.L_848 - .L_847)
	.align		4
.L_847:
        /*00d8*/ 	.word	index@(.nv.constant0._ZN5flash24flash_fwd_splitkv_kernelI23Flash_fwd_kernel_traitsILi192ELi64ELi64ELi4ELb0ELb0EN7cutlass6half_tE19Flash_kernel_traitsILi192ELi64ELi64ELi4ES3_EELb1ELb0ELb0ELb0ELb1ELb1ELb1ELb1EEEvNS_16Flash_fwd_paramsE)
        /*00dc*/ 	.short	0x0210
        /*00de*/ 	.short	0x01d0


	//----- nvinfo : EIATTR_SW_WAR
	.align		4
.L_848:
        /*00e0*/ 	.byte	0x04, 0x36
        /*00e2*/ 	.short	(.L_850 - .L_849)
.L_849:
        /*00e4*/ 	.word	0x00000008
.L_850:


//--------------------- .nv.info._ZN5flash24flash_fwd_splitkv_kernelI23Flash_fwd_kernel_traitsILi192ELi64ELi64ELi4ELb0ELb0EN7cutlass6half_tE19Flash_kernel_traitsILi192ELi64ELi64ELi4ES3_EELb1ELb0ELb1ELb0ELb0ELb0ELb1ELb1EEEvNS_16Flash_fwd_paramsE --------------------------
	.section	.nv.info._ZN5flash24flash_fwd_splitkv_kernelI23Flash_fwd_kernel_traitsILi192ELi64ELi64ELi4ELb0ELb0EN7cutlass6half_tE19Flash_kernel_traitsILi192ELi64ELi64ELi4ES3_EELb1ELb0ELb1ELb0ELb0ELb0ELb1ELb1EEEvNS_16Flash_fwd_paramsE,"",@"SHT_CUDA_INFO"
	.sectionflags	@""
	.align	4


	//----- nvinfo : EIATTR_CUDA_API_VERSION
	.align		4
        /*0000*/ 	.byte	0x04, 0x37
        /*0002*/ 	.short	(.L_852 - .L_851)
.L_851:
        /*0004*/ 	.word	0x00000082


	//----- nvinfo : EIATTR_KPARAM_INFO
	.align		4
.L_852:
        /*0008*/ 	.byte	0x04, 0x17
        /*000a*/ 	.short	(.L_854 - .L_853)
.L_853:
        /*000c*/ 	.word	0x00000000
        /*0010*/ 	.short	0x0000
        /*0012*/ 	.short	0x0000
        /*0014*/ 	.byte	0x00, 0xf0, 0x41, 0x07


	//----- nvinfo : EIATTR_SPARSE_MMA_MASK
	.align		4
.L_854:
        /*0018*/ 	.byte	0x03, 0x50
        /*001a*/ 	.short	0x0000


	//----- nvinfo : EIATTR_MAXREG_COUNT
	.align		4
        /*001c*/ 	.byte	0x03, 0x1b
        /*001e*/ 	.short	0x00ff


	//----- nvinfo : EIATTR_NUM_BARRIERS
	.align		4
        /*0020*/ 	.byte	0x02, 0x4c
        /*0022*/ 	.byte	0x01
	.zero		1


	//----- nvinfo : EIATTR_MERCURY_ISA_VERSION
	.align		4
        /*0024*/ 	.byte	0x03, 0x5f
        /*0026*/ 	.short	0x0101


	//----- nvinfo : EIATTR_COOP_GROUP_MASK_REGIDS
	.align		4
        /*0028*/ 	.byte	0x04, 0x29
        /*002a*/ 	.short	(.L_856 - .L_855)


	//   ....[0]....
.L_855:
        /*002c*/ 	.word	0xffffffff


	//   ....[1]....
        /*0030*/ 	.word	0xffffffff


	//   ....[2]....
        /*0034*/ 	.word	0xffffffff


	//   ....[3]....
        /*0038*/ 	.word	0xffffffff


	//   ....[4]....
        /*003c*/ 	.word	0xffffffff


	//   ....[5]....
        /*0040*/ 	.word	0xffffffff


	//   ....[6]....
        /*0044*/ 	.word	0xffffffff


	//   ....[7]....
        /*0048*/ 	.word	0xffffffff


	//   ....[8]....
        /*004c*/ 	.word	0xffffffff


	//   ....[9]....
        /*0050*/ 	.word	0xffffffff


	//   ....[10]....
        /*0054*/ 	.word	0xffffffff


	//   ....[11]....
        /*0058*/ 	.word	0xffffffff


	//   ....[12]....
        /*005c*/ 	.word	0xffffffff


	//   ....[13]....
        /*0060*/ 	.word	0xffffffff


	//   ....[14]....
        /*0064*/ 	.word	0xffffffff


	//   ....[15]....
        /*0068*/ 	.word	0xffffffff


	//----- nvinfo : EIATTR_COOP_GROUP_INSTR_OFFSETS
	.align		4
.L_856:
        /*006c*/ 	.byte	0x04, 0x28
        /*006e*/ 	.short	(.L_858 - .L_857)


	//   ....[0]....
.L_857:
        /*0070*/ 	.word	0x00016ae0


	//   ....[1]....
        /*0074*/ 	.word	0x00016b00


	//   ....[2]....
        /*0078*/ 	.word	0x00016ba0


	//   ....[3]....
        /*007c*/ 	.word	0x00016bb0


	//   ....[4]....
        /*0080*/ 	.word	0x0001a6c0


	//   ....[5]....
        /*0084*/ 	.word	0x0001a6e0


	//   ....[6]....
        /*0088*/ 	.word	0x0001a700


	//   ....[7]....
        /*008c*/ 	.word	0x0001a720


	//   ....[8]....
        /*0090*/ 	.word	0x0001e420


	//   ....[9]....
        /*0094*/ 	.word	0x0001e430


	//   ....[10]....
        /*0098*/ 	.word	0x0001e470


	//   ....[11]....
        /*009c*/ 	.word	0x0001e480


	//   ....[12]....
        /*00a0*/ 	.word	0x0001fb80


	//   ....[13]....
        /*00a4*/ 	.word	0x0001fbc0


	//   ....[14]....
        /*00a8*/ 	.word	0x0001fc60


	//   ....[15]....
        /*00ac*/ 	.word	0x0001fc70


	//----- nvinfo : EIATTR_EXIT_INSTR_OFFSETS
	.align		4
.L_858:
        /*00b0*/ 	.byte	0x04, 0x1c
        /*00b2*/ 	.short	(.L_860 - .L_859)


	//   ....[0]....
.L_859:
        /*00b4*/ 	.word	0x00000440


	//   ....[1]....
        /*00b8*/ 	.word	0x000010e0


	//   ....[2]....
        /*00bc*/ 	.word	0x00001110


	//   ....[3]....
        /*00c0*/ 	.word	0x00021420


	//   ....[4]....
        /*00c4*/ 	.word	0x000214a0


	//   ....[5]....
        /*00c8*/ 	.word	0x000214c0


	//----- nvinfo : EIATTR_CRS_STACK_SIZE
	.align		4
.L_860:
        /*00cc*/ 	.byte	0x04, 0x1e
        /*00ce*/ 	.short	(.L_862 - .L_861)
.L_861:
        /*00d0*/ 	.word	0x00000000


	//----- nvinfo : EIATTR_CBANK_PARAM_SIZE
	.align		4
.L_862:
        /*00d4*/ 	.byte	0x03, 0x19
        /*00d6*/ 	.short	0x01d0


	//----- nvinfo : EIATTR_PARAM_CBANK
	.align		4
        /*00d8*/ 	.byte	0x04, 0x0a
        /*00da*/ 	.short	(.L_864 - .L_863)
	.align		4
.L_863:
        /*00dc*/ 	.word	index@(.nv.constant0._ZN5flash24flash_fwd_splitkv_kernelI23Flash_fwd_kernel_traitsILi192ELi64ELi64ELi4ELb0ELb0EN7cutlass6half_tE19Flash_kernel_traitsILi192ELi64ELi64ELi4ES3_EELb1ELb0ELb1ELb0ELb0ELb0ELb1ELb1EEEvNS_16Flash_fwd_paramsE)
        /*00e0*/ 	.short	0x0210
        /*00e2*/ 	.short	0x01d0


	//----- nvinfo : EIATTR_SW_WAR
	.align		4
.L_864:
        /*00e4*/ 	.byte	0x04, 0x36
        /*00e6*/ 	.short	(.L_866 - .L_865)
.L_865:
        /*00e8*/ 	.word	0x00000008
.L_866:


//--------------------- .nv.info._ZN5flash24flash_fwd_splitkv_kernelI23Flash_fwd_kernel_traitsILi192ELi64ELi64ELi4ELb0ELb0EN7cutlass6half_tE19Flash_kernel_traitsILi192ELi64ELi64ELi4ES3_EELb1ELb0ELb1ELb0ELb0ELb1ELb1ELb1EEEvNS_16Flash_fwd_paramsE --------------------------
	.section	.nv.info._ZN5flash24flash_fwd_splitkv_kernelI23Flash_fwd_kernel_traitsILi192ELi64ELi64ELi4ELb0ELb0EN7cutlass6half_tE19Flash_kernel_traitsILi192ELi64ELi64ELi4ES3_EELb1ELb0ELb1ELb0ELb0ELb1ELb1ELb1EEEvNS_16Flash_fwd_paramsE,"",@"SHT_CUDA_INFO"
	.sectionflags	@""
	.align	4


	//----- nvinfo : EIATTR_CUDA_API_VERSION
	.align		4
        /*0000*/ 	.byte	0x04, 0x37
        /*0002*/ 	.short	(.L_868 - .L_867)
.L_867:
        /*0004*/ 	.word	0x00000082


	//----- nvinfo : EIATTR_KPARAM_INFO
	.align		4
.L_868:
        /*0008*/ 	.byte	0x04, 0x17
        /*000a*/ 	.short	(.L_870 - .L_869)
.L_869:
        /*000c*/ 	.word	0x00000000
        /*0010*/ 	.short	0x0000
        /*0012*/ 	.short	0x0000
        /*0014*/ 	.byte	0x00, 0xf0, 0x41, 0x07


	//----- nvinfo : EIATTR_SPARSE_MMA_MASK
	.align		4
.L_870:
        /*0018*/ 	.byte	0x03, 0x50
        /*001a*/ 	.short	0x0000


	//----- nvinfo : EIATTR_MAXREG_COUNT
	.align		4
        /*001c*/ 	.byte	0x03, 0x1b
        /*001e*/ 	.short	0x00ff


	//----- nvinfo : EIATTR_NUM_BARRIERS
	.align		4
        /*0020*/ 	.byte	0x02, 0x4c
        /*0022*/ 	.byte	0x01
	.zero		1


	//----- nvinfo : EIATTR_MERCURY_ISA_VERSION
	.align		4
        /*0024*/ 	.byte	0x03, 0x5f
        /*0026*/ 	.short	0x0101


	//----- nvinfo : EIATTR_COOP_GROUP_MASK_REGIDS
	.align		4
        /*0028*/ 	.byte	0x04, 0x29
        /*002a*/ 	.short	(.L_872 - .L_871)


	//   ....[0]....
.L_871:
        /*002c*/ 	.word	0xffffffff


	//   ....[1]....
        /*0030*/ 	.word	0xffffffff


	//   ....[2]....
        /*0034*/ 	.word	0xffffffff


	//   ....[3]....
        /*0038*/ 	.word	0xffffffff


	//   ....[4]....
        /*003c*/ 	.word	0xffffffff


	//   ....[5]....
        /*0040*/ 	.word	0xffffffff


	//   ....[6]....
        /*0044*/ 	.word	0xffffffff


	//   ....[7]....
        /*0048*/ 	.word	0xffffffff


	//   ....[8]....
        /*004c*/ 	.word	0xffffffff


	//   ....[9]....
        /*0050*/ 	.word	0xffffffff


	//   ....[10]....
        /*0054*/ 	.word	0xffffffff


	//   ....[11]....
        /*0058*/ 	.word	0xffffffff


	//   ....[12]....
        /*005c*/ 	.word	0xffffffff


	//   ....[13]....
        /*0060*/ 	.word	0xffffffff


	//   ....[14]....
        /*0064*/ 	.word	0xffffffff


	//   ....[15]....
        /*0068*/ 	.word	0xffffffff


	//----- nvinfo : EIATTR_COOP_GROUP_INSTR_OFFSETS
	.align		4
.L_872:
        /*006c*/ 	.byte	0x04, 0x28
        /*006e*/ 	.short	(.L_874 - .L_873)


	//   ....[0]....
.L_873:
        /*0070*/ 	.word	0x00016f60


	//   ....[1]....
        /*0074*/ 	.word	0x00016f80


	//   ....[2]....
        /*0078*/ 	.word	0x00017020


	//   ....[3]....
        /*007c*/ 	.word	0x00017030


	//   ....[4]....
        /*0080*/ 	.word	0x0001af50


	//   ....[5]....
        /*0084*/ 	.word	0x0001af60


	//   ....[6]....
        /*0088*/ 	.word	0x0001af90


	//   ....[7]....
        /*008c*/ 	.word	0x0001afa0


	//   ....[8]....
        /*0090*/ 	.word	0x0001f080


	//   ....[9]....
        /*0094*/ 	.word	0x0001f0a0


	//   ....[10]....
        /*0098*/ 	.word	0x0001f0e0


	//   ....[11]....
        /*009c*/ 	.word	0x0001f0f0


	//   ....[12]....
        /*00a0*/ 	.word	0x00020810


	//   ....[13]....
        /*00a4*/ 	.word	0x00020850


	//   ....[14]....
        /*00a8*/ 	.word	0x00020900


	//   ....[15]....
        /*00ac*/ 	.word	0x00020910


	//----- nvinfo : EIATTR_EXIT_INSTR_OFFSETS
	.align		4
.L_874:
        /*00b0*/ 	.byte	0x04, 0x1c
        /*00b2*/ 	.short	(.L_876 - .L_875)


	//   ....[0]....
.L_875:
        /*00b4*/ 	.word	0x00000440


	//   ....[1]....
        /*00b8*/ 	.word	0x000010e0


	//   ....[2]....
        /*00bc*/ 	.word	0x00001110


	//   ....[3]....
        /*00c0*/ 	.word	0x000220b0


	//   ....[4]....
        /*00c4*/ 	.word	0x00022130


	//   ....[5]....
        /*00c8*/ 	.word	0x00022150


	//----- nvinfo : EIATTR_CRS_STACK_SIZE
	.align		4
.L_876:
        /*00cc*/ 	.byte	0x04, 0x1e
        /*00ce*/ 	.short	(.L_878 - .L_877)
.L_877:
        /*00d0*/ 	.word	0x00000000


	//----- nvinfo : EIATTR_CBANK_PARAM_SIZE
	.align		4
.L_878:
        /*00d4*/ 	.byte	0x03, 0x19
        /*00d6*/ 	.short	0x01d0


	//----- nvinfo : EIATTR_PARAM_CBANK
	.align		4
        /*00d8*/ 	.byte	0x04, 0x0a
        /*00da*/ 	.short	(.L_880 - .L_879)
	.align		4
.L_879:
        /*00dc*/ 	.word	index@(.nv.constant0._ZN5flash24flash_fwd_splitkv_kernelI23Flash_fwd_kernel_traitsILi192ELi64ELi64ELi4ELb0ELb0EN7cutlass6half_tE19Flash_kernel_traitsILi192ELi64ELi64ELi4ES3_EELb1ELb0ELb1ELb0ELb0ELb1ELb1ELb1EEEvNS_16Flash_fwd_paramsE)
        /*00e0*/ 	.short	0x0210
        /*00e2*/ 	.short	0x01d0


	//----- nvinfo : EIATTR_SW_WAR
	.align		4
.L_880:
        /*00e4*/ 	.byte	0x04, 0x36
        /*00e6*/ 	.short	(.L_882 - .L_881)
.L_881:
        /*00e8*/ 	.word	0x00000008
.L_882:


//--------------------- .nv.callgraph             --------------------------
	.section	.nv.callgraph,"",@"SHT_CUDA_CALLGRAPH"
	.align	4
	.sectionentsize	8
	.align		4
        /*0000*/ 	.word	0x00000000
	.align		4
        /*0004*/ 	.word	0xffffffff
	.align		4
        /*0008*/ 	.word	0x00000000
	.align		4
        /*000c*/ 	.word	0xfffffffe
	.align		4
        /*0010*/ 	.word	0x00000000
	.align		4
        /*0014*/ 	.word	0xfffffffd
	.align		4
        /*0018*/ 	.word	0x00000000
	.align		4
        /*001c*/ 	.word	0xfffffffc


//--------------------- .nv.constant4             --------------------------
	.section	.nv.constant4,"a",@progbits
	.align	8
	.align		8
.nv.constant4:
        /*0000*/ 	.dword	_ZN79_INTERNAL_fb7b40c3_43_flash_fwd_split_hdim192_fp16_causal_sm80_cu_8761d306_28304cuda3std3__45__cpo5beginE
	.align		8
        /*0008*/ 	.dword	_ZN79_INTERNAL_fb7b40c3_43_flash_fwd_split_hdim192_fp16_causal_sm80_cu_8761d306_28304cuda3std3__45__cpo3endE
	.align		8
        /*0010*/ 	.dword	_ZN79_INTERNAL_fb7b40c3_43_flash_fwd_split_hdim192_fp16_causal_sm80_cu_8761d306_28304cuda3std3__45__cpo6cbeginE
	.align		8
        /*0018*/ 	.dword	_ZN79_INTERNAL_fb7b40c3_43_flash_fwd_split_hdim192_fp16_causal_sm80_cu_8761d306_28304cuda3std3__45__cpo4cendE
	.align		8
        /*0020*/ 	.dword	_ZN79_INTERNAL_fb7b40c3_43_flash_fwd_split_hdim192_fp16_causal_sm80_cu_8761d306_28304cuda3std3__481_GLOBAL__N__fb7b40c3_43_flash_fwd_split_hdim192_fp16_causal_sm80_cu_8761d306_28306ignoreE
	.align		8
        /*0028*/ 	.dword	_ZN79_INTERNAL_fb7b40c3_43_flash_fwd_split_hdim192_fp16_causal_sm80_cu_8761d306_28304cuda3std3__419piecewise_constructE
	.align		8
        /*0030*/ 	.dword	_ZN79_INTERNAL_fb7b40c3_43_flash_fwd_split_hdim192_fp16_causal_sm80_cu_8761d306_28304cuda3std3__48in_placeE
	.align		8
        /*0038*/ 	.dword	_ZN79_INTERNAL_fb7b40c3_43_flash_fwd_split_hdim192_fp16_causal_sm80_cu_8761d306_28304cuda3std6ranges3__45__cpo4swapE
	.align		8
        /*0040*/ 	.dword	_ZN79_INTERNAL_fb7b40c3_43_flash_fwd_split_hdim192_fp16_causal_sm80_cu_8761d306_28304cuda3std6ranges3__45__cpo9iter_moveE
	.align		8
        /*0048*/ 	.dword	_ZN79_INTERNAL_fb7b40c3_43_flash_fwd_split_hdim192_fp16_causal_sm80_cu_8761d306_28304cute7productE
	.align		8
        /*0050*/ 	.dword	_ZN79_INTERNAL_fb7b40c3_43_flash_fwd_split_hdim192_fp16_causal_sm80_cu_8761d306_28304cute1_E


//--------------------- .text._ZN5flash32flash_fwd_splitkv_combine_kernelI23Flash_fwd_kernel_traitsILi192ELi64ELi64ELi4ELb0ELb0EN7cutlass6half_tE19Flash_kernel_traitsILi192ELi64ELi64ELi4ES3_EELi8ELi7ELb0EEEvNS_16Flash_fwd_paramsE --------------------------
	.section	.text._ZN5flash32flash_fwd_splitkv_combine_kernelI23Flash_fwd_kernel_traitsILi192ELi64ELi64ELi4ELb0ELb0EN7cutlass6half_tE19Flash_kernel_traitsILi192ELi64ELi64ELi4ES3_EELi8ELi7ELb0EEEvNS_16Flash_fwd_paramsE,"ax",@progbits
	.align	128
        .global         _ZN5flash32flash_fwd_splitkv_combine_kernelI23Flash_fwd_kernel_traitsILi192ELi64ELi64ELi4ELb0ELb0EN7cutlass6half_tE19Flash_kernel_traitsILi192ELi64ELi64ELi4ES3_EELi8ELi7ELb0EEEvNS_16Flash_fwd_paramsE
        .type           _ZN5flash32flash_fwd_splitkv_combine_kernelI23Flash_fwd_kernel_traitsILi192ELi64ELi64ELi4ELb0ELb0EN7cutlass6half_tE19Flash_kernel_traitsILi192ELi64ELi64ELi4ES3_EELi8ELi7ELb0EEEvNS_16Flash_fwd_paramsE,@function
        .size           _ZN5flash32flash_fwd_splitkv_combine_kernelI23Flash_fwd_kernel_traitsILi192ELi64ELi64ELi4ELb0ELb0EN7cutlass6half_tE19Flash_kernel_traitsILi192ELi64ELi64ELi4ES3_EELi8ELi7ELb0EEEvNS_16Flash_fwd_paramsE,(.L_x_4130 - _ZN5flash32flash_fwd_splitkv_combine_kernelI23Flash_fwd_kernel_traitsILi192ELi64ELi64ELi4ELb0ELb0EN7cutlass6half_tE19Flash_kernel_traitsILi192ELi64ELi64ELi4ES3_EELi8ELi7ELb0EEEvNS_16Flash_fwd_paramsE)
        .other          _ZN5flash32flash_fwd_splitkv_combine_kernelI23Flash_fwd_kernel_traitsILi192ELi64ELi64ELi4ELb0ELb0EN7cutlass6half_tE19Flash_kernel_traitsILi192ELi64ELi64ELi4ES3_EELi8ELi7ELb0EEEvNS_16Flash_fwd_paramsE,@"STO_CUDA_ENTRY STV_DEFAULT"
_ZN5flash32flash_fwd_splitkv_combine_kernelI23Flash_fwd_kernel_traitsILi192ELi64ELi64ELi4ELb0ELb0EN7cutlass6half_tE19Flash_kernel_traitsILi192ELi64ELi64ELi4ES3_EELi8ELi7ELb0EEEvNS_16Flash_fwd_paramsE:
.text._ZN5flash32flash_fwd_splitkv_combine_kernelI23Flash_fwd_kernel_traitsILi192ELi64ELi64ELi4ELb0ELb0EN7cutlass6half_tE19Flash_kernel_traitsILi192ELi64ELi64ELi4ES3_EELi8ELi7ELb0EEEvNS_16Flash_fwd_paramsE:
[----:B------:R-:W-:Y:S08]  /*0000*/  LDC R1, c[0x0][0x28] ;  /* 0x00000a00ff017b82 */ /* 0x000ff00000000800 */
[----:B------:R-:W0:Y:S01]  /*0010*/  LDC.64 R24, c[0x0][0x2c0] ;  /* 0x0000b000ff187b82 */ /* 0x000e220000000a00 */
[----:B------:R-:W-:-:S07]  /*0020*/  ULDC UR5, c[0x0][0x270] ;  /* 0x00009c0000057ab9 */ /* 0x000fce0000000800 */
[----:B------:R-:W1:Y:S01]  /*0030*/  S2UR UR7, SR_CTAID.X ;  /* 0x00000000000779c3 */ /* 0x000e620000002500 */
[----:B0-----:R-:W-:Y:S01]  /*0040*/  IMAD R24, R24, UR5, RZ ;  /* 0x0000000518187c24 */ /* 0x001fe2000f8e02ff */
[----:B------:R-:W-:Y:S01]  /*0050*/  SHF.R.S32.HI R2, RZ, 0x1f, R25 ;  /* 0x0000001fff027819 */ /* 0x000fe20000011419 */
[----:B------:R-:W-:Y:S02]  /*0060*/  USHF.R.S32.HI UR5, URZ, 0x1f, UR5 ;  /* 0x0000001f3f057899 */ /* 0x000fe40008011405 */
[----:B------:R-:W-:Y:S01]  /*0070*/  IMAD R28, R24, R25, RZ ;  /* 0x00000019181c7224 */ /* 0x000fe200078e02ff */
[----:B-1----:R-:W-:-:S04]  /*0080*/  USHF.L.U32 UR7, UR7, 0x3, URZ ;  /* 0x0000000307077899 */ /* 0x002fc8000800063f */
[----:B------:R-:W-:Y:S02]  /*0090*/  ISETP.LT.U32.AND P0, PT, R28, R25, PT ;  /* 0x000000191c00720c */ /* 0x000fe40003f01070 */
[----:B------:R-:W-:Y:S01]  /*00a0*/  SHF.R.S32.HI R5, RZ, 0x1f, R28 ;  /* 0x0000001fff057819 */ /* 0x000fe2000001141c */
[----:B------:R-:W-:-:S03]  /*00b0*/  USHF.R.S32.HI UR6, URZ, 0x1f, UR7 ;  /* 0x0000001f3f067899 */ /* 0x000fc60008011407 */
[----:B------:R-:W-:-:S04]  /*00c0*/  ISETP.LT.AND.EX P0, PT, R5, R2, PT, P0 ;  /* 0x000000020500720c */ /* 0x000fc80003f01300 */
[C---:B------:R-:W-:Y:S02]  /*00d0*/  SEL R2, R5.reuse, R2, P0 ;  /* 0x0000000205027207 */ /* 0x040fe40000000000 */
[----:B------:R-:W-:Y:S02]  /*00e0*/  SEL R25, R28, R25, P0 ;  /* 0x000000191c197207 */ /* 0x000fe40000000000 */
[----:B------:R-:W-:-:S04]  /*00f0*/  LOP3.LUT R0, R5, R2, RZ, 0xfc, !PT ;  /* 0x0000000205007212 */ /* 0x000fc800078efcff */
[----:B------:R-:W-:-:S13]  /*0100*/  ISETP.NE.U32.AND P1, PT, R0, RZ, PT ;  /* 0x000000ff0000720c */ /* 0x000fda0003f25070 */
[----:B------:R-:W-:Y:S05]  /*0110*/  @!P1 BRA `(.L_x_0) ;  /* 0x0000000000249947 */ /* 0x000fea0003800000 */
[----:B------:R-:W-:Y:S01]  /*0120*/  IMAD.MOV.U32 R18, RZ, RZ, R28 ;  /* 0x000000ffff127224 */ /* 0x000fe200078e001c */
[----:B------:R-:W-:Y:S01]  /*0130*/  MOV R24, R25 ;  /* 0x0000001900187202 */ /* 0x000fe20000000f00 */
[----:B------:R-:W-:Y:S01]  /*0140*/  IMAD.MOV.U32 R19, RZ, RZ, R5 ;  /* 0x000000ffff137224 */ /* 0x000fe200078e0005 */
[----:B------:R-:W-:Y:S02]  /*0150*/  MOV R23, R2 ;  /* 0x0000000200177202 */ /* 0x000fe40000000f00 */
[----:B------:R-:W-:Y:S02]  /*0160*/  MOV R22, 0x180 ;  /* 0x0000018000167802 */ /* 0x000fe40000000f00 */
[----:B------:R-:W-:Y:S05]  /*0170*/  CALL.REL.NOINC `($__internal_0_$__cuda_sm20_div_s64) ;  /* 0x0000005000707944 */ /* 0x000fea0003c00000 */
[----:B------:R-:W-:Y:S02]  /*0180*/  MOV R18, R0 ;  /* 0x0000000000127202 */ /* 0x000fe40000000f00 */
[----:B------:R-:W-:Y:S01]  /*0190*/  MOV R19, R27 ;  /* 0x0000001b00137202 */ /* 0x000fe20000000f00 */
[----:B------:R-:W-:Y:S06]  /*01a0*/  BRA `(.L_x_1) ;  /* 0x00000000004c7947 */ /* 0x000fec0003800000 */
.L_x_0:
[----:B------:R-:W0:Y:S01]  /*01b0*/  I2F.U32.RP R4, R25 ;  /* 0x0000001900047306 */ /* 0x000e220000209000 */
[----:B------:R-:W-:Y:S02]  /*01c0*/  ISETP.NE.U32.AND P0, PT, R25, RZ, PT ;  /* 0x000000ff1900720c */ /* 0x000fe40003f05070 */
[----:B------:R-:W-:-:S05]  /*01d0*/  MOV R19, RZ ;  /* 0x000000ff00137202 */ /* 0x000fca0000000f00 */
[----:B0-----:R-:W0:Y:S02]  /*01e0*/  MUFU.RCP R6, R4 ;  /* 0x0000000400067308 */ /* 0x001e240000001000 */
[----:B0-----:R-:W-:-:S06]  /*01f0*/  VIADD R6, R6, 0xffffffe ;  /* 0x0ffffffe06067836 */ /* 0x001fcc0000000000 */
[----:B------:R0:W1:Y:S02]  /*0200*/  F2I.FTZ.U32.TRUNC.NTZ R7, R6 ;  /* 0x0000000600077305 */ /* 0x000064000021f000 */
[----:B0-----:R-:W-:Y:S01]  /*0210*/  HFMA2.MMA R6, -RZ, RZ, 0, 0 ;  /* 0x00000000ff067435 */ /* 0x001fe200000001ff */
[----:B-1----:R-:W-:-:S04]  /*0220*/  IMAD.MOV R0, RZ, RZ, -R7 ;  /* 0x000000ffff007224 */ /* 0x002fc800078e0a07 */
[----:B------:R-:W-:-:S05]  /*0230*/  IMAD R3, R0, R25, RZ ;  /* 0x0000001900037224 */ /* 0x000fca00078e02ff */
[----:B------:R-:W-:-:S06]  /*0240*/  IMAD.HI.U32 R3, R7, R3, R6 ;  /* 0x0000000307037227 */ /* 0x000fcc00078e0006 */
[----:B------:R-:W-:-:S04]  /*0250*/  IMAD.HI.U32 R18, R3, R28, RZ ;  /* 0x0000001c03127227 */ /* 0x000fc800078e00ff */
[----:B------:R-:W-:-:S04]  /*0260*/  IMAD.MOV R0, RZ, RZ, -R18 ;  /* 0x000000ffff007224 */ /* 0x000fc800078e0a12 */
[----:B------:R-:W-:-:S05]  /*0270*/  IMAD R0, R25, R0, R28 ;  /* 0x0000000019007224 */ /* 0x000fca00078e021c */
[----:B------:R-:W-:-:S13]  /*0280*/  ISETP.GE.U32.AND P2, PT, R0, R25, PT ;  /* 0x000000190000720c */ /* 0x000fda0003f46070 */
[----:B------:R-:W-:Y:S01]  /*0290*/  @P2 IADD3 R0, R0, -R25, RZ ;  /* 0x8000001900002210 */ /* 0x000fe20007ffe0ff */
[----:B------:R-:W-:-:S03]  /*02a0*/  @P2 VIADD R18, R18, 0x1 ;  /* 0x0000000112122836 */ /* 0x000fc60000000000 */
[----:B------:R-:W-:-:S13]  /*02b0*/  ISETP.GE.U32.AND P1, PT, R0, R25, PT ;  /* 0x000000190000720c */ /* 0x000fda0003f26070 */
[----:B------:R-:W-:Y:S02]  /*02c0*/  @P1 IADD3 R18, R18, 0x1, RZ ;  /* 0x0000000112121810 */ /* 0x000fe40007ffe0ff */
[----:B------:R-:W-:-:S07]  /*02d0*/  @!P0 LOP3.LUT R18, RZ, R25, RZ, 0x33, !PT ;  /* 0x00000019ff128212 */ /* 0x000fce00078e33ff */
.L_x_1:
[----:B------:R-:W-:Y:S01]  /*02e0*/  ULDC UR4, c[0x0][0x270] ;  /* 0x00009c0000047ab9 */ /* 0x000fe20000000800 */
[----:B------:R-:W-:Y:S01]  /*02f0*/  BSSY B0, `(.L_x_2) ;  /* 0x0000020000007945 */ /* 0x000fe20003800000 */
[----:B------:R-:W-:-:S04]  /*0300*/  ISETP.LT.U32.AND P0, PT, R18, UR4, PT ;  /* 0x0000000412007c0c */ /* 0x000fc8000bf01070 */
[----:B------:R-:W-:-:S04]  /*0310*/  ISETP.LT.AND.EX P0, PT, R19, UR5, PT, P0 ;  /* 0x0000000513007c0c */ /* 0x000fc8000bf01300 */
[C---:B------:R-:W-:Y:S02]  /*0320*/  SEL R23, R19.reuse, UR5, P0 ;  /* 0x0000000513177c07 */ /* 0x040fe40008000000 */
[----:B------:R-:W-:Y:S02]  /*0330*/  SEL R24, R18, UR4, P0 ;  /* 0x0000000412187c07 */ /* 0x000fe40008000000 */
[----:B------:R-:W-:-:S04]  /*0340*/  LOP3.LUT R0, R19, R23, RZ, 0xfc, !PT ;  /* 0x0000001713007212 */ /* 0x000fc800078efcff */
[----:B------:R-:W-:-:S13]  /*0350*/  ISETP.NE.U32.AND P1, PT, R0, RZ, PT ;  /* 0x000000ff0000720c */ /* 0x000fda0003f25070 */
[----:B------:R-:W-:Y:S05]  /*0360*/  @!P1 BRA `(.L_x_3) ;  /* 0x0000000000149947 */ /* 0x000fea0003800000 */
[----:B------:R-:W-:Y:S02]  /*0370*/  MOV R22, 0x390 ;  /* 0x0000039000167802 */ /* 0x000fe40000000f00 */
[----:B------:R-:W-:Y:S05]  /*0380*/  CALL.REL.NOINC `($__internal_0_$__cuda_sm20_div_s64) ;  /* 0x0000004c00ec7944 */ /* 0x000fea0003c00000 */
[----:B------:R-:W-:Y:S02]  /*0390*/  MOV R8, R0 ;  /* 0x0000000000087202 */ /* 0x000fe40000000f00 */
[----:B------:R-:W-:Y:S01]  /*03a0*/  MOV R9, R27 ;  /* 0x0000001b00097202 */ /* 0x000fe20000000f00 */
[----:B------:R-:W-:Y:S05]  /*03b0*/  BRA `(.L_x_4) ;  /* 0x00000000004c7947 */ /* 0x000fea0003800000 */
.L_x_3:
        /* <DEDUP_REMOVED lines=18> */
[----:B------:R-:W-:Y:S02]  /*04e0*/  @!P0 LOP3.LUT R8, RZ, R24, RZ, 0x33, !PT ;  /* 0x00000018ff088212 */ /* 0x000fe400078e33ff */
.L_x_4:
[----:B------:R-:W-:Y:S05]  /*04f0*/  BSYNC B0 ;  /* 0x0000000000007941 */ /* 0x000fea0003800000 */
.L_x_2:
[----:B------:R-:W0:Y:S01]  /*0500*/  LDC R0, c[0x0][0x2c4] ;  /* 0x0000b100ff007b82 */ /* 0x000e220000000800 */
[----:B------:R-:W-:Y:S01]  /*0510*/  BSSY B0, `(.L_x_5) ;  /* 0x0000049000007945 */ /* 0x000fe20003800000 */
[----:B0-----:R-:W-:Y:S01]  /*0520*/  IABS R4, R0 ;  /* 0x0000000000047213 */ /* 0x001fe20000000000 */
[C---:B------:R-:W-:Y:S01]  /*0530*/  VIADD R3, R0.reuse, 0xffffffff ;  /* 0xffffffff00037836 */ /* 0x040fe20000000000 */
[----:B------:R-:W-:Y:S02]  /*0540*/  ISETP.NE.AND P3, PT, R0, RZ, PT ;  /* 0x000000ff0000720c */ /* 0x000fe40003f65270 */
[----:B------:R-:W0:Y:S01]  /*0550*/  I2F.RP R14, R4 ;  /* 0x00000004000e7306 */ /* 0x000e220000209400 */
[----:B------:R-:W-:-:S05]  /*0560*/  IMAD.IADD R7, R3, 0x1, R4 ;  /* 0x0000000103077824 */ /* 0x000fca00078e0204 */
[----:B------:R-:W-:Y:S02]  /*0570*/  IABS R6, R7 ;  /* 0x0000000700067213 */ /* 0x000fe40000000000 */
[----:B0-----:R-:W0:Y:S02]  /*0580*/  MUFU.RCP R12, R14 ;  /* 0x0000000e000c7308 */ /* 0x001e240000001000 */
[----:B0-----:R-:W-:-:S06]  /*0590*/  VIADD R12, R12, 0xffffffe ;  /* 0x0ffffffe0c0c7836 */ /* 0x001fcc0000000000 */
[----:B------:R-:W0:Y:S02]  /*05a0*/  F2I.FTZ.U32.TRUNC.NTZ R13, R12 ;  /* 0x0000000c000d7305 */ /* 0x000e24000021f000 */
[----:B0-----:R-:W-:Y:S02]  /*05b0*/  IMAD.MOV R11, RZ, RZ, -R13 ;  /* 0x000000ffff0b7224 */ /* 0x001fe400078e0a0d */
[----:B------:R-:W-:Y:S02]  /*05c0*/  IMAD.MOV.U32 R12, RZ, RZ, RZ ;  /* 0x000000ffff0c7224 */ /* 0x000fe400078e00ff */
[----:B------:R-:W-:-:S04]  /*05d0*/  IMAD R10, R11, R4, RZ ;  /* 0x000000040b0a7224 */ /* 0x000fc800078e02ff */
[----:B------:R-:W-:-:S06]  /*05e0*/  IMAD.HI.U32 R11, R13, R10, R12 ;  /* 0x0000000a0d0b7227 */ /* 0x000fcc00078e000c */
[----:B------:R-:W-:-:S04]  /*05f0*/  IMAD.HI.U32 R11, R11, R6, RZ ;  /* 0x000000060b0b7227 */ /* 0x000fc800078e00ff */
[----:B------:R-:W-:-:S04]  /*0600*/  IMAD.MOV R13, RZ, RZ, -R11 ;  /* 0x000000ffff0d7224 */ /* 0x000fc800078e0a0b */
[C---:B------:R-:W-:Y:S01]  /*0610*/  IMAD R13, R4.reuse, R13, R6 ;  /* 0x0000000d040d7224 */ /* 0x040fe200078e0206 */
[C---:B------:R-:W-:Y:S02]  /*0620*/  LOP3.LUT R6, R7.reuse, R4, RZ, 0x3c, !PT ;  /* 0x0000000407067212 */ /* 0x040fe400078e3cff */
[----:B------:R-:W-:Y:S02]  /*0630*/  LOP3.LUT R7, R7, R0, RZ, 0x3c, !PT ;  /* 0x0000000007077212 */ /* 0x000fe400078e3cff */
[----:B------:R-:W-:Y:S02]  /*0640*/  ISETP.GT.U32.AND P1, PT, R4, R13, PT ;  /* 0x0000000d0400720c */ /* 0x000fe40003f24070 */
[----:B------:R-:W-:Y:S02]  /*0650*/  ISETP.GE.AND P0, PT, R6, RZ, PT ;  /* 0x000000ff0600720c */ /* 0x000fe40003f06270 */
[----:B------:R-:W-:-:S09]  /*0660*/  LEA.HI.SX32 R6, R0, 0x1, 0x1 ;  /* 0x0000000100067811 */ /* 0x000fd200078f0aff */
[----:B------:R-:W-:Y:S02]  /*0670*/  @!P1 IMAD.IADD R13, R13, 0x1, -R4 ;  /* 0x000000010d0d9824 */ /* 0x000fe400078e0a04 */
[----:B------:R-:W-:Y:S01]  /*0680*/  @!P1 VIADD R11, R11, 0x1 ;  /* 0x000000010b0b9836 */ /* 0x000fe20000000000 */
[----:B------:R-:W-:Y:S02]  /*0690*/  ISETP.NE.AND P1, PT, R0, RZ, PT ;  /* 0x000000ff0000720c */ /* 0x000fe40003f25270 */
[----:B------:R-:W-:-:S13]  /*06a0*/  ISETP.GE.U32.AND P2, PT, R13, R4, PT ;  /* 0x000000040d00720c */ /* 0x000fda0003f46070 */
[----:B------:R-:W-:Y:S01]  /*06b0*/  @P2 VIADD R11, R11, 0x1 ;  /* 0x000000010b0b2836 */ /* 0x000fe20000000000 */
[----:B------:R-:W-:-:S03]  /*06c0*/  ISETP.GT.AND P2, PT, R0, RZ, PT ;  /* 0x000000ff0000720c */ /* 0x000fc60003f44270 */
[----:B------:R-:W-:-:S04]  /*06d0*/  IMAD.MOV.U32 R17, RZ, RZ, R11 ;  /* 0x000000ffff117224 */ /* 0x000fc800078e000b */
[----:B------:R-:W-:Y:S01]  /*06e0*/  @!P0 IMAD.MOV R17, RZ, RZ, -R17 ;  /* 0x000000ffff118224 */ /* 0x000fe200078e0a11 */
[----:B------:R-:W-:Y:S02]  /*06f0*/  @!P1 LOP3.LUT R17, RZ, R4, RZ, 0x33, !PT ;  /* 0x00000004ff119212 */ /* 0x000fe400078e33ff */
[----:B------:R-:W-:Y:S02]  /*0700*/  ISETP.GE.AND P1, PT, R7, RZ, PT ;  /* 0x000000ff0700720c */ /* 0x000fe40003f26270 */
[----:B------:R-:W-:Y:S02]  /*0710*/  ISETP.LT.U32.AND P0, PT, R24, R17, PT ;  /* 0x000000111800720c */ /* 0x000fe40003f01070 */
[----:B------:R-:W-:Y:S02]  /*0720*/  SHF.R.S32.HI R16, RZ, 0x1f, R17 ;  /* 0x0000001fff107819 */ /* 0x000fe40000011411 */
[----:B------:R-:W-:Y:S02]  /*0730*/  SHF.R.S32.HI R7, RZ, 0x1f, R0 ;  /* 0x0000001fff077819 */ /* 0x000fe40000011400 */
[----:B------:R-:W-:-:S03]  /*0740*/  ISETP.LT.AND.EX P0, PT, R23, R16, PT, P0 ;  /* 0x000000101700720c */ /* 0x000fc60003f01300 */
[----:B------:R-:W-:Y:S01]  /*0750*/  @!P2 IMAD.MOV R6, RZ, RZ, R7 ;  /* 0x000000ffff06a224 */ /* 0x000fe200078e0207 */
[C---:B------:R-:W-:Y:S01]  /*0760*/  SEL R16, R23.reuse, R16, P0 ;  /* 0x0000001017107207 */ /* 0x040fe20000000000 */
[----:B------:R-:W-:Y:S01]  /*0770*/  @!P1 IMAD.MOV R11, RZ, RZ, -R11 ;  /* 0x000000ffff0b9224 */ /* 0x000fe200078e0a0b */
[----:B------:R-:W-:Y:S02]  /*0780*/  @!P3 LOP3.LUT R11, RZ, R0, RZ, 0x33, !PT ;  /* 0x00000000ff0bb212 */ /* 0x000fe400078e33ff */
[----:B------:R-:W-:Y:S02]  /*0790*/  LOP3.LUT R4, R23, R16, RZ, 0xfc, !PT ;  /* 0x0000001017047212 */ /* 0x000fe400078efcff */
[----:B------:R-:W-:Y:S02]  /*07a0*/  SEL R17, R24, R17, P0 ;  /* 0x0000001118117207 */ /* 0x000fe40000000000 */
[----:B------:R-:W-:Y:S01]  /*07b0*/  ISETP.NE.U32.AND P1, PT, R4, RZ, PT ;  /* 0x000000ff0400720c */ /* 0x000fe20003f25070 */
[----:B------:R-:W-:-:S12]  /*07c0*/  IMAD R4, R11, R6, RZ ;  /* 0x000000060b047224 */ /* 0x000fd800078e02ff */
        /* <DEDUP_REMOVED lines=9> */
[----:B------:R-:W-:Y:S05]  /*0860*/  BRA `(.L_x_7) ;  /* 0x00000000004c7947 */ /* 0x000fea0003800000 */
.L_x_6:
        /* <DEDUP_REMOVED lines=19> */
.L_x_7:
[----:B------:R-:W-:Y:S05]  /*09a0*/  BSYNC B0 ;  /* 0x0000000000007941 */ /* 0x000fea0003800000 */
.L_x_5:
[----:B------:R-:W0:Y:S01]  /*09b0*/  LDC R0, c[0x0][0x2c4] ;  /* 0x0000b100ff007b82 */ /* 0x000e220000000800 */
[----:B------:R-:W-:Y:S01]  /*09c0*/  ULDC UR5, c[0x0][0x270] ;  /* 0x00009c0000057ab9 */ /* 0x000fe20000000800 */
[----:B------:R-:W-:Y:S01]  /*09d0*/  IABS R11, R4 ;  /* 0x00000004000b7213 */ /* 0x000fe20000000000 */
[----:B------:R-:W1:Y:S01]  /*09e0*/  S2R R35, SR_TID.X ;  /* 0x0000000000237919 */ /* 0x000e620000002100 */
[----:B------:R-:W-:Y:S02]  /*09f0*/  BSSY B0, `(.L_x_8) ;  /* 0x0000079000007945 */ /* 0x000fe40003800000 */
[----:B------:R-:W2:Y:S08]  /*0a00*/  I2F.RP R15, R11 ;  /* 0x0000000b000f7306 */ /* 0x000eb00000209400 */
[----:B--2---:R-:W2:Y:S01]  /*0a10*/  MUFU.RCP R6, R15 ;  /* 0x0000000f00067308 */ /* 0x004ea20000001000 */
[----:B0-----:R-:W-:Y:S01]  /*0a20*/  IMAD R7, R0, UR5, RZ ;  /* 0x0000000500077c24 */ /* 0x001fe2000f8e02ff */
[----:B------:R-:W-:Y:S01]  /*0a30*/  IABS R10, R0 ;  /* 0x00000000000a7213 */ /* 0x000fe20000000000 */
[----:B------:R-:W-:-:S03]  /*0a40*/  UIADD3 UR5, UR5, -0x1, URZ ;  /* 0xffffffff05057890 */ /* 0x000fc6000fffe03f */
[----:B------:R-:W-:Y:S02]  /*0a50*/  IABS R12, R7 ;  /* 0x00000007000c7213 */ /* 0x000fe40000000000 */
[----:B------:R-:W0:Y:S01]  /*0a60*/  I2F.RP R14, R10 ;  /* 0x0000000a000e7306 */ /* 0x000e220000209400 */
[----:B------:R-:W-:Y:S02]  /*0a70*/  ISETP.NE.AND P5, PT, R7, RZ, PT ;  /* 0x000000ff0700720c */ /* 0x000fe40003fa5270 */
[----:B------:R-:W-:-:S05]  /*0a80*/  IMAD.IADD R21, R3, 0x1, R12 ;  /* 0x0000000103157824 */ /* 0x000fca00078e020c */
[----:B------:R-:W3:Y:S01]  /*0a90*/  I2F.RP R13, R12 ;  /* 0x0000000c000d7306 */ /* 0x000ee20000209400 */
[----:B--2---:R-:W-:-:S07]  /*0aa0*/  VIADD R18, R6, 0xffffffe ;  /* 0x0ffffffe06127836 */ /* 0x004fce0000000000 */
[----:B0-----:R-:W0:Y:S08]  /*0ab0*/  MUFU.RCP R22, R14 ;  /* 0x0000000e00167308 */ /* 0x001e300000001000 */
[----:B---3--:R-:W2:Y:S08]  /*0ac0*/  MUFU.RCP R26, R13 ;  /* 0x0000000d001a7308 */ /* 0x008eb00000001000 */
[----:B------:R-:W3:Y:S01]  /*0ad0*/  F2I.FTZ.U32.TRUNC.NTZ R19, R18 ;  /* 0x0000001200137305 */ /* 0x000ee2000021f000 */
[----:B0-----:R-:W-:Y:S01]  /*0ae0*/  VIADD R22, R22, 0xffffffe ;  /* 0x0ffffffe16167836 */ /* 0x001fe20000000000 */
[----:B------:R-:W-:-:S05]  /*0af0*/  IABS R14, R4 ;  /* 0x00000004000e7213 */ /* 0x000fca0000000000 */
[----:B------:R-:W-:Y:S01]  /*0b00*/  IMAD.MOV R14, RZ, RZ, -R14 ;  /* 0x000000ffff0e7224 */ /* 0x000fe200078e0a0e */
[----:B------:R-:W0:Y:S01]  /*0b10*/  F2I.FTZ.U32.TRUNC.NTZ R23, R22 ;  /* 0x0000001600177305 */ /* 0x000e22000021f000 */
[----:B--2---:R-:W-:Y:S02]  /*0b20*/  VIADD R26, R26, 0xffffffe ;  /* 0x0ffffffe1a1a7836 */ /* 0x004fe40000000000 */
[----:B---3--:R-:W-:-:S05]  /*0b30*/  IMAD.MOV R6, RZ, RZ, -R19 ;  /* 0x000000ffff067224 */ /* 0x008fca00078e0a13 */
[----:B------:R-:W2:Y:S01]  /*0b40*/  F2I.FTZ.U32.TRUNC.NTZ R27, R26 ;  /* 0x0000001a001b7305 */ /* 0x000ea2000021f000 */
[----:B------:R-:W-:Y:S02]  /*0b50*/  IMAD.MOV.U32 R18, RZ, RZ, RZ ;  /* 0x000000ffff127224 */ /* 0x000fe400078e00ff */
[----:B------:R-:W-:Y:S02]  /*0b60*/  IMAD R13, R6, R11, RZ ;  /* 0x0000000b060d7224 */ /* 0x000fe400078e02ff */
[----:B------:R-:W-:Y:S02]  /*0b70*/  VIADD R6, R11, UR5 ;  /* 0x000000050b067c36 */ /* 0x000fe40008000000 */
[----:B------:R-:W-:Y:S01]  /*0b80*/  IMAD.HI.U32 R13, R19, R13, R18 ;  /* 0x0000000d130d7227 */ /* 0x000fe200078e0012 */
[----:B------:R-:W-:Y:S02]  /*0b90*/  IABS R18, R7 ;  /* 0x0000000700127213 */ /* 0x000fe40000000000 */
[----:B------:R-:W-:Y:S01]  /*0ba0*/  IABS R19, R21 ;  /* 0x0000001500137213 */ /* 0x000fe20000000000 */
[----:B0-----:R-:W-:-:S02]  /*0bb0*/  IMAD.MOV R3, RZ, RZ, -R23 ;  /* 0x000000ffff037224 */ /* 0x001fc400078e0a17 */
[----:B------:R-:W-:Y:S02]  /*0bc0*/  IMAD.MOV R18, RZ, RZ, -R18 ;  /* 0x000000ffff127224 */ /* 0x000fe400078e0a12 */
[--C-:B--2---:R-:W-:Y:S02]  /*0bd0*/  IMAD.MOV R15, RZ, RZ, -R27.reuse ;  /* 0x000000ffff0f7224 */ /* 0x104fe400078e0a1b */
[----:B------:R-:W-:Y:S02]  /*0be0*/  IMAD.MOV.U32 R26, RZ, RZ, RZ ;  /* 0x000000ffff1a7224 */ /* 0x000fe400078e00ff */
[----:B------:R-:W-:Y:S01]  /*0bf0*/  IMAD R20, R15, R12, RZ ;  /* 0x0000000c0f147224 */ /* 0x000fe200078e02ff */
[----:B------:R-:W-:Y:S01]  /*0c00*/  IABS R15, R6 ;  /* 0x00000006000f7213 */ /* 0x000fe20000000000 */
[----:B------:R-:W-:Y:S02]  /*0c10*/  IMAD R3, R3, R10, RZ ;  /* 0x0000000a03037224 */ /* 0x000fe400078e02ff */
[----:B------:R-:W-:-:S04]  /*0c20*/  IMAD.HI.U32 R20, R27, R20, R26 ;  /* 0x000000141b147227 */ /* 0x000fc800078e001a */
[----:B------:R-:W-:Y:S02]  /*0c30*/  IMAD.MOV.U32 R22, RZ, RZ, RZ ;  /* 0x000000ffff167224 */ /* 0x000fe400078e00ff */
[----:B------:R-:W-:-:S04]  /*0c40*/  IMAD.HI.U32 R20, R20, R19, RZ ;  /* 0x0000001314147227 */ /* 0x000fc800078e00ff */
[----:B------:R-:W-:Y:S02]  /*0c50*/  IMAD R27, R20, R18, R19 ;  /* 0x00000012141b7224 */ /* 0x000fe400078e0213 */
[----:B------:R-:W-:-:S03]  /*0c60*/  IMAD.HI.U32 R22, R23, R3, R22 ;  /* 0x0000000317167227 */ /* 0x000fc600078e0016 */
[----:B------:R-:W-:Y:S01]  /*0c70*/  ISETP.GT.U32.AND P4, PT, R12, R27, PT ;  /* 0x0000001b0c00720c */ /* 0x000fe20003f84070 */
[----:B------:R-:W-:-:S04]  /*0c80*/  IMAD.HI.U32 R13, R13, R15, RZ ;  /* 0x0000000f0d0d7227 */ /* 0x000fc800078e00ff */
[----:B------:R-:W-:-:S04]  /*0c90*/  IMAD.HI.U32 R22, R22, R19, RZ ;  /* 0x0000001316167227 */ /* 0x000fc800078e00ff */
[----:B------:R-:W-:Y:S01]  /*0ca0*/  IMAD R14, R13, R14, R15 ;  /* 0x0000000e0d0e7224 */ /* 0x000fe200078e020f */
[----:B------:R-:W-:Y:S02]  /*0cb0*/  IADD3 R3, -R22, RZ, RZ ;  /* 0x000000ff16037210 */ /* 0x000fe40007ffe1ff */
[----:B------:R-:W-:Y:S01]  /*0cc0*/  LOP3.LUT R15, R21, R12, RZ, 0x3c, !PT ;  /* 0x0000000c150f7212 */ /* 0x000fe200078e3cff */
[----:B------:R-:W-:Y:S01]  /*0cd0*/  @!P4 IMAD.IADD R27, R27, 0x1, -R12 ;  /* 0x000000011b1bc824 */ /* 0x000fe200078e0a0c */
[----:B------:R-:W-:Y:S01]  /*0ce0*/  ISETP.GT.U32.AND P3, PT, R11, R14, PT ;  /* 0x0000000e0b00720c */ /* 0x000fe20003f64070 */
[----:B------:R-:W-:Y:S01]  /*0cf0*/  IMAD R3, R10, R3, R19 ;  /* 0x000000030a037224 */ /* 0x000fe200078e0213 */
[----:B------:R-:W-:Y:S01]  /*0d00*/  ISETP.GE.AND P1, PT, R15, RZ, PT ;  /* 0x000000ff0f00720c */ /* 0x000fe20003f26270 */
[----:B------:R-:W-:Y:S01]  /*0d10*/  @!P4 VIADD R20, R20, 0x1 ;  /* 0x000000011414c836 */ /* 0x000fe20000000000 */
[----:B------:R-:W-:Y:S02]  /*0d20*/  ISETP.GE.U32.AND P2, PT, R27, R12, PT ;  /* 0x0000000c1b00720c */ /* 0x000fe40003f46070 */
[----:B------:R-:W-:-:S02]  /*0d30*/  ISETP.GT.U32.AND P0, PT, R10, R3, PT ;  /* 0x000000030a00720c */ /* 0x000fc40003f04070 */
[----:B------:R-:W-:Y:S02]  /*0d40*/  LOP3.LUT R21, R21, R0, RZ, 0x3c, !PT ;  /* 0x0000000015157212 */ /* 0x000fe400078e3cff */
[----:B------:R-:W-:-:S03]  /*0d50*/  LEA.HI.SX32 R15, R7, 0x1, 0x1 ;  /* 0x00000001070f7811 */ /* 0x000fc600078f0aff */
[----:B------:R-:W-:Y:S02]  /*0d60*/  @!P3 IMAD.IADD R14, R14, 0x1, -R11 ;  /* 0x000000010e0eb824 */ /* 0x000fe400078e0a0b */
[----:B------:R-:W-:Y:S01]  /*0d70*/  @!P3 VIADD R13, R13, 0x1 ;  /* 0x000000010d0db836 */ /* 0x000fe20000000000 */
[----:B------:R-:W-:Y:S01]  /*0d80*/  ISETP.NE.AND P3, PT, R4, RZ, PT ;  /* 0x000000ff0400720c */ /* 0x000fe20003f65270 */
[----:B------:R-:W-:Y:S01]  /*0d90*/  @P2 VIADD R20, R20, 0x1 ;  /* 0x0000000114142836 */ /* 0x000fe20000000000 */
[-C--:B------:R-:W-:Y:S01]  /*0da0*/  ISETP.GE.U32.AND P6, PT, R14, R11.reuse, PT ;  /* 0x0000000b0e00720c */ /* 0x080fe20003fc6070 */
[----:B------:R-:W-:Y:S01]  /*0db0*/  @!P0 IMAD.IADD R3, R3, 0x1, -R10 ;  /* 0x0000000103038824 */ /* 0x000fe200078e0a0a */
[----:B------:R-:W-:Y:S01]  /*0dc0*/  LOP3.LUT R14, R6, R11, RZ, 0x3c, !PT ;  /* 0x0000000b060e7212 */ /* 0x000fe200078e3cff */
[----:B------:R-:W-:Y:S01]  /*0dd0*/  @!P1 IMAD.MOV R20, RZ, RZ, -R20 ;  /* 0x000000ffff149224 */ /* 0x000fe200078e0a14 */
[----:B------:R-:W-:Y:S01]  /*0de0*/  @!P5 LOP3.LUT R20, RZ, R12, RZ, 0x33, !PT ;  /* 0x0000000cff14d212 */ /* 0x000fe200078e33ff */
[----:B------:R-:W-:Y:S01]  /*0df0*/  @!P0 VIADD R22, R22, 0x1 ;  /* 0x0000000116168836 */ /* 0x000fe20000000000 */
[----:B------:R-:W-:-:S02]  /*0e00*/  ISETP.GE.AND P2, PT, R14, RZ, PT ;  /* 0x000000ff0e00720c */ /* 0x000fc40003f46270 */
[----:B------:R-:W-:Y:S02]  /*0e10*/  ISETP.GE.U32.AND P4, PT, R3, R10, PT ;  /* 0x0000000a0300720c */ /* 0x000fe40003f86070 */
[----:B------:R-:W-:Y:S02]  /*0e20*/  ISETP.LT.U32.AND P0, PT, R8, R20, PT ;  /* 0x000000140800720c */ /* 0x000fe40003f01070 */
[----:B------:R-:W-:Y:S02]  /*0e30*/  SHF.R.S32.HI R3, RZ, 0x1f, R20 ;  /* 0x0000001fff037819 */ /* 0x000fe40000011414 */
[----:B------:R-:W-:Y:S02]  /*0e40*/  @P6 IADD3 R13, R13, 0x1, RZ ;  /* 0x000000010d0d6810 */ /* 0x000fe40007ffe0ff */
[----:B------:R-:W-:Y:S02]  /*0e50*/  ISETP.GE.AND P1, PT, R21, RZ, PT ;  /* 0x000000ff1500720c */ /* 0x000fe40003f26270 */
[C---:B------:R-:W-:Y:S01]  /*0e60*/  ISETP.LT.AND.EX P0, PT, R9.reuse, R3, PT, P0 ;  /* 0x000000030900720c */ /* 0x040fe20003f01300 */
[----:B------:R-:W-:Y:S01]  /*0e70*/  @!P2 IMAD.MOV R13, RZ, RZ, -R13 ;  /* 0x000000ffff0da224 */ /* 0x000fe200078e0a0d */
[----:B------:R-:W-:Y:S01]  /*0e80*/  @!P3 LOP3.LUT R13, RZ, R11, RZ, 0x33, !PT ;  /* 0x0000000bff0db212 */ /* 0x000fe200078e33ff */
[----:B------:R-:W-:Y:S01]  /*0e90*/  @P4 VIADD R22, R22, 0x1 ;  /* 0x0000000116164836 */ /* 0x000fe20000000000 */
[----:B------:R-:W-:-:S02]  /*0ea0*/  SEL R11, R9, R3, P0 ;  /* 0x00000003090b7207 */ /* 0x000fc40000000000 */
[----:B------:R-:W-:Y:S02]  /*0eb0*/  ISETP.NE.AND P2, PT, R0, RZ, PT ;  /* 0x000000ff0000720c */ /* 0x000fe40003f45270 */
[----:B------:R-:W-:Y:S02]  /*0ec0*/  LOP3.LUT R3, R9, R11, RZ, 0xfc, !PT ;  /* 0x0000000b09037212 */ /* 0x000fe400078efcff */
[----:B------:R-:W-:Y:S01]  /*0ed0*/  ISETP.GT.AND P5, PT, R7, RZ, PT ;  /* 0x000000ff0700720c */ /* 0x000fe20003fa4270 */
[----:B------:R-:W-:Y:S01]  /*0ee0*/  @!P1 IMAD.MOV R22, RZ, RZ, -R22 ;  /* 0x000000ffff169224 */ /* 0x000fe200078e0a16 */
[----:B------:R-:W-:Y:S02]  /*0ef0*/  ISETP.NE.U32.AND P1, PT, R3, RZ, PT ;  /* 0x000000ff0300720c */ /* 0x000fe40003f25070 */
[----:B------:R-:W-:Y:S02]  /*0f00*/  SHF.R.S32.HI R10, RZ, 0x1f, R7 ;  /* 0x0000001fff0a7819 */ /* 0x000fe40000011407 */
[----:B------:R-:W-:-:S02]  /*0f10*/  ISETP.LT.U32.AND P3, PT, R32, R13, PT ;  /* 0x0000000d2000720c */ /* 0x000fc40003f61070 */
[----:B------:R-:W-:Y:S02]  /*0f20*/  SHF.R.S32.HI R7, RZ, 0x1f, R13 ;  /* 0x0000001fff077819 */ /* 0x000fe4000001140d */
[----:B------:R-:W-:Y:S02]  /*0f30*/  @!P2 LOP3.LUT R22, RZ, R0, RZ, 0x33, !PT ;  /* 0x00000000ff16a212 */ /* 0x000fe400078e33ff */
[C---:B------:R-:W-:Y:S01]  /*0f40*/  ISETP.LT.AND.EX P3, PT, R33.reuse, R7, PT, P3 ;  /* 0x000000072100720c */ /* 0x040fe20003f61330 */
[----:B------:R-:W-:Y:S01]  /*0f50*/  @!P5 IMAD.MOV R15, RZ, RZ, R10 ;  /* 0x000000ffff0fd224 */ /* 0x000fe200078e020a */
[----:B------:R-:W-:Y:S02]  /*0f60*/  SEL R12, R8, R20, P0 ;  /* 0x00000014080c7207 */ /* 0x000fe40000000000 */
[----:B------:R-:W-:Y:S01]  /*0f70*/  SEL R14, R32, R13, P3 ;  /* 0x0000000d200e7207 */ /* 0x000fe20001800000 */
[----:B------:R-:W-:Y:S01]  /*0f80*/  IMAD R3, R22, R15, RZ ;  /* 0x0000000f16037224 */ /* 0x000fe200078e02ff */
[----:B------:R-:W-:Y:S01]  /*0f90*/  SEL R13, R33, R7, P3 ;  /* 0x00000007210d7207 */ /* 0x000fe20001800000 */
[----:B-1----:R-:W-:Y:S06]  /*0fa0*/  @!P1 BRA `(.L_x_9) ;  /* 0x0000000000249947 */ /* 0x002fec0003800000 */
        /* <DEDUP_REMOVED lines=9> */
.L_x_9:
[----:B------:R-:W0:Y:S01]  /*1040*/  I2F.U32.RP R9, R12 ;  /* 0x0000000c00097306 */ /* 0x000e220000209000 */
[----:B------:R-:W-:-:S07]  /*1050*/  ISETP.NE.U32.AND P0, PT, R12, RZ, PT ;  /* 0x000000ff0c00720c */ /* 0x000fce0003f05070 */
[----:B0-----:R-:W0:Y:S02]  /*1060*/  MUFU.RCP R18, R9 ;  /* 0x0000000900127308 */ /* 0x001e240000001000 */
[----:B0-----:R-:W-:Y:S01]  /*1070*/  IADD3 R18, R18, 0xffffffe, RZ ;  /* 0x0ffffffe12127810 */ /* 0x001fe20007ffe0ff */
[----:B------:R-:W-:-:S05]  /*1080*/  IMAD.MOV.U32 R9, RZ, RZ, RZ ;  /* 0x000000ffff097224 */ /* 0x000fca00078e00ff */
[----:B------:R-:W0:Y:S02]  /*1090*/  F2I.FTZ.U32.TRUNC.NTZ R19, R18 ;  /* 0x0000001200137305 */ /* 0x000e24000021f000 */
[----:B0-----:R-:W-:Y:S01]  /*10a0*/  IADD3 R0, RZ, -R19, RZ ;  /* 0x80000013ff007210 */ /* 0x001fe20007ffe0ff */
[----:B------:R-:W-:-:S04]  /*10b0*/  IMAD.MOV.U32 R18, RZ, RZ, RZ ;  /* 0x000000ffff127224 */ /* 0x000fc800078e00ff */
[----:B------:R-:W-:-:S04]  /*10c0*/  IMAD R0, R0, R12, RZ ;  /* 0x0000000c00007224 */ /* 0x000fc800078e02ff */
[----:B------:R-:W-:-:S06]  /*10d0*/  IMAD.HI.U32 R19, R19, R0, R18 ;  /* 0x0000000013137227 */ /* 0x000fcc00078e0012 */
[----:B------:R-:W-:-:S05]  /*10e0*/  IMAD.HI.U32 R0, R19, R8, RZ ;  /* 0x0000000813007227 */ /* 0x000fca00078e00ff */
[----:B------:R-:W-:-:S05]  /*10f0*/  IADD3 R7, -R0, RZ, RZ ;  /* 0x000000ff00077210 */ /* 0x000fca0007ffe1ff */
[----:B------:R-:W-:-:S05]  /*1100*/  IMAD R7, R12, R7, R8 ;  /* 0x000000070c077224 */ /* 0x000fca00078e0208 */
[----:B------:R-:W-:-:S13]  /*1110*/  ISETP.GE.U32.AND P2, PT, R7, R12, PT ;  /* 0x0000000c0700720c */ /* 0x000fda0003f46070 */
[----:B------:R-:W-:Y:S01]  /*1120*/  @P2 IMAD.IADD R7, R7, 0x1, -R12 ;  /* 0x0000000107072824 */ /* 0x000fe200078e0a0c */
[----:B------:R-:W-:-:S04]  /*1130*/  @P2 IADD3 R0, R0, 0x1, RZ ;  /* 0x0000000100002810 */ /* 0x000fc80007ffe0ff */
[----:B------:R-:W-:-:S13]  /*1140*/  ISETP.GE.U32.AND P1, PT, R7, R12, PT ;  /* 0x0000000c0700720c */ /* 0x000fda0003f26070 */
[----:B------:R-:W-:Y:S01]  /*1150*/  @P1 VIADD R0, R0, 0x1 ;  /* 0x0000000100001836 */ /* 0x000fe20000000000 */
[----:B------:R-:W-:-:S04]  /*1160*/  @!P0 LOP3.LUT R0, RZ, R12, RZ, 0x33, !PT ;  /* 0x0000000cff008212 */ /* 0x000fc800078e33ff */
[----:B------:R-:W-:Y:S02]  /*1170*/  MOV R8, R0 ;  /* 0x0000000000087202 */ /* 0x000fe40000000f00 */
.L_x_10:
[----:B------:R-:W-:Y:S05]  /*1180*/  BSYNC B0 ;  /* 0x0000000000007941 */ /* 0x000fea0003800000 */
.L_x_8:
[----:B------:R-:W-:Y:S01]  /*1190*/  SHF.R.S32.HI R30, RZ, 0x1f, R35 ;  /* 0x0000001fff1e7819 */ /* 0x000fe20000011423 */
[----:B------:R-:W-:Y:S01]  /*11a0*/  ULDC UR4, c[0x0][0x3c4] ;  /* 0x0000f10000047ab9 */ /* 0x000fe20000000800 */
[----:B------:R-:W-:Y:S01]  /*11b0*/  IADD3 R19, P0, R28, -UR7, RZ ;  /* 0x800000071c137c10 */ /* 0x000fe2000ff1e0ff */
[----:B------:R-:W-:Y:S01]  /*11c0*/  ULDC.64 UR8, c[0x0][0x208] ;  /* 0x0000820000087ab9 */ /* 0x000fe20000000a00 */
[----:B------:R-:W-:Y:S02]  /*11d0*/  LEA.HI R7, R30, R35, RZ, 0x3 ;  /* 0x000000231e077211 */ /* 0x000fe400078f18ff */
[----:B------:R-:W-:Y:S02]  /*11e0*/  IADD3.X R15, R5, ~UR6, RZ, P0, !PT ;  /* 0x80000006050f7c10 */ /* 0x000fe400087fe4ff */
[----:B------:R-:W-:Y:S02]  /*11f0*/  LOP3.LUT R0, R7, 0xfffffff8, RZ, 0xc0, !PT ;  /* 0xfffffff807007812 */ /* 0x000fe400078ec0ff */
[----:B------:R-:W-:-:S03]  /*1200*/  SHF.R.S32.HI R7, RZ, 0x3, R7 ;  /* 0x00000003ff077819 */ /* 0x000fc60000011407 */
[----:B------:R-:W-:Y:S02]  /*1210*/  IMAD.IADD R0, R35, 0x1, -R0 ;  /* 0x0000000123007824 */ /* 0x000fe400078e0a00 */
[C---:B------:R-:W-:Y:S02]  /*1220*/  VIADD R21, R7.reuse, 0x10 ;  /* 0x0000001007157836 */ /* 0x040fe40000000000 */
[----:B------:R-:W-:Y:S01]  /*1230*/  VIADD R27, R7, 0x20 ;  /* 0x00000020071b7836 */ /* 0x000fe20000000000 */
[----:B------:R-:W-:Y:S01]  /*1240*/  ISETP.GT.U32.AND P1, PT, R19, R0, PT ;  /* 0x000000001300720c */ /* 0x000fe20003f24070 */
[----:B------:R-:W-:Y:S01]  /*1250*/  VIADD R34, R7, 0x30 ;  /* 0x0000003007227836 */ /* 0x000fe20000000000 */
[----:B------:R-:W-:Y:S02]  /*1260*/  SHF.R.S32.HI R10, RZ, 0x1f, R0 ;  /* 0x0000001fff0a7819 */ /* 0x000fe40000011400 */
[----:B------:R-:W-:Y:S02]  /*1270*/  IADD3 R36, P3, R0, UR7, RZ ;  /* 0x0000000700247c10 */ /* 0x000fe4000ff7e0ff */
[----:B------:R-:W-:-:S02]  /*1280*/  ISETP.GT.AND.EX P1, PT, R15, R10, PT, P1 ;  /* 0x0000000a0f00720c */ /* 0x000fc40003f24310 */
[----:B------:R-:W-:Y:S02]  /*1290*/  IADD3.X R37, R10, UR6, RZ, P3, !PT ;  /* 0x000000060a257c10 */ /* 0x000fe40009ffe4ff */
[----:B------:R-:W-:Y:S02]  /*12a0*/  ISETP.GE.OR P0, PT, R21, UR4, !P1 ;  /* 0x0000000415007c0c */ /* 0x000fe4000cf06670 */
[----:B------:R-:W-:Y:S02]  /*12b0*/  ISETP.GE.OR P2, PT, R7, UR4, !P1 ;  /* 0x0000000407007c0c */ /* 0x000fe4000cf46670 */
[----:B------:R-:W-:Y:S02]  /*12c0*/  ISETP.GE.OR P6, PT, R27, UR4, !P1 ;  /* 0x000000041b007c0c */ /* 0x000fe4000cfc6670 */
[----:B------:R-:W-:-:S07]  /*12d0*/  ISETP.GE.OR P5, PT, R34, UR4, !P1 ;  /* 0x0000000422007c0c */ /* 0x000fce000cfa6670 */
[----:B------:R-:W0:Y:S01]  /*12e0*/  @!P0 LDC.64 R18, c[0x0][0x2b8] ;  /* 0x0000ae00ff128b82 */ /* 0x000e220000000a00 */
[----:B------:R-:W-:Y:S01]  /*12f0*/  @!P0 SHF.R.S32.HI R15, RZ, 0x1f, R21 ;  /* 0x0000001fff0f8819 */ /* 0x000fe20000011415 */
[--C-:B------:R-:W-:Y:S02]  /*1300*/  @!P2 IMAD.MOV.U32 R48, RZ, RZ, R36.reuse ;  /* 0x000000ffff30a224 */ /* 0x100fe400078e0024 */
[----:B------:R-:W-:Y:S01]  /*1310*/  @!P2 IMAD.MOV.U32 R49, RZ, RZ, R37 ;  /* 0x000000ffff31a224 */ /* 0x000fe200078e0025 */
[----:B------:R-:W-:Y:S01]  /*1320*/  @!P6 SHF.R.S32.HI R29, RZ, 0x1f, R27 ;  /* 0x0000001fff1de819 */ /* 0x000fe2000001141b */
[----:B------:R-:W-:Y:S01]  /*1330*/  @!P0 IMAD R10, R15, R28, RZ ;  /* 0x0000001c0f0a8224 */ /* 0x000fe200078e02ff */
[----:B------:R-:W-:Y:S01]  /*1340*/  @!P2 SHF.R.S32.HI R15, RZ, 0x1f, R7 ;  /* 0x0000001fff0fa819 */ /* 0x000fe20000011407 */
[----:B------:R-:W1:Y:S01]  /*1350*/  @!P2 LDC.64 R22, c[0x0][0x2b8] ;  /* 0x0000ae00ff16ab82 */ /* 0x000e620000000a00 */
[----:B------:R-:W-:Y:S01]  /*1360*/  @!P0 IMAD.WIDE.U32 R46, R28, R21, R36 ;  /* 0x000000151c2e8225 */ /* 0x000fe200078e0024 */
[----:B------:R-:W-:-:S03]  /*1370*/  @!P6 MOV R42, R36 ;  /* 0x00000024002ae202 */ /* 0x000fc60000000f00 */
[----:B------:R-:W-:Y:S02]  /*1380*/  @!P2 IMAD R24, R15, R28, RZ ;  /* 0x0000001c0f18a224 */ /* 0x000fe400078e02ff */
[----:B------:R-:W-:-:S04]  /*1390*/  @!P2 IMAD.WIDE.U32 R48, R28, R7, R48 ;  /* 0x000000071c30a225 */ /* 0x000fc800078e0030 */
[-C--:B------:R-:W-:Y:S02]  /*13a0*/  @!P2 IMAD R15, R7, R5.reuse, R24 ;  /* 0x00000005070fa224 */ /* 0x080fe400078e0218 */
[----:B------:R-:W-:Y:S02]  /*13b0*/  @!P0 IMAD R10, R21, R5, R10 ;  /* 0x00000005150a8224 */ /* 0x000fe400078e020a */
[----:B------:R-:W2:Y:S01]  /*13c0*/  @!P6 LDC.64 R20, c[0x0][0x2b8] ;  /* 0x0000ae00ff14eb82 */ /* 0x000ea20000000a00 */
[----:B0-----:R-:W-:Y:S01]  /*13d0*/  @!P0 LEA R44, P3, R46, R18, 0x2 ;  /* 0x000000122e2c8211 */ /* 0x001fe200078610ff */
[----:B------:R-:W-:Y:S01]  /*13e0*/  @!P2 IMAD.IADD R18, R49, 0x1, R15 ;  /* 0x000000013112a824 */ /* 0x000fe200078e020f */
[----:B------:R-:W-:Y:S01]  /*13f0*/  MOV R15, 0xff800000 ;  /* 0xff800000000f7802 */ /* 0x000fe20000000f00 */
[----:B------:R-:W-:Y:S02]  /*1400*/  @!P0 IMAD.IADD R10, R47, 0x1, R10 ;  /* 0x000000012f0a8824 */ /* 0x000fe400078e020a */
[----:B------:R-:W-:-:S02]  /*1410*/  @!P6 IMAD.MOV.U32 R43, RZ, RZ, R37 ;  /* 0x000000ffff2be224 */ /* 0x000fc400078e0025 */
[----:B------:R-:W-:Y:S01]  /*1420*/  @!P6 IMAD R38, R29, R28, RZ ;  /* 0x0000001c1d26e224 */ /* 0x000fe200078e02ff */
[----:B-1----:R-:W-:Y:S01]  /*1430*/  @!P2 LEA R40, P4, R48, R22, 0x2 ;  /* 0x000000163028a211 */ /* 0x002fe200078810ff */
[----:B------:R-:W-:Y:S01]  /*1440*/  VIADD R22, R7, 0x40 ;  /* 0x0000004007167836 */ /* 0x000fe20000000000 */
[----:B------:R-:W-:Y:S01]  /*1450*/  @!P0 LEA.HI.X R45, R46, R19, R10, 0x2, P3 ;  /* 0x000000132e2d8211 */ /* 0x000fe200018f140a */
[----:B------:R-:W-:Y:S01]  /*1460*/  @!P6 IMAD.WIDE.U32 R42, R28, R27, R42 ;  /* 0x0000001b1c2ae225 */ /* 0x000fe200078e002a */
[----:B------:R-:W-:Y:S02]  /*1470*/  @!P2 LEA.HI.X R41, R48, R23, R18, 0x2, P4 ;  /* 0x000000173029a211 */ /* 0x000fe400020f1412 */
[----:B------:R-:W-:Y:S01]  /*1480*/  ISETP.GE.OR P4, PT, R22, UR4, !P1 ;  /* 0x0000000416007c0c */ /* 0x000fe2000cf86670 */
[----:B------:R-:W0:Y:S01]  /*1490*/  @!P5 LDC.64 R18, c[0x0][0x2b8] ;  /* 0x0000ae00ff12db82 */ /* 0x000e220000000a00 */
[----:B------:R-:W-:Y:S01]  /*14a0*/  @!P6 IMAD R38, R27, R5, R38 ;  /* 0x000000051b26e224 */ /* 0x000fe200078e0226 */
[----:B------:R-:W-:Y:S01]  /*14b0*/  @!P5 SHF.R.S32.HI R23, RZ, 0x1f, R34 ;  /* 0x0000001fff17d819 */ /* 0x000fe20000011422 */
[----:B------:R-:W-:Y:S01]  /*14c0*/  VIADD R31, R7, 0x50 ;  /* 0x00000050071f7836 */ /* 0x000fe20000000000 */
[----:B------:R1:W3:Y:S01]  /*14d0*/  @!P0 LDG.E R15, desc[UR8][R44.64] ;  /* 0x000000082c0f8981 */ /* 0x0002e2000c1e1900 */
[----:B------:R-:W-:-:S07]  /*14e0*/  IMAD.MOV.U32 R24, RZ, RZ, -0x800000 ;  /* 0xff800000ff187424 */ /* 0x000fce00078e00ff */
[----:B------:R-:W4:Y:S01]  /*14f0*/  @!P4 LDC.64 R26, c[0x0][0x2b8] ;  /* 0x0000ae00ff1acb82 */ /* 0x000f220000000a00 */
[----:B------:R-:W-:Y:S01]  /*1500*/  @!P5 IMAD R23, R23, R28, RZ ;  /* 0x0000001c1717d224 */ /* 0x000fe200078e02ff */
[----:B------:R-:W-:Y:S01]  /*1510*/  ISETP.GE.OR P3, PT, R31, UR4, !P1 ;  /* 0x000000041f007c0c */ /* 0x000fe2000cf66670 */
[C---:B------:R-:W-:Y:S01]  /*1520*/  VIADD R29, R7.reuse, 0x60 ;  /* 0x00000060071d7836 */ /* 0x040fe20000000000 */
[----:B------:R2:W5:Y:S01]  /*1530*/  @!P2 LDG.E R24, desc[UR8][R40.64] ;  /* 0x000000082818a981 */ /* 0x000562000c1e1900 */
[----:B------:R-:W-:Y:S02]  /*1540*/  VIADD R10, R7, 0x70 ;  /* 0x00000070070a7836 */ /* 0x000fe40000000000 */
[----:B------:R-:W-:Y:S01]  /*1550*/  @!P6 IMAD.IADD R38, R43, 0x1, R38 ;  /* 0x000000012b26e824 */ /* 0x000fe200078e0226 */
[----:B------:R-:W-:Y:S01]  /*1560*/  @!P4 SHF.R.S32.HI R39, RZ, 0x1f, R22 ;  /* 0x0000001fff27c819 */ /* 0x000fe20000011416 */
[----:B------:R-:W-:Y:S01]  /*1570*/  @!P5 IMAD R23, R34, R5, R23 ;  /* 0x000000052217d224 */ /* 0x000fe200078e0217 */
[----:B------:R-:W-:-:S02]  /*1580*/  ISETP.GE.OR P2, PT, R29, UR4, !P1 ;  /* 0x000000041d007c0c */ /* 0x000fc4000cf46670 */
[----:B-1----:R-:W-:Y:S01]  /*1590*/  @!P5 MOV R45, R37 ;  /* 0x00000025002dd202 */ /* 0x002fe20000000f00 */
[----:B------:R-:W-:Y:S01]  /*15a0*/  @!P5 IMAD.MOV.U32 R44, RZ, RZ, R36 ;  /* 0x000000ffff2cd224 */ /* 0x000fe200078e0024 */
[----:B------:R-:W-:-:S03]  /*15b0*/  ISETP.GE.OR P1, PT, R10, UR4, !P1 ;  /* 0x000000040a007c0c */ /* 0x000fc6000cf26670 */
[----:B------:R-:W-:Y:S01]  /*15c0*/  @!P5 IMAD.WIDE.U32 R44, R28, R34, R44 ;  /* 0x000000221c2cd225 */ /* 0x000fe200078e002c */
[----:B--2---:R-:W-:-:S03]  /*15d0*/  @!P6 LEA R40, P0, R42, R20, 0x2 ;  /* 0x000000142a28e211 */ /* 0x004fc600078010ff */
[----:B------:R-:W-:Y:S02]  /*15e0*/  @!P5 IMAD.IADD R23, R45, 0x1, R23 ;  /* 0x000000012d17d824 */ /* 0x000fe400078e0217 */
[----:B------:R-:W-:Y:S01]  /*15f0*/  @!P4 IMAD.MOV.U32 R48, RZ, RZ, R36 ;  /* 0x000000ffff30c224 */ /* 0x000fe200078e0024 */
[----:B------:R-:W-:Y:S01]  /*1600*/  @!P6 LEA.HI.X R41, R42, R21, R38, 0x2, P0 ;  /* 0x000000152a29e211 */ /* 0x000fe200000f1426 */
[----:B------:R-:W-:Y:S01]  /*1610*/  @!P4 IMAD.MOV.U32 R49, RZ, RZ, R37 ;  /* 0x000000ffff31c224 */ /* 0x000fe200078e0025 */
[----:B0-----:R-:W-:Y:S01]  /*1620*/  @!P5 LEA R42, P0, R44, R18, 0x2 ;  /* 0x000000122c2ad211 */ /* 0x001fe200078010ff */
[----:B------:R-:W-:Y:S01]  /*1630*/  @!P4 IMAD R39, R39, R28, RZ ;  /* 0x0000001c2727c224 */ /* 0x000fe200078e02ff */
[----:B------:R-:W0:Y:S01]  /*1640*/  @!P2 LDC.64 R20, c[0x0][0x2b8] ;  /* 0x0000ae00ff14ab82 */ /* 0x000e220000000a00 */
[----:B------:R-:W-:Y:S01]  /*1650*/  @!P4 IMAD.WIDE.U32 R48, R28, R22, R48 ;  /* 0x000000161c30c225 */ /* 0x000fe200078e0030 */
[----:B------:R-:W-:Y:S02]  /*1660*/  @!P5 LEA.HI.X R43, R44, R19, R23, 0x2, P0 ;  /* 0x000000132c2bd211 */ /* 0x000fe400000f1417 */
[----:B------:R-:W-:Y:S01]  /*1670*/  @!P3 SHF.R.S32.HI R19, RZ, 0x1f, R31 ;  /* 0x0000001fff13b819 */ /* 0x000fe2000001141f */
[----:B------:R-:W-:Y:S01]  /*1680*/  @!P4 IMAD R18, R22, R5, R39 ;  /* 0x000000051612c224 */ /* 0x000fe200078e0227 */
[----:B----4-:R-:W-:-:S02]  /*1690*/  @!P4 LEA R46, P0, R48, R26, 0x2 ;  /* 0x0000001a302ec211 */ /* 0x010fc400078010ff */
[----:B------:R-:W1:Y:S01]  /*16a0*/  @!P3 LDC.64 R22, c[0x0][0x2b8] ;  /* 0x0000ae00ff16bb82 */ /* 0x000e620000000a00 */
[----:B------:R-:W-:Y:S01]  /*16b0*/  @!P3 IMAD R34, R19, R28, RZ ;  /* 0x0000001c1322b224 */ /* 0x000fe200078e02ff */
[----:B------:R-:W-:-:S06]  /*16c0*/  @!P4 IADD3 R26, R49, R18, RZ ;  /* 0x00000012311ac210 */ /* 0x000fcc0007ffe0ff */
[----:B------:R-:W2:Y:S01]  /*16d0*/  @!P1 LDC.64 R18, c[0x0][0x2b8] ;  /* 0x0000ae00ff129b82 */ /* 0x000ea20000000a00 */
[----:B------:R-:W-:Y:S01]  /*16e0*/  @!P4 LEA.HI.X R47, R48, R27, R26, 0x2, P0 ;  /* 0x0000001b302fc211 */ /* 0x000fe200000f141a */
[----:B------:R-:W-:Y:S01]  /*16f0*/  @!P3 IMAD.MOV.U32 R44, RZ, RZ, R36 ;  /* 0x000000ffff2cb224 */ /* 0x000fe200078e0024 */
[----:B------:R-:W-:Y:S01]  /*1700*/  @!P1 SHF.R.S32.HI R27, RZ, 0x1f, R10 ;  /* 0x0000001fff1b9819 */ /* 0x000fe2000001140a */
[----:B------:R-:W-:Y:S01]  /*1710*/  @!P3 IMAD.MOV.U32 R45, RZ, RZ, R37 ;  /* 0x000000ffff2db224 */ /* 0x000fe200078e0025 */
[----:B------:R-:W-:Y:S01]  /*1720*/  @!P2 SHF.R.S32.HI R39, RZ, 0x1f, R29 ;  /* 0x0000001fff27a819 */ /* 0x000fe2000001141d */
[----:B------:R-:W-:Y:S02]  /*1730*/  @!P3 IMAD R34, R31, R5, R34 ;  /* 0x000000051f22b224 */ /* 0x000fe400078e0222 */
[----:B------:R-:W-:-:S04]  /*1740*/  @!P3 IMAD.WIDE.U32 R44, R28, R31, R44 ;  /* 0x0000001f1c2cb225 */ /* 0x000fc800078e002c */
[-C--:B------:R-:W-:Y:S02]  /*1750*/  @!P1 IMAD R31, R27, R28.reuse, RZ ;  /* 0x0000001c1b1f9224 */ /* 0x080fe400078e02ff */
[----:B------:R-:W-:Y:S02]  /*1760*/  @!P2 IMAD R38, R39, R28, RZ ;  /* 0x0000001c2726a224 */ /* 0x000fe400078e02ff */
[--C-:B------:R-:W-:Y:S02]  /*1770*/  @!P2 IMAD.MOV.U32 R48, RZ, RZ, R36.reuse ;  /* 0x000000ffff30a224 */ /* 0x100fe400078e0024 */
[--C-:B------:R-:W-:Y:S02]  /*1780*/  @!P2 IMAD.MOV.U32 R49, RZ, RZ, R37.reuse ;  /* 0x000000ffff31a224 */ /* 0x100fe400078e0025 */
[----:B------:R-:W-:-:S04]  /*1790*/  @!P1 IMAD.WIDE.U32 R36, R28, R10, R36 ;  /* 0x0000000a1c249225 */ /* 0x000fc800078e0024 */
[-C--:B------:R-:W-:Y:S02]  /*17a0*/  @!P1 IMAD R31, R10, R5.reuse, R31 ;  /* 0x000000050a1f9224 */ /* 0x080fe400078e021f */
[----:B------:R-:W-:Y:S02]  /*17b0*/  @!P2 IMAD R38, R29, R5, R38 ;  /* 0x000000051d26a224 */ /* 0x000fe400078e0226 */
[----:B------:R-:W-:Y:S01]  /*17c0*/  @!P2 IMAD.WIDE.U32 R48, R28, R29, R48 ;  /* 0x0000001d1c30a225 */ /* 0x000fe200078e0030 */
[----:B--2---:R-:W-:-:S03]  /*17d0*/  @!P1 LEA R18, P0, R36, R18, 0x2 ;  /* 0x0000001224129211 */ /* 0x004fc600078010ff */
[----:B------:R-:W-:Y:S02]  /*17e0*/  IMAD.MOV.U32 R26, RZ, RZ, -0x800000 ;  /* 0xff800000ff1a7424 */ /* 0x000fe400078e00ff */
[----:B------:R-:W-:Y:S02]  /*17f0*/  IMAD.MOV.U32 R29, RZ, RZ, -0x800000 ;  /* 0xff800000ff1d7424 */ /* 0x000fe400078e00ff */
[----:B------:R-:W-:Y:S02]  /*1800*/  @!P1 IMAD.IADD R31, R37, 0x1, R31 ;  /* 0x00000001251f9824 */ /* 0x000fe400078e021f */
[----:B------:R-:W-:Y:S01]  /*1810*/  IMAD.MOV.U32 R27, RZ, RZ, -0x800000 ;  /* 0xff800000ff1b7424 */ /* 0x000fe200078e00ff */
[----:B------:R2:W4:Y:S01]  /*1820*/  @!P6 LDG.E R26, desc[UR8][R40.64] ;  /* 0x00000008281ae981 */ /* 0x000522000c1e1900 */
[----:B------:R-:W-:Y:S01]  /*1830*/  @!P3 IADD3 R34, R45, R34, RZ ;  /* 0x000000222d22b210 */ /* 0x000fe20007ffe0ff */
[----:B------:R-:W-:Y:S01]  /*1840*/  @!P2 IMAD.IADD R38, R49, 0x1, R38 ;  /* 0x000000013126a824 */ /* 0x000fe200078e0226 */
[----:B------:R-:W-:Y:S01]  /*1850*/  @!P1 LEA.HI.X R19, R36, R19, R31, 0x2, P0 ;  /* 0x0000001324139211 */ /* 0x000fe200000f141f */
[----:B------:R-:W4:Y:S01]  /*1860*/  @!P5 LDG.E R29, desc[UR8][R42.64] ;  /* 0x000000082a1dd981 */ /* 0x000f22000c1e1900 */
[----:B-1----:R-:W-:Y:S01]  /*1870*/  @!P3 LEA R22, P5, R44, R22, 0x2 ;  /* 0x000000162c16b211 */ /* 0x002fe200078a10ff */
[----:B------:R-:W-:Y:S01]  /*1880*/  IMAD.MOV.U32 R31, RZ, RZ, -0x800000 ;  /* 0xff800000ff1f7424 */ /* 0x000fe200078e00ff */
[----:B------:R-:W1:Y:S01]  /*1890*/  LDC R37, c[0x0][0x270] ;  /* 0x00009c00ff257b82 */ /* 0x000e620000000800 */
[----:B------:R-:W4:Y:S01]  /*18a0*/  @!P4 LDG.E R27, desc[UR8][R46.64] ;  /* 0x000000082e1bc981 */ /* 0x000f22000c1e1900 */
[----:B0-----:R-:W-:-:S02]  /*18b0*/  @!P2 LEA R20, P4, R48, R20, 0x2 ;  /* 0x000000143014a211 */ /* 0x001fc400078810ff */
[----:B------:R-:W-:Y:S01]  /*18c0*/  @!P3 LEA.HI.X R23, R44, R23, R34, 0x2, P5 ;  /* 0x000000172c17b211 */ /* 0x000fe200028f1422 */
[----:B------:R-:W-:Y:S01]  /*18d0*/  IMAD.MOV.U32 R34, RZ, RZ, -0x800000 ;  /* 0xff800000ff227424 */ /* 0x000fe200078e00ff */
[----:B------:R0:W4:Y:S01]  /*18e0*/  @!P1 LDG.E R31, desc[UR8][R18.64] ;  /* 0x00000008121f9981 */ /* 0x000122000c1e1900 */
[----:B------:R-:W-:Y:S01]  /*18f0*/  IMAD.MOV.U32 R36, RZ, RZ, -0x800000 ;  /* 0xff800000ff247424 */ /* 0x000fe200078e00ff */
[----:B------:R-:W-:-:S03]  /*1900*/  @!P2 LEA.HI.X R21, R48, R21, R38, 0x2, P4 ;  /* 0x000000153015a211 */ /* 0x000fc600020f1426 */
[----:B------:R0:W4:Y:S04]  /*1910*/  @!P3 LDG.E R34, desc[UR8][R22.64] ;  /* 0x000000081622b981 */ /* 0x000128000c1e1900 */
[----:B------:R0:W4:Y:S01]  /*1920*/  @!P2 LDG.E R36, desc[UR8][R20.64] ;  /* 0x000000081424a981 */ /* 0x000122000c1e1900 */
[----:B-1----:R-:W-:-:S04]  /*1930*/  IABS R38, R37 ;  /* 0x0000002500267213 */ /* 0x002fc80000000000 */
[----:B------:R-:W2:Y:S08]  /*1940*/  I2F.U32.RP R39, R38 ;  /* 0x0000002600277306 */ /* 0x000eb00000209000 */
[----:B--2---:R-:W1:Y:S01]  /*1950*/  MUFU.RCP R40, R39 ;  /* 0x0000002700287308 */ /* 0x004e620000001000 */
[----:B------:R-:W2:Y:S01]  /*1960*/  S2R R10, SR_CgaCtaId ;  /* 0x00000000000a7919 */ /* 0x000ea20000008800 */
[----:B-1----:R-:W-:-:S06]  /*1970*/  IADD3 R40, R40, 0xffffffe, RZ ;  /* 0x0ffffffe28287810 */ /* 0x002fcc0007ffe0ff */
[----:B------:R-:W1:Y:S01]  /*1980*/  F2I.FTZ.U32.TRUNC.NTZ R41, R40 ;  /* 0x0000002800297305 */ /* 0x000e62000021f000 */
[----:B0-----:R-:W-:Y:S02]  /*1990*/  IABS R18, R6 ;  /* 0x0000000600127213 */ /* 0x001fe40000000000 */
[----:B------:R-:W-:Y:S01]  /*19a0*/  IABS R19, R37 ;  /* 0x0000002500137213 */ /* 0x000fe20000000000 */
[----:B-1----:R-:W-:Y:S02]  /*19b0*/  IMAD.MOV R22, RZ, RZ, -R41 ;  /* 0x000000ffff167224 */ /* 0x002fe400078e0a29 */
[----:B------:R-:W-:Y:S02]  /*19c0*/  IMAD.MOV.U32 R40, RZ, RZ, RZ ;  /* 0x000000ffff287224 */ /* 0x000fe400078e00ff */
[----:B------:R-:W-:-:S04]  /*19d0*/  IMAD R23, R22, R38, RZ ;  /* 0x0000002616177224 */ /* 0x000fc800078e02ff */
[----:B------:R-:W-:Y:S01]  /*19e0*/  IMAD.HI.U32 R23, R41, R23, R40 ;  /* 0x0000001729177227 */ /* 0x000fe200078e0028 */
[----:B------:R-:W-:-:S03]  /*19f0*/  MOV R21, 0x400 ;  /* 0x0000040000157802 */ /* 0x000fc60000000f00 */
[----:B------:R-:W-:Y:S02]  /*1a00*/  IMAD.MOV R19, RZ, RZ, -R19 ;  /* 0x000000ffff137224 */ /* 0x000fe400078e0a13 */
[----:B------:R-:W-:Y:S01]  /*1a10*/  IMAD.HI.U32 R20, R23, R18, RZ ;  /* 0x0000001217147227 */ /* 0x000fe200078e00ff */
[----:B--2---:R-:W-:-:S03]  /*1a20*/  LEA R10, R10, R21, 0x18 ;  /* 0x000000150a0a7211 */ /* 0x004fc600078ec0ff */
[----:B------:R-:W-:Y:S01]  /*1a30*/  IMAD R19, R20, R19, R18 ;  /* 0x0000001314137224 */ /* 0x000fe200078e0212 */
[C---:B------:R-:W-:Y:S02]  /*1a40*/  ISETP.GT.AND P1, PT, R35.reuse, 0x37f, PT ;  /* 0x0000037f2300780c */ /* 0x040fe40003f24270 */
[C---:B------:R-:W-:Y:S02]  /*1a50*/  ISETP.GT.AND P2, PT, R35.reuse, 0x3ff, PT ;  /* 0x000003ff2300780c */ /* 0x040fe40003f44270 */
[----:B------:R-:W-:Y:S01]  /*1a60*/  ISETP.GT.AND P0, PT, R35, 0x2ff, PT ;  /* 0x000002ff2300780c */ /* 0x000fe20003f04270 */
[----:B------:R-:W-:Y:S01]  /*1a70*/  IMAD R7, R7, 0x24, R10 ;  /* 0x0000002407077824 */ /* 0x000fe200078e020a */
[----:B------:R-:W-:Y:S02]  /*1a80*/  ISETP.GT.U32.AND P4, PT, R38, R19, PT ;  /* 0x000000132600720c */ /* 0x000fe40003f84070 */
[C---:B------:R-:W-:Y:S01]  /*1a90*/  ISETP.GT.AND P3, PT, R35.reuse, 0x27f, PT ;  /* 0x0000027f2300780c */ /* 0x040fe20003f64270 */
[----:B------:R-:W-:Y:S01]  /*1aa0*/  IMAD R7, R0, 0x4, R7 ;  /* 0x0000000400077824 */ /* 0x000fe200078e0207 */
[----:B------:R-:W-:-:S09]  /*1ab0*/  ISETP.GT.AND P6, PT, R35, 0x7f, PT ;  /* 0x0000007f2300780c */ /* 0x000fd20003fc4270 */
[----:B------:R-:W-:Y:S01]  /*1ac0*/  @!P4 IMAD.IADD R19, R19, 0x1, -R38 ;  /* 0x000000011313c824 */ /* 0x000fe200078e0a26 */
[----:B------:R-:W-:Y:S02]  /*1ad0*/  LOP3.LUT R0, R33, R13, RZ, 0xfc, !PT ;  /* 0x0000000d21007212 */ /* 0x000fe400078efcff */
[----:B------:R-:W-:Y:S02]  /*1ae0*/  LOP3.LUT R6, R6, R37, RZ, 0x3c, !PT ;  /* 0x0000002506067212 */ /* 0x000fe400078e3cff */
[----:B------:R-:W-:Y:S01]  /*1af0*/  @!P4 IADD3 R20, R20, 0x1, RZ ;  /* 0x000000011414c810 */ /* 0x000fe20007ffe0ff */
[----:B------:R-:W-:Y:S01]  /*1b00*/  BSSY B0, `(.L_x_11) ;  /* 0x0000031000007945 */ /* 0x000fe20003800000 */
[----:B---3--:R0:W-:Y:S01]  /*1b10*/  @!P1 STS [R7+0x240], R15 ;  /* 0x0002400f07009388 */ /* 0x0081e20000000800 */
[----:B------:R-:W-:-:S03]  /*1b20*/  ISETP.GT.AND P1, PT, R35, 0x17f, PT ;  /* 0x0000017f2300780c */ /* 0x000fc60003f24270 */
[----:B-----5:R0:W-:Y:S01]  /*1b30*/  @!P2 STS [R7], R24 ;  /* 0x000000180700a388 */ /* 0x0201e20000000800 */
[----:B------:R-:W-:-:S03]  /*1b40*/  ISETP.GT.AND P2, PT, R35, 0x1ff, PT ;  /* 0x000001ff2300780c */ /* 0x000fc60003f44270 */
[----:B----4-:R0:W-:Y:S01]  /*1b50*/  @!P0 STS [R7+0x480], R26 ;  /* 0x0004801a07008388 */ /* 0x0101e20000000800 */
[----:B------:R-:W-:-:S03]  /*1b60*/  ISETP.GT.AND P0, PT, R35, 0xff, PT ;  /* 0x000000ff2300780c */ /* 0x000fc60003f04270 */
[----:B------:R0:W-:Y:S01]  /*1b70*/  @!P3 STS [R7+0x6c0], R29 ;  /* 0x0006c01d0700b388 */ /* 0x0001e20000000800 */
[----:B------:R-:W-:-:S05]  /*1b80*/  ISETP.GE.U32.AND P3, PT, R19, R38, PT ;  /* 0x000000261300720c */ /* 0x000fca0003f66070 */
[----:B------:R0:W-:Y:S04]  /*1b90*/  @!P2 STS [R7+0x900], R27 ;  /* 0x0009001b0700a388 */ /* 0x0001e80000000800 */
[----:B------:R0:W-:Y:S01]  /*1ba0*/  @!P6 STS [R7+0xfc0], R31 ;  /* 0x000fc01f0700e388 */ /* 0x0001e20000000800 */
[----:B------:R-:W-:-:S03]  /*1bb0*/  ISETP.GE.AND P2, PT, R6, RZ, PT ;  /* 0x000000ff0600720c */ /* 0x000fc60003f46270 */
[----:B------:R0:W-:Y:S01]  /*1bc0*/  @!P1 STS [R7+0xb40], R34 ;  /* 0x000b402207009388 */ /* 0x0001e20000000800 */
[----:B------:R-:W-:-:S03]  /*1bd0*/  ISETP.NE.U32.AND P1, PT, R0, RZ, PT ;  /* 0x000000ff0000720c */ /* 0x000fc60003f25070 */
[----:B------:R0:W-:Y:S01]  /*1be0*/  @!P0 STS [R7+0xd80], R36 ;  /* 0x000d802407008388 */ /* 0x0001e20000000800 */
[----:B------:R-:W-:Y:S01]  /*1bf0*/  ISETP.NE.AND P0, PT, R37, RZ, PT ;  /* 0x000000ff2500720c */ /* 0x000fe20003f05270 */
[----:B------:R-:W-:-:S04]  /*1c00*/  @P3 VIADD R20, R20, 0x1 ;  /* 0x0000000114143836 */ /* 0x000fc80000000000 */
[----:B------:R-:W-:-:S04]  /*1c10*/  IMAD.MOV.U32 R6, RZ, RZ, R20 ;  /* 0x000000ffff067224 */ /* 0x000fc800078e0014 */
[----:B------:R-:W-:-:S04]  /*1c20*/  @!P2 IMAD.MOV R6, RZ, RZ, -R6 ;  /* 0x000000ffff06a224 */ /* 0x000fc800078e0a06 */
[----:B------:R-:W-:Y:S01]  /*1c30*/  @!P0 LOP3.LUT R6, RZ, R37, RZ, 0x33, !PT ;  /* 0x00000025ff068212 */ /* 0x000fe200078e33ff */
[----:B------:R-:W-:Y:S06]  /*1c40*/  @!P1 BRA `(.L_x_12) ;  /* 0x0000000000249947 */ /* 0x000fec0003800000 */
[----:B------:R-:W-:Y:S01]  /*1c50*/  IMAD.MOV.U32 R18, RZ, RZ, R32 ;  /* 0x000000ffff127224 */ /* 0x000fe200078e0020 */
[----:B0-----:R-:W-:Y:S01]  /*1c60*/  MOV R24, R14 ;  /* 0x0000000e00187202 */ /* 0x001fe20000000f00 */
[----:B------:R-:W-:Y:S01]  /*1c70*/  IMAD.MOV.U32 R19, RZ, RZ, R33 ;  /* 0x000000ffff137224 */ /* 0x000fe200078e0021 */
[----:B------:R-:W-:Y:S02]  /*1c80*/  MOV R23, R13 ;  /* 0x0000000d00177202 */ /* 0x000fe40000000f00 */
[----:B------:R-:W-:Y:S02]  /*1c90*/  MOV R22, 0x1cb0 ;  /* 0x00001cb000167802 */ /* 0x000fe40000000f00 */
[----:B------:R-:W-:Y:S05]  /*1ca0*/  CALL.REL.NOINC `($__internal_0_$__cuda_sm20_div_s64) ;  /* 0x0000003400a47944 */ /* 0x000fea0003c00000 */
[----:B------:R-:W-:Y:S02]  /*1cb0*/  MOV R46, R0 ;  /* 0x00000000002e7202 */ /* 0x000fe40000000f00 */
[----:B------:R-:W-:Y:S01]  /*1cc0*/  MOV R47, R27 ;  /* 0x0000001b002f7202 */ /* 0x000fe20000000f00 */
[----:B------:R-:W-:Y:S05]  /*1cd0*/  BRA `(.L_x_13) ;  /* 0x00000000004c7947 */ /* 0x000fea0003800000 */
.L_x_12:
[----:B0-----:R-:W0:Y:S01]  /*1ce0*/  I2F.U32.RP R15, R14 ;  /* 0x0000000e000f7306 */ /* 0x001e220000209000 */
        /* <DEDUP_REMOVED lines=18> */
.L_x_13:
[----:B------:R-:W-:Y:S05]  /*1e10*/  BSYNC B0 ;  /* 0x0000000000007941 */ /* 0x000fea0003800000 */
.L_x_11:
[----:B------:R-:W-:Y:S01]  /*1e20*/  BAR.SYNC.DEFER_BLOCKING 0x0 ;  /* 0x0000000000007b1d */ /* 0x000fe20000010000 */
[----:B------:R-:W-:Y:S01]  /*1e30*/  LEA.HI R15, R30, R35, RZ, 0x4 ;  /* 0x000000231e0f7211 */ /* 0x000fe200078f20ff */
[----:B------:R-:W-:Y:S01]  /*1e40*/  IMAD.MOV.U32 R42, RZ, RZ, -0x800000 ;  /* 0xff800000ff2a7424 */ /* 0x000fe200078e00ff */
[----:B------:R-:W-:Y:S01]  /*1e50*/  MOV R40, 0xff800000 ;  /* 0xff80000000287802 */ /* 0x000fe20000000f00 */
[----:B------:R-:W-:Y:S01]  /*1e60*/  IMAD.MOV.U32 R31, RZ, RZ, -0x800000 ;  /* 0xff800000ff1f7424 */ /* 0x000fe200078e00ff */
[----:B------:R-:W-:Y:S01]  /*1e70*/  LOP3.LUT R0, R15, 0xfffffff0, RZ, 0xc0, !PT ;  /* 0xfffffff00f007812 */ /* 0x000fe200078ec0ff */
[----:B------:R-:W-:Y:S01]  /*1e80*/  IMAD.MOV.U32 R38, RZ, RZ, -0x800000 ;  /* 0xff800000ff267424 */ /* 0x000fe200078e00ff */
[----:B------:R-:W-:Y:S01]  /*1e90*/  SHF.R.S32.HI R15, RZ, 0x4, R15 ;  /* 0x00000004ff0f7819 */ /* 0x000fe2000001140f */
[----:B------:R-:W-:Y:S01]  /*1ea0*/  IMAD.MOV.U32 R34, RZ, RZ, -0x800000 ;  /* 0xff800000ff227424 */ /* 0x000fe200078e00ff */
[----:B------:R-:W-:Y:S01]  /*1eb0*/  MOV R30, 0xff800000 ;  /* 0xff800000001e7802 */ /* 0x000fe20000000f00 */
[----:B------:R-:W-:Y:S01]  /*1ec0*/  IMAD.IADD R35, R35, 0x1, -R0 ;  /* 0x0000000123237824 */ /* 0x000fe200078e0a00 */
[----:B------:R-:W-:Y:S01]  /*1ed0*/  ULDC.U8 UR4, c[0x0][0x3d9] ;  /* 0x0000f64000047ab9 */ /* 0x000fe20000000000 */
[----:B------:R-:W-:Y:S01]  /*1ee0*/  IMAD.MOV.U32 R36, RZ, RZ, -0x800000 ;  /* 0xff800000ff247424 */ /* 0x000fe200078e00ff */
[----:B------:R-:W-:Y:S01]  /*1ef0*/  BSSY B1, `(.L_x_14) ;  /* 0x0000257000017945 */ /* 0x000fe20003800000 */
[----:B------:R-:W-:-:S02]  /*1f00*/  IMAD R10, R35, 0x24, R10 ;  /* 0x00000024230a7824 */ /* 0x000fc400078e020a */
[----:B------:R-:W-:-:S03]  /*1f10*/  IMAD.MOV.U32 R32, RZ, RZ, -0x800000 ;  /* 0xff800000ff207424 */ /* 0x000fc600078e00ff */
[----:B------:R-:W-:-:S05]  /*1f20*/  LEA R33, R15, R10, 0x2 ;  /* 0x0000000a0f217211 */ /* 0x000fca00078e10ff */
[----:B------:R-:W-:Y:S04]  /*1f30*/  @!P6 LDS R42, [R33] ;  /* 0x00000000212ae984 */ /* 0x000fe80000000800 */
[----:B------:R-:W0:Y:S04]  /*1f40*/  @!P6 LDS R31, [R33+0x240] ;  /* 0x00024000211fe984 */ /* 0x000e280000000800 */
[----:B------:R-:W1:Y:S04]  /*1f50*/  @!P6 LDS R38, [R33+0x480] ;  /* 0x000480002126e984 */ /* 0x000e680000000800 */
[----:B------:R-:W2:Y:S04]  /*1f60*/  @!P6 LDS R40, [R33+0x6c0] ;  /* 0x0006c0002128e984 */ /* 0x000ea80000000800 */
[----:B------:R-:W3:Y:S04]  /*1f70*/  @!P6 LDS R34, [R33+0x900] ;  /* 0x000900002122e984 */ /* 0x000ee80000000800 */
[----:B------:R-:W4:Y:S04]  /*1f80*/  @!P6 LDS R36, [R33+0xb40] ;  /* 0x000b40002124e984 */ /* 0x000f280000000800 */
[----:B------:R-:W5:Y:S04]  /*1f90*/  @!P6 LDS R30, [R33+0xd80] ;  /* 0x000d8000211ee984 */ /* 0x000f680000000800 */
[----:B------:R-:W5:Y:S01]  /*1fa0*/  @!P6 LDS R32, [R33+0xfc0] ;  /* 0x000fc0002120e984 */ /* 0x000f620000000800 */
[----:B0-----:R-:W-:-:S04]  /*1fb0*/  FMNMX.FTZ R7, R42, R31, !PT ;  /* 0x0000001f2a077209 */ /* 0x001fc80007810000 */
[----:B-1----:R-:W-:-:S04]  /*1fc0*/  FMNMX.FTZ R7, R7, R38, !PT ;  /* 0x0000002607077209 */ /* 0x002fc80007810000 */
[----:B--2---:R-:W-:-:S04]  /*1fd0*/  FMNMX.FTZ R7, R7, R40, !PT ;  /* 0x0000002807077209 */ /* 0x004fc80007810000 */
[----:B---3--:R-:W-:-:S04]  /*1fe0*/  FMNMX.FTZ R7, R7, R34, !PT ;  /* 0x0000002207077209 */ /* 0x008fc80007810000 */
[----:B----4-:R-:W-:-:S04]  /*1ff0*/  FMNMX.FTZ R7, R7, R36, !PT ;  /* 0x0000002407077209 */ /* 0x010fc80007810000 */
[----:B-----5:R-:W-:-:S04]  /*2000*/  FMNMX.FTZ R7, R7, R30, !PT ;  /* 0x0000001e07077209 */ /* 0x020fc80007810000 */
[----:B------:R-:W-:-:S05]  /*2010*/  FMNMX.FTZ R18, R7, R32, !PT ;  /* 0x0000002007127209 */ /* 0x000fca0007810000 */
[----:B------:R-:W0:Y:S02]  /*2020*/  SHFL.BFLY PT, R21, R18, 0x8, 0x1f ;  /* 0x0d001f0012157f89 */ /* 0x000e2400000e0000 */
[----:B0-----:R-:W-:-:S05]  /*2030*/  FMNMX.FTZ R21, R18, R21, !PT ;  /* 0x0000001512157209 */ /* 0x001fca0007810000 */
[----:B------:R-:W0:Y:S02]  /*2040*/  SHFL.BFLY PT, R10, R21, 0x4, 0x1f ;  /* 0x0c801f00150a7f89 */ /* 0x000e2400000e0000 */
[----:B0-----:R-:W-:-:S05]  /*2050*/  FMNMX.FTZ R10, R21, R10, !PT ;  /* 0x0000000a150a7209 */ /* 0x001fca0007810000 */
[----:B------:R-:W0:Y:S02]  /*2060*/  SHFL.BFLY PT, R19, R10, 0x2, 0x1f ;  /* 0x0c401f000a137f89 */ /* 0x000e2400000e0000 */
[----:B0-----:R-:W-:-:S05]  /*2070*/  FMNMX.FTZ R19, R10, R19, !PT ;  /* 0x000000130a137209 */ /* 0x001fca0007810000 */
[----:B------:R-:W0:Y:S02]  /*2080*/  SHFL.BFLY PT, R0, R19, 0x1, 0x1f ;  /* 0x0c201f0013007f89 */ /* 0x000e2400000e0000 */
[----:B0-----:R-:W-:-:S04]  /*2090*/  FMNMX.FTZ R0, R19, R0, !PT ;  /* 0x0000000013007209 */ /* 0x001fc80007810000 */
[----:B------:R-:W-:-:S04]  /*20a0*/  FSETP.NEU.FTZ.AND P0, PT, R0, -INF , PT ;  /* 0xff8000000000780b */ /* 0x000fc80003f1d000 */
[----:B------:R-:W-:Y:S02]  /*20b0*/  FSEL R7, R0, RZ, P0 ;  /* 0x000000ff00077208 */ /* 0x000fe40000000000 */
[----:B------:R-:W-:-:S03]  /*20c0*/  ISETP.GT.AND P0, PT, R3, RZ, PT ;  /* 0x000000ff0300720c */ /* 0x000fc60003f04270 */
[C---:B------:R-:W-:Y:S01]  /*20d0*/  FADD.FTZ R0, -R7.reuse, R42 ;  /* 0x0000002a07007221 */ /* 0x040fe20000010100 */
[C---:B------:R-:W-:Y:S01]  /*20e0*/  FADD.FTZ R23, -R7.reuse, R31 ;  /* 0x0000001f07177221 */ /* 0x040fe20000010100 */
[C---:B------:R-:W-:Y:S01]  /*20f0*/  FADD.FTZ R22, -R7.reuse, R38 ;  /* 0x0000002607167221 */ /* 0x040fe20000010100 */
[----:B------:R-:W-:Y:S01]  /*2100*/  FADD.FTZ R21, -R7, R40 ;  /* 0x0000002807157221 */ /* 0x000fe20000010100 */
[----:B------:R-:W-:Y:S01]  /*2110*/  FMUL.FTZ R0, R0, 1.4426950216293334961 ;  /* 0x3fb8aa3b00007820 */ /* 0x000fe20000410000 */
[----:B------:R-:W-:Y:S01]  /*2120*/  FMUL.FTZ R23, R23, 1.4426950216293334961 ;  /* 0x3fb8aa3b17177820 */ /* 0x000fe20000410000 */
[----:B------:R-:W-:Y:S01]  /*2130*/  FMUL.FTZ R22, R22, 1.4426950216293334961 ;  /* 0x3fb8aa3b16167820 */ /* 0x000fe20000410000 */
[----:B------:R-:W-:Y:S01]  /*2140*/  FMUL.FTZ R21, R21, 1.4426950216293334961 ;  /* 0x3fb8aa3b15157820 */ /* 0x000fe20000410000 */
[C---:B------:R-:W-:Y:S01]  /*2150*/  FADD.FTZ R20, -R7.reuse, R34 ;  /* 0x0000002207147221 */ /* 0x040fe20000010100 */
[C---:B------:R-:W-:Y:S01]  /*2160*/  FADD.FTZ R19, -R7.reuse, R36 ;  /* 0x0000002407137221 */ /* 0x040fe20000010100 */
[----:B------:R-:W-:Y:S01]  /*2170*/  MUFU.EX2 R0, R0 ;  /* 0x0000000000007308 */ /* 0x000fe20000000800 */
[----:B------:R-:W-:Y:S01]  /*2180*/  FADD.FTZ R18, -R7, R30 ;  /* 0x0000001e07127221 */ /* 0x000fe20000010100 */
[----:B------:R-:W-:Y:S01]  /*2190*/  FMUL.FTZ R20, R20, 1.4426950216293334961 ;  /* 0x3fb8aa3b14147820 */ /* 0x000fe20000410000 */
[----:B------:R-:W-:Y:S01]  /*21a0*/  FMUL.FTZ R19, R19, 1.4426950216293334961 ;  /* 0x3fb8aa3b13137820 */ /* 0x000fe20000410000 */
[----:B------:R-:W-:Y:S01]  /*21b0*/  FADD.FTZ R10, -R7, R32 ;  /* 0x00000020070a7221 */ /* 0x000fe20000010100 */
[----:B------:R-:W-:-:S03]  /*21c0*/  FMUL.FTZ R18, R18, 1.4426950216293334961 ;  /* 0x3fb8aa3b12127820 */ /* 0x000fc60000410000 */
[----:B------:R-:W0:Y:S01]  /*21d0*/  MUFU.EX2 R23, R23 ;  /* 0x0000001700177308 */ /* 0x000e220000000800 */
[----:B------:R-:W-:-:S07]  /*21e0*/  FMUL.FTZ R10, R10, 1.4426950216293334961 ;  /* 0x3fb8aa3b0a0a7820 */ /* 0x000fce0000410000 */
[----:B------:R-:W1:Y:S08]  /*21f0*/  MUFU.EX2 R22, R22 ;  /* 0x0000001600167308 */ /* 0x000e700000000800 */
[----:B------:R-:W2:Y:S01]  /*2200*/  MUFU.EX2 R21, R21 ;  /* 0x0000001500157308 */ /* 0x000ea20000000800 */
[----:B0-----:R-:W-:Y:S02]  /*2210*/  FADD.FTZ R23, R0, R23 ;  /* 0x0000001700177221 */ /* 0x001fe40000010000 */
[----:B------:R-:W0:Y:S05]  /*2220*/  LDC R0, c[0x0][0x270] ;  /* 0x00009c00ff007b82 */ /* 0x000e2a0000000800 */
[----:B------:R-:W3:Y:S01]  /*2230*/  MUFU.EX2 R20, R20 ;  /* 0x0000001400147308 */ /* 0x000ee20000000800 */
[----:B-1----:R-:W-:-:S07]  /*2240*/  FADD.FTZ R22, R23, R22 ;  /* 0x0000001617167221 */ /* 0x002fce0000010000 */
[----:B------:R-:W1:Y:S01]  /*2250*/  MUFU.EX2 R19, R19 ;  /* 0x0000001300137308 */ /* 0x000e620000000800 */
[----:B--2---:R-:W-:Y:S01]  /*2260*/  FADD.FTZ R21, R22, R21 ;  /* 0x0000001516157221 */ /* 0x004fe20000010000 */
[----:B------:R-:W-:-:S06]  /*2270*/  IABS R22, R3 ;  /* 0x0000000300167213 */ /* 0x000fcc0000000000 */
[----:B------:R-:W2:Y:S01]  /*2280*/  MUFU.EX2 R18, R18 ;  /* 0x0000001200127308 */ /* 0x000ea20000000800 */
[----:B---3--:R-:W-:Y:S01]  /*2290*/  FADD.FTZ R20, R21, R20 ;  /* 0x0000001415147221 */ /* 0x008fe20000010000 */
[----:B0-----:R-:W-:-:S06]  /*22a0*/  IABS R21, R0 ;  /* 0x0000000000157213 */ /* 0x001fcc0000000000 */
[----:B------:R-:W0:Y:S01]  /*22b0*/  MUFU.EX2 R10, R10 ;  /* 0x0000000a000a7308 */ /* 0x000e220000000800 */
[----:B-1----:R-:W-:-:S07]  /*22c0*/  FADD.FTZ R19, R20, R19 ;  /* 0x0000001314137221 */ /* 0x002fce0000010000 */
[----:B------:R-:W1:Y:S01]  /*22d0*/  I2F.U32.RP R23, R21 ;  /* 0x0000001500177306 */ /* 0x000e620000209000 */
[----:B--2---:R-:W-:-:S07]  /*22e0*/  FADD.FTZ R19, R19, R18 ;  /* 0x0000001213137221 */ /* 0x004fce0000010000 */
[----:B------:R-:W2:Y:S01]  /*22f0*/  I2F.RP R18, R22 ;  /* 0x0000001600127306 */ /* 0x000ea20000209400 */
[----:B0-----:R-:W-:-:S05]  /*2300*/  FADD.FTZ R20, R19, R10 ;  /* 0x0000000a13147221 */ /* 0x001fca0000010000 */
[----:B------:R-:W0:Y:S02]  /*2310*/  SHFL.BFLY PT, R19, R20, 0x8, 0x1f ;  /* 0x0d001f0014137f89 */ /* 0x000e2400000e0000 */
[----:B-1----:R-:W1:Y:S08]  /*2320*/  MUFU.RCP R44, R23 ;  /* 0x00000017002c7308 */ /* 0x002e700000001000 */
[----:B--2---:R-:W2:Y:S01]  /*2330*/  MUFU.RCP R18, R18 ;  /* 0x0000001200127308 */ /* 0x004ea20000001000 */
[----:B-1----:R-:W-:-:S02]  /*2340*/  IADD3 R44, R44, 0xffffffe, RZ ;  /* 0x0ffffffe2c2c7810 */ /* 0x002fc40007ffe0ff */
[----:B------:R-:W-:-:S05]  /*2350*/  IADD3 R23, R22, UR5, RZ ;  /* 0x0000000516177c10 */ /* 0x000fca000fffe0ff */
[----:B------:R1:W3:Y:S01]  /*2360*/  F2I.FTZ.U32.TRUNC.NTZ R45, R44 ;  /* 0x0000002c002d7305 */ /* 0x0002e2000021f000 */
[----:B0-----:R-:W-:Y:S01]  /*2370*/  FADD.FTZ R10, R20, R19 ;  /* 0x00000013140a7221 */ /* 0x001fe20000010000 */
[----:B--2---:R-:W-:Y:S01]  /*2380*/  VIADD R48, R18, 0xffffffe ;  /* 0x0ffffffe12307836 */ /* 0x004fe20000000000 */
[----:B------:R-:W-:-:S03]  /*2390*/  IABS R18, R3 ;  /* 0x0000000300127213 */ /* 0x000fc60000000000 */
[----:B------:R-:W0:Y:S02]  /*23a0*/  SHFL.BFLY PT, R27, R10, 0x4, 0x1f ;  /* 0x0c801f000a1b7f89 */ /* 0x000e2400000e0000 */
[----:B------:R-:W2:Y:S01]  /*23b0*/  F2I.FTZ.U32.TRUNC.NTZ R49, R48 ;  /* 0x0000003000317305 */ /* 0x000ea2000021f000 */
[----:B------:R-:W-:Y:S01]  /*23c0*/  IMAD.MOV R18, RZ, RZ, -R18 ;  /* 0x000000ffff127224 */ /* 0x000fe200078e0a12 */
[----:B-1----:R-:W-:Y:S01]  /*23d0*/  HFMA2.MMA R44, -RZ, RZ, 0, 0 ;  /* 0x00000000ff2c7435 */ /* 0x002fe200000001ff */
[----:B---3--:R-:W-:-:S04]  /*23e0*/  IMAD.MOV R20, RZ, RZ, -R45 ;  /* 0x000000ffff147224 */ /* 0x008fc800078e0a2d */
[----:B------:R-:W-:Y:S02]  /*23f0*/  IMAD R20, R20, R21, RZ ;  /* 0x0000001514147224 */ /* 0x000fe400078e02ff */
[----:B--2---:R-:W-:Y:S02]  /*2400*/  IMAD.MOV R19, RZ, RZ, -R49 ;  /* 0x000000ffff137224 */ /* 0x004fe400078e0a31 */
[----:B------:R-:W-:Y:S02]  /*2410*/  IMAD.MOV.U32 R48, RZ, RZ, RZ ;  /* 0x000000ffff307224 */ /* 0x000fe400078e00ff */
[----:B------:R-:W-:Y:S01]  /*2420*/  IMAD R26, R19, R22, RZ ;  /* 0x00000016131a7224 */ /* 0x000fe200078e02ff */
[----:B------:R-:W-:Y:S01]  /*2430*/  IABS R19, R23 ;  /* 0x0000001700137213 */ /* 0x000fe20000000000 */
[----:B------:R-:W-:-:S04]  /*2440*/  IMAD.HI.U32 R20, R45, R20, R44 ;  /* 0x000000142d147227 */ /* 0x000fc800078e002c */
[----:B0-----:R-:W-:Y:S01]  /*2450*/  FADD.FTZ R27, R10, R27 ;  /* 0x0000001b0a1b7221 */ /* 0x001fe20000010000 */
[----:B------:R-:W-:Y:S01]  /*2460*/  IABS R10, R0 ;  /* 0x00000000000a7213 */ /* 0x000fe20000000000 */
[----:B------:R-:W-:-:S03]  /*2470*/  IMAD.HI.U32 R26, R49, R26, R48 ;  /* 0x0000001a311a7227 */ /* 0x000fc600078e0030 */
[----:B------:R-:W0:Y:S01]  /*2480*/  SHFL.BFLY PT, R24, R27, 0x2, 0x1f ;  /* 0x0c401f001b187f89 */ /* 0x000e2200000e0000 */
[----:B------:R-:W-:Y:S02]  /*2490*/  IMAD.MOV R10, RZ, RZ, -R10 ;  /* 0x000000ffff0a7224 */ /* 0x000fe400078e0a0a */
[----:B------:R-:W-:-:S04]  /*24a0*/  IMAD.HI.U32 R26, R26, R19, RZ ;  /* 0x000000131a1a7227 */ /* 0x000fc800078e00ff */
[----:B------:R-:W-:-:S04]  /*24b0*/  IMAD.HI.U32 R20, R20, R19, RZ ;  /* 0x0000001314147227 */ /* 0x000fc800078e00ff */
[--C-:B------:R-:W-:Y:S02]  /*24c0*/  IMAD R29, R26, R18, R19.reuse ;  /* 0x000000121a1d7224 */ /* 0x100fe400078e0213 */
[----:B------:R-:W-:Y:S01]  /*24d0*/  IMAD R18, R20, R10, R19 ;  /* 0x0000000a14127224 */ /* 0x000fe200078e0213 */
[----:B------:R-:W-:Y:S01]  /*24e0*/  LOP3.LUT R19, R23, R22, RZ, 0x3c, !PT ;  /* 0x0000001617137212 */ /* 0x000fe200078e3cff */
[----:B------:R-:W1:Y:S01]  /*24f0*/  S2R R10, SR_TID.X ;  /* 0x00000000000a7919 */ /* 0x000e620000002100 */
[----:B------:R-:W-:Y:S02]  /*2500*/  ISETP.GT.U32.AND P4, PT, R22, R29, PT ;  /* 0x0000001d1600720c */ /* 0x000fe40003f84070 */
[----:B------:R-:W-:Y:S02]  /*2510*/  ISETP.GT.U32.AND P1, PT, R21, R18, PT ;  /* 0x000000121500720c */ /* 0x000fe40003f24070 */
[----:B------:R-:W-:Y:S02]  /*2520*/  LOP3.LUT R23, R23, R0, RZ, 0x3c, !PT ;  /* 0x0000000017177212 */ /* 0x000fe400078e3cff */
[----:B------:R-:W-:Y:S01]  /*2530*/  ISETP.GE.AND P3, PT, R19, RZ, PT ;  /* 0x000000ff1300720c */ /* 0x000fe20003f66270 */
[----:B0-----:R-:W-:Y:S01]  /*2540*/  FADD.FTZ R27, R27, R24 ;  /* 0x000000181b1b7221 */ /* 0x001fe20000010000 */
[----:B------:R-:W-:-:S04]  /*2550*/  LEA.HI.SX32 R19, R4, 0x1, 0x1 ;  /* 0x0000000104137811 */ /* 0x000fc800078f0aff */
[----:B------:R-:W0:Y:S01]  /*2560*/  SHFL.BFLY PT, R24, R27, 0x1, 0x1f ;  /* 0x0c201f001b187f89 */ /* 0x000e2200000e0000 */
[-C--:B------:R-:W-:Y:S02]  /*2570*/  @!P4 IADD3 R29, R29, -R22.reuse, RZ ;  /* 0x800000161d1dc210 */ /* 0x080fe40007ffe0ff */
[----:B------:R-:W-:Y:S01]  /*2580*/  @!P1 IMAD.IADD R18, R18, 0x1, -R21 ;  /* 0x0000000112129824 */ /* 0x000fe200078e0a15 */
[----:B------:R-:W-:Y:S01]  /*2590*/  @!P4 IADD3 R26, R26, 0x1, RZ ;  /* 0x000000011a1ac810 */ /* 0x000fe20007ffe0ff */
[----:B------:R-:W-:Y:S01]  /*25a0*/  @!P1 VIADD R20, R20, 0x1 ;  /* 0x0000000114149836 */ /* 0x000fe20000000000 */
[----:B------:R-:W-:Y:S02]  /*25b0*/  ISETP.GE.U32.AND P2, PT, R29, R22, PT ;  /* 0x000000161d00720c */ /* 0x000fe40003f46070 */
[----:B------:R-:W-:Y:S02]  /*25c0*/  ISETP.GE.U32.AND P5, PT, R18, R21, PT ;  /* 0x000000151200720c */ /* 0x000fe40003fa6070 */
[----:B------:R-:W2:Y:S01]  /*25d0*/  LDC R21, c[0x0][0x2c4] ;  /* 0x0000b100ff157b82 */ /* 0x000ea20000000800 */
[----:B------:R-:W-:-:S02]  /*25e0*/  ISETP.GT.AND P4, PT, R4, RZ, PT ;  /* 0x000000ff0400720c */ /* 0x000fc40003f84270 */
[----:B------:R-:W-:Y:S02]  /*25f0*/  LEA.HI.SX32 R18, R3, 0x1, 0x1 ;  /* 0x0000000103127811 */ /* 0x000fe400078f0aff */
[----:B------:R-:W-:-:S04]  /*2600*/  MOV R29, 0x7f800000 ;  /* 0x7f800000001d7802 */ /* 0x000fc80000000f00 */
[----:B------:R-:W-:Y:S02]  /*2610*/  @P2 IADD3 R26, R26, 0x1, RZ ;  /* 0x000000011a1a2810 */ /* 0x000fe40007ffe0ff */
[----:B------:R-:W-:Y:S01]  /*2620*/  @P5 VIADD R20, R20, 0x1 ;  /* 0x0000000114145836 */ /* 0x000fe20000000000 */
[----:B------:R-:W-:Y:S01]  /*2630*/  ISETP.GE.AND P2, PT, R23, RZ, PT ;  /* 0x000000ff1700720c */ /* 0x000fe20003f46270 */
[----:B0-----:R-:W-:Y:S01]  /*2640*/  FADD.FTZ R24, R27, R24 ;  /* 0x000000181b187221 */ /* 0x001fe20000010000 */
[----:B------:R-:W-:Y:S02]  /*2650*/  SHF.R.S32.HI R27, RZ, 0x1f, R3 ;  /* 0x0000001fff1b7819 */ /* 0x000fe40000011403 */
[----:B------:R-:W-:Y:S02]  /*2660*/  ISETP.NE.AND P5, PT, R3, RZ, PT ;  /* 0x000000ff0300720c */ /* 0x000fe40003fa5270 */
[----:B------:R-:W-:Y:S02]  /*2670*/  FSETP.NE.FTZ.AND P1, PT, R24, RZ, PT ;  /* 0x000000ff1800720b */ /* 0x000fe40003f35000 */
[----:B------:R-:W-:-:S02]  /*2680*/  SHF.R.S32.HI R23, RZ, 0x1f, R4 ;  /* 0x0000001fff177819 */ /* 0x000fc40000011404 */
[----:B------:R-:W-:Y:S02]  /*2690*/  @!P0 IADD3 R18, R27, RZ, RZ ;  /* 0x000000ff1b128210 */ /* 0x000fe40007ffe0ff */
[----:B------:R-:W-:Y:S01]  /*26a0*/  ISETP.NE.AND P0, PT, R0, RZ, PT ;  /* 0x000000ff0000720c */ /* 0x000fe20003f05270 */
[----:B------:R-:W-:Y:S01]  /*26b0*/  @!P4 IMAD.MOV R19, RZ, RZ, R23 ;  /* 0x000000ffff13c224 */ /* 0x000fe200078e0217 */
[----:B-1----:R-:W-:Y:S01]  /*26c0*/  LOP3.LUT P4, RZ, R10, 0xf, RZ, 0xc0, !PT ;  /* 0x0000000f0aff7812 */ /* 0x002fe2000788c0ff */
[----:B------:R-:W-:Y:S01]  /*26d0*/  @!P2 IMAD.MOV R20, RZ, RZ, -R20 ;  /* 0x000000ffff14a224 */ /* 0x000fe200078e0a14 */
[----:B------:R-:W-:Y:S02]  /*26e0*/  @!P3 IADD3 R26, -R26, RZ, RZ ;  /* 0x000000ff1a1ab210 */ /* 0x000fe40007ffe1ff */
[----:B------:R-:W-:Y:S01]  /*26f0*/  ISETP.GT.OR P4, PT, R10, 0x7f, P4 ;  /* 0x0000007f0a00780c */ /* 0x000fe20002784670 */
[----:B------:R-:W0:Y:S01]  /*2700*/  @P1 MUFU.LG2 R24, R24 ;  /* 0x0000001800181308 */ /* 0x000e220000000c00 */
[----:B------:R-:W-:-:S02]  /*2710*/  ISETP.NE.AND P3, PT, RZ, UR4, PT ;  /* 0x00000004ff007c0c */ /* 0x000fc4000bf65270 */
[----:B------:R-:W-:Y:S02]  /*2720*/  @!P5 LOP3.LUT R26, RZ, R22, RZ, 0x33, !PT ;  /* 0x00000016ff1ad212 */ /* 0x000fe400078e33ff */
[----:B--2---:R-:W-:Y:S02]  /*2730*/  SEL R21, R21, 0x1, !P3 ;  /* 0x0000000115157807 */ /* 0x004fe40005800000 */
[----:B------:R-:W-:Y:S02]  /*2740*/  ISETP.LT.U32.AND P2, PT, R8, R26, PT ;  /* 0x0000001a0800720c */ /* 0x000fe40003f41070 */
[----:B------:R-:W-:Y:S01]  /*2750*/  SHF.R.S32.HI R23, RZ, 0x1f, R26 ;  /* 0x0000001fff177819 */ /* 0x000fe2000001141a */
[----:B------:R-:W-:Y:S01]  /*2760*/  IMAD R6, R6, R21, RZ ;  /* 0x0000001506067224 */ /* 0x000fe200078e02ff */
[----:B------:R-:W-:Y:S02]  /*2770*/  @!P0 LOP3.LUT R20, RZ, R0, RZ, 0x33, !PT ;  /* 0x00000000ff148212 */ /* 0x000fe400078e33ff */
[----:B------:R-:W-:-:S03]  /*2780*/  ISETP.LT.AND.EX P2, PT, R9, R23, PT, P2 ;  /* 0x000000170900720c */ /* 0x000fc60003f41320 */
[----:B------:R-:W-:Y:S01]  /*2790*/  IMAD R21, R20, R21, RZ ;  /* 0x0000001514157224 */ /* 0x000fe200078e02ff */
[----:B------:R-:W-:Y:S01]  /*27a0*/  SEL R10, R8, R26, P2 ;  /* 0x0000001a080a7207 */ /* 0x000fe20001000000 */
[----:B0-----:R-:W-:Y:S01]  /*27b0*/  @P1 FFMA.FTZ R29, R24, 0.69314718246459960938, R7 ;  /* 0x3f317218181d1823 */ /* 0x001fe20000010007 */
[----:B------:R-:W-:Y:S01]  /*27c0*/  SEL R9, R9, R23, P2 ;  /* 0x0000001709097207 */ /* 0x000fe20001000000 */
[----:B------:R-:W-:Y:S02]  /*27d0*/  IMAD R7, R6, R19, RZ ;  /* 0x0000001306077224 */ /* 0x000fe400078e02ff */
[----:B------:R-:W-:Y:S01]  /*27e0*/  IMAD R8, R18, R21, RZ ;  /* 0x0000001512087224 */ /* 0x000fe200078e02ff */
[----:B------:R-:W-:Y:S06]  /*27f0*/  @P4 BRA `(.L_x_15) ;  /* 0x0000001c00184947 */ /* 0x000fec0003800000 */
[----:B------:R-:W-:Y:S01]  /*2800*/  ULDC.U8 UR4, c[0x0][0x3d8] ;  /* 0x0000f60000047ab9 */ /* 0x000fe20000000000 */
[C---:B------:R-:W-:Y:S02]  /*2810*/  IADD3 R44, P0, R15.reuse, UR7, RZ ;  /* 0x000000070f2c7c10 */ /* 0x040fe4000ff1e0ff */
[----:B------:R-:W-:Y:S02]  /*2820*/  ISETP.NE.AND P1, PT, RZ, UR4, PT ;  /* 0x00000004ff007c0c */ /* 0x000fe4000bf25270 */
[----:B------:R-:W-:-:S11]  /*2830*/  LEA.HI.X.SX32 R45, R15, UR6, 0x1, P0 ;  /* 0x000000060f2d7c11 */ /* 0x000fd600080f0eff */
[----:B------:R-:W-:Y:S05]  /*2840*/  @!P1 BRA `(.L_x_16) ;  /* 0x0000001800f49947 */ /* 0x000fea0003800000 */
[----:B------:R-:W-:Y:S02]  /*2850*/  ISETP.GE.U32.AND P1, PT, R44, R28, PT ;  /* 0x0000001c2c00720c */ /* 0x000fe40003f26070 */
[----:B------:R-:W-:Y:S02]  /*2860*/  ISETP.LT.U32.AND P0, PT, R0, 0x1, PT ;  /* 0x000000010000780c */ /* 0x000fe40003f01070 */
[----:B------:R-:W-:Y:S02]  /*2870*/  ISETP.GE.AND.EX P1, PT, R45, R5, PT, P1 ;  /* 0x000000052d00720c */ /* 0x000fe40003f26310 */
[----:B------:R-:W-:-:S04]  /*2880*/  SHF.R.S32.HI R18, RZ, 0x1f, R0 ;  /* 0x0000001fff127819 */ /* 0x000fc80000011400 */
[----:B------:R-:W-:-:S04]  /*2890*/  ISETP.LT.AND.EX P0, PT, R18, RZ, PT, P0 ;  /* 0x000000ff1200720c */ /* 0x000fc80003f01300 */
[----:B------:R-:W-:Y:S02]  /*28a0*/  SEL R6, R0, 0x1, P0 ;  /* 0x0000000100067807 */ /* 0x000fe40000000000 */
[----:B------:R-:W-:Y:S01]  /*28b0*/  SEL R5, R18, RZ, P0 ;  /* 0x000000ff12057207 */ /* 0x000fe20000000000 */
[----:B------:R-:W-:Y:S06]  /*28c0*/  @P1 BRA `(.L_x_15) ;  /* 0x0000001800e41947 */ /* 0x000fec0003800000 */
[----:B------:R-:W-:Y:S01]  /*28d0*/  IADD3 R0, P1, R6, 0x1, RZ ;  /* 0x0000000106007810 */ /* 0x000fe20007f3e0ff */
[----:B------:R-:W-:Y:S03]  /*28e0*/  BSSY B0, `(.L_x_17) ;  /* 0x0000036000007945 */ /* 0x000fe60003800000 */
[----:B------:R-:W-:Y:S01]  /*28f0*/  ISETP.GE.U32.AND P0, PT, R0, 0x3, PT ;  /* 0x000000030000780c */ /* 0x000fe20003f06070 */
[----:B------:R-:W-:-:S05]  /*2900*/  IMAD.X R0, RZ, RZ, R5, P1 ;  /* 0x000000ffff007224 */ /* 0x000fca00008e0605 */
[----:B------:R-:W-:-:S04]  /*2910*/  ISETP.GE.U32.AND.EX P0, PT, R0, RZ, PT, P0 ;  /* 0x000000ff0000720c */ /* 0x000fc80003f06100 */
[----:B------:R-:W-:Y:S02]  /*2920*/  SEL R18, R5, RZ, !P0 ;  /* 0x000000ff05127207 */ /* 0x000fe40004000000 */
[----:B------:R-:W-:-:S03]  /*2930*/  SEL R0, R6, RZ, !P0 ;  /* 0x000000ff06007207 */ /* 0x000fc60004000000 */
[-C--:B------:R-:W-:Y:S02]  /*2940*/  IMAD R19, R18, R25.reuse, RZ ;  /* 0x0000001912137224 */ /* 0x080fe400078e02ff */
[----:B------:R-:W-:-:S04]  /*2950*/  IMAD.WIDE.U32 R20, R0, R25, RZ ;  /* 0x0000001900147225 */ /* 0x000fc800078e00ff */
[----:B------:R-:W-:Y:S02]  /*2960*/  IMAD R19, R0, R2, R19 ;  /* 0x0000000200137224 */ /* 0x000fe400078e0213 */
[----:B------:R-:W-:-:S03]  /*2970*/  IMAD.WIDE.U32 R48, R20, R6, RZ ;  /* 0x0000000614307225 */ /* 0x000fc600078e00ff */
[----:B------:R-:W-:-:S05]  /*2980*/  IADD3 R19, R21, R19, RZ ;  /* 0x0000001315137210 */ /* 0x000fca0007ffe0ff */
[----:B------:R-:W-:-:S04]  /*2990*/  IMAD R0, R19, R6, RZ ;  /* 0x0000000613007224 */ /* 0x000fc800078e02ff */
[----:B------:R-:W-:-:S04]  /*29a0*/  IMAD R23, R5, R20, R0 ;  /* 0x0000001405177224 */ /* 0x000fc800078e0200 */
[----:B------:R-:W-:-:S05]  /*29b0*/  IMAD.IADD R23, R49, 0x1, R23 ;  /* 0x0000000131177824 */ /* 0x000fca00078e0217 */
[----:B------:R-:W-:-:S04]  /*29c0*/  LOP3.LUT R0, R45, R23, RZ, 0xfc, !PT ;  /* 0x000000172d007212 */ /* 0x000fc800078efcff */
[----:B------:R-:W-:-:S13]  /*29d0*/  ISETP.NE.U32.AND P0, PT, R0, RZ, PT ;  /* 0x000000ff0000720c */ /* 0x000fda0003f05070 */
[----:B------:R-:W-:Y:S05]  /*29e0*/  @!P0 BRA `(.L_x_18) ;  /* 0x00000000003c8947 */ /* 0x000fea0003800000 */
[----:B------:R-:W-:Y:S01]  /*29f0*/  IMAD.MOV.U32 R18, RZ, RZ, R44 ;  /* 0x000000ffff127224 */ /* 0x000fe200078e002c */
[----:B------:R-:W-:Y:S01]  /*2a00*/  MOV R19, R45 ;  /* 0x0000002d00137202 */ /* 0x000fe20000000f00 */
[----:B------:R-:W-:Y:S01]  /*2a10*/  IMAD.MOV.U32 R24, RZ, RZ, R48 ;  /* 0x000000ffff187224 */ /* 0x000fe200078e0030 */
[----:B------:R-:W-:Y:S02]  /*2a20*/  MOV R22, 0x2a40 ;  /* 0x00002a4000167802 */ /* 0x000fe40000000f00 */
[----:B------:R-:W-:Y:S05]  /*2a30*/  CALL.REL.NOINC `($__internal_0_$__cuda_sm20_div_s64) ;  /* 0x0000002800407944 */ /* 0x000fea0003c00000 */
[-C--:B------:R-:W-:Y:S02]  /*2a40*/  IADD3 R21, P0, RZ, -R0.reuse, RZ ;  /* 0x80000000ff157210 */ /* 0x080fe40007f1e0ff */
[----:B------:R-:W-:Y:S02]  /*2a50*/  MOV R54, R0 ;  /* 0x0000000000367202 */ /* 0x000fe40000000f00 */
[----:B------:R-:W-:Y:S01]  /*2a60*/  IADD3.X R19, RZ, ~R27, RZ, P0, !PT ;  /* 0x8000001bff137210 */ /* 0x000fe200007fe4ff */
[----:B------:R-:W-:Y:S01]  /*2a70*/  IMAD.WIDE.U32 R44, R48, R21, R44 ;  /* 0x00000015302c7225 */ /* 0x000fe200078e002c */
[----:B------:R-:W-:-:S03]  /*2a80*/  MOV R55, R27 ;  /* 0x0000001b00377202 */ /* 0x000fc60000000f00 */
[----:B------:R-:W-:-:S04]  /*2a90*/  IMAD R18, R19, R48, RZ ;  /* 0x0000003013127224 */ /* 0x000fc800078e02ff */
[----:B------:R-:W-:Y:S01]  /*2aa0*/  IMAD R19, R23, R21, R18 ;  /* 0x0000001517137224 */ /* 0x000fe200078e0212 */
[----:B------:R-:W-:-:S04]  /*2ab0*/  MOV R18, R44 ;  /* 0x0000002c00127202 */ /* 0x000fc80000000f00 */
[----:B------:R-:W-:Y:S01]  /*2ac0*/  IADD3 R19, R45, R19, RZ ;  /* 0x000000132d137210 */ /* 0x000fe20007ffe0ff */
[----:B------:R-:W-:Y:S05]  /*2ad0*/  BRA `(.L_x_19) ;  /* 0x0000000000587947 */ /* 0x000fea0003800000 */
.L_x_18:
[----:B------:R-:W0:Y:S01]  /*2ae0*/  I2F.U32.RP R20, R48 ;  /* 0x0000003000147306 */ /* 0x000e220000209000 */
[----:B------:R-:W-:Y:S01]  /*2af0*/  ISETP.NE.U32.AND P0, PT, R48, RZ, PT ;  /* 0x000000ff3000720c */ /* 0x000fe20003f05070 */
[----:B------:R-:W-:-:S06]  /*2b00*/  HFMA2.MMA R55, -RZ, RZ, 0, 0 ;  /* 0x00000000ff377435 */ /* 0x000fcc00000001ff */
[----:B0-----:R-:W0:Y:S02]  /*2b10*/  MUFU.RCP R18, R20 ;  /* 0x0000001400127308 */ /* 0x001e240000001000 */
[----:B0-----:R-:W-:-:S06]  /*2b20*/  IADD3 R18, R18, 0xffffffe, RZ ;  /* 0x0ffffffe12127810 */ /* 0x001fcc0007ffe0ff */
        /* <DEDUP_REMOVED lines=11> */
[----:B------:R-:W-:Y:S02]  /*2be0*/  ISETP.GE.U32.AND P1, PT, R19, R48, PT ;  /* 0x000000301300720c */ /* 0x000fe40003f26070 */
[----:B------:R-:W-:-:S11]  /*2bf0*/  MOV R19, RZ ;  /* 0x000000ff00137202 */ /* 0x000fd60000000f00 */
[----:B------:R-:W-:Y:S02]  /*2c00*/  @P1 IADD3 R54, R54, 0x1, RZ ;  /* 0x0000000136361810 */ /* 0x000fe40007ffe0ff */
[----:B------:R-:W-:-:S05]  /*2c10*/  @!P0 LOP3.LUT R54, RZ, R48, RZ, 0x33, !PT ;  /* 0x00000030ff368212 */ /* 0x000fca00078e33ff */
[----:B------:R-:W-:-:S04]  /*2c20*/  IMAD.MOV R21, RZ, RZ, -R54 ;  /* 0x000000ffff157224 */ /* 0x000fc800078e0a36 */
[----:B------:R-:W-:Y:S02]  /*2c30*/  IMAD R18, R48, R21, R44 ;  /* 0x0000001530127224 */ /* 0x000fe400078e022c */
.L_x_19:
[----:B------:R-:W-:Y:S05]  /*2c40*/  BSYNC B0 ;  /* 0x0000000000007941 */ /* 0x000fea0003800000 */
.L_x_17:
[----:B------:R-:W-:Y:S01]  /*2c50*/  LOP3.LUT R0, R19, R2, RZ, 0xfc, !PT ;  /* 0x0000000213007212 */ /* 0x000fe200078efcff */
[----:B------:R-:W-:Y:S03]  /*2c60*/  BSSY B0, `(.L_x_20) ;  /* 0x0000026000007945 */ /* 0x000fe60003800000 */
[----:B------:R-:W-:-:S13]  /*2c70*/  ISETP.NE.U32.AND P0, PT, R0, RZ, PT ;  /* 0x000000ff0000720c */ /* 0x000fda0003f05070 */
[----:B------:R-:W-:Y:S05]  /*2c80*/  @!P0 BRA `(.L_x_21) ;  /* 0x0000000000348947 */ /* 0x000fea0003800000 */
[----:B------:R-:W-:Y:S01]  /*2c90*/  IMAD.MOV.U32 R24, RZ, RZ, R25 ;  /* 0x000000ffff187224 */ /* 0x000fe200078e0019 */
[----:B------:R-:W-:Y:S02]  /*2ca0*/  MOV R23, R2 ;  /* 0x0000000200177202 */ /* 0x000fe40000000f00 */
        /* <DEDUP_REMOVED lines=8> */
[----:B------:R-:W-:-:S05]  /*2d30*/  IMAD R2, R2, R21, R20 ;  /* 0x0000001502027224 */ /* 0x000fca00078e0214 */
[----:B------:R-:W-:Y:S01]  /*2d40*/  IADD3 R2, R45, R2, RZ ;  /* 0x000000022d027210 */ /* 0x000fe20007ffe0ff */
[----:B------:R-:W-:Y:S05]  /*2d50*/  BRA `(.L_x_22) ;  /* 0x0000000000587947 */ /* 0x000fea0003800000 */
.L_x_21:
[----:B------:R-:W0:Y:S01]  /*2d60*/  I2F.U32.RP R2, R25 ;  /* 0x0000001900027306 */ /* 0x000e220000209000 */
[----:B------:R-:W-:Y:S01]  /*2d70*/  ISETP.NE.U32.AND P0, PT, R25, RZ, PT ;  /* 0x000000ff1900720c */ /* 0x000fe20003f05070 */
[----:B------:R-:W-:-:S06]  /*2d80*/  HFMA2.MMA R49, -RZ, RZ, 0, 0 ;  /* 0x00000000ff317435 */ /* 0x000fcc00000001ff */
[----:B0-----:R-:W0:Y:S02]  /*2d90*/  MUFU.RCP R20, R2 ;  /* 0x0000000200147308 */ /* 0x001e240000001000 */
[----:B0-----:R-:W-:Y:S02]  /*2da0*/  IADD3 R20, R20, 0xffffffe, RZ ;  /* 0x0ffffffe14147810 */ /* 0x001fe40007ffe0ff */
[----:B------:R-:W-:-:S04]  /*2db0*/  MOV R2, RZ ;  /* 0x000000ff00027202 */ /* 0x000fc80000000f00 */
        /* <DEDUP_REMOVED lines=13> */
[----:B------:R-:W-:-:S05]  /*2e90*/  @!P0 LOP3.LUT R48, RZ, R25, RZ, 0x33, !PT ;  /* 0x00000019ff308212 */ /* 0x000fca00078e33ff */
[----:B------:R-:W-:-:S04]  /*2ea0*/  IMAD.MOV R44, RZ, RZ, -R48 ;  /* 0x000000ffff2c7224 */ /* 0x000fc800078e0a30 */
[----:B------:R-:W-:Y:S02]  /*2eb0*/  IMAD R44, R25, R44, R18 ;  /* 0x0000002c192c7224 */ /* 0x000fe400078e0212 */
.L_x_22:
[----:B------:R-:W-:Y:S05]  /*2ec0*/  BSYNC B0 ;  /* 0x0000000000007941 */ /* 0x000fea0003800000 */
.L_x_20:
[----:B------:R-:W0:Y:S01]  /*2ed0*/  LDC R25, c[0x0][0x2c0] ;  /* 0x0000b000ff197b82 */ /* 0x000e220000000800 */
[----:B------:R-:W-:Y:S01]  /*2ee0*/  LOP3.LUT R0, R49, R5, RZ, 0xfc, !PT ;  /* 0x0000000531007212 */ /* 0x000fe200078efcff */
[----:B------:R-:W-:Y:S03]  /*2ef0*/  BSSY B0, `(.L_x_23) ;  /* 0x0000028000007945 */ /* 0x000fe60003800000 */
[----:B------:R-:W-:Y:S02]  /*2f00*/  ISETP.NE.U32.AND P0, PT, R0, RZ, PT ;  /* 0x000000ff0000720c */ /* 0x000fe40003f05070 */
[----:B0-----:R-:W-:-:S11]  /*2f10*/  SEL R25, R25, 0x1, P3 ;  /* 0x0000000119197807 */ /* 0x001fd60001800000 */
[----:B------:R-:W-:Y:S05]  /*2f20*/  @!P0 BRA `(.L_x_24) ;  /* 0x0000000000388947 */ /* 0x000fea0003800000 */
[----:B------:R-:W-:Y:S01]  /*2f30*/  IMAD.MOV.U32 R18, RZ, RZ, R48 ;  /* 0x000000ffff127224 */ /* 0x000fe200078e0030 */
[----:B------:R-:W-:Y:S01]  /*2f40*/  MOV R24, R6 ;  /* 0x0000000600187202 */ /* 0x000fe20000000f00 */
[----:B------:R-:W-:Y:S01]  /*2f50*/  IMAD.MOV.U32 R19, RZ, RZ, R49 ;  /* 0x000000ffff137224 */ /* 0x000fe200078e0031 */
[----:B------:R-:W-:Y:S02]  /*2f60*/  MOV R23, R5 ;  /* 0x0000000500177202 */ /* 0x000fe40000000f00 */
[----:B------:R-:W-:Y:S02]  /*2f70*/  MOV R22, 0x2f90 ;  /* 0x00002f9000167802 */ /* 0x000fe40000000f00 */
[----:B------:R-:W-:Y:S05]  /*2f80*/  CALL.REL.NOINC `($__internal_0_$__cuda_sm20_div_s64) ;  /* 0x0000002000ec7944 */ /* 0x000fea0003c00000 */
[-C--:B------:R-:W-:Y:S02]  /*2f90*/  IADD3 R18, P0, RZ, -R0.reuse, RZ ;  /* 0x80000000ff127210 */ /* 0x080fe40007f1e0ff */
[----:B------:R-:W-:Y:S02]  /*2fa0*/  MOV R26, R0 ;  /* 0x00000000001a7202 */ /* 0x000fe40000000f00 */
[----:B------:R-:W-:Y:S01]  /*2fb0*/  IADD3.X R19, RZ, ~R27, RZ, P0, !PT ;  /* 0x8000001bff137210 */ /* 0x000fe200007fe4ff */
[----:B------:R-:W-:-:S04]  /*2fc0*/  IMAD.WIDE.U32 R48, R6, R18, R48 ;  /* 0x0000001206307225 */ /* 0x000fc800078e0030 */
[----:B------:R-:W-:-:S04]  /*2fd0*/  IMAD R19, R19, R6, RZ ;  /* 0x0000000613137224 */ /* 0x000fc800078e02ff */
[----:B------:R-:W-:-:S05]  /*2fe0*/  IMAD R5, R5, R18, R19 ;  /* 0x0000001205057224 */ /* 0x000fca00078e0213 */
[----:B------:R-:W-:Y:S01]  /*2ff0*/  IADD3 R5, R49, R5, RZ ;  /* 0x0000000531057210 */ /* 0x000fe20007ffe0ff */
[----:B------:R-:W-:Y:S05]  /*3000*/  BRA `(.L_x_25) ;  /* 0x0000000000587947 */ /* 0x000fea0003800000 */
.L_x_24:
        /* <DEDUP_REMOVED lines=22> */
.L_x_25:
[----:B------:R-:W-:Y:S05]  /*3170*/  BSYNC B0 ;  /* 0x0000000000007941 */ /* 0x000fea0003800000 */
.L_x_23:
[-C--:B------:R-:W-:Y:S01]  /*3180*/  IMAD R19, R47, R17.reuse, RZ ;  /* 0x000000112f137224 */ /* 0x080fe200078e02ff */
[----:B------:R-:W-:Y:S01]  /*3190*/  ULDC.U8 UR10, c[0x0][0x3d9] ;  /* 0x0000f640000a7ab9 */ /* 0x000fe20000000000 */
[C---:B------:R-:W-:Y:S01]  /*31a0*/  IMAD.WIDE.U32 R52, R46.reuse, R17, RZ ;  /* 0x000000112e347225 */ /* 0x040fe200078e00ff */
[----:B------:R-:W-:Y:S01]  /*31b0*/  UISETP.NE.AND UP0, UPT, UR10, URZ, UPT ;  /* 0x0000003f0a00728c */ /* 0x000fe2000bf05270 */
[----:B------:R-:W-:Y:S01]  /*31c0*/  BSSY B0, `(.L_x_26) ;  /* 0x0000046000007945 */ /* 0x000fe20003800000 */
[----:B------:R-:W-:Y:S01]  /*31d0*/  ULDC.64 UR4, c[0x0][0x2c0] ;  /* 0x0000b00000047ab9 */ /* 0x000fe20000000a00 */
[----:B------:R-:W-:Y:S01]  /*31e0*/  IMAD R19, R46, R16, R19 ;  /* 0x000000102e137224 */ /* 0x000fe200078e0213 */
[----:B------:R-:W-:Y:S01]  /*31f0*/  UIMAD UR4, UR4, UR5, URZ ;  /* 0x00000005040472a4 */ /* 0x000fe2000f8e023f */
[----:B------:R-:W-:Y:S01]  /*3200*/  IMAD R2, R2, R25, RZ ;  /* 0x0000001902027224 */ /* 0x000fe200078e02ff */
[----:B------:R-:W-:Y:S02]  /*3210*/  USEL UR5, UR5, 0x1, !UP0 ;  /* 0x0000000105057887 */ /* 0x000fe4000c000000 */
[----:B------:R-:W-:Y:S01]  /*3220*/  IADD3 R19, R53, R19, RZ ;  /* 0x0000001335137210 */ /* 0x000fe20007ffe0ff */
[----:B------:R-:W-:Y:S01]  /*3230*/  USHF.R.S32.HI UR11, URZ, 0x1f, UR4 ;  /* 0x0000001f3f0b7899 */ /* 0x000fe20008011404 */
[----:B------:R-:W-:Y:S01]  /*3240*/  IMAD R21, R5, UR4, RZ ;  /* 0x0000000405157c24 */ /* 0x000fe2000f8e02ff */
[----:B------:R-:W-:Y:S01]  /*3250*/  USHF.R.S32.HI UR10, URZ, 0x1f, UR5 ;  /* 0x0000001f3f0a7899 */ /* 0x000fe20008011405 */
[----:B------:R-:W-:-:S02]  /*3260*/  IMAD R5, R27, UR5, RZ ;  /* 0x000000051b057c24 */ /* 0x000fc4000f8e02ff */
[----:B------:R-:W-:Y:S01]  /*3270*/  IMAD R0, R19, R14, RZ ;  /* 0x0000000e13007224 */ /* 0x000fe200078e02ff */
[----:B------:R-:W-:Y:S01]  /*3280*/  SHF.R.S32.HI R19, RZ, 0x1f, R25 ;  /* 0x0000001fff137819 */ /* 0x000fe20000011419 */
[----:B------:R-:W-:Y:S02]  /*3290*/  IMAD R21, R48, UR11, R21 ;  /* 0x0000000b30157c24 */ /* 0x000fe4000f8e0215 */
[----:B------:R-:W-:Y:S02]  /*32a0*/  IMAD R23, R13, R52, R0 ;  /* 0x000000340d177224 */ /* 0x000fe400078e0200 */
[----:B------:R-:W-:-:S04]  /*32b0*/  IMAD.WIDE.U32 R52, R52, R14, RZ ;  /* 0x0000000e34347225 */ /* 0x000fc800078e00ff */
[----:B------:R-:W-:Y:S01]  /*32c0*/  IMAD R19, R19, R44, R2 ;  /* 0x0000002c13137224 */ /* 0x000fe200078e0202 */
[----:B------:R-:W-:Y:S01]  /*32d0*/  IADD3 R23, R53, R23, RZ ;  /* 0x0000001735177210 */ /* 0x000fe20007ffe0ff */
[----:B------:R-:W-:-:S03]  /*32e0*/  IMAD.WIDE.U32 R44, R44, R25, RZ ;  /* 0x000000192c2c7225 */ /* 0x000fc600078e00ff */
[----:B------:R-:W-:Y:S01]  /*32f0*/  LOP3.LUT R0, R55, R23, RZ, 0xfc, !PT ;  /* 0x0000001737007212 */ /* 0x000fe200078efcff */
[----:B------:R-:W-:Y:S01]  /*3300*/  IMAD.WIDE.U32 R48, R48, UR4, RZ ;  /* 0x0000000430307c25 */ /* 0x000fe2000f8e00ff */
[----:B------:R-:W-:Y:S02]  /*3310*/  IADD3 R2, R45, R19, RZ ;  /* 0x000000132d027210 */ /* 0x000fe40007ffe0ff */
[----:B------:R-:W-:Y:S01]  /*3320*/  ISETP.NE.U32.AND P0, PT, R0, RZ, PT ;  /* 0x000000ff0000720c */ /* 0x000fe20003f05070 */
[C---:B------:R-:W-:Y:S01]  /*3330*/  IMAD R5, R26.reuse, UR10, R5 ;  /* 0x0000000a1a057c24 */ /* 0x040fe2000f8e0205 */
[----:B------:R-:W-:Y:S01]  /*3340*/  IADD3 R6, R49, R21, RZ ;  /* 0x0000001531067210 */ /* 0x000fe20007ffe0ff */
[----:B------:R-:W-:-:S04]  /*3350*/  IMAD.WIDE.U32 R46, R26, UR5, RZ ;  /* 0x000000051a2e7c25 */ /* 0x000fc8000f8e00ff */
[----:B------:R-:W-:Y:S01]  /*3360*/  IMAD R4, R4, UR4, RZ ;  /* 0x0000000404047c24 */ /* 0x000fe2000f8e02ff */
[----:B------:R-:W-:Y:S01]  /*3370*/  IADD3 R5, R47, R5, RZ ;  /* 0x000000052f057210 */ /* 0x000fe20007ffe0ff */
[----:B------:R-:W-:-:S04]  /*3380*/  IMAD R3, R3, UR4, RZ ;  /* 0x0000000403037c24 */ /* 0x000fc8000f8e02ff */
[----:B------:R-:W-:Y:S05]  /*3390*/  @!P0 BRA `(.L_x_27) ;  /* 0x0000000000448947 */ /* 0x000fea0003800000 */
[----:B------:R-:W-:Y:S01]  /*33a0*/  IMAD.MOV.U32 R18, RZ, RZ, R54 ;  /* 0x000000ffff127224 */ /* 0x000fe200078e0036 */
[----:B------:R-:W-:Y:S01]  /*33b0*/  MOV R19, R55 ;  /* 0x0000003700137202 */ /* 0x000fe20000000f00 */
[----:B------:R-:W-:Y:S01]  /*33c0*/  IMAD.MOV.U32 R24, RZ, RZ, R52 ;  /* 0x000000ffff187224 */ /* 0x000fe200078e0034 */
[----:B------:R-:W-:Y:S02]  /*33d0*/  MOV R22, 0x33f0 ;  /* 0x000033f000167802 */ /* 0x000fe40000000f00 */
[----:B------:R-:W-:Y:S05]  /*33e0*/  CALL.REL.NOINC `($__internal_0_$__cuda_sm20_div_s64) ;  /* 0x0000001c00d47944 */ /* 0x000fea0003c00000 */
[----:B------:R-:W-:Y:S01]  /*33f0*/  IADD3 R18, P0, RZ, -R0, RZ ;  /* 0x80000000ff127210 */ /* 0x000fe20007f1e0ff */
[----:B------:R-:W-:Y:S01]  /*3400*/  IMAD.MOV.U32 R21, RZ, RZ, R55 ;  /* 0x000000ffff157224 */ /* 0x000fe200078e0037 */
[----:B------:R-:W-:Y:S02]  /*3410*/  MOV R20, R54 ;  /* 0x0000003600147202 */ /* 0x000fe40000000f00 */
[-C--:B------:R-:W-:Y:S02]  /*3420*/  IADD3.X R19, RZ, ~R27.reuse, RZ, P0, !PT ;  /* 0x8000001bff137210 */ /* 0x080fe400007fe4ff */
[----:B------:R-:W-:Y:S02]  /*3430*/  MOV R54, R0 ;  /* 0x0000000000367202 */ /* 0x000fe40000000f00 */
[----:B------:R-:W-:Y:S01]  /*3440*/  MOV R55, R27 ;  /* 0x0000001b00377202 */ /* 0x000fe20000000f00 */
[-C--:B------:R-:W-:Y:S02]  /*3450*/  IMAD R19, R19, R52.reuse, RZ ;  /* 0x0000003413137224 */ /* 0x080fe400078e02ff */
[----:B------:R-:W-:-:S04]  /*3460*/  IMAD.WIDE.U32 R52, R18, R52, R20 ;  /* 0x0000003412347225 */ /* 0x000fc800078e0014 */
[----:B------:R-:W-:Y:S01]  /*3470*/  IMAD R19, R23, R18, R19 ;  /* 0x0000001217137224 */ /* 0x000fe200078e0213 */
[----:B------:R-:W-:-:S03]  /*3480*/  MOV R18, R52 ;  /* 0x0000003400127202 */ /* 0x000fc60000000f00 */
[----:B------:R-:W-:Y:S01]  /*3490*/  IMAD.IADD R19, R53, 0x1, R19 ;  /* 0x0000000135137824 */ /* 0x000fe200078e0213 */
[----:B------:R-:W-:Y:S05]  /*34a0*/  BRA `(.L_x_28) ;  /* 0x00000000005c7947 */ /* 0x000fea0003800000 */
.L_x_27:
[----:B------:R-:W0:Y:S01]  /*34b0*/  I2F.U32.RP R20, R52 ;  /* 0x0000003400147306 */ /* 0x000e220000209000 */
[----:B------:R-:W-:Y:S01]  /*34c0*/  ISETP.NE.U32.AND P0, PT, R52, RZ, PT ;  /* 0x000000ff3400720c */ /* 0x000fe20003f05070 */
[----:B------:R-:W-:-:S06]  /*34d0*/  IMAD.MOV.U32 R55, RZ, RZ, RZ ;  /* 0x000000ffff377224 */ /* 0x000fcc00078e00ff */
[----:B0-----:R-:W0:Y:S02]  /*34e0*/  MUFU.RCP R18, R20 ;  /* 0x0000001400127308 */ /* 0x001e240000001000 */
[----:B0-----:R-:W-:-:S06]  /*34f0*/  IADD3 R18, R18, 0xffffffe, RZ ;  /* 0x0ffffffe12127810 */ /* 0x001fcc0007ffe0ff */
        /* <DEDUP_REMOVED lines=11> */
[----:B------:R-:W-:Y:S01]  /*35b0*/  ISETP.GE.U32.AND P1, PT, R19, R52, PT ;  /* 0x000000341300720c */ /* 0x000fe20003f26070 */
[----:B------:R-:W-:-:S12]  /*35c0*/  IMAD.MOV.U32 R19, RZ, RZ, RZ ;  /* 0x000000ffff137224 */ /* 0x000fd800078e00ff */
[----:B------:R-:W-:Y:S01]  /*35d0*/  @P1 VIADD R0, R0, 0x1 ;  /* 0x0000000100001836 */ /* 0x000fe20000000000 */
[----:B------:R-:W-:-:S04]  /*35e0*/  @!P0 LOP3.LUT R0, RZ, R52, RZ, 0x33, !PT ;  /* 0x00000034ff008212 */ /* 0x000fc800078e33ff */
[----:B------:R-:W-:-:S05]  /*35f0*/  IADD3 R21, -R0, RZ, RZ ;  /* 0x000000ff00157210 */ /* 0x000fca0007ffe1ff */
[----:B------:R-:W-:Y:S01]  /*3600*/  IMAD R18, R52, R21, R54 ;  /* 0x0000001534127224 */ /* 0x000fe200078e0236 */
[----:B------:R-:W-:Y:S02]  /*3610*/  MOV R54, R0 ;  /* 0x0000000000367202 */ /* 0x000fe40000000f00 */
.L_x_28:
[----:B------:R-:W-:Y:S05]  /*3620*/  BSYNC B0 ;  /* 0x0000000000007941 */ /* 0x000fea0003800000 */
.L_x_26:
        /* <DEDUP_REMOVED lines=17> */
.L_x_30:
[----:B------:R-:W0:Y:S01]  /*3740*/  I2F.U32.RP R20, R17 ;  /* 0x0000001100147306 */ /* 0x000e220000209000 */
[----:B------:R-:W-:Y:S01]  /*3750*/  HFMA2.MMA R22, -RZ, RZ, 0, 0 ;  /* 0x00000000ff167435 */ /* 0x000fe200000001ff */
[----:B------:R-:W-:Y:S01]  /*3760*/  ISETP.NE.U32.AND P0, PT, R17, RZ, PT ;  /* 0x000000ff1100720c */ /* 0x000fe20003f05070 */
[----:B------:R-:W-:-:S05]  /*3770*/  HFMA2.MMA R57, -RZ, RZ, 0, 0 ;  /* 0x00000000ff397435 */ /* 0x000fca00000001ff */
[----:B0-----:R-:W0:Y:S02]  /*3780*/  MUFU.RCP R16, R20 ;  /* 0x0000001400107308 */ /* 0x001e240000001000 */
[----:B0-----:R-:W-:-:S06]  /*3790*/  IADD3 R16, R16, 0xffffffe, RZ ;  /* 0x0ffffffe10107810 */ /* 0x001fcc0007ffe0ff */
[----:B------:R-:W0:Y:S02]  /*37a0*/  F2I.FTZ.U32.TRUNC.NTZ R23, R16 ;  /* 0x0000001000177305 */ /* 0x000e24000021f000 */
[----:B0-----:R-:W-:Y:S01]  /*37b0*/  IMAD.MOV R0, RZ, RZ, -R23 ;  /* 0x000000ffff007224 */ /* 0x001fe200078e0a17 */
[----:B------:R-:W-:-:S03]  /*37c0*/  MOV R16, RZ ;  /* 0x000000ff00107202 */ /* 0x000fc60000000f00 */
[----:B------:R-:W-:-:S04]  /*37d0*/  IMAD R0, R0, R17, RZ ;  /* 0x0000001100007224 */ /* 0x000fc800078e02ff */
        /* <DEDUP_REMOVED lines=12> */
.L_x_31:
[----:B------:R-:W-:Y:S05]  /*38a0*/  BSYNC B0 ;  /* 0x0000000000007941 */ /* 0x000fea0003800000 */
.L_x_29:
[----:B------:R-:W-:Y:S01]  /*38b0*/  LOP3.LUT R0, R57, R13, RZ, 0xfc, !PT ;  /* 0x0000000d39007212 */ /* 0x000fe200078efcff */
[----:B------:R-:W-:Y:S03]  /*38c0*/  BSSY B0, `(.L_x_32) ;  /* 0x000002b000007945 */ /* 0x000fe60003800000 */
        /* <DEDUP_REMOVED lines=8> */
[----:B------:R-:W-:Y:S01]  /*3950*/  IADD3 R18, P0, RZ, -R0, RZ ;  /* 0x80000000ff127210 */ /* 0x000fe20007f1e0ff */
[----:B------:R-:W-:Y:S01]  /*3960*/  IMAD.MOV.U32 R26, RZ, RZ, R0 ;  /* 0x000000ffff1a7224 */ /* 0x000fe200078e0000 */
[----:B------:R-:W-:Y:S02]  /*3970*/  MOV R20, R56 ;  /* 0x0000003800147202 */ /* 0x000fe40000000f00 */
[----:B------:R-:W-:Y:S02]  /*3980*/  IADD3.X R17, RZ, ~R27, RZ, P0, !PT ;  /* 0x8000001bff117210 */ /* 0x000fe400007fe4ff */
[----:B------:R-:W-:-:S03]  /*3990*/  MOV R21, R57 ;  /* 0x0000003900157202 */ /* 0x000fc60000000f00 */
[----:B------:R-:W-:Y:S02]  /*39a0*/  IMAD R17, R17, R14, RZ ;  /* 0x0000000e11117224 */ /* 0x000fe400078e02ff */
[----:B------:R-:W-:-:S04]  /*39b0*/  IMAD.WIDE.U32 R20, R14, R18, R20 ;  /* 0x000000120e147225 */ /* 0x000fc800078e0014 */
[----:B------:R-:W-:Y:S02]  /*39c0*/  IMAD R13, R13, R18, R17 ;  /* 0x000000120d0d7224 */ /* 0x000fe400078e0211 */
[----:B------:R-:W-:-:S03]  /*39d0*/  IMAD.MOV.U32 R14, RZ, RZ, R20 ;  /* 0x000000ffff0e7224 */ /* 0x000fc600078e0014 */
[----:B------:R-:W-:Y:S01]  /*39e0*/  IADD3 R13, R21, R13, RZ ;  /* 0x0000000d150d7210 */ /* 0x000fe20007ffe0ff */
[----:B------:R-:W-:Y:S05]  /*39f0*/  BRA `(.L_x_34) ;  /* 0x00000000005c7947 */ /* 0x000fea0003800000 */
.L_x_33:
[----:B------:R-:W0:Y:S01]  /*3a00*/  I2F.U32.RP R18, R14 ;  /* 0x0000000e00127306 */ /* 0x000e220000209000 */
[----:B------:R-:W-:Y:S01]  /*3a10*/  IMAD.MOV.U32 R20, RZ, RZ, RZ ;  /* 0x000000ffff147224 */ /* 0x000fe200078e00ff */
[----:B------:R-:W-:Y:S01]  /*3a20*/  ISETP.NE.U32.AND P0, PT, R14, RZ, PT ;  /* 0x000000ff0e00720c */ /* 0x000fe20003f05070 */
[----:B------:R-:W-:-:S05]  /*3a30*/  IMAD.MOV.U32 R27, RZ, RZ, RZ ;  /* 0x000000ffff1b7224 */ /* 0x000fca00078e00ff */
[----:B0-----:R-:W0:Y:S02]  /*3a40*/  MUFU.RCP R17, R18 ;  /* 0x0000001200117308 */ /* 0x001e240000001000 */
[----:B0-----:R-:W-:-:S06]  /*3a50*/  IADD3 R17, R17, 0xffffffe, RZ ;  /* 0x0ffffffe11117810 */ /* 0x001fcc0007ffe0ff */
[----:B------:R-:W0:Y:S02]  /*3a60*/  F2I.FTZ.U32.TRUNC.NTZ R21, R17 ;  /* 0x0000001100157305 */ /* 0x000e24000021f000 */
[----:B0-----:R-:W-:-:S05]  /*3a70*/  IADD3 R0, RZ, -R21, RZ ;  /* 0x80000015ff007210 */ /* 0x001fca0007ffe0ff */
        /* <DEDUP_REMOVED lines=12> */
[----:B------:R-:W-:Y:S02]  /*3b40*/  IADD3 R17, -R0, RZ, RZ ;  /* 0x000000ff00117210 */ /* 0x000fe40007ffe1ff */
[----:B------:R-:W-:-:S03]  /*3b50*/  MOV R26, R0 ;  /* 0x00000000001a7202 */ /* 0x000fc60000000f00 */
[----:B------:R-:W-:Y:S02]  /*3b60*/  IMAD R14, R14, R17, R56 ;  /* 0x000000110e0e7224 */ /* 0x000fe400078e0238 */
.L_x_34:
[----:B------:R-:W-:Y:S05]  /*3b70*/  BSYNC B0 ;  /* 0x0000000000007941 */ /* 0x000fea0003800000 */
.L_x_32:
[----:B------:R-:W-:Y:S01]  /*3b80*/  SHF.R.S32.HI R17, RZ, 0x1f, R7 ;  /* 0x0000001fff117819 */ /* 0x000fe20000011407 */
[-C--:B------:R-:W-:Y:S01]  /*3b90*/  IMAD R0, R27, R7.reuse, RZ ;  /* 0x000000071b007224 */ /* 0x080fe200078e02ff */
[----:B------:R-:W-:Y:S01]  /*3ba0*/  ULDC UR4, c[0x0][0x2c4] ;  /* 0x0000b10000047ab9 */ /* 0x000fe20000000800 */
[----:B------:R-:W-:Y:S01]  /*3bb0*/  IMAD.WIDE.U32 R56, R26, R7, RZ ;  /* 0x000000071a387225 */ /* 0x000fe200078e00ff */
[----:B------:R-:W-:Y:S01]  /*3bc0*/  SHF.R.S32.HI R21, RZ, 0x1f, R4 ;  /* 0x0000001fff157819 */ /* 0x000fe20000011404 */
[----:B------:R-:W-:Y:S02]  /*3bd0*/  BSSY B0, `(.L_x_35) ;  /* 0x0000039000007945 */ /* 0x000fe40003800000 */
[----:B------:R-:W-:Y:S01]  /*3be0*/  IMAD R7, R17, R26, R0 ;  /* 0x0000001a11077224 */ /* 0x000fe200078e0200 */
[----:B------:R-:W-:Y:S01]  /*3bf0*/  LOP3.LUT R17, R55, R11, RZ, 0xfc, !PT ;  /* 0x0000000b37117212 */ /* 0x000fe200078efcff */
[----:B------:R-:W-:Y:S02]  /*3c00*/  IMAD R53, R25, UR4, RZ ;  /* 0x0000000419357c24 */ /* 0x000fe4000f8e02ff */
[----:B------:R-:W-:Y:S01]  /*3c10*/  IMAD R13, R13, R4, RZ ;  /* 0x000000040d0d7224 */ /* 0x000fe200078e02ff */
[----:B------:R-:W-:Y:S01]  /*3c20*/  ISETP.NE.U32.AND P0, PT, R17, RZ, PT ;  /* 0x000000ff1100720c */ /* 0x000fe20003f05070 */
[----:B------:R-:W-:Y:S01]  /*3c30*/  IMAD R0, R16, R53, RZ ;  /* 0x0000003510007224 */ /* 0x000fe200078e02ff */
[----:B------:R-:W-:Y:S01]  /*3c40*/  SHF.R.S32.HI R19, RZ, 0x1f, R53 ;  /* 0x0000001fff137819 */ /* 0x000fe20000011435 */
[----:B------:R-:W-:Y:S01]  /*3c50*/  IMAD R13, R21, R14, R13 ;  /* 0x0000000e150d7224 */ /* 0x000fe200078e020d */
[----:B------:R-:W-:Y:S01]  /*3c60*/  IADD3 R7, R57, R7, RZ ;  /* 0x0000000739077210 */ /* 0x000fe20007ffe0ff */
[----:B------:R-:W-:-:S04]  /*3c70*/  IMAD.WIDE.U32 R16, R14, R4, RZ ;  /* 0x000000040e107225 */ /* 0x000fc800078e00ff */
[----:B------:R-:W-:Y:S01]  /*3c80*/  IMAD R19, R19, R52, R0 ;  /* 0x0000003413137224 */ /* 0x000fe200078e0200 */
[----:B------:R-:W-:Y:S01]  /*3c90*/  IADD3 R13, R17, R13, RZ ;  /* 0x0000000d110d7210 */ /* 0x000fe20007ffe0ff */
[----:B------:R-:W-:-:S05]  /*3ca0*/  IMAD.WIDE.U32 R52, R52, R53, RZ ;  /* 0x0000003534347225 */ /* 0x000fca00078e00ff */
[----:B------:R-:W-:Y:S01]  /*3cb0*/  IADD3 R4, R53, R19, RZ ;  /* 0x0000001335047210 */ /* 0x000fe20007ffe0ff */
[----:B------:R-:W-:Y:S06]  /*3cc0*/  @!P0 BRA `(.L_x_36) ;  /* 0x0000000000488947 */ /* 0x000fec0003800000 */
        /* <DEDUP_REMOVED lines=9> */
[-C--:B------:R-:W-:Y:S02]  /*3d60*/  IADD3.X R19, RZ, ~R27.reuse, RZ, P0, !PT ;  /* 0x8000001bff137210 */ /* 0x080fe400007fe4ff */
[----:B------:R-:W-:Y:S01]  /*3d70*/  MOV R54, R0 ;  /* 0x0000000000367202 */ /* 0x000fe20000000f00 */
[----:B------:R-:W-:Y:S01]  /*3d80*/  IMAD.WIDE.U32 R20, R12, R14, R20 ;  /* 0x0000000e0c147225 */ /* 0x000fe200078e0014 */
[----:B------:R-:W-:-:S03]  /*3d90*/  MOV R55, R27 ;  /* 0x0000001b00377202 */ /* 0x000fc60000000f00 */
[----:B------:R-:W-:Y:S01]  /*3da0*/  IMAD R19, R19, R12, RZ ;  /* 0x0000000c13137224 */ /* 0x000fe200078e02ff */
[----:B------:R-:W-:-:S03]  /*3db0*/  MOV R12, R20 ;  /* 0x00000014000c7202 */ /* 0x000fc60000000f00 */
[----:B------:R-:W-:-:S04]  /*3dc0*/  IMAD R11, R11, R14, R19 ;  /* 0x0000000e0b0b7224 */ /* 0x000fc800078e0213 */
[----:B------:R-:W-:Y:S01]  /*3dd0*/  IMAD.IADD R11, R21, 0x1, R11 ;  /* 0x00000001150b7824 */ /* 0x000fe200078e020b */
[----:B------:R-:W-:Y:S05]  /*3de0*/  BRA `(.L_x_37) ;  /* 0x00000000005c7947 */ /* 0x000fea0003800000 */
.L_x_36:
        /* <DEDUP_REMOVED lines=23> */
.L_x_37:
[----:B------:R-:W-:Y:S05]  /*3f60*/  BSYNC B0 ;  /* 0x0000000000007941 */ /* 0x000fea0003800000 */
.L_x_35:
[----:B------:R-:W-:Y:S01]  /*3f70*/  ULDC UR5, c[0x0][0x270] ;  /* 0x00009c0000057ab9 */ /* 0x000fe20000000800 */
[----:B------:R-:W-:Y:S01]  /*3f80*/  ULDC UR4, c[0x0][0x2c4] ;  /* 0x0000b10000047ab9 */ /* 0x000fe20000000800 */
[----:B------:R-:W-:Y:S01]  /*3f90*/  LOP3.LUT R0, R55, R9, RZ, 0xfc, !PT ;  /* 0x0000000937007212 */ /* 0x000fe200078efcff */
[----:B------:R-:W-:Y:S01]  /*3fa0*/  UIMAD UR4, UR5, UR4, URZ ;  /* 0x00000004050472a4 */ /* 0x000fe2000f8e023f */
[----:B------:R-:W-:Y:S02]  /*3fb0*/  BSSY B0, `(.L_x_38) ;  /* 0x0000031000007945 */ /* 0x000fe40003800000 */
[----:B------:R-:W-:-:S03]  /*3fc0*/  ISETP.NE.U32.AND P0, PT, R0, RZ, PT ;  /* 0x000000ff0000720c */ /* 0x000fc60003f05070 */
[----:B------:R-:W-:-:S04]  /*3fd0*/  IMAD R25, R25, UR4, RZ ;  /* 0x0000000419197c24 */ /* 0x000fc8000f8e02ff */
[-C--:B------:R-:W-:Y:S01]  /*3fe0*/  IMAD R11, R11, R25.reuse, RZ ;  /* 0x000000190b0b7224 */ /* 0x080fe200078e02ff */
[----:B------:R-:W-:Y:S01]  /*3ff0*/  SHF.R.S32.HI R19, RZ, 0x1f, R25 ;  /* 0x0000001fff137819 */ /* 0x000fe20000011419 */
[----:B------:R-:W-:-:S04]  /*4000*/  IMAD.WIDE.U32 R58, R12, R25, RZ ;  /* 0x000000190c3a7225 */ /* 0x000fc800078e00ff */
[----:B------:R-:W-:-:S05]  /*4010*/  IMAD R11, R19, R12, R11 ;  /* 0x0000000c130b7224 */ /* 0x000fca00078e020b */
        /* <DEDUP_REMOVED lines=19> */
.L_x_39:
[----:B------:R-:W0:Y:S01]  /*4150*/  I2F.U32.RP R14, R10 ;  /* 0x0000000a000e7306 */ /* 0x000e220000209000 */
[----:B------:R-:W-:Y:S01]  /*4160*/  IMAD.MOV.U32 R18, RZ, RZ, RZ ;  /* 0x000000ffff127224 */ /* 0x000fe200078e00ff */
[----:B------:R-:W-:Y:S01]  /*4170*/  ISETP.NE.U32.AND P0, PT, R10, RZ, PT ;  /* 0x000000ff0a00720c */ /* 0x000fe20003f05070 */
[----:B------:R-:W-:-:S05]  /*4180*/  IMAD.MOV.U32 R27, RZ, RZ, RZ ;  /* 0x000000ffff1b7224 */ /* 0x000fca00078e00ff */
[----:B0-----:R-:W0:Y:S02]  /*4190*/  MUFU.RCP R11, R14 ;  /* 0x0000000e000b7308 */ /* 0x001e240000001000 */
[----:B0-----:R-:W-:Y:S01]  /*41a0*/  IADD3 R11, R11, 0xffffffe, RZ ;  /* 0x0ffffffe0b0b7810 */ /* 0x001fe20007ffe0ff */
[----:B------:R-:W-:-:S05]  /*41b0*/  IMAD.MOV.U32 R14, RZ, RZ, RZ ;  /* 0x000000ffff0e7224 */ /* 0x000fca00078e00ff */
        /* <DEDUP_REMOVED lines=13> */
[----:B------:R-:W-:Y:S02]  /*4290*/  IADD3 R9, -R0, RZ, RZ ;  /* 0x000000ff00097210 */ /* 0x000fe40007ffe1ff */
[----:B------:R-:W-:-:S03]  /*42a0*/  MOV R26, R0 ;  /* 0x00000000001a7202 */ /* 0x000fc60000000f00 */
[----:B------:R-:W-:Y:S02]  /*42b0*/  IMAD R10, R10, R9, R54 ;  /* 0x000000090a0a7224 */ /* 0x000fe400078e0236 */
.L_x_40:
[----:B------:R-:W-:Y:S05]  /*42c0*/  BSYNC B0 ;  /* 0x0000000000007941 */ /* 0x000fea0003800000 */
.L_x_38:
[----:B------:R-:W-:Y:S01]  /*42d0*/  IADD3 R45, P1, P0, R48, R46, R44 ;  /* 0x0000002e302d7210 */ /* 0x000fe2000783e02c */
[----:B------:R-:W-:Y:S01]  /*42e0*/  ULDC.64 UR4, c[0x0][0x2b0] ;  /* 0x0000ac0000047ab9 */ /* 0x000fe20000000a00 */
[----:B------:R-:W-:Y:S02]  /*42f0*/  SHF.R.S32.HI R0, RZ, 0x1f, R8 ;  /* 0x0000001fff007819 */ /* 0x000fe40000011408 */
[----:B------:R-:W-:Y:S02]  /*4300*/  IADD3 R45, P3, P2, R56, R45, R52 ;  /* 0x0000002d382d7210 */ /* 0x000fe40007a7e034 */
[----:B------:R-:W-:Y:S01]  /*4310*/  IADD3.X R2, R6, R5, R2, P1, P0 ;  /* 0x0000000506027210 */ /* 0x000fe20000fe0402 */
[----:B------:R-:W-:Y:S01]  /*4320*/  IMAD R5, R27, R8, RZ ;  /* 0x000000081b057224 */ /* 0x000fe200078e02ff */
[----:B------:R-:W-:Y:S02]  /*4330*/  IADD3 R16, P1, P0, R58, R45, R16 ;  /* 0x0000002d3a107210 */ /* 0x000fe4000783e010 */
[----:B------:R-:W-:Y:S01]  /*4340*/  IADD3.X R2, R7, R2, R4, P3, P2 ;  /* 0x0000000207027210 */ /* 0x000fe20001fe4404 */
[----:B------:R-:W-:-:S02]  /*4350*/  IMAD R0, R0, R26, R5 ;  /* 0x0000001a00007224 */ /* 0x000fc400078e0205 */
[----:B------:R-:W-:Y:S01]  /*4360*/  IMAD R5, R14, R3, RZ ;  /* 0x000000030e057224 */ /* 0x000fe200078e02ff */
[----:B------:R-:W-:Y:S02]  /*4370*/  IADD3.X R17, R12, R2, R13, P1, P0 ;  /* 0x000000020c117210 */ /* 0x000fe40000fe040d */
[----:B------:R-:W-:Y:S01]  /*4380*/  SHF.R.S32.HI R2, RZ, 0x1f, R3 ;  /* 0x0000001fff027819 */ /* 0x000fe20000011403 */
[----:B------:R-:W-:-:S04]  /*4390*/  IMAD.WIDE.U32 R16, R8, R26, R16 ;  /* 0x0000001a08107225 */ /* 0x000fc800078e0010 */
[----:B------:R-:W-:Y:S02]  /*43a0*/  IMAD.IADD R17, R17, 0x1, R0 ;  /* 0x0000000111117824 */ /* 0x000fe400078e0200 */
[-C--:B------:R-:W-:Y:S02]  /*43b0*/  IMAD R2, R2, R10.reuse, R5 ;  /* 0x0000000a02027224 */ /* 0x080fe400078e0205 */
[----:B------:R-:W-:-:S04]  /*43c0*/  IMAD.WIDE.U32 R10, R3, R10, R16 ;  /* 0x0000000a030a7225 */ /* 0x000fc800078e0010 */
[----:B------:R-:W-:Y:S01]  /*43d0*/  IMAD.IADD R3, R11, 0x1, R2 ;  /* 0x000000010b037824 */ /* 0x000fe200078e0202 */
[----:B------:R-:W-:-:S04]  /*43e0*/  LEA R2, P0, R10, UR4, 0x2 ;  /* 0x000000040a027c11 */ /* 0x000fc8000f8010ff */
[----:B------:R-:W-:-:S05]  /*43f0*/  LEA.HI.X R3, R10, UR5, R3, 0x2, P0 ;  /* 0x000000050a037c11 */ /* 0x000fca00080f1403 */
[----:B------:R1:W-:Y:S01]  /*4400*/  STG.E desc[UR8][R2.64], R29 ;  /* 0x0000001d02007986 */ /* 0x0003e2000c101908 */
[----:B------:R-:W-:Y:S05]  /*4410*/  BRA `(.L_x_15) ;  /* 0x0000000000107947 */ /* 0x000fea0003800000 */
.L_x_16:
[----:B------:R-:W-:Y:S02]  /*4420*/  ULDC.64 UR4, c[0x0][0x2b0] ;  /* 0x0000ac0000047ab9 */ /* 0x000fe40000000a00 */
[----:B------:R-:W-:-:S04]  /*4430*/  LEA R2, P0, R44, UR4, 0x2 ;  /* 0x000000042c027c11 */ /* 0x000fc8000f8010ff */
[----:B------:R-:W-:-:S05]  /*4440*/  LEA.HI.X R3, R44, UR5, R45, 0x2, P0 ;  /* 0x000000052c037c11 */ /* 0x000fca00080f142d */
[----:B------:R0:W-:Y:S04]  /*4450*/  STG.E desc[UR8][R2.64], R29 ;  /* 0x0000001d02007986 */ /* 0x0001e8000c101908 */
.L_x_15:
[----:B------:R-:W-:Y:S05]  /*4460*/  BSYNC B1 ;  /* 0x0000000000017941 */ /* 0x000fea0003800000 */
.L_x_14:
[----:B------:R-:W2:Y:S01]  /*4470*/  LDC R0, c[0x0][0x3c4] ;  /* 0x0000f100ff007b82 */ /* 0x000ea20000000800 */
[C---:B01----:R-:W-:Y:S01]  /*4480*/  IADD3 R3, R35.reuse, 0x10, RZ ;  /* 0x0000001023037810 */ /* 0x043fe20007ffe0ff */
[----:B------:R-:W-:Y:S01]  /*4490*/  HFMA2.MMA R13, -RZ, RZ, 0, 0 ;  /* 0x00000000ff0d7435 */ /* 0x000fe200000001ff */
[----:B------:R-:W-:Y:S02]  /*44a0*/  CS2R R10, SRZ ;  /* 0x00000000000a7805 */ /* 0x000fe4000001ff00 */
[----:B------:R-:W-:Y:S02]  /*44b0*/  CS2R R8, SRZ ;  /* 0x0000000000087805 */ /* 0x000fe4000001ff00 */
[----:B------:R-:W-:Y:S02]  /*44c0*/  CS2R R6, SRZ ;  /* 0x0000000000067805 */ /* 0x000fe4000001ff00 */
[-C--:B--2---:R-:W-:Y:S02]  /*44d0*/  ISETP.GE.OR P0, PT, R35, R0.reuse, P6 ;  /* 0x000000002300720c */ /* 0x084fe40003706670 */
[----:B------:R-:W-:Y:S01]  /*44e0*/  ISETP.GE.OR P5, PT, R3, R0, P6 ;  /* 0x000000000300720c */ /* 0x000fe200037a6670 */
[----:B------:R-:W-:-:S05]  /*44f0*/  VIADD R3, R35, 0x20 ;  /* 0x0000002023037836 */ /* 0x000fca0000000000 */
[----:B------:R-:W-:Y:S02]  /*4500*/  ISETP.GE.OR P4, PT, R3, R0, P6 ;  /* 0x000000000300720c */ /* 0x000fe40003786670 */
[----:B------:R-:W-:-:S03]  /*4510*/  IADD3 R3, R35, 0x30, RZ ;  /* 0x0000003023037810 */ /* 0x000fc60007ffe0ff */
[----:B------:R-:W-:Y:S01]  /*4520*/  @!P0 FADD.FTZ R2, -R29, R42 ;  /* 0x0000002a1d028221 */ /* 0x000fe20000010100 */
[-C--:B------:R-:W-:Y:S01]  /*4530*/  ISETP.GE.OR P3, PT, R3, R0.reuse, P6 ;  /* 0x000000000300720c */ /* 0x080fe20003766670 */
[----:B------:R-:W-:Y:S02]  /*4540*/  VIADD R3, R35, 0x40 ;  /* 0x0000004023037836 */ /* 0x000fe40000000000 */
[----:B------:R-:W-:Y:S01]  /*4550*/  @!P5 FADD.FTZ R31, -R29, R31 ;  /* 0x0000001f1d1fd221 */ /* 0x000fe20000010100 */
[----:B------:R-:W-:Y:S02]  /*4560*/  @!P0 FMUL.FTZ R2, R2, 1.4426950216293334961 ;  /* 0x3fb8aa3b02028820 */ /* 0x000fe40000410000 */
[-C--:B------:R-:W-:Y:S01]  /*4570*/  ISETP.GE.OR P2, PT, R3, R0.reuse, P6 ;  /* 0x000000000300720c */ /* 0x080fe20003746670 */
[----:B------:R-:W-:Y:S01]  /*4580*/  @!P4 FADD.FTZ R38, -R29, R38 ;  /* 0x000000261d26c221 */ /* 0x000fe20000010100 */
[----:B------:R-:W-:Y:S02]  /*4590*/  IADD3 R3, R35, 0x50, RZ ;  /* 0x0000005023037810 */ /* 0x000fe40007ffe0ff */
[----:B------:R-:W0:Y:S01]  /*45a0*/  @!P0 MUFU.EX2 R2, R2 ;  /* 0x0000000200028308 */ /* 0x000e220000000800 */
[----:B------:R-:W-:Y:S01]  /*45b0*/  @!P5 FMUL.FTZ R31, R31, 1.4426950216293334961 ;  /* 0x3fb8aa3b1f1fd820 */ /* 0x000fe20000410000 */
[----:B------:R-:W-:Y:S01]  /*45c0*/  @!P4 FMUL.FTZ R38, R38, 1.4426950216293334961 ;  /* 0x3fb8aa3b2626c820 */ /* 0x000fe20000410000 */
[----:B------:R-:W-:Y:S01]  /*45d0*/  ISETP.GE.OR P1, PT, R3, R0, P6 ;  /* 0x000000000300720c */ /* 0x000fe20003726670 */
[----:B------:R-:W-:-:S02]  /*45e0*/  VIADD R3, R35, 0x60 ;  /* 0x0000006023037836 */ /* 0x000fc40000000000 */
[C---:B------:R-:W-:Y:S02]  /*45f0*/  @!P3 FADD.FTZ R40, -R29.reuse, R40 ;  /* 0x000000281d28b221 */ /* 0x040fe40000010100 */
[----:B------:R-:W1:Y:S02]  /*4600*/  @!P5 MUFU.EX2 R4, R31 ;  /* 0x0000001f0004d308 */ /* 0x000e640000000800 */
[----:B------:R-:W-:Y:S01]  /*4610*/  @!P3 FMUL.FTZ R40, R40, 1.4426950216293334961 ;  /* 0x3fb8aa3b2828b820 */ /* 0x000fe20000410000 */
[----:B------:R-:W-:-:S04]  /*4620*/  @!P2 FADD.FTZ R34, -R29, R34 ;  /* 0x000000221d22a221 */ /* 0x000fc80000010100 */
[----:B------:R-:W-:Y:S01]  /*4630*/  @!P2 FMUL.FTZ R34, R34, 1.4426950216293334961 ;  /* 0x3fb8aa3b2222a820 */ /* 0x000fe20000410000 */
[----:B------:R-:W-:Y:S01]  /*4640*/  @!P1 FADD.FTZ R36, -R29, R36 ;  /* 0x000000241d249221 */ /* 0x000fe20000010100 */
[----:B0-----:R0:W-:Y:S01]  /*4650*/  @!P0 STS [R33], R2 ;  /* 0x0000000221008388 */ /* 0x0011e20000000800 */
[----:B------:R-:W-:Y:S01]  /*4660*/  ISETP.GE.OR P0, PT, R3, R0, P6 ;  /* 0x000000000300720c */ /* 0x000fe20003706670 */
[----:B------:R-:W2:Y:S01]  /*4670*/  @!P4 MUFU.EX2 R38, R38 ;  /* 0x000000260026c308 */ /* 0x000ea20000000800 */
[----:B------:R-:W-:Y:S01]  /*4680*/  IADD3 R3, R35, 0x70, RZ ;  /* 0x0000007023037810 */ /* 0x000fe20007ffe0ff */
[----:B------:R-:W-:-:S03]  /*4690*/  @!P1 FMUL.FTZ R36, R36, 1.4426950216293334961 ;  /* 0x3fb8aa3b24249820 */ /* 0x000fc60000410000 */
[----:B------:R-:W-:Y:S01]  /*46a0*/  ISETP.GE.OR P6, PT, R3, R0, P6 ;  /* 0x000000000300720c */ /* 0x000fe200037c6670 */
[----:B-1----:R1:W-:Y:S02]  /*46b0*/  @!P5 STS [R33+0x240], R4 ;  /* 0x000240042100d388 */ /* 0x0023e40000000800 */
[----:B------:R-:W3:Y:S04]  /*46c0*/  @!P3 MUFU.EX2 R40, R40 ;  /* 0x000000280028b308 */ /* 0x000ee80000000800 */
[----:B------:R-:W-:-:S04]  /*46d0*/  @!P0 FADD.FTZ R30, -R29, R30 ;  /* 0x0000001e1d1e8221 */ /* 0x000fc80000010100 */
[----:B------:R-:W-:Y:S01]  /*46e0*/  @!P0 FMUL.FTZ R30, R30, 1.4426950216293334961 ;  /* 0x3fb8aa3b1e1e8820 */ /* 0x000fe20000410000 */
[----:B------:R-:W4:Y:S01]  /*46f0*/  @!P2 MUFU.EX2 R34, R34 ;  /* 0x000000220022a308 */ /* 0x000f220000000800 */
[----:B------:R-:W-:Y:S01]  /*4700*/  @!P6 FADD.FTZ R29, -R29, R32 ;  /* 0x000000201d1de221 */ /* 0x000fe20000010100 */
[----:B------:R-:W-:Y:S01]  /*4710*/  IMAD.SHL.U32 R32, R35, 0x4, RZ ;  /* 0x0000000423207824 */ /* 0x000fe200078e00ff */
[----:B--2---:R-:W-:Y:S02]  /*4720*/  @!P4 STS [R33+0x480], R38 ;  /* 0x000480262100c388 */ /* 0x004fe40000000800 */
[----:B0-----:R-:W-:Y:S02]  /*4730*/  @!P6 FMUL.FTZ R2, R29, 1.4426950216293334961 ;  /* 0x3fb8aa3b1d02e820 */ /* 0x001fe40000410000 */
[----:B------:R-:W-:Y:S01]  /*4740*/  IADD3 R29, R32, 0x80, RZ ;  /* 0x00000080201d7810 */ /* 0x000fe20007ffe0ff */
[----:B------:R-:W0:Y:S01]  /*4750*/  @!P0 MUFU.EX2 R30, R30 ;  /* 0x0000001e001e8308 */ /* 0x000e220000000800 */
[----:B---3--:R-:W-:Y:S01]  /*4760*/  @!P3 STS [R33+0x6c0], R40 ;  /* 0x0006c0282100b388 */ /* 0x008fe20000000800 */
[----:B-1----:R-:W-:-:S06]  /*4770*/  CS2R R4, SRZ ;  /* 0x0000000000047805 */ /* 0x002fcc000001ff00 */
[----:B------:R-:W1:Y:S01]  /*4780*/  @!P1 MUFU.EX2 R36, R36 ;  /* 0x0000002400249308 */ /* 0x000e620000000800 */
[----:B----4-:R-:W-:Y:S07]  /*4790*/  @!P2 STS [R33+0x900], R34 ;  /* 0x000900222100a388 */ /* 0x010fee0000000800 */
[----:B------:R-:W2:Y:S01]  /*47a0*/  @!P6 MUFU.EX2 R2, R2 ;  /* 0x000000020002e308 */ /* 0x000ea20000000800 */
[----:B0-----:R0:W-:Y:S01]  /*47b0*/  @!P0 STS [R33+0xd80], R30 ;  /* 0x000d801e21008388 */ /* 0x0011e20000000800 */
[----:B------:R-:W-:Y:S01]  /*47c0*/  ISETP.GE.AND P0, PT, R0, 0x1, PT ;  /* 0x000000010000780c */ /* 0x000fe20003f06270 */
[----:B------:R-:W-:-:S02]  /*47d0*/  IMAD.MOV.U32 R0, RZ, RZ, RZ ;  /* 0x000000ffff007224 */ /* 0x000fc400078e00ff */
[----:B-1----:R-:W-:Y:S04]  /*47e0*/  @!P1 STS [R33+0xb40], R36 ;  /* 0x000b402421009388 */ /* 0x002fe80000000800 */
[----:B--2---:R1:W-:Y:S01]  /*47f0*/  @!P6 STS [R33+0xfc0], R2 ;  /* 0x000fc0022100e388 */ /* 0x0043e20000000800 */
[----:B0-----:R-:W-:Y:S02]  /*4800*/  IADD3 R30, R32, 0x40, RZ ;  /* 0x00000040201e7810 */ /* 0x001fe40007ffe0ff */
[----:B-1----:R-:W-:Y:S01]  /*4810*/  CS2R R2, SRZ ;  /* 0x0000000000027805 */ /* 0x002fe2000001ff00 */
[----:B------:R-:W-:Y:S06]  /*4820*/  BAR.SYNC.DEFER_BLOCKING 0x0 ;  /* 0x0000000000007b1d */ /* 0x000fec0000010000 */
[----:B------:R-:W-:Y:S05]  /*4830*/  @!P0 BRA `(.L_x_41) ;  /* 0x0000000400088947 */ /* 0x000fea0003800000 */
[----:B------:R-:W0:Y:S01]  /*4840*/  S2UR UR6, SR_CgaCtaId ;  /* 0x00000000000679c3 */ /* 0x000e220000008800 */
[----:B------:R-:W-:Y:S01]  /*4850*/  ULDC UR10, c[0x0][0x2dc] ;  /* 0x0000b700000a7ab9 */ /* 0x000fe20000000800 */
[----:B------:R-:W-:Y:S01]  /*4860*/  IMAD R33, R15, 0xc0, R32 ;  /* 0x000000c00f217824 */ /* 0x000fe200078e0220 */
[----:B------:R-:W-:Y:S01]  /*4870*/  UIMAD UR4, UR7, UR10, URZ ;  /* 0x0000000a070472a4 */ /* 0x000fe2000f8e023f */
[C---:B------:R-:W-:Y:S01]  /*4880*/  VIADD R12, R28.reuse, -UR7 ;  /* 0x800000071c0c7c36 */ /* 0x040fe20008000000 */
[----:B------:R-:W-:Y:S01]  /*4890*/  CS2R R16, SRZ ;  /* 0x0000000000107805 */ /* 0x000fe2000001ff00 */
[----:B------:R-:W-:Y:S01]  /*48a0*/  IMAD R36, R28, UR10, RZ ;  /* 0x0000000a1c247c24 */ /* 0x000fe2000f8e02ff */
[----:B------:R-:W-:Y:S01]  /*48b0*/  USHF.R.S32.HI UR11, URZ, 0x1f, UR4 ;  /* 0x0000001f3f0b7899 */ /* 0x000fe20008011404 */
[----:B------:R-:W-:Y:S02]  /*48c0*/  CS2R R18, SRZ ;  /* 0x0000000000127805 */ /* 0x000fe4000001ff00 */
[----:B------:R-:W-:Y:S01]  /*48d0*/  IADD3 R10, P0, R33, UR4, RZ ;  /* 0x00000004210a7c10 */ /* 0x000fe2000ff1e0ff */
[----:B------:R-:W-:Y:S01]  /*48e0*/  ULDC.64 UR4, c[0x0][0x288] ;  /* 0x0000a20000047ab9 */ /* 0x000fe20000000a00 */
[----:B------:R-:W-:-:S02]  /*48f0*/  ISETP.GE.AND P4, PT, R15, R12, PT ;  /* 0x0000000c0f00720c */ /* 0x000fc40003f86270 */
[----:B------:R-:W-:Y:S02]  /*4900*/  CS2R R20, SRZ ;  /* 0x0000000000147805 */ /* 0x000fe4000001ff00 */
[----:B------:R-:W-:Y:S02]  /*4910*/  LEA.HI.X.SX32 R33, R33, UR11, 0x1, P0 ;  /* 0x0000000b21217c11 */ /* 0x000fe400080f0eff */
[----:B------:R-:W-:Y:S02]  /*4920*/  CS2R R22, SRZ ;  /* 0x0000000000167805 */ /* 0x000fe4000001ff00 */
[----:B------:R-:W-:Y:S01]  /*4930*/  LEA R34, P0, R10, UR4, 0x2 ;  /* 0x000000040a227c11 */ /* 0x000fe2000f8010ff */
[----:B------:R-:W-:Y:S01]  /*4940*/  UMOV UR4, 0x400 ;  /* 0x0000040000047882 */ /* 0x000fe20000000000 */
[----:B------:R-:W-:Y:S02]  /*4950*/  CS2R R24, SRZ ;  /* 0x0000000000187805 */ /* 0x000fe4000001ff00 */
[----:B------:R-:W-:-:S02]  /*4960*/  CS2R R26, SRZ ;  /* 0x00000000001a7805 */ /* 0x000fc4000001ff00 */
[----:B------:R-:W-:Y:S01]  /*4970*/  LEA.HI.X R33, R10, UR5, R33, 0x2, P0 ;  /* 0x000000050a217c11 */ /* 0x000fe200080f1421 */
[----:B------:R-:W-:Y:S01]  /*4980*/  IMAD.MOV.U32 R10, RZ, RZ, RZ ;  /* 0x000000ffff0a7224 */ /* 0x000fe200078e00ff */
[----:B------:R-:W-:Y:S01]  /*4990*/  IADD3 R34, P0, R34, 0x200, RZ ;  /* 0x0000020022227810 */ /* 0x000fe20007f1e0ff */
[----:B------:R-:W-:Y:S01]  /*49a0*/  IMAD.WIDE R36, R36, 0x4, RZ ;  /* 0x0000000424247825 */ /* 0x000fe200078e02ff */
[----:B------:R-:W-:Y:S01]  /*49b0*/  UMOV UR5, URZ ;  /* 0x0000003f00057c82 */ /* 0x000fe20008000000 */
[----:B0-----:R-:W-:Y:S02]  /*49c0*/  ULEA UR4, UR6, UR4, 0x18 ;  /* 0x0000000406047291 */ /* 0x001fe4000f8ec03f */
[----:B------:R-:W-:-:S04]  /*49d0*/  IMAD.X R33, RZ, RZ, R33, P0 ;  /* 0x000000ffff217224 */ /* 0x000fc800000e0621 */
[----:B------:R-:W-:Y:S01]  /*49e0*/  LEA R14, R15, UR4, 0x2 ;  /* 0x000000040f0e7c11 */ /* 0x000fe2000f8e10ff */
[----:B------:R-:W-:-:S06]  /*49f0*/  ULDC UR4, c[0x0][0x2d0] ;  /* 0x0000b40000047ab9 */ /* 0x000fcc0000000800 */
.L_x_44:
[----:B---3--:R-:W-:Y:S01]  /*4a00*/  MOV R39, R33 ;  /* 0x0000002100277202 */ /* 0x008fe20000000f00 */
[----:B------:R-:W0:Y:S01]  /*4a10*/  LDC R31, c[0x0][0x3c4] ;  /* 0x0000f100ff1f7b82 */ /* 0x000e220000000800 */
[----:B------:R1:W2:Y:S01]  /*4a20*/  LDS R12, [R14] ;  /* 0x000000000e0c7984 */ /* 0x0002a20000000800 */
[----:B------:R-:W-:Y:S01]  /*4a30*/  UIADD3 UR5, UR5, 0x1, URZ ;  /* 0x0000000105057890 */ /* 0x000fe2000fffe03f */
[----:B------:R-:W-:Y:S01]  /*4a40*/  IMAD.MOV.U32 R38, RZ, RZ, R34 ;  /* 0x000000ffff267224 */ /* 0x000fe200078e0022 */
[----:B------:R-:W-:Y:S04]  /*4a50*/  BSSY B0, `(.L_x_42) ;  /* 0x0000010000007945 */ /* 0x000fe80003800000 */
[----:B------:R-:W-:Y:S01]  /*4a60*/  IADD3 R34, P0, R36, R38, RZ ;  /* 0x0000002624227210 */ /* 0x000fe20007f1e0ff */
[----:B------:R-:W-:Y:S01]  /*4a70*/  @!UPT UIADD3 URZ, URZ, URZ, URZ ;  /* 0x0000003f3f3ff290 */ /* 0x000fe2000fffe03f */
[----:B------:R-:W-:Y:S11]  /*4a80*/  @P4 BRA `(.L_x_43) ;  /* 0x0000000000304947 */ /* 0x000ff60003800000 */
[----:B------:R-:W-:Y:S02]  /*4a90*/  ISETP.GE.AND P3, PT, R32, UR4, PT ;  /* 0x0000000420007c0c */ /* 0x000fe4000bf66270 */
[----:B------:R-:W-:Y:S02]  /*4aa0*/  CS2R R16, SRZ ;  /* 0x0000000000107805 */ /* 0x000fe4000001ff00 */
[----:B------:R-:W-:Y:S02]  /*4ab0*/  ISETP.GE.AND P2, PT, R30, UR4, PT ;  /* 0x000000041e007c0c */ /* 0x000fe4000bf46270 */
[----:B------:R-:W-:Y:S02]  /*4ac0*/  CS2R R18, SRZ ;  /* 0x0000000000127805 */ /* 0x000fe4000001ff00 */
[----:B------:R-:W-:Y:S02]  /*4ad0*/  ISETP.GE.AND P1, PT, R29, UR4, PT ;  /* 0x000000041d007c0c */ /* 0x000fe4000bf26270 */
[----:B------:R-:W-:Y:S02]  /*4ae0*/  CS2R R20, SRZ ;  /* 0x0000000000147805 */ /* 0x000fe4000001ff00 */
[----:B------:R-:W-:Y:S02]  /*4af0*/  CS2R R22, SRZ ;  /* 0x0000000000167805 */ /* 0x000fe4000001ff00 */
[----:B------:R-:W-:Y:S02]  /*4b00*/  CS2R R24, SRZ ;  /* 0x0000000000187805 */ /* 0x000fe4000001ff00 */
[----:B------:R-:W-:Y:S01]  /*4b10*/  CS2R R26, SRZ ;  /* 0x00000000001a7805 */ /* 0x000fe2000001ff00 */
[----:B------:R3:W5:Y:S04]  /*4b20*/  @!P3 LDG.E.128 R16, desc[UR8][R38.64+-0x200] ;  /* 0xfffe00082610b981 */ /* 0x000768000c1e1d00 */
[----:B------:R3:W5:Y:S04]  /*4b30*/  @!P2 LDG.E.128 R20, desc[UR8][R38.64+-0x100] ;  /* 0xffff00082614a981 */ /* 0x000768000c1e1d00 */
[----:B------:R3:W5:Y:S02]  /*4b40*/  @!P1 LDG.E.128 R24, desc[UR8][R38.64] ;  /* 0x0000000826189981 */ /* 0x000764000c1e1d00 */
.L_x_43:
[----:B------:R-:W-:Y:S05]  /*4b50*/  BSYNC B0 ;  /* 0x0000000000007941 */ /* 0x000fea0003800000 */
.L_x_42:
[----:B------:R-:W-:Y:S01]  /*4b60*/  IADD3.X R33, R37, R39, RZ, P0, !PT ;  /* 0x0000002725217210 */ /* 0x000fe200007fe4ff */
[C---:B--2--5:R-:W-:Y:S01]  /*4b70*/  FFMA.FTZ R3, R12.reuse, R16, R3 ;  /* 0x000000100c037223 */ /* 0x064fe20000010003 */
[----:B0-----:R-:W-:Y:S01]  /*4b80*/  ISETP.LE.AND P0, PT, R31, UR5, PT ;  /* 0x000000051f007c0c */ /* 0x001fe2000bf03270 */
[C---:B------:R-:W-:Y:S01]  /*4b90*/  FFMA.FTZ R0, R12.reuse, R17, R0 ;  /* 0x000000110c007223 */ /* 0x040fe20000010000 */
        /* <DEDUP_REMOVED lines=8> */
[----:B------:R-:W-:Y:S01]  /*4c20*/  FFMA.FTZ R13, R12, R26, R13 ;  /* 0x0000001a0c0d7223 */ /* 0x000fe2000001000d */
[----:B-1----:R-:W-:Y:S01]  /*4c30*/  IADD3 R14, R14, 0x24, RZ ;  /* 0x000000240e0e7810 */ /* 0x002fe20007ffe0ff */
[----:B------:R-:W-:Y:S01]  /*4c40*/  FFMA.FTZ R10, R12, R27, R10 ;  /* 0x0000001b0c0a7223 */ /* 0x000fe2000001000a */
[----:B------:R-:W-:Y:S06]  /*4c50*/  @!P0 BRA `(.L_x_44) ;  /* 0xfffffffc00688947 */ /* 0x000fec000383ffff */
.L_x_41:
[----:B------:R-:W-:-:S04]  /*4c60*/  IADD3 R15, R15, UR7, RZ ;  /* 0x000000070f0f7c10 */ /* 0x000fc8000fffe0ff */
[----:B------:R-:W-:-:S13]  /*4c70*/  ISETP.GE.AND P0, PT, R15, R28, PT ;  /* 0x0000001c0f00720c */ /* 0x000fda0003f06270 */
[----:B------:R-:W-:Y:S05]  /*4c80*/  @P0 EXIT ;  /* 0x000000000000094d */ /* 0x000fea0003800000 */
[----:B------:R-:W0:Y:S01]  /*4c90*/  LDC R17, c[0x0][0x2c4] ;  /* 0x0000b100ff117b82 */ /* 0x000e220000000800 */
[----:B------:R-:W-:Y:S01]  /*4ca0*/  ULDC UR4, c[0x0][0x270] ;  /* 0x00009c0000047ab9 */ /* 0x000fe20000000800 */
[----:B------:R-:W-:Y:S01]  /*4cb0*/  IABS R21, R15 ;  /* 0x0000000f00157213 */ /* 0x000fe20000000000 */
[----:B------:R-:W-:Y:S01]  /*4cc0*/  ULDC UR6, c[0x0][0x2d0] ;  /* 0x0000b40000067ab9 */ /* 0x000fe20000000800 */
[----:B------:R-:W-:Y:S02]  /*4cd0*/  F2FP.F16.F32.PACK_AB R5, R2, R5 ;  /* 0x000000050205723e */ /* 0x000fe400000000ff */
[----:B------:R-:W-:Y:S02]  /*4ce0*/  F2FP.F16.F32.PACK_AB R2, R0, R3 ;  /* 0x000000030002723e */ /* 0x000fe400000000ff */
[----:B------:R-:W-:Y:S02]  /*4cf0*/  F2FP.F16.F32.PACK_AB R9, R6, R9 ;  /* 0x000000090609723e */ /* 0x000fe400000000ff */
[----:B------:R-:W-:-:S02]  /*4d00*/  MOV R3, R5 ;  /* 0x0000000500037202 */ /* 0x000fc40000000f00 */
[----:B------:R-:W-:Y:S01]  /*4d10*/  F2FP.F16.F32.PACK_AB R4, R4, R7 ;  /* 0x000000070404723e */ /* 0x000fe200000000ff */
[----:B------:R-:W-:Y:S02]  /*4d20*/  IMAD.MOV.U32 R5, RZ, RZ, R9 ;  /* 0x000000ffff057224 */ /* 0x000fe400078e0009 */
[----:B0-----:R-:W-:Y:S01]  /*4d30*/  IMAD R18, R17, UR4, RZ ;  /* 0x0000000411127c24 */ /* 0x001fe2000f8e02ff */
[----:B------:R-:W-:-:S04]  /*4d40*/  ULDC.64 UR4, c[0x0][0x290] ;  /* 0x0000a40000047ab9 */ /* 0x000fc80000000a00 */
[-C--:B------:R-:W-:Y:S02]  /*4d50*/  IABS R20, R18.reuse ;  /* 0x0000001200147213 */ /* 0x080fe40000000000 */
[----:B------:R-:W-:Y:S02]  /*4d60*/  IABS R14, R18 ;  /* 0x00000012000e7213 */ /* 0x000fe40000000000 */
[----:B------:R-:W0:Y:S02]  /*4d70*/  I2F.RP R16, R20 ;  /* 0x0000001400107306 */ /* 0x000e240000209400 */
[----:B------:R-:W-:-:S06]  /*4d80*/  IADD3 R14, RZ, -R14, RZ ;  /* 0x8000000eff0e7210 */ /* 0x000fcc0007ffe0ff */
[----:B0-----:R-:W0:Y:S02]  /*4d90*/  MUFU.RCP R22, R16 ;  /* 0x0000001000167308 */ /* 0x001e240000001000 */
[----:B0-----:R-:W-:Y:S01]  /*4da0*/  VIADD R22, R22, 0xffffffe ;  /* 0x0ffffffe16167836 */ /* 0x001fe20000000000 */
[----:B------:R-:W-:-:S05]  /*4db0*/  IABS R16, R17 ;  /* 0x0000001100107213 */ /* 0x000fca0000000000 */
[----:B------:R-:W0:Y:S02]  /*4dc0*/  F2I.FTZ.U32.TRUNC.NTZ R23, R22 ;  /* 0x0000001600177305 */ /* 0x000e24000021f000 */
[----:B0-----:R-:W-:Y:S02]  /*4dd0*/  IMAD.MOV R19, RZ, RZ, -R23 ;  /* 0x000000ffff137224 */ /* 0x001fe400078e0a17 */
[----:B------:R-:W-:Y:S02]  /*4de0*/  IMAD.MOV.U32 R22, RZ, RZ, RZ ;  /* 0x000000ffff167224 */ /* 0x000fe400078e00ff */
[----:B------:R-:W-:-:S04]  /*4df0*/  IMAD R12, R19, R20, RZ ;  /* 0x00000014130c7224 */ /* 0x000fc800078e02ff */
[----:B------:R-:W-:-:S06]  /*4e00*/  IMAD.HI.U32 R12, R23, R12, R22 ;  /* 0x0000000c170c7227 */ /* 0x000fcc00078e0016 */
[----:B------:R-:W-:Y:S02]  /*4e10*/  IMAD.HI.U32 R19, R12, R21, RZ ;  /* 0x000000150c137227 */ /* 0x000fe400078e00ff */
[----:B------:R-:W0:Y:S02]  /*4e20*/  I2F.RP R12, R16 ;  /* 0x00000010000c7306 */ /* 0x000e240000209400 */
[----:B------:R-:W-:Y:S01]  /*4e30*/  IMAD R21, R19, R14, R21 ;  /* 0x0000000e13157224 */ /* 0x000fe200078e0215 */
[----:B------:R-:W-:-:S04]  /*4e40*/  LOP3.LUT R14, R15, R18, RZ, 0x3c, !PT ;  /* 0x000000120f0e7212 */ /* 0x000fc800078e3cff */
[----:B------:R-:W-:Y:S02]  /*4e50*/  ISETP.GT.U32.AND P1, PT, R20, R21, PT ;  /* 0x000000151400720c */ /* 0x000fe40003f24070 */
[----:B------:R-:W-:Y:S01]  /*4e60*/  ISETP.GE.AND P0, PT, R14, RZ, PT ;  /* 0x000000ff0e00720c */ /* 0x000fe20003f06270 */
[----:B0-----:R-:W0:Y:S10]  /*4e70*/  MUFU.RCP R12, R12 ;  /* 0x0000000c000c7308 */ /* 0x001e340000001000 */
[----:B------:R-:W-:-:S02]  /*4e80*/  @!P1 IMAD.IADD R21, R21, 0x1, -R20 ;  /* 0x0000000115159824 */ /* 0x000fc400078e0a14 */
[----:B------:R-:W-:Y:S01]  /*4e90*/  @!P1 VIADD R19, R19, 0x1 ;  /* 0x0000000113139836 */ /* 0x000fe20000000000 */
[----:B------:R-:W-:Y:S02]  /*4ea0*/  ISETP.NE.AND P1, PT, R18, RZ, PT ;  /* 0x000000ff1200720c */ /* 0x000fe40003f25270 */
[----:B------:R-:W-:Y:S01]  /*4eb0*/  ISETP.GE.U32.AND P2, PT, R21, R20, PT ;  /* 0x000000141500720c */ /* 0x000fe20003f46070 */
[----:B0-----:R-:W-:-:S04]  /*4ec0*/  VIADD R22, R12, 0xffffffe ;  /* 0x0ffffffe0c167836 */ /* 0x001fc80000000000 */
[----:B------:R0:W1:Y:S08]  /*4ed0*/  F2I.FTZ.U32.TRUNC.NTZ R23, R22 ;  /* 0x0000001600177305 */ /* 0x000070000021f000 */
[----:B------:R-:W-:-:S05]  /*4ee0*/  @P2 IADD3 R19, R19, 0x1, RZ ;  /* 0x0000000113132810 */ /* 0x000fca0007ffe0ff */
[----:B------:R-:W-:Y:S01]  /*4ef0*/  @!P0 IMAD.MOV R19, RZ, RZ, -R19 ;  /* 0x000000ffff138224 */ /* 0x000fe200078e0a13 */
[----:B------:R-:W-:-:S05]  /*4f00*/  @!P1 LOP3.LUT R19, RZ, R18, RZ, 0x33, !PT ;  /* 0x00000012ff139212 */ /* 0x000fca00078e33ff */
[----:B------:R-:W-:Y:S01]  /*4f10*/  IMAD R18, R19, R18, RZ ;  /* 0x0000001213127224 */ /* 0x000fe200078e02ff */
[----:B0-----:R-:W-:Y:S01]  /*4f20*/  HFMA2.MMA R22, -RZ, RZ, 0, 0 ;  /* 0x00000000ff167435 */ /* 0x001fe200000001ff */
[----:B-1----:R-:W-:Y:S02]  /*4f30*/  IMAD.MOV R21, RZ, RZ, -R23 ;  /* 0x000000ffff157224 */ /* 0x002fe400078e0a17 */
[----:B------:R-:W-:Y:S02]  /*4f40*/  IMAD.IADD R20, R15, 0x1, -R18 ;  /* 0x000000010f147824 */ /* 0x000fe400078e0a12 */
[----:B------:R-:W-:-:S03]  /*4f50*/  IMAD R14, R21, R16, RZ ;  /* 0x00000010150e7224 */ /* 0x000fc600078e02ff */
[----:B------:R-:W-:Y:S02]  /*4f60*/  IABS R12, R20 ;  /* 0x00000014000c7213 */ /* 0x000fe40000000000 */
[----:B------:R-:W-:Y:S01]  /*4f70*/  IMAD.HI.U32 R14, R23, R14, R22 ;  /* 0x0000000e170e7227 */ /* 0x000fe200078e0016 */
[----:B------:R-:W-:-:S03]  /*4f80*/  LOP3.LUT R20, R20, R17, RZ, 0x3c, !PT ;  /* 0x0000001114147212 */ /* 0x000fc600078e3cff */
[----:B------:R-:W-:Y:S01]  /*4f90*/  IMAD.WIDE.U32 R22, R19, UR4, RZ ;  /* 0x0000000413167c25 */ /* 0x000fe2000f8e00ff */
[----:B------:R-:W-:-:S03]  /*4fa0*/  ISETP.GE.AND P1, PT, R20, RZ, PT ;  /* 0x000000ff1400720c */ /* 0x000fc60003f26270 */
[----:B------:R-:W-:-:S04]  /*4fb0*/  IMAD.HI.U32 R14, R14, R12, RZ ;  /* 0x0000000c0e0e7227 */ /* 0x000fc800078e00ff */
[----:B------:R-:W-:-:S04]  /*4fc0*/  IMAD.MOV R21, RZ, RZ, -R14 ;  /* 0x000000ffff157224 */ /* 0x000fc800078e0a0e */
[----:B------:R-:W-:-:S05]  /*4fd0*/  IMAD R21, R16, R21, R12 ;  /* 0x0000001510157224 */ /* 0x000fca00078e020c */
[----:B------:R-:W-:-:S13]  /*4fe0*/  ISETP.GT.U32.AND P0, PT, R16, R21, PT ;  /* 0x000000151000720c */ /* 0x000fda0003f04070 */
[----:B------:R-:W-:Y:S02]  /*4ff0*/  @!P0 IMAD.IADD R21, R21, 0x1, -R16 ;  /* 0x0000000115158824 */ /* 0x000fe400078e0a10 */
[----:B------:R-:W-:Y:S01]  /*5000*/  @!P0 VIADD R14, R14, 0x1 ;  /* 0x000000010e0e8836 */ /* 0x000fe20000000000 */
[----:B------:R-:W-:Y:S02]  /*5010*/  ISETP.NE.AND P0, PT, R17, RZ, PT ;  /* 0x000000ff1100720c */ /* 0x000fe40003f05270 */
[----:B------:R-:W-:Y:S02]  /*5020*/  ISETP.GE.U32.AND P2, PT, R21, R16, PT ;  /* 0x000000101500720c */ /* 0x000fe40003f46070 */
[----:B------:R-:W-:-:S05]  /*5030*/  SHF.R.S32.HI R16, RZ, 0x1f, R19 ;  /* 0x0000001fff107819 */ /* 0x000fca0000011413 */
[----:B------:R-:W-:-:S06]  /*5040*/  IMAD R16, R16, UR4, RZ ;  /* 0x0000000410107c24 */ /* 0x000fcc000f8e02ff */
[----:B------:R-:W-:Y:S02]  /*5050*/  @P2 IADD3 R14, R14, 0x1, RZ ;  /* 0x000000010e0e2810 */ /* 0x000fe40007ffe0ff */
[----:B------:R-:W-:-:S03]  /*5060*/  ISETP.GE.AND P2, PT, R32, UR6, PT ;  /* 0x0000000620007c0c */ /* 0x000fc6000bf46270 */
[----:B------:R-:W-:Y:S02]  /*5070*/  IMAD.MOV.U32 R12, RZ, RZ, R14 ;  /* 0x000000ffff0c7224 */ /* 0x000fe400078e000e */
[----:B------:R-:W-:Y:S01]  /*5080*/  IMAD R14, R19, UR5, R16 ;  /* 0x00000005130e7c24 */ /* 0x000fe2000f8e0210 */
[----:B------:R-:W-:Y:S01]  /*5090*/  ULDC.64 UR4, c[0x0][0x2a0] ;  /* 0x0000a80000047ab9 */ /* 0x000fe20000000a00 */
[----:B------:R-:W-:Y:S01]  /*50a0*/  @!P1 IMAD.MOV R12, RZ, RZ, -R12 ;  /* 0x000000ffff0c9224 */ /* 0x000fe200078e0a0c */
[-C--:B------:R-:W-:Y:S02]  /*50b0*/  @!P0 LOP3.LUT R12, RZ, R17.reuse, RZ, 0x33, !PT ;  /* 0x00000011ff0c8212 */ /* 0x080fe400078e33ff */
[----:B------:R-:W-:Y:S02]  /*50c0*/  ISETP.GE.AND P1, PT, R30, UR6, PT ;  /* 0x000000061e007c0c */ /* 0x000fe4000bf26270 */
[----:B------:R-:W-:Y:S01]  /*50d0*/  SHF.R.S32.HI R21, RZ, 0x1f, R12 ;  /* 0x0000001fff157819 */ /* 0x000fe2000001140c */
[----:B------:R-:W-:Y:S01]  /*50e0*/  IMAD R20, R12, R17, R18 ;  /* 0x000000110c147224 */ /* 0x000fe200078e0212 */
[----:B------:R-:W-:Y:S01]  /*50f0*/  IADD3 R19, R23, R14, RZ ;  /* 0x0000000e17137210 */ /* 0x000fe20007ffe0ff */
[----:B------:R-:W-:Y:S01]  /*5100*/  IMAD.MOV.U32 R18, RZ, RZ, R22 ;  /* 0x000000ffff127224 */ /* 0x000fe200078e0016 */
[----:B------:R-:W0:Y:S01]  /*5110*/  @!P2 LDC.64 R16, c[0x0][0x280] ;  /* 0x0000a000ff10ab82 */ /* 0x000e220000000a00 */
[----:B------:R-:W-:-:S02]  /*5120*/  IMAD R21, R21, UR4, RZ ;  /* 0x0000000415157c24 */ /* 0x000fc4000f8e02ff */
[----:B------:R-:W-:Y:S02]  /*5130*/  IMAD.IADD R20, R15, 0x1, -R20 ;  /* 0x000000010f147824 */ /* 0x000fe400078e0a14 */
[----:B------:R-:W-:-:S03]  /*5140*/  IMAD.WIDE.U32 R18, R12, UR4, R18 ;  /* 0x000000040c127c25 */ /* 0x000fc6000f8e0012 */
[----:B------:R-:W1:Y:S01]  /*5150*/  @!P1 LDC.64 R14, c[0x0][0x280] ;  /* 0x0000a000ff0e9b82 */ /* 0x000e620000000a00 */
[----:B------:R-:W-:Y:S01]  /*5160*/  IMAD R21, R12, UR5, R21 ;  /* 0x000000050c157c24 */ /* 0x000fe2000f8e0215 */
[----:B------:R-:W-:Y:S01]  /*5170*/  SHF.R.S32.HI R12, RZ, 0x1f, R20 ;  /* 0x0000001fff0c7819 */ /* 0x000fe20000011414 */
[----:B------:R-:W-:Y:S01]  /*5180*/  ULDC.64 UR4, c[0x0][0x298] ;  /* 0x0000a60000047ab9 */ /* 0x000fe20000000a00 */
[----:B------:R-:W-:Y:S02]  /*5190*/  IMAD.MOV.U32 R22, RZ, RZ, R18 ;  /* 0x000000ffff167224 */ /* 0x000fe400078e0012 */
[----:B------:R-:W-:Y:S01]  /*51a0*/  IADD3 R23, R19, R21, RZ ;  /* 0x0000001513177210 */ /* 0x000fe20007ffe0ff */
[----:B------:R-:W-:-:S04]  /*51b0*/  IMAD R19, R12, UR4, RZ ;  /* 0x000000040c137c24 */ /* 0x000fc8000f8e02ff */
[C---:B------:R-:W-:Y:S02]  /*51c0*/  IMAD R19, R20.reuse, UR5, R19 ;  /* 0x0000000514137c24 */ /* 0x040fe4000f8e0213 */
[----:B------:R-:W-:-:S04]  /*51d0*/  IMAD.WIDE.U32 R20, R20, UR4, R22 ;  /* 0x0000000414147c25 */ /* 0x000fc8000f8e0016 */
[----:B------:R-:W-:Y:S01]  /*51e0*/  IMAD.IADD R19, R21, 0x1, R19 ;  /* 0x0000000115137824 */ /* 0x000fe200078e0213 */
[-C--:B------:R-:W-:Y:S02]  /*51f0*/  @!P2 IADD3 R12, P0, R32, R20.reuse, RZ ;  /* 0x00000014200ca210 */ /* 0x080fe40007f1e0ff */
[----:B------:R-:W-:Y:S02]  /*5200*/  @!P1 IADD3 R0, P3, R30, R20, RZ ;  /* 0x000000141e009210 */ /* 0x000fe40007f7e0ff */
[-C--:B------:R-:W-:Y:S02]  /*5210*/  @!P2 LEA.HI.X.SX32 R32, R32, R19.reuse, 0x1, P0 ;  /* 0x000000132020a211 */ /* 0x080fe400000f0eff */
[----:B0-----:R-:W-:Y:S02]  /*5220*/  @!P2 LEA R16, P0, R12, R16, 0x1 ;  /* 0x000000100c10a211 */ /* 0x001fe400078008ff */
[----:B------:R-:W-:Y:S02]  /*5230*/  @!P1 LEA.HI.X.SX32 R30, R30, R19, 0x1, P3 ;  /* 0x000000131e1e9211 */ /* 0x000fe400018f0eff */
[----:B------:R-:W-:-:S02]  /*5240*/  @!P2 LEA.HI.X R17, R12, R17, R32, 0x1, P0 ;  /* 0x000000110c11a211 */ /* 0x000fc400000f0c20 */
[----:B------:R-:W-:Y:S02]  /*5250*/  ISETP.GE.AND P0, PT, R29, UR6, PT ;  /* 0x000000061d007c0c */ /* 0x000fe4000bf06270 */
[C---:B-1----:R-:W-:Y:S01]  /*5260*/  @!P1 LEA R14, P3, R0.reuse, R14, 0x1 ;  /* 0x0000000e000e9211 */ /* 0x042fe200078608ff */
[----:B------:R0:W-:Y:S03]  /*5270*/  @!P2 STG.E.64 desc[UR8][R16.64], R2 ;  /* 0x000000021000a986 */ /* 0x0001e6000c101b08 */
[----:B------:R-:W-:-:S05]  /*5280*/  @!P1 LEA.HI.X R15, R0, R15, R30, 0x1, P3 ;  /* 0x0000000f000f9211 */ /* 0x000fca00018f0c1e */
[----:B------:R0:W-:Y:S02]  /*5290*/  @!P1 STG.E.64 desc[UR8][R14.64], R4 ;  /* 0x000000040e009986 */ /* 0x0001e4000c101b08 */
[----:B------:R-:W-:Y:S05]  /*52a0*/  @P0 EXIT ;  /* 0x000000000000094d */ /* 0x000fea0003800000 */
[C---:B------:R-:W-:Y:S01]  /*52b0*/  IADD3 R20, P0, R29.reuse, R20, RZ ;  /* 0x000000141d147210 */ /* 0x040fe20007f1e0ff */
[----:B------:R-:W-:Y:S01]  /*52c0*/  ULDC.64 UR4, c[0x0][0x280] ;  /* 0x0000a00000047ab9 */ /* 0x000fe20000000a00 */
[----:B------:R-:W-:Y:S02]  /*52d0*/  F2FP.F16.F32.PACK_AB R8, R8, R11 ;  /* 0x0000000b0808723e */ /* 0x000fe400000000ff */
[----:B------:R-:W-:Y:S02]  /*52e0*/  LEA.HI.X.SX32 R19, R29, R19, 0x1, P0 ;  /* 0x000000131d137211 */ /* 0x000fe400000f0eff */
[----:B0-----:R-:W-:Y:S02]  /*52f0*/  LEA R2, P0, R20, UR4, 0x1 ;  /* 0x0000000414027c11 */ /* 0x001fe4000f8008ff */
[----:B------:R-:W-:Y:S02]  /*5300*/  F2FP.F16.F32.PACK_AB R9, R10, R13 ;  /* 0x0000000d0a09723e */ /* 0x000fe400000000ff */
[----:B------:R-:W-:-:S05]  /*5310*/  LEA.HI.X R3, R20, UR5, R19, 0x1, P0 ;  /* 0x0000000514037c11 */ /* 0x000fca00080f0c13 */
[----:B------:R-:W-:Y:S01]  /*5320*/  STG.E.64 desc[UR8][R2.64], R8 ;  /* 0x0000000802007986 */ /* 0x000fe2000c101b08 */
[----:B------:R-:W-:Y:S05]  /*5330*/  EXIT ;  /* 0x000000000000794d */ /* 0x000fea0003800000 */
        .weak           $__internal_0_$__cuda_sm20_div_s64
        .type           $__internal_0_$__cuda_sm20_div_s64,@function
        .size           $__internal_0_$__cuda_sm20_div_s64,(.L_x_4130 - $__internal_0_$__cuda_sm20_div_s64)
$__internal_0_$__cuda_sm20_div_s64:
[----:B------:R-:W-:Y:S02]  /*5340*/  IADD3 R51, P0, RZ, -R24, RZ ;  /* 0x80000018ff337210 */ /* 0x000fe40007f1e0ff */
[----:B------:R-:W-:-:S03]  /*5350*/  ISETP.GE.AND P1, PT, R23, RZ, PT ;  /* 0x000000ff1700720c */ /* 0x000fc60003f26270 */
[----:B------:R-:W-:Y:S01]  /*5360*/  IMAD.X R0, RZ, RZ, ~R23, P0 ;  /* 0x000000ffff007224 */ /* 0x000fe200000e0e17 */
[----:B------:R-:W-:-:S04]  /*5370*/  SEL R50, R51, R24, !P1 ;  /* 0x0000001833327207 */ /* 0x000fc80004800000 */
[----:B------:R-:W-:-:S04]  /*5380*/  SEL R51, R0, R23, !P1 ;  /* 0x0000001700337207 */ /* 0x000fc80004800000 */
[----:B------:R-:W0:Y:S08]  /*5390*/  I2F.U64.RP R20, R50 ;  /* 0x0000003200147312 */ /* 0x000e300000309000 */
[----:B0-----:R-:W0:Y:S02]  /*53a0*/  MUFU.RCP R26, R20 ;  /* 0x00000014001a7308 */ /* 0x001e240000001000 */
[----:B0-----:R-:W-:-:S06]  /*53b0*/  VIADD R26, R26, 0x1ffffffe ;  /* 0x1ffffffe1a1a7836 */ /* 0x001fcc0000000000 */
[----:B------:R-:W0:Y:S02]  /*53c0*/  F2I.U64.TRUNC R60, R26 ;  /* 0x0000001a003c7311 */ /* 0x000e24000020d800 */
[----:B0-----:R-:W-:-:S04]  /*53d0*/  IMAD.WIDE.U32 R20, R60, R50, RZ ;  /* 0x000000323c147225 */ /* 0x001fc800078e00ff */
[----:B------:R-:W-:Y:S01]  /*53e0*/  IMAD R27, R60, R51, R21 ;  /* 0x000000333c1b7224 */ /* 0x000fe200078e0215 */
[----:B------:R-:W-:-:S03]  /*53f0*/  IADD3 R21, P0, RZ, -R20, RZ ;  /* 0x80000014ff157210 */ /* 0x000fc60007f1e0ff */
[----:B------:R-:W-:Y:S02]  /*5400*/  IMAD R0, R61, R50, R27 ;  /* 0x000000323d007224 */ /* 0x000fe400078e021b */
[----:B------:R-:W-:-:S04]  /*5410*/  IMAD.HI.U32 R26, R60, R21, RZ ;  /* 0x000000153c1a7227 */ /* 0x000fc800078e00ff */
[----:B------:R-:W-:Y:S02]  /*5420*/  IMAD.X R0, RZ, RZ, ~R0, P0 ;  /* 0x000000ffff007224 */ /* 0x000fe400000e0e00 */
[----:B------:R-:W-:Y:S02]  /*5430*/  IMAD.MOV.U32 R27, RZ, RZ, R60 ;  /* 0x000000ffff1b7224 */ /* 0x000fe400078e003c */
[----:B------:R-:W-:-:S04]  /*5440*/  IMAD.HI.U32 R20, R61, R0, RZ ;  /* 0x000000003d147227 */ /* 0x000fc800078e00ff */
[----:B------:R-:W-:-:S04]  /*5450*/  IMAD.WIDE.U32 R26, P0, R60, R0, R26 ;  /* 0x000000003c1a7225 */ /* 0x000fc8000780001a */
[C---:B------:R-:W-:Y:S02]  /*5460*/  IMAD R0, R61.reuse, R0, RZ ;  /* 0x000000003d007224 */ /* 0x040fe400078e02ff */
[----:B------:R-:W-:-:S04]  /*5470*/  IMAD.HI.U32 R21, P1, R61, R21, R26 ;  /* 0x000000153d157227 */ /* 0x000fc8000782001a */
[----:B------:R-:W-:Y:S01]  /*5480*/  IMAD.X R20, R20, 0x1, R61, P0 ;  /* 0x0000000114147824 */ /* 0x000fe200000e063d */
[----:B------:R-:W-:-:S04]  /*5490*/  IADD3 R61, P0, R0, R21, RZ ;  /* 0x00000015003d7210 */ /* 0x000fc80007f1e0ff */
[----:B------:R-:W-:Y:S01]  /*54a0*/  IADD3.X R20, RZ, RZ, R20, P0, P1 ;  /* 0x000000ffff147210 */ /* 0x000fe200007e2414 */
[----:B------:R-:W-:Y:S01]  /*54b0*/  IMAD.WIDE.U32 R26, R61, R50, RZ ;  /* 0x000000323d1a7225 */ /* 0x000fe200078e00ff */
[----:B------:R-:W-:-:S03]  /*54c0*/  ISETP.GE.AND P1, PT, R19, RZ, PT ;  /* 0x000000ff1300720c */ /* 0x000fc60003f26270 */
[----:B------:R-:W-:Y:S01]  /*54d0*/  IMAD R27, R61, R51, R27 ;  /* 0x000000333d1b7224 */ /* 0x000fe200078e021b */
[----:B------:R-:W-:-:S03]  /*54e0*/  IADD3 R21, P0, RZ, -R26, RZ ;  /* 0x8000001aff157210 */ /* 0x000fc60007f1e0ff */
[----:B------:R-:W-:Y:S02]  /*54f0*/  IMAD R27, R20, R50, R27 ;  /* 0x00000032141b7224 */ /* 0x000fe400078e021b */
[----:B------:R-:W-:-:S04]  /*5500*/  IMAD.HI.U32 R60, R61, R21, RZ ;  /* 0x000000153d3c7227 */ /* 0x000fc800078e00ff */
[----:B------:R-:W-:-:S04]  /*5510*/  IMAD.X R27, RZ, RZ, ~R27, P0 ;  /* 0x000000ffff1b7224 */ /* 0x000fc800000e0e1b */
[----:B------:R-:W-:-:S04]  /*5520*/  IMAD.WIDE.U32 R60, P0, R61, R27, R60 ;  /* 0x0000001b3d3c7225 */ /* 0x000fc8000780003c */
[----:B------:R-:W-:-:S04]  /*5530*/  IMAD.HI.U32 R37, R20, R27, RZ ;  /* 0x0000001b14257227 */ /* 0x000fc800078e00ff */
[----:B------:R-:W-:Y:S01]  /*5540*/  IMAD.HI.U32 R21, P4, R20, R21, R60 ;  /* 0x0000001514157227 */ /* 0x000fe2000788003c */
[----:B------:R-:W-:-:S03]  /*5550*/  IADD3.X R37, R37, R20, RZ, P0, !PT ;  /* 0x0000001425257210 */ /* 0x000fc600007fe4ff */
[----:B------:R-:W-:Y:S01]  /*5560*/  IMAD R0, R20, R27, RZ ;  /* 0x0000001b14007224 */ /* 0x000fe200078e02ff */
[----:B------:R-:W-:-:S04]  /*5570*/  IADD3 R27, P0, RZ, -R18, RZ ;  /* 0x80000012ff1b7210 */ /* 0x000fc80007f1e0ff */
[----:B------:R-:W-:Y:S01]  /*5580*/  IADD3 R21, P2, R0, R21, RZ ;  /* 0x0000001500157210 */ /* 0x000fe20007f5e0ff */
[----:B------:R-:W-:Y:S01]  /*5590*/  IMAD.X R20, RZ, RZ, ~R19, P0 ;  /* 0x000000ffff147224 */ /* 0x000fe200000e0e13 */
[----:B------:R-:W-:Y:S01]  /*55a0*/  SEL R0, R27, R18, !P1 ;  /* 0x000000121b007207 */ /* 0x000fe20004800000 */
[----:B------:R-:W-:Y:S01]  /*55b0*/  IMAD.MOV.U32 R27, RZ, RZ, RZ ;  /* 0x000000ffff1b7224 */ /* 0x000fe200078e00ff */
[----:B------:R-:W-:Y:S02]  /*55c0*/  IADD3.X R37, RZ, RZ, R37, P2, P4 ;  /* 0x000000ffff257210 */ /* 0x000fe400017e8425 */
[----:B------:R-:W-:Y:S01]  /*55d0*/  SEL R20, R20, R19, !P1 ;  /* 0x0000001314147207 */ /* 0x000fe20004800000 */
[----:B------:R-:W-:-:S04]  /*55e0*/  IMAD.HI.U32 R26, R21, R0, RZ ;  /* 0x00000000151a7227 */ /* 0x000fc800078e00ff */
[----:B------:R-:W-:-:S04]  /*55f0*/  IMAD.WIDE.U32 R26, R21, R20, R26 ;  /* 0x00000014151a7225 */ /* 0x000fc800078e001a */
[----:B------:R-:W-:-:S04]  /*5600*/  IMAD.HI.U32 R26, P2, R37, R0, R26 ;  /* 0x00000000251a7227 */ /* 0x000fc8000784001a */
[----:B------:R-:W-:-:S05]  /*5610*/  IMAD R27, R37, R20, RZ ;  /* 0x00000014251b7224 */ /* 0x000fca00078e02ff */
[----:B------:R-:W-:-:S05]  /*5620*/  IADD3 R27, P1, R27, R26, RZ ;  /* 0x0000001a1b1b7210 */ /* 0x000fca0007f3e0ff */
[----:B------:R-:W-:-:S04]  /*5630*/  IMAD.WIDE.U32 R60, R27, R50, RZ ;  /* 0x000000321b3c7225 */ /* 0x000fc800078e00ff */
[----:B------:R-:W-:Y:S01]  /*5640*/  IMAD R26, R27, R51, R61 ;  /* 0x000000331b1a7224 */ /* 0x000fe200078e023d */
[----:B------:R-:W-:Y:S01]  /*5650*/  IADD3 R21, P0, -R60, R0, RZ ;  /* 0x000000003c157210 */ /* 0x000fe20007f1e1ff */
[----:B------:R-:W-:-:S04]  /*5660*/  IMAD.HI.U32 R0, R37, R20, RZ ;  /* 0x0000001425007227 */ /* 0x000fc800078e00ff */
[----:B------:R-:W-:Y:S01]  /*5670*/  IMAD.X R0, RZ, RZ, R0, P2 ;  /* 0x000000ffff007224 */ /* 0x000fe200010e0600 */
[----:B------:R-:W-:-:S03]  /*5680*/  ISETP.GE.U32.AND P2, PT, R21, R50, PT ;  /* 0x000000321500720c */ /* 0x000fc60003f46070 */
[----:B------:R-:W-:-:S04]  /*5690*/  IMAD.X R37, RZ, RZ, R0, P1 ;  /* 0x000000ffff257224 */ /* 0x000fc800008e0600 */
[----:B------:R-:W-:Y:S01]  /*56a0*/  IMAD R39, R37, R50, R26 ;  /* 0x0000003225277224 */ /* 0x000fe200078e021a */
[----:B------:R-:W-:-:S04]  /*56b0*/  LOP3.LUT R26, R23, R19, RZ, 0x3c, !PT ;  /* 0x00000013171a7212 */ /* 0x000fc800078e3cff */
[----:B------:R-:W-:Y:S02]  /*56c0*/  IADD3.X R39, ~R39, R20, RZ, P0, !PT ;  /* 0x0000001427277210 */ /* 0x000fe400007fe5ff */
[----:B------:R-:W-:Y:S02]  /*56d0*/  IADD3 R0, P0, R21, -R50, RZ ;  /* 0x8000003215007210 */ /* 0x000fe40007f1e0ff */
[----:B------:R-:W-:-:S04]  /*56e0*/  ISETP.GE.U32.AND.EX P2, PT, R39, R51, PT, P2 ;  /* 0x000000332700720c */ /* 0x000fc80003f46120 */
[----:B------:R-:W-:Y:S01]  /*56f0*/  SEL R21, R0, R21, P2 ;  /* 0x0000001500157207 */ /* 0x000fe20001000000 */
[----:B------:R-:W-:-:S03]  /*5700*/  IMAD.X R0, R39, 0x1, ~R51, P0 ;  /* 0x0000000127007824 */ /* 0x000fc600000e0e33 */
[----:B------:R-:W-:Y:S02]  /*5710*/  ISETP.GE.U32.AND P1, PT, R21, R50, PT ;  /* 0x000000321500720c */ /* 0x000fe40003f26070 */
[----:B------:R-:W-:Y:S02]  /*5720*/  SEL R39, R0, R39, P2 ;  /* 0x0000002700277207 */ /* 0x000fe40001000000 */
[----:B------:R-:W-:Y:S02]  /*5730*/  IADD3 R0, P0, R27, 0x1, RZ ;  /* 0x000000011b007810 */ /* 0x000fe40007f1e0ff */
[----:B------:R-:W-:Y:S02]  /*5740*/  ISETP.GE.U32.AND.EX P1, PT, R39, R51, PT, P1 ;  /* 0x000000332700720c */ /* 0x000fe40003f26110 */
[----:B------:R-:W-:Y:S01]  /*5750*/  SEL R27, R0, R27, P2 ;  /* 0x0000001b001b7207 */ /* 0x000fe20001000000 */
[----:B------:R-:W-:-:S03]  /*5760*/  IMAD.X R0, RZ, RZ, R37, P0 ;  /* 0x000000ffff007224 */ /* 0x000fc600000e0625 */
[----:B------:R-:W-:Y:S02]  /*5770*/  IADD3 R20, P0, R27, 0x1, RZ ;  /* 0x000000011b147810 */ /* 0x000fe40007f1e0ff */
[----:B------:R-:W-:Y:S02]  /*5780*/  SEL R0, R0, R37, P2 ;  /* 0x0000002500007207 */ /* 0x000fe40001000000 */
[----:B------:R-:W-:Y:S02]  /*5790*/  SEL R20, R20, R27, P1 ;  /* 0x0000001b14147207 */ /* 0x000fe40000800000 */
[----:B------:R-:W-:Y:S01]  /*57a0*/  ISETP.GE.AND P2, PT, R26, RZ, PT ;  /* 0x000000ff1a00720c */ /* 0x000fe20003f46270 */
[----:B------:R-:W-:Y:S01]  /*57b0*/  IMAD.X R21, RZ, RZ, R0, P0 ;  /* 0x000000ffff157224 */ /* 0x000fe200000e0600 */
[----:B------:R-:W-:-:S04]  /*57c0*/  ISETP.NE.U32.AND P0, PT, R24, RZ, PT ;  /* 0x000000ff1800720c */ /* 0x000fc80003f05070 */
[----:B------:R-:W-:Y:S02]  /*57d0*/  SEL R0, R21, R0, P1 ;  /* 0x0000000015007207 */ /* 0x000fe40000800000 */
[----:B------:R-:W-:Y:S02]  /*57e0*/  IADD3 R21, P1, RZ, -R20, RZ ;  /* 0x80000014ff157210 */ /* 0x000fe40007f3e0ff */
[----:B------:R-:W-:Y:S02]  /*57f0*/  ISETP.NE.AND.EX P0, PT, R23, RZ, PT, P0 ;  /* 0x000000ff1700720c */ /* 0x000fe40003f05300 */
[----:B------:R-:W-:Y:S02]  /*5800*/  IADD3.X R27, RZ, ~R0, RZ, P1, !PT ;  /* 0x80000000ff1b7210 */ /* 0x000fe40000ffe4ff */
[----:B------:R-:W-:Y:S01]  /*5810*/  SEL R21, R21, R20, !P2 ;  /* 0x0000001415157207 */ /* 0x000fe20005000000 */
[----:B------:R-:W-:Y:S01]  /*5820*/  IMAD.MOV.U32 R20, RZ, RZ, R22 ;  /* 0x000000ffff147224 */ /* 0x000fe200078e0016 */
[----:B------:R-:W-:-:S02]  /*5830*/  SEL R27, R27, R0, !P2 ;  /* 0x000000001b1b7207 */ /* 0x000fc40005000000 */
[----:B------:R-:W-:Y:S01]  /*5840*/  SEL R0, R21, 0xffffffff, P0 ;  /* 0xffffffff15007807 */ /* 0x000fe20000000000 */
[----:B------:R-:W-:Y:S01]  /*5850*/  IMAD.MOV.U32 R21, RZ, RZ, 0x0 ;  /* 0x00000000ff157424 */ /* 0x000fe200078e00ff */
[----:B------:R-:W-:-:S03]  /*5860*/  SEL R27, R27, 0xffffffff, P0 ;  /* 0xffffffff1b1b7807 */ /* 0x000fc60000000000 */
[----:B------:R-:W-:Y:S05]  /*5870*/  RET.REL.NODEC R20 `(_ZN5flash32flash_fwd_splitkv_combine_kernelI23Flash_fwd_kernel_traitsILi192ELi64ELi64ELi4ELb0ELb0EN7cutlass6half_tE19Flash_kernel_traitsILi192ELi64ELi64ELi4ES3_EELi8ELi7ELb0EEEvNS_16Flash_fwd_paramsE) ;  /* 0xffffffa414e07950 */ /* 0x000fea0003c3ffff */
.L_x_45:
[----:B------:R-:W-:-:S00]  /*5880*/  BRA `(.L_x_45) ;  /* 0xfffffffc00fc7947 */ /* 0x000fc0000383ffff */
[----:B------:R-:W-:-:S00]  /*5890*/  NOP ;  /* 0x0000000000007918 */ /* 0x000fc00000000000 */
        /* <DEDUP_REMOVED lines=14> */
.L_x_4130:


//--------------------- .text._ZN5flash32flash_fwd_splitkv_combine_kernelI23Flash_fwd_kernel_traitsILi192ELi64ELi64ELi4ELb0ELb0EN7cutlass6half_tE19Flash_kernel_traitsILi192ELi64ELi64ELi4ES3_EELi8ELi6ELb0EEEvNS_16Flash_fwd_paramsE --------------------------
	.section	.text._ZN5flash32flash_fwd_splitkv_combine_kernelI23Flash_fwd_kernel_traitsILi192ELi64ELi64ELi4ELb0ELb0EN7cutlass6half_tE19Flash_kernel_traitsILi192ELi64ELi64ELi4ES3_EELi8ELi6ELb0EEEvNS_16Flash_fwd_paramsE,"ax",@progbits
	.align	128
        .global         _ZN5flash32flash_fwd_splitkv_combine_kernelI23Flash_fwd_kernel_traitsILi192ELi64ELi64ELi4ELb0ELb0EN7cutlass6half_tE19Flash_kernel_traitsILi192ELi64ELi64ELi4ES3_EELi8ELi6ELb0EEEvNS_16Flash_fwd_paramsE
        .type           _ZN5flash32flash_fwd_splitkv_combine_kernelI23Flash_fwd_kernel_traitsILi192ELi64ELi64ELi4ELb0ELb0EN7cutlass6half_tE19Flash_kernel_traitsILi192ELi64ELi64ELi4ES3_EELi8ELi6ELb0EEEvNS_16Flash_fwd_paramsE,@function
        .size           _ZN5flash32flash_fwd_splitkv_combine_kernelI23Flash_fwd_kernel_traitsILi192ELi64ELi64ELi4ELb0ELb0EN7cutlass6half_tE19Flash_kernel_traitsILi192ELi64ELi64ELi4ES3_EELi8ELi6ELb0EEEvNS_16Flash_fwd_paramsE,(.L_x_4131 - _ZN5flash32flash_fwd_splitkv_combine_kernelI23Flash_fwd_kernel_traitsILi192ELi64ELi64ELi4ELb0ELb0EN7cutlass6half_tE19Flash_kernel_traitsILi192ELi64ELi64ELi4ES3_EELi8ELi6ELb0EEEvNS_16Flash_fwd_paramsE)
        .other          _ZN5flash32flash_fwd_splitkv_combine_kernelI23Flash_fwd_kernel_traitsILi192ELi64ELi64ELi4ELb0ELb0EN7cutlass6half_tE19Flash_kernel_traitsILi192ELi64ELi64ELi4ES3_EELi8ELi6ELb0EEEvNS_16Flash_fwd_paramsE,@"STO_CUDA_ENTRY STV_DEFAULT"
_ZN5flash32flash_fwd_splitkv_combine_kernelI23Flash_fwd_kernel_traitsILi192ELi64ELi64ELi4ELb0ELb0EN7cutlass6half_tE19Flash_kernel_traitsILi192ELi64ELi64ELi4ES3_EELi8ELi6ELb0EEEvNS_16Flash_fwd_paramsE:
.text._ZN5flash32flash_fwd_splitkv_combine_kernelI23Flash_fwd_kernel_traitsILi192ELi64ELi64ELi4ELb0ELb0EN7cutlass6half_tE19Flash_kernel_traitsILi192ELi64ELi64ELi4ES3_EELi8ELi6ELb0EEEvNS_16Flash_fwd_paramsE:
        /* <DEDUP_REMOVED lines=23> */
[----:B------:R-:W-:Y:S05]  /*0170*/  CALL.REL.NOINC `($__internal_1_$__cuda_sm20_div_s64) ;  /* 0x0000004800a87944 */ /* 0x000fea0003c00000 */
[----:B------:R-:W-:Y:S05]  /*0180*/  BRA `(.L_x_47) ;  /* 0x00000000004c7947 */ /* 0x000fea0003800000 */
.L_x_46:
[----:B------:R-:W0:Y:S01]  /*0190*/  I2F.U32.RP R4, R25 ;  /* 0x0000001900047306 */ /* 0x000e220000209000 */
[----:B------:R-:W-:Y:S02]  /*01a0*/  ISETP.NE.U32.AND P0, PT, R25, RZ, PT ;  /* 0x000000ff1900720c */ /* 0x000fe40003f05070 */
[----:B------:R-:W-:-:S05]  /*01b0*/  MOV R21, RZ ;  /* 0x000000ff00157202 */ /* 0x000fca0000000f00 */
[----:B0-----:R-:W0:Y:S02]  /*01c0*/  MUFU.RCP R3, R4 ;  /* 0x0000000400037308 */ /* 0x001e240000001000 */
[----:B0-----:R-:W-:-:S06]  /*01d0*/  VIADD R3, R3, 0xffffffe ;  /* 0x0ffffffe03037836 */ /* 0x001fcc0000000000 */
[----:B------:R-:W0:Y:S02]  /*01e0*/  F2I.FTZ.U32.TRUNC.NTZ R3, R3 ;  /* 0x0000000300037305 */ /* 0x000e24000021f000 */
[----:B0-----:R-:W-:-:S04]  /*01f0*/  IMAD.MOV R2, RZ, RZ, -R3 ;  /* 0x000000ffff027224 */ /* 0x001fc800078e0a03 */
[----:B------:R-:W-:Y:S01]  /*0200*/  IMAD R7, R2, R25, RZ ;  /* 0x0000001902077224 */ /* 0x000fe200078e02ff */
[----:B------:R-:W-:-:S10]  /*0210*/  HFMA2.MMA R2, -RZ, RZ, 0, 0 ;  /* 0x00000000ff027435 */ /* 0x000fd400000001ff */
        /* <DEDUP_REMOVED lines=10> */
.L_x_47:
        /* <DEDUP_REMOVED lines=9> */
[----:B------:R-:W-:Y:S01]  /*0350*/  IMAD.MOV.U32 R18, RZ, RZ, R20 ;  /* 0x000000ffff127224 */ /* 0x000fe200078e0014 */
[----:B------:R-:W-:Y:S02]  /*0360*/  MOV R17, R21 ;  /* 0x0000001500117202 */ /* 0x000fe40000000f00 */
[----:B------:R-:W-:Y:S02]  /*0370*/  MOV R24, 0x390 ;  /* 0x0000039000187802 */ /* 0x000fe40000000f00 */
[----:B------:R-:W-:Y:S05]  /*0380*/  CALL.REL.NOINC `($__internal_1_$__cuda_sm20_div_s64) ;  /* 0x0000004800247944 */ /* 0x000fea0003c00000 */
[----:B------:R-:W-:Y:S02]  /*0390*/  MOV R6, R20 ;  /* 0x0000001400067202 */ /* 0x000fe40000000f00 */
[----:B------:R-:W-:Y:S01]  /*03a0*/  MOV R7, R21 ;  /* 0x0000001500077202 */ /* 0x000fe20000000f00 */
[----:B------:R-:W-:Y:S05]  /*03b0*/  BRA `(.L_x_50) ;  /* 0x00000000004c7947 */ /* 0x000fea0003800000 */
.L_x_49:
[----:B------:R-:W0:Y:S01]  /*03c0*/  I2F.U32.RP R8, R26 ;  /* 0x0000001a00087306 */ /* 0x000e220000209000 */
[----:B------:R-:W-:-:S07]  /*03d0*/  ISETP.NE.U32.AND P0, PT, R26, RZ, PT ;  /* 0x000000ff1a00720c */ /* 0x000fce0003f05070 */
[----:B0-----:R-:W0:Y:S02]  /*03e0*/  MUFU.RCP R4, R8 ;  /* 0x0000000800047308 */ /* 0x001e240000001000 */
[----:B0-----:R-:W-:-:S06]  /*03f0*/  VIADD R4, R4, 0xffffffe ;  /* 0x0ffffffe04047836 */ /* 0x001fcc0000000000 */
[----:B------:R-:W0:Y:S02]  /*0400*/  F2I.FTZ.U32.TRUNC.NTZ R3, R4 ;  /* 0x0000000400037305 */ /* 0x000e24000021f000 */
[----:B0-----:R-:W-:-:S04]  /*0410*/  IMAD.MOV R2, RZ, RZ, -R3 ;  /* 0x000000ffff027224 */ /* 0x001fc800078e0a03 */
[----:B------:R-:W-:Y:S01]  /*0420*/  IMAD R7, R2, R26, RZ ;  /* 0x0000001a02077224 */ /* 0x000fe200078e02ff */
[----:B------:R-:W-:-:S10]  /*0430*/  HFMA2.MMA R2, -RZ, RZ, 0, 0 ;  /* 0x00000000ff027435 */ /* 0x000fd400000001ff */
[----:B------:R-:W-:-:S06]  /*0440*/  IMAD.HI.U32 R7, R3, R7, R2 ;  /* 0x0000000703077227 */ /* 0x000fcc00078e0002 */
[----:B------:R-:W-:Y:S01]  /*0450*/  IMAD.HI.U32 R6, R7, R20, RZ ;  /* 0x0000001407067227 */ /* 0x000fe200078e00ff */
[----:B------:R-:W-:-:S03]  /*0460*/  MOV R7, RZ ;  /* 0x000000ff00077202 */ /* 0x000fc60000000f00 */
        /* <DEDUP_REMOVED lines=8> */
.L_x_50:
[----:B------:R-:W-:Y:S05]  /*04f0*/  BSYNC B0 ;  /* 0x0000000000007941 */ /* 0x000fea0003800000 */
.L_x_48:
[----:B------:R-:W0:Y:S01]  /*0500*/  LDC R3, c[0x0][0x2c4] ;  /* 0x0000b100ff037b82 */ /* 0x000e220000000800 */
[----:B------:R-:W-:Y:S01]  /*0510*/  IMAD.MOV.U32 R12, RZ, RZ, RZ ;  /* 0x000000ffff0c7224 */ /* 0x000fe200078e00ff */
[----:B------:R-:W-:Y:S01]  /*0520*/  BSSY B0, `(.L_x_51) ;  /* 0x000004a000007945 */ /* 0x000fe20003800000 */
[----:B0-----:R-:W-:Y:S01]  /*0530*/  IABS R11, R3 ;  /* 0x00000003000b7213 */ /* 0x001fe20000000000 */
[C---:B------:R-:W-:Y:S01]  /*0540*/  VIADD R2, R3.reuse, 0xffffffff ;  /* 0xffffffff03027836 */ /* 0x040fe20000000000 */
[----:B------:R-:W-:Y:S02]  /*0550*/  ISETP.NE.AND P3, PT, R3, RZ, PT ;  /* 0x000000ff0300720c */ /* 0x000fe40003f65270 */
[----:B------:R-:W0:Y:S01]  /*0560*/  I2F.RP R10, R11 ;  /* 0x0000000b000a7306 */ /* 0x000e220000209400 */
[----:B------:R-:W-:-:S07]  /*0570*/  IMAD.IADD R4, R2, 0x1, R11 ;  /* 0x0000000102047824 */ /* 0x000fce00078e020b */
[----:B0-----:R-:W0:Y:S02]  /*0580*/  MUFU.RCP R13, R10 ;  /* 0x0000000a000d7308 */ /* 0x001e240000001000 */
[----:B0-----:R-:W-:-:S06]  /*0590*/  VIADD R13, R13, 0xffffffe ;  /* 0x0ffffffe0d0d7836 */ /* 0x001fcc0000000000 */
[----:B------:R-:W0:Y:S02]  /*05a0*/  F2I.FTZ.U32.TRUNC.NTZ R13, R13 ;  /* 0x0000000d000d7305 */ /* 0x000e24000021f000 */
[----:B0-----:R-:W-:-:S04]  /*05b0*/  IMAD.MOV R8, RZ, RZ, -R13 ;  /* 0x000000ffff087224 */ /* 0x001fc800078e0a0d */
[----:B------:R-:W-:Y:S01]  /*05c0*/  IMAD R9, R8, R11, RZ ;  /* 0x0000000b08097224 */ /* 0x000fe200078e02ff */
[----:B------:R-:W-:-:S03]  /*05d0*/  IABS R8, R4 ;  /* 0x0000000400087213 */ /* 0x000fc60000000000 */
[----:B------:R-:W-:-:S04]  /*05e0*/  IMAD.HI.U32 R12, R13, R9, R12 ;  /* 0x000000090d0c7227 */ /* 0x000fc800078e000c */
[----:B------:R-:W-:-:S04]  /*05f0*/  IMAD.MOV.U32 R9, RZ, RZ, R8 ;  /* 0x000000ffff097224 */ /* 0x000fc800078e0008 */
[----:B------:R-:W-:-:S04]  /*0600*/  IMAD.HI.U32 R8, R12, R9, RZ ;  /* 0x000000090c087227 */ /* 0x000fc800078e00ff */
[----:B------:R-:W-:-:S04]  /*0610*/  IMAD.MOV R10, RZ, RZ, -R8 ;  /* 0x000000ffff0a7224 */ /* 0x000fc800078e0a08 */
[C---:B------:R-:W-:Y:S01]  /*0620*/  IMAD R10, R11.reuse, R10, R9 ;  /* 0x0000000a0b0a7224 */ /* 0x040fe200078e0209 */
[C---:B------:R-:W-:Y:S02]  /*0630*/  LOP3.LUT R9, R4.reuse, R11, RZ, 0x3c, !PT ;  /* 0x0000000b04097212 */ /* 0x040fe400078e3cff */
[----:B------:R-:W-:Y:S02]  /*0640*/  LOP3.LUT R4, R4, R3, RZ, 0x3c, !PT ;  /* 0x0000000304047212 */ /* 0x000fe400078e3cff */
[----:B------:R-:W-:Y:S02]  /*0650*/  ISETP.GT.U32.AND P1, PT, R11, R10, PT ;  /* 0x0000000a0b00720c */ /* 0x000fe40003f24070 */
[----:B------:R-:W-:-:S11]  /*0660*/  ISETP.GE.AND P0, PT, R9, RZ, PT ;  /* 0x000000ff0900720c */ /* 0x000fd60003f06270 */
[----:B------:R-:W-:Y:S02]  /*0670*/  @!P1 IMAD.IADD R10, R10, 0x1, -R11 ;  /* 0x000000010a0a9824 */ /* 0x000fe400078e0a0b */
[----:B------:R-:W-:Y:S01]  /*0680*/  @!P1 VIADD R8, R8, 0x1 ;  /* 0x0000000108089836 */ /* 0x000fe20000000000 */
[----:B------:R-:W-:Y:S02]  /*0690*/  ISETP.NE.AND P1, PT, R3, RZ, PT ;  /* 0x000000ff0300720c */ /* 0x000fe40003f25270 */
[----:B------:R-:W-:Y:S02]  /*06a0*/  ISETP.GE.U32.AND P2, PT, R10, R11, PT ;  /* 0x0000000b0a00720c */ /* 0x000fe40003f46070 */
[----:B------:R-:W-:-:S11]  /*06b0*/  SHF.R.S32.HI R10, RZ, 0x1f, R3 ;  /* 0x0000001fff0a7819 */ /* 0x000fd60000011403 */
[----:B------:R-:W-:Y:S01]  /*06c0*/  @P2 VIADD R8, R8, 0x1 ;  /* 0x0000000108082836 */ /* 0x000fe20000000000 */
[----:B------:R-:W-:-:S03]  /*06d0*/  ISETP.GT.AND P2, PT, R3, RZ, PT ;  /* 0x000000ff0300720c */ /* 0x000fc60003f44270 */
[----:B------:R-:W-:-:S04]  /*06e0*/  IMAD.MOV.U32 R9, RZ, RZ, R8 ;  /* 0x000000ffff097224 */ /* 0x000fc800078e0008 */
[----:B------:R-:W-:Y:S01]  /*06f0*/  @!P0 IMAD.MOV R9, RZ, RZ, -R9 ;  /* 0x000000ffff098224 */ /* 0x000fe200078e0a09 */
[----:B------:R-:W-:Y:S01]  /*0700*/  @!P1 LOP3.LUT R9, RZ, R11, RZ, 0x33, !PT ;  /* 0x0000000bff099212 */ /* 0x000fe200078e33ff */
[----:B------:R-:W-:Y:S01]  /*0710*/  IMAD.MOV.U32 R11, RZ, RZ, R8 ;  /* 0x000000ffff0b7224 */ /* 0x000fe200078e0008 */
[----:B------:R-:W-:Y:S02]  /*0720*/  ISETP.GE.AND P1, PT, R4, RZ, PT ;  /* 0x000000ff0400720c */ /* 0x000fe40003f26270 */
[----:B------:R-:W-:Y:S02]  /*0730*/  ISETP.LT.U32.AND P0, PT, R26, R9, PT ;  /* 0x000000091a00720c */ /* 0x000fe40003f01070 */
[----:B------:R-:W-:Y:S02]  /*0740*/  SHF.R.S32.HI R14, RZ, 0x1f, R9 ;  /* 0x0000001fff0e7819 */ /* 0x000fe40000011409 */
[----:B------:R-:W-:Y:S01]  /*0750*/  LEA.HI.SX32 R8, R3, 0x1, 0x1 ;  /* 0x0000000103087811 */ /* 0x000fe200078f0aff */
[----:B------:R-:W-:Y:S01]  /*0760*/  @!P2 IMAD.MOV R8, RZ, RZ, R10 ;  /* 0x000000ffff08a224 */ /* 0x000fe200078e020a */
[----:B------:R-:W-:-:S04]  /*0770*/  ISETP.LT.AND.EX P0, PT, R23, R14, PT, P0 ;  /* 0x0000000e1700720c */ /* 0x000fc80003f01300 */
[C---:B------:R-:W-:Y:S01]  /*0780*/  SEL R14, R23.reuse, R14, P0 ;  /* 0x0000000e170e7207 */ /* 0x040fe20000000000 */
[----:B------:R-:W-:Y:S01]  /*0790*/  @!P1 IMAD.MOV R11, RZ, RZ, -R11 ;  /* 0x000000ffff0b9224 */ /* 0x000fe200078e0a0b */
[----:B------:R-:W-:Y:S02]  /*07a0*/  @!P3 LOP3.LUT R11, RZ, R3, RZ, 0x33, !PT ;  /* 0x00000003ff0bb212 */ /* 0x000fe400078e33ff */
[----:B------:R-:W-:Y:S02]  /*07b0*/  LOP3.LUT R4, R23, R14, RZ, 0xfc, !PT ;  /* 0x0000000e17047212 */ /* 0x000fe400078efcff */
[----:B------:R-:W-:Y:S01]  /*07c0*/  SEL R16, R26, R9, P0 ;  /* 0x000000091a107207 */ /* 0x000fe20000000000 */
[----:B------:R-:W-:Y:S01]  /*07d0*/  IMAD R3, R11, R8, RZ ;  /* 0x000000080b037224 */ /* 0x000fe200078e02ff */
        /* <DEDUP_REMOVED lines=8> */
[----:B------:R-:W-:Y:S02]  /*0860*/  MOV R30, R20 ;  /* 0x00000014001e7202 */ /* 0x000fe40000000f00 */
[----:B------:R-:W-:Y:S01]  /*0870*/  MOV R31, R21 ;  /* 0x00000015001f7202 */ /* 0x000fe20000000f00 */
[----:B------:R-:W-:Y:S05]  /*0880*/  BRA `(.L_x_53) ;  /* 0x00000000004c7947 */ /* 0x000fea0003800000 */
.L_x_52:
        /* <DEDUP_REMOVED lines=19> */
.L_x_53:
[----:B------:R-:W-:Y:S05]  /*09c0*/  BSYNC B0 ;  /* 0x0000000000007941 */ /* 0x000fea0003800000 */
.L_x_51:
[----:B------:R-:W0:Y:S01]  /*09d0*/  LDC R8, c[0x0][0x2c4] ;  /* 0x0000b100ff087b82 */ /* 0x000e220000000800 */
[----:B------:R-:W-:Y:S01]  /*09e0*/  ULDC UR4, c[0x0][0x270] ;  /* 0x00009c0000047ab9 */ /* 0x000fe20000000800 */
[----:B------:R-:W-:Y:S01]  /*09f0*/  IABS R11, R3 ;  /* 0x00000003000b7213 */ /* 0x000fe20000000000 */
[----:B------:R-:W-:Y:S01]  /*0a00*/  IMAD.MOV.U32 R18, RZ, RZ, RZ ;  /* 0x000000ffff127224 */ /* 0x000fe200078e00ff */
[----:B------:R-:W1:Y:S01]  /*0a10*/  S2R R36, SR_TID.X ;  /* 0x0000000000247919 */ /* 0x000e620000002100 */
[----:B------:R-:W-:Y:S01]  /*0a20*/  BSSY B0, `(.L_x_54) ;  /* 0x0000078000007945 */ /* 0x000fe20003800000 */
        /* <DEDUP_REMOVED lines=8> */
[----:B------:R-:W-:Y:S01]  /*0ab0*/  IMAD.IADD R21, R2, 0x1, R13 ;  /* 0x0000000102157824 */ /* 0x000fe200078e020d */
[----:B------:R-:W-:-:S04]  /*0ac0*/  IABS R2, R3 ;  /* 0x0000000300027213 */ /* 0x000fc80000000000 */
[----:B------:R-:W3:Y:S01]  /*0ad0*/  I2F.RP R17, R13 ;  /* 0x0000000d00117306 */ /* 0x000ee20000209400 */
[----:B--2---:R-:W-:Y:S02]  /*0ae0*/  VIADD R4, R4, 0xffffffe ;  /* 0x0ffffffe04047836 */ /* 0x004fe40000000000 */
[----:B------:R-:W-:-:S05]  /*0af0*/  IMAD.MOV R2, RZ, RZ, -R2 ;  /* 0x000000ffff027224 */ /* 0x000fca00078e0a02 */
[----:B0-----:R-:W0:Y:S08]  /*0b00*/  MUFU.RCP R22, R15 ;  /* 0x0000000f00167308 */ /* 0x001e300000001000 */
[----:B---3--:R-:W2:Y:S08]  /*0b10*/  MUFU.RCP R26, R17 ;  /* 0x00000011001a7308 */ /* 0x008eb00000001000 */
[----:B------:R-:W3:Y:S01]  /*0b20*/  F2I.FTZ.U32.TRUNC.NTZ R19, R4 ;  /* 0x0000000400137305 */ /* 0x000ee2000021f000 */
[----:B0-----:R-:W-:-:S07]  /*0b30*/  VIADD R22, R22, 0xffffffe ;  /* 0x0ffffffe16167836 */ /* 0x001fce0000000000 */
[----:B------:R-:W0:Y:S01]  /*0b40*/  F2I.FTZ.U32.TRUNC.NTZ R23, R22 ;  /* 0x0000001600177305 */ /* 0x000e22000021f000 */
[----:B--2---:R-:W-:Y:S02]  /*0b50*/  VIADD R26, R26, 0xffffffe ;  /* 0x0ffffffe1a1a7836 */ /* 0x004fe40000000000 */
[----:B---3--:R-:W-:-:S05]  /*0b60*/  IMAD.MOV R12, RZ, RZ, -R19 ;  /* 0x000000ffff0c7224 */ /* 0x008fca00078e0a13 */
[----:B------:R-:W2:Y:S01]  /*0b70*/  F2I.FTZ.U32.TRUNC.NTZ R27, R26 ;  /* 0x0000001a001b7305 */ /* 0x000ea2000021f000 */
[----:B------:R-:W-:Y:S02]  /*0b80*/  VIADD R4, R11, UR4 ;  /* 0x000000040b047c36 */ /* 0x000fe40008000000 */
[----:B------:R-:W-:-:S03]  /*0b90*/  IMAD R12, R12, R11, RZ ;  /* 0x0000000b0c0c7224 */ /* 0x000fc600078e02ff */
[----:B------:R-:W-:Y:S01]  /*0ba0*/  IABS R17, R4 ;  /* 0x0000000400117213 */ /* 0x000fe20000000000 */
[----:B------:R-:W-:Y:S01]  /*0bb0*/  IMAD.HI.U32 R12, R19, R12, R18 ;  /* 0x0000000c130c7227 */ /* 0x000fe200078e0012 */
[----:B------:R-:W-:Y:S02]  /*0bc0*/  IABS R18, R9 ;  /* 0x0000000900127213 */ /* 0x000fe40000000000 */
[----:B------:R-:W-:Y:S01]  /*0bd0*/  IABS R19, R21 ;  /* 0x0000001500137213 */ /* 0x000fe20000000000 */
[----:B0-----:R-:W-:Y:S02]  /*0be0*/  IMAD.MOV R15, RZ, RZ, -R23 ;  /* 0x000000ffff0f7224 */ /* 0x001fe400078e0a17 */
[----:B------:R-:W-:Y:S02]  /*0bf0*/  IMAD.MOV R18, RZ, RZ, -R18 ;  /* 0x000000ffff127224 */ /* 0x000fe400078e0a12 */
[----:B--2---:R-:W-:Y:S02]  /*0c00*/  IMAD.MOV R20, RZ, RZ, -R27 ;  /* 0x000000ffff147224 */ /* 0x004fe400078e0a1b */
[----:B------:R-:W-:-:S02]  /*0c10*/  IMAD.MOV.U32 R26, RZ, RZ, RZ ;  /* 0x000000ffff1a7224 */ /* 0x000fc400078e00ff */
[----:B------:R-:W-:Y:S02]  /*0c20*/  IMAD R20, R20, R13, RZ ;  /* 0x0000000d14147224 */ /* 0x000fe400078e02ff */
        /* <DEDUP_REMOVED lines=10> */
[----:B------:R-:W-:-:S03]  /*0cd0*/  IADD3 R2, -R22, RZ, RZ ;  /* 0x000000ff16027210 */ /* 0x000fc60007ffe1ff */
[----:B------:R-:W-:Y:S01]  /*0ce0*/  @!P4 IMAD.IADD R18, R18, 0x1, -R13 ;  /* 0x000000011212c824 */ /* 0x000fe200078e0a0d */
[----:B------:R-:W-:Y:S01]  /*0cf0*/  ISETP.GT.U32.AND P3, PT, R11, R24, PT ;  /* 0x000000180b00720c */ /* 0x000fe20003f64070 */
[----:B------:R-:W-:Y:S01]  /*0d00*/  IMAD R19, R10, R2, R19 ;  /* 0x000000020a137224 */ /* 0x000fe200078e0213 */
[-C--:B------:R-:W-:Y:S01]  /*0d10*/  LOP3.LUT R2, R21, R13.reuse, RZ, 0x3c, !PT ;  /* 0x0000000d15027212 */ /* 0x080fe200078e3cff */
[----:B------:R-:W-:Y:S01]  /*0d20*/  @!P4 VIADD R20, R20, 0x1 ;  /* 0x000000011414c836 */ /* 0x000fe20000000000 */
[----:B------:R-:W-:Y:S02]  /*0d30*/  ISETP.GE.U32.AND P2, PT, R18, R13, PT ;  /* 0x0000000d1200720c */ /* 0x000fe40003f46070 */
[----:B------:R-:W-:Y:S02]  /*0d40*/  ISETP.GT.U32.AND P0, PT, R10, R19, PT ;  /* 0x000000130a00720c */ /* 0x000fe40003f04070 */
[----:B------:R-:W-:Y:S02]  /*0d50*/  ISETP.GE.AND P1, PT, R2, RZ, PT ;  /* 0x000000ff0200720c */ /* 0x000fe40003f26270 */
[----:B------:R-:W-:-:S02]  /*0d60*/  LOP3.LUT R2, R4, R11, RZ, 0x3c, !PT ;  /* 0x0000000b04027212 */ /* 0x000fc400078e3cff */
[----:B------:R-:W-:Y:S01]  /*0d70*/  LOP3.LUT R21, R21, R8, RZ, 0x3c, !PT ;  /* 0x0000000815157212 */ /* 0x000fe200078e3cff */
[----:B------:R-:W-:Y:S02]  /*0d80*/  @!P3 IMAD.IADD R24, R24, 0x1, -R11 ;  /* 0x000000011818b824 */ /* 0x000fe400078e0a0b */
[----:B------:R-:W-:Y:S01]  /*0d90*/  @!P3 VIADD R12, R12, 0x1 ;  /* 0x000000010c0cb836 */ /* 0x000fe20000000000 */
[----:B------:R-:W-:Y:S01]  /*0da0*/  ISETP.NE.AND P3, PT, R3, RZ, PT ;  /* 0x000000ff0300720c */ /* 0x000fe20003f65270 */
[----:B------:R-:W-:Y:S01]  /*0db0*/  @P2 VIADD R20, R20, 0x1 ;  /* 0x0000000114142836 */ /* 0x000fe20000000000 */
[----:B------:R-:W-:Y:S01]  /*0dc0*/  ISETP.GE.U32.AND P6, PT, R24, R11, PT ;  /* 0x0000000b1800720c */ /* 0x000fe20003fc6070 */
[----:B------:R-:W-:Y:S01]  /*0dd0*/  @!P0 IMAD.IADD R19, R19, 0x1, -R10 ;  /* 0x0000000113138824 */ /* 0x000fe200078e0a0a */
[----:B------:R-:W-:Y:S01]  /*0de0*/  ISETP.GE.AND P2, PT, R2, RZ, PT ;  /* 0x000000ff0200720c */ /* 0x000fe20003f46270 */
[----:B------:R-:W-:Y:S01]  /*0df0*/  @!P1 IMAD.MOV R20, RZ, RZ, -R20 ;  /* 0x000000ffff149224 */ /* 0x000fe200078e0a14 */
[----:B------:R-:W-:Y:S01]  /*0e00*/  @!P5 LOP3.LUT R20, RZ, R13, RZ, 0x33, !PT ;  /* 0x0000000dff14d212 */ /* 0x000fe200078e33ff */
[----:B------:R-:W-:Y:S01]  /*0e10*/  @!P0 VIADD R22, R22, 0x1 ;  /* 0x0000000116168836 */ /* 0x000fe20000000000 */
[----:B------:R-:W-:-:S02]  /*0e20*/  ISETP.GE.U32.AND P4, PT, R19, R10, PT ;  /* 0x0000000a1300720c */ /* 0x000fc40003f86070 */
[----:B------:R-:W-:Y:S02]  /*0e30*/  ISETP.LT.U32.AND P0, PT, R6, R20, PT ;  /* 0x000000140600720c */ /* 0x000fe40003f01070 */
[----:B------:R-:W-:Y:S02]  /*0e40*/  SHF.R.S32.HI R13, RZ, 0x1f, R20 ;  /* 0x0000001fff0d7819 */ /* 0x000fe40000011414 */
[----:B------:R-:W-:Y:S02]  /*0e50*/  ISETP.GE.AND P1, PT, R21, RZ, PT ;  /* 0x000000ff1500720c */ /* 0x000fe40003f26270 */
[CC--:B------:R-:W-:Y:S02]  /*0e60*/  ISETP.LT.AND.EX P0, PT, R7.reuse, R13.reuse, PT, P0 ;  /* 0x0000000d0700720c */ /* 0x0c0fe40003f01300 */
[----:B------:R-:W-:Y:S02]  /*0e70*/  @P6 IADD3 R12, R12, 0x1, RZ ;  /* 0x000000010c0c6810 */ /* 0x000fe40007ffe0ff */
[----:B------:R-:W-:Y:S01]  /*0e80*/  SEL R10, R7, R13, P0 ;  /* 0x0000000d070a7207 */ /* 0x000fe20000000000 */
[----:B------:R-:W-:Y:S01]  /*0e90*/  @P4 VIADD R22, R22, 0x1 ;  /* 0x0000000116164836 */ /* 0x000fe20000000000 */
[----:B------:R-:W-:Y:S01]  /*0ea0*/  ISETP.GT.AND P5, PT, R9, RZ, PT ;  /* 0x000000ff0900720c */ /* 0x000fe20003fa4270 */
[----:B------:R-:W-:Y:S01]  /*0eb0*/  @!P2 IMAD.MOV R12, RZ, RZ, -R12 ;  /* 0x000000ffff0ca224 */ /* 0x000fe200078e0a0c */
[----:B------:R-:W-:-:S02]  /*0ec0*/  ISETP.NE.AND P2, PT, R8, RZ, PT ;  /* 0x000000ff0800720c */ /* 0x000fc40003f45270 */
[----:B------:R-:W-:Y:S01]  /*0ed0*/  @!P3 LOP3.LUT R12, RZ, R11, RZ, 0x33, !PT ;  /* 0x0000000bff0cb212 */ /* 0x000fe200078e33ff */
[----:B------:R-:W-:Y:S01]  /*0ee0*/  @!P1 IMAD.MOV R22, RZ, RZ, -R22 ;  /* 0x000000ffff169224 */ /* 0x000fe200078e0a16 */
[----:B------:R-:W-:Y:S02]  /*0ef0*/  LOP3.LUT R11, R7, R10, RZ, 0xfc, !PT ;  /* 0x0000000a070b7212 */ /* 0x000fe400078efcff */
[----:B------:R-:W-:Y:S02]  /*0f00*/  SHF.R.S32.HI R2, RZ, 0x1f, R9 ;  /* 0x0000001fff027819 */ /* 0x000fe40000011409 */
[----:B------:R-:W-:Y:S02]  /*0f10*/  ISETP.NE.U32.AND P1, PT, R11, RZ, PT ;  /* 0x000000ff0b00720c */ /* 0x000fe40003f25070 */
[----:B------:R-:W-:Y:S01]  /*0f20*/  LEA.HI.SX32 R13, R9, 0x1, 0x1 ;  /* 0x00000001090d7811 */ /* 0x000fe200078f0aff */
[----:B------:R-:W-:Y:S01]  /*0f30*/  @!P5 IMAD.MOV R13, RZ, RZ, R2 ;  /* 0x000000ffff0dd224 */ /* 0x000fe200078e0202 */
[----:B------:R-:W-:-:S02]  /*0f40*/  ISETP.LT.U32.AND P3, PT, R30, R12, PT ;  /* 0x0000000c1e00720c */ /* 0x000fc40003f61070 */
[----:B------:R-:W-:Y:S02]  /*0f50*/  SHF.R.S32.HI R9, RZ, 0x1f, R12 ;  /* 0x0000001fff097819 */ /* 0x000fe4000001140c */
[----:B------:R-:W-:Y:S02]  /*0f60*/  @!P2 LOP3.LUT R22, RZ, R8, RZ, 0x33, !PT ;  /* 0x00000008ff16a212 */ /* 0x000fe400078e33ff */
[C---:B------:R-:W-:Y:S02]  /*0f70*/  ISETP.LT.AND.EX P3, PT, R31.reuse, R9, PT, P3 ;  /* 0x000000091f00720c */ /* 0x040fe40003f61330 */
[----:B------:R-:W-:Y:S01]  /*0f80*/  SEL R11, R6, R20, P0 ;  /* 0x00000014060b7207 */ /* 0x000fe20000000000 */
[----:B------:R-:W-:Y:S01]  /*0f90*/  IMAD R2, R22, R13, RZ ;  /* 0x0000000d16027224 */ /* 0x000fe200078e02ff */
[----:B------:R-:W-:Y:S02]  /*0fa0*/  SEL R13, R30, R12, P3 ;  /* 0x0000000c1e0d7207 */ /* 0x000fe40001800000 */
[----:B------:R-:W-:Y:S01]  /*0fb0*/  SEL R12, R31, R9, P3 ;  /* 0x000000091f0c7207 */ /* 0x000fe20001800000 */
[----:B-1----:R-:W-:Y:S06]  /*0fc0*/  @!P1 BRA `(.L_x_55) ;  /* 0x0000000000249947 */ /* 0x002fec0003800000 */
        /* <DEDUP_REMOVED lines=9> */
.L_x_55:
[----:B------:R-:W0:Y:S01]  /*1060*/  I2F.U32.RP R15, R11 ;  /* 0x0000000b000f7306 */ /* 0x000e220000209000 */
[----:B------:R-:W-:Y:S01]  /*1070*/  IMAD.MOV.U32 R8, RZ, RZ, RZ ;  /* 0x000000ffff087224 */ /* 0x000fe200078e00ff */
[----:B------:R-:W-:-:S06]  /*1080*/  ISETP.NE.U32.AND P0, PT, R11, RZ, PT ;  /* 0x000000ff0b00720c */ /* 0x000fcc0003f05070 */
        /* <DEDUP_REMOVED lines=8> */
[----:B------:R-:W-:Y:S02]  /*1110*/  IMAD R6, R11, R7, R6 ;  /* 0x000000070b067224 */ /* 0x000fe400078e0206 */
[----:B------:R-:W-:-:S03]  /*1120*/  IMAD.MOV.U32 R7, RZ, RZ, RZ ;  /* 0x000000ffff077224 */ /* 0x000fc600078e00ff */
[----:B------:R-:W-:-:S13]  /*1130*/  ISETP.GE.U32.AND P2, PT, R6, R11, PT ;  /* 0x0000000b0600720c */ /* 0x000fda0003f46070 */
[----:B------:R-:W-:Y:S01]  /*1140*/  @P2 IMAD.IADD R6, R6, 0x1, -R11 ;  /* 0x0000000106062824 */ /* 0x000fe200078e0a0b */
[----:B------:R-:W-:-:S04]  /*1150*/  @P2 IADD3 R8, R8, 0x1, RZ ;  /* 0x0000000108082810 */ /* 0x000fc80007ffe0ff */
[----:B------:R-:W-:-:S13]  /*1160*/  ISETP.GE.U32.AND P1, PT, R6, R11, PT ;  /* 0x0000000b0600720c */ /* 0x000fda0003f26070 */
[----:B------:R-:W-:Y:S01]  /*1170*/  @P1 VIADD R8, R8, 0x1 ;  /* 0x0000000108081836 */ /* 0x000fe20000000000 */
[----:B------:R-:W-:-:S04]  /*1180*/  @!P0 LOP3.LUT R8, RZ, R11, RZ, 0x33, !PT ;  /* 0x0000000bff088212 */ /* 0x000fc800078e33ff */
[----:B------:R-:W-:Y:S02]  /*1190*/  MOV R6, R8 ;  /* 0x0000000800067202 */ /* 0x000fe40000000f00 */
.L_x_56:
[----:B------:R-:W-:Y:S05]  /*11a0*/  BSYNC B0 ;  /* 0x0000000000007941 */ /* 0x000fea0003800000 */
.L_x_54:
        /* <DEDUP_REMOVED lines=23> */
[----:B------:R-:W-:Y:S01]  /*1320*/  @!P5 IMAD.MOV.U32 R38, RZ, RZ, R40 ;  /* 0x000000ffff26d224 */ /* 0x000fe200078e0028 */
[----:B------:R-:W-:Y:S01]  /*1330*/  @!P5 SHF.R.S32.HI R33, RZ, 0x1f, R27 ;  /* 0x0000001fff21d819 */ /* 0x000fe2000001141b */
[----:B------:R-:W-:Y:S01]  /*1340*/  @!P5 IMAD.MOV.U32 R39, RZ, RZ, R41 ;  /* 0x000000ffff27d224 */ /* 0x000fe200078e0029 */
[----:B------:R-:W-:Y:S01]  /*1350*/  @!P4 SHF.R.S32.HI R37, RZ, 0x1f, R35 ;  /* 0x0000001fff25c819 */ /* 0x000fe20000011423 */
[-C--:B------:R-:W-:Y:S02]  /*1360*/  @!P1 IMAD R29, R29, R28.reuse, RZ ;  /* 0x0000001c1d1d9224 */ /* 0x080fe400078e02ff */
[----:B------:R-:W1:Y:S01]  /*1370*/  @!P3 LDC.64 R8, c[0x0][0x2b8] ;  /* 0x0000ae00ff08bb82 */ /* 0x000e620000000a00 */
[----:B------:R-:W-:Y:S01]  /*1380*/  @!P5 IMAD R26, R33, R28, RZ ;  /* 0x0000001c211ad224 */ /* 0x000fe200078e02ff */
[----:B------:R-:W-:Y:S01]  /*1390*/  @!P3 SHF.R.S32.HI R33, RZ, 0x1f, R32 ;  /* 0x0000001fff21b819 */ /* 0x000fe20000011420 */
[----:B------:R-:W-:-:S04]  /*13a0*/  @!P5 IMAD.WIDE.U32 R38, R28, R27, R38 ;  /* 0x0000001b1c26d225 */ /* 0x000fc800078e0026 */
[----:B------:R-:W-:Y:S01]  /*13b0*/  @!P1 IMAD.WIDE.U32 R42, R28, R24, R40 ;  /* 0x000000181c2a9225 */ /* 0x000fe200078e0028 */
[----:B------:R-:W2:Y:S03]  /*13c0*/  @!P4 LDC.64 R18, c[0x0][0x2b8] ;  /* 0x0000ae00ff12cb82 */ /* 0x000ea60000000a00 */
[-C--:B------:R-:W-:Y:S02]  /*13d0*/  @!P1 IMAD R29, R24, R5.reuse, R29 ;  /* 0x00000005181d9224 */ /* 0x080fe400078e021d */
[----:B------:R-:W-:Y:S02]  /*13e0*/  @!P5 IMAD R27, R27, R5, R26 ;  /* 0x000000051b1bd224 */ /* 0x000fe400078e021a */
[----:B------:R-:W-:Y:S01]  /*13f0*/  @!P4 IMAD R26, R37, R28, RZ ;  /* 0x0000001c251ac224 */ /* 0x000fe200078e02ff */
[----:B------:R-:W3:Y:S01]  /*1400*/  @!P5 LDC.64 R20, c[0x0][0x2b8] ;  /* 0x0000ae00ff14db82 */ /* 0x000ee20000000a00 */
[----:B------:R-:W-:Y:S01]  /*1410*/  @!P4 IMAD.MOV.U32 R44, RZ, RZ, R40 ;  /* 0x000000ffff2cc224 */ /* 0x000fe200078e0028 */
[----:B0-----:R-:W-:Y:S01]  /*1420*/  @!P1 LEA R22, P0, R42, R22, 0x2 ;  /* 0x000000162a169211 */ /* 0x001fe200078010ff */
[----:B------:R-:W-:-:S02]  /*1430*/  @!P4 IMAD.MOV.U32 R45, RZ, RZ, R41 ;  /* 0x000000ffff2dc224 */ /* 0x000fc400078e0029 */
[----:B------:R-:W-:Y:S02]  /*1440*/  @!P1 IMAD.IADD R29, R43, 0x1, R29 ;  /* 0x000000012b1d9824 */ /* 0x000fe400078e021d */
[----:B------:R-:W-:-:S03]  /*1450*/  @!P4 IMAD.WIDE.U32 R44, R28, R35, R44 ;  /* 0x000000231c2cc225 */ /* 0x000fc600078e002c */
[----:B------:R-:W-:Y:S01]  /*1460*/  @!P1 LEA.HI.X R23, R42, R23, R29, 0x2, P0 ;  /* 0x000000172a179211 */ /* 0x000fe200000f141d */
[----:B------:R-:W-:Y:S02]  /*1470*/  @!P4 IMAD R26, R35, R5, R26 ;  /* 0x00000005231ac224 */ /* 0x000fe400078e021a */
[----:B------:R-:W-:Y:S02]  /*1480*/  @!P3 IMAD R33, R33, R28, RZ ;  /* 0x0000001c2121b224 */ /* 0x000fe400078e02ff */
[----:B------:R-:W-:Y:S02]  /*1490*/  @!P3 IMAD.MOV.U32 R34, RZ, RZ, R40 ;  /* 0x000000ffff22b224 */ /* 0x000fe400078e0028 */
[----:B------:R-:W-:Y:S02]  /*14a0*/  @!P3 IMAD.MOV.U32 R35, RZ, RZ, R41 ;  /* 0x000000ffff23b224 */ /* 0x000fe400078e0029 */
[----:B------:R-:W-:Y:S02]  /*14b0*/  IMAD.MOV.U32 R29, RZ, RZ, -0x800000 ;  /* 0xff800000ff1d7424 */ /* 0x000fe400078e00ff */
[----:B------:R-:W-:-:S04]  /*14c0*/  @!P3 IMAD.WIDE.U32 R34, R28, R32, R34 ;  /* 0x000000201c22b225 */ /* 0x000fc800078e0022 */
[----:B------:R-:W-:Y:S01]  /*14d0*/  @!P3 IMAD R33, R32, R5, R33 ;  /* 0x000000052021b224 */ /* 0x000fe200078e0221 */
[----:B-1----:R-:W-:Y:S01]  /*14e0*/  @!P3 LEA R8, P0, R34, R8, 0x2 ;  /* 0x000000082208b211 */ /* 0x002fe200078010ff */
[----:B------:R0:W4:Y:S01]  /*14f0*/  @!P1 LDG.E R29, desc[UR8][R22.64] ;  /* 0x00000008161d9981 */ /* 0x000122000c1e1900 */
[----:B------:R-:W-:Y:S01]  /*1500*/  @!P4 IMAD.IADD R26, R45, 0x1, R26 ;  /* 0x000000012d1ac824 */ /* 0x000fe200078e021a */
[----:B--2---:R-:W-:Y:S01]  /*1510*/  @!P4 LEA R18, P1, R44, R18, 0x2 ;  /* 0x000000122c12c211 */ /* 0x004fe200078210ff */
[----:B------:R-:W-:Y:S01]  /*1520*/  @!P5 IMAD.IADD R27, R39, 0x1, R27 ;  /* 0x00000001271bd824 */ /* 0x000fe200078e021b */
[----:B------:R-:W-:Y:S02]  /*1530*/  @!P3 IADD3 R33, R35, R33, RZ ;  /* 0x000000212321b210 */ /* 0x000fe40007ffe0ff */
[----:B---3--:R-:W-:Y:S02]  /*1540*/  @!P5 LEA R20, P2, R38, R20, 0x2 ;  /* 0x000000142614d211 */ /* 0x008fe400078410ff */
[----:B------:R-:W-:-:S02]  /*1550*/  @!P3 LEA.HI.X R9, R34, R9, R33, 0x2, P0 ;  /* 0x000000092209b211 */ /* 0x000fc400000f1421 */
[----:B------:R-:W-:Y:S01]  /*1560*/  @!P4 LEA.HI.X R19, R44, R19, R26, 0x2, P1 ;  /* 0x000000132c13c211 */ /* 0x000fe200008f141a */
[----:B------:R-:W-:Y:S01]  /*1570*/  IMAD.MOV.U32 R26, RZ, RZ, -0x800000 ;  /* 0xff800000ff1a7424 */ /* 0x000fe200078e00ff */
[----:B------:R-:W-:Y:S02]  /*1580*/  @!P5 LEA.HI.X R21, R38, R21, R27, 0x2, P2 ;  /* 0x000000152615d211 */ /* 0x000fe400010f141b */
[----:B------:R-:W1:Y:S03]  /*1590*/  LDC R27, c[0x0][0x270] ;  /* 0x00009c00ff1b7b82 */ /* 0x000e660000000800 */
[----:B------:R2:W3:Y:S01]  /*15a0*/  @!P5 LDG.E R26, desc[UR8][R20.64] ;  /* 0x00000008141ad981 */ /* 0x0004e2000c1e1900 */
[----:B0-----:R-:W-:Y:S02]  /*15b0*/  IMAD.MOV.U32 R22, RZ, RZ, -0x800000 ;  /* 0xff800000ff167424 */ /* 0x001fe400078e00ff */
[----:B------:R-:W-:-:S04]  /*15c0*/  IMAD.MOV.U32 R23, RZ, RZ, -0x800000 ;  /* 0xff800000ff177424 */ /* 0x000fc800078e00ff */
[----:B------:R0:W5:Y:S04]  /*15d0*/  @!P3 LDG.E R22, desc[UR8][R8.64] ;  /* 0x000000080816b981 */ /* 0x000168000c1e1900 */
[----:B------:R0:W5:Y:S01]  /*15e0*/  @!P4 LDG.E R23, desc[UR8][R18.64] ;  /* 0x000000081217c981 */ /* 0x000162000c1e1900 */
[----:B-1----:R-:W-:-:S04]  /*15f0*/  IABS R32, R27 ;  /* 0x0000001b00207213 */ /* 0x002fc80000000000 */
[----:B------:R-:W1:Y:S08]  /*1600*/  I2F.U32.RP R37, R32 ;  /* 0x0000002000257306 */ /* 0x000e700000209000 */
[----:B-1----:R-:W1:Y:S01]  /*1610*/  MUFU.RCP R34, R37 ;  /* 0x0000002500227308 */ /* 0x002e620000001000 */
[----:B--2---:R-:W2:Y:S01]  /*1620*/  S2R R20, SR_CgaCtaId ;  /* 0x0000000000147919 */ /* 0x004ea20000008800 */
[----:B-1----:R-:W-:-:S06]  /*1630*/  VIADD R34, R34, 0xffffffe ;  /* 0x0ffffffe22227836 */ /* 0x002fcc0000000000 */
[----:B------:R-:W1:Y:S01]  /*1640*/  F2I.FTZ.U32.TRUNC.NTZ R35, R34 ;  /* 0x0000002200237305 */ /* 0x000e62000021f000 */
[----:B0-----:R-:W-:Y:S02]  /*1650*/  IABS R9, R4 ;  /* 0x0000000400097213 */ /* 0x001fe40000000000 */
[----:B------:R-:W-:Y:S01]  /*1660*/  IABS R18, R27 ;  /* 0x0000001b00127213 */ /* 0x000fe20000000000 */
[----:B-1----:R-:W-:Y:S02]  /*1670*/  IMAD.MOV R33, RZ, RZ, -R35 ;  /* 0x000000ffff217224 */ /* 0x002fe400078e0a23 */
[----:B------:R-:W-:Y:S02]  /*1680*/  IMAD.MOV.U32 R34, RZ, RZ, RZ ;  /* 0x000000ffff227224 */ /* 0x000fe400078e00ff */
[----:B------:R-:W-:-:S04]  /*1690*/  IMAD R8, R33, R32, RZ ;  /* 0x0000002021087224 */ /* 0x000fc800078e02ff */
[----:B------:R-:W-:-:S04]  /*16a0*/  IMAD.HI.U32 R8, R35, R8, R34 ;  /* 0x0000000823087227 */ /* 0x000fc800078e0022 */
[----:B------:R-:W-:Y:S02]  /*16b0*/  IMAD.MOV R18, RZ, RZ, -R18 ;  /* 0x000000ffff127224 */ /* 0x000fe400078e0a12 */
[----:B------:R-:W-:-:S04]  /*16c0*/  IMAD.HI.U32 R8, R8, R9, RZ ;  /* 0x0000000908087227 */ /* 0x000fc800078e00ff */
[----:B------:R-:W-:Y:S01]  /*16d0*/  IMAD R19, R8, R18, R9 ;  /* 0x0000001208137224 */ /* 0x000fe200078e0209 */
[----:B------:R-:W-:-:S04]  /*16e0*/  MOV R9, 0x400 ;  /* 0x0000040000097802 */ /* 0x000fc80000000f00 */
[----:B------:R-:W-:Y:S02]  /*16f0*/  ISETP.GT.U32.AND P3, PT, R32, R19, PT ;  /* 0x000000132000720c */ /* 0x000fe40003f64070 */
[----:B--2---:R-:W-:Y:S02]  /*1700*/  LEA R9, R20, R9, 0x18 ;  /* 0x0000000914097211 */ /* 0x004fe400078ec0ff */
[C---:B------:R-:W-:Y:S02]  /*1710*/  ISETP.GT.AND P6, PT, R36.reuse, 0x7f, PT ;  /* 0x0000007f2400780c */ /* 0x040fe40003fc4270 */
[----:B------:R-:W-:Y:S01]  /*1720*/  ISETP.GT.AND P1, PT, R36, 0x17f, PT ;  /* 0x0000017f2400780c */ /* 0x000fe20003f24270 */
[----:B------:R-:W-:Y:S01]  /*1730*/  IMAD R24, R24, 0x24, R9 ;  /* 0x0000002418187824 */ /* 0x000fe200078e0209 */
[C---:B------:R-:W-:Y:S02]  /*1740*/  ISETP.GT.AND P2, PT, R36.reuse, 0x1ff, PT ;  /* 0x000001ff2400780c */ /* 0x040fe40003f44270 */
[----:B------:R-:W-:Y:S01]  /*1750*/  ISETP.GT.AND P0, PT, R36, 0xff, PT ;  /* 0x000000ff2400780c */ /* 0x000fe20003f04270 */
[----:B------:R-:W-:-:S02]  /*1760*/  IMAD R24, R17, 0x4, R24 ;  /* 0x0000000411187824 */ /* 0x000fc400078e0218 */
[----:B------:R-:W-:-:S04]  /*1770*/  @!P3 IADD3 R19, R19, -R32, RZ ;  /* 0x800000201313b210 */ /* 0x000fc80007ffe0ff */
[----:B------:R-:W-:Y:S02]  /*1780*/  ISETP.GE.U32.AND P4, PT, R19, R32, PT ;  /* 0x000000201300720c */ /* 0x000fe40003f86070 */
[----:B------:R-:W-:Y:S02]  /*1790*/  LOP3.LUT R17, R31, R12, RZ, 0xfc, !PT ;  /* 0x0000000c1f117212 */ /* 0x000fe400078efcff */
[----:B------:R-:W-:Y:S01]  /*17a0*/  LOP3.LUT R4, R4, R27, RZ, 0x3c, !PT ;  /* 0x0000001b04047212 */ /* 0x000fe200078e3cff */
[----:B------:R-:W-:Y:S01]  /*17b0*/  @!P3 VIADD R8, R8, 0x1 ;  /* 0x000000010808b836 */ /* 0x000fe20000000000 */
[----:B------:R-:W-:Y:S07]  /*17c0*/  BSSY B0, `(.L_x_57) ;  /* 0x0000029000007945 */ /* 0x000fee0003800000 */
[----:B------:R-:W-:Y:S01]  /*17d0*/  @P4 VIADD R8, R8, 0x1 ;  /* 0x0000000108084836 */ /* 0x000fe20000000000 */
[----:B----4-:R0:W-:Y:S01]  /*17e0*/  @!P2 STS [R24], R29 ;  /* 0x0000001d1800a388 */ /* 0x0101e20000000800 */
[----:B------:R-:W-:-:S02]  /*17f0*/  ISETP.GE.AND P2, PT, R4, RZ, PT ;  /* 0x000000ff0400720c */ /* 0x000fc40003f46270 */
[----:B------:R-:W-:Y:S01]  /*1800*/  IMAD.MOV.U32 R4, RZ, RZ, R8 ;  /* 0x000000ffff047224 */ /* 0x000fe200078e0008 */
[----:B---3--:R0:W-:Y:S01]  /*1810*/  @!P1 STS [R24+0x240], R26 ;  /* 0x0002401a18009388 */ /* 0x0081e20000000800 */
[----:B------:R-:W-:-:S03]  /*1820*/  ISETP.NE.U32.AND P1, PT, R17, RZ, PT ;  /* 0x000000ff1100720c */ /* 0x000fc60003f25070 */
[----:B-----5:R0:W-:Y:S04]  /*1830*/  @!P6 STS [R24+0x6c0], R22 ;  /* 0x0006c0161800e388 */ /* 0x0201e80000000800 */
[----:B------:R0:W-:Y:S01]  /*1840*/  @!P0 STS [R24+0x480], R23 ;  /* 0x0004801718008388 */ /* 0x0001e20000000800 */
[----:B------:R-:W-:Y:S01]  /*1850*/  ISETP.NE.AND P0, PT, R27, RZ, PT ;  /* 0x000000ff1b00720c */ /* 0x000fe20003f05270 */
[----:B------:R-:W-:-:S12]  /*1860*/  @!P2 IMAD.MOV R4, RZ, RZ, -R4 ;  /* 0x000000ffff04a224 */ /* 0x000fd800078e0a04 */
[----:B------:R-:W-:Y:S01]  /*1870*/  @!P0 LOP3.LUT R4, RZ, R27, RZ, 0x33, !PT ;  /* 0x0000001bff048212 */ /* 0x000fe200078e33ff */
[----:B------:R-:W-:Y:S06]  /*1880*/  @!P1 BRA `(.L_x_58) ;  /* 0x0000000000249947 */ /* 0x000fec0003800000 */
[----:B------:R-:W-:Y:S01]  /*1890*/  IMAD.MOV.U32 R18, RZ, RZ, R30 ;  /* 0x000000ffff127224 */ /* 0x000fe200078e001e */
[----:B0-----:R-:W-:Y:S01]  /*18a0*/  MOV R26, R13 ;  /* 0x0000000d001a7202 */ /* 0x001fe20000000f00 */
[----:B------:R-:W-:Y:S01]  /*18b0*/  IMAD.MOV.U32 R17, RZ, RZ, R31 ;  /* 0x000000ffff117224 */ /* 0x000fe200078e001f */
[----:B------:R-:W-:Y:S02]  /*18c0*/  MOV R23, R12 ;  /* 0x0000000c00177202 */ /* 0x000fe40000000f00 */
[----:B------:R-:W-:Y:S02]  /*18d0*/  MOV R24, 0x18f0 ;  /* 0x000018f000187802 */ /* 0x000fe40000000f00 */
[----:B------:R-:W-:Y:S05]  /*18e0*/  CALL.REL.NOINC `($__internal_1_$__cuda_sm20_div_s64) ;  /* 0x0000003000cc7944 */ /* 0x000fea0003c00000 */
[----:B------:R-:W-:Y:S02]  /*18f0*/  MOV R40, R20 ;  /* 0x0000001400287202 */ /* 0x000fe40000000f00 */
[----:B------:R-:W-:Y:S01]  /*1900*/  MOV R41, R21 ;  /* 0x0000001500297202 */ /* 0x000fe20000000f00 */
[----:B------:R-:W-:Y:S05]  /*1910*/  BRA `(.L_x_59) ;  /* 0x00000000004c7947 */ /* 0x000fea0003800000 */
.L_x_58:
[----:B------:R-:W1:Y:S01]  /*1920*/  I2F.U32.RP R17, R13 ;  /* 0x0000000d00117306 */ /* 0x000e620000209000 */
[----:B------:R-:W-:Y:S02]  /*1930*/  ISETP.NE.U32.AND P0, PT, R13, RZ, PT ;  /* 0x000000ff0d00720c */ /* 0x000fe40003f05070 */
[----:B------:R-:W-:-:S05]  /*1940*/  MOV R41, RZ ;  /* 0x000000ff00297202 */ /* 0x000fca0000000f00 */
[----:B-1----:R-:W1:Y:S02]  /*1950*/  MUFU.RCP R18, R17 ;  /* 0x0000001100127308 */ /* 0x002e640000001000 */
[----:B-1----:R-:W-:-:S06]  /*1960*/  VIADD R18, R18, 0xffffffe ;  /* 0x0ffffffe12127836 */ /* 0x002fcc0000000000 */
[----:B------:R1:W2:Y:S02]  /*1970*/  F2I.FTZ.U32.TRUNC.NTZ R19, R18 ;  /* 0x0000001200137305 */ /* 0x0002a4000021f000 */
[----:B-1----:R-:W-:Y:S01]  /*1980*/  HFMA2.MMA R18, -RZ, RZ, 0, 0 ;  /* 0x00000000ff127435 */ /* 0x002fe200000001ff */
[----:B--2---:R-:W-:-:S04]  /*1990*/  IMAD.MOV R8, RZ, RZ, -R19 ;  /* 0x000000ffff087224 */ /* 0x004fc800078e0a13 */
        /* <DEDUP_REMOVED lines=11> */
.L_x_59:
[----:B------:R-:W-:Y:S05]  /*1a50*/  BSYNC B0 ;  /* 0x0000000000007941 */ /* 0x000fea0003800000 */
.L_x_57:
        /* <DEDUP_REMOVED lines=8> */
[----:B------:R-:W-:Y:S01]  /*1ae0*/  BSSY B1, `(.L_x_60) ;  /* 0x0000240000017945 */ /* 0x000fe20003800000 */
[----:B0-----:R-:W-:Y:S01]  /*1af0*/  IABS R23, R2 ;  /* 0x0000000200177213 */ /* 0x001fe20000000000 */
[----:B------:R-:W-:-:S04]  /*1b00*/  IMAD.IADD R36, R36, 0x1, -R17 ;  /* 0x0000000124247824 */ /* 0x000fc800078e0a11 */
[----:B------:R-:W-:-:S04]  /*1b10*/  IMAD R34, R36, 0x24, R9 ;  /* 0x0000002424227824 */ /* 0x000fc800078e0209 */
[----:B------:R-:W-:-:S05]  /*1b20*/  IMAD R34, R15, 0x4, R34 ;  /* 0x000000040f227824 */ /* 0x000fca00078e0222 */
[----:B------:R-:W-:Y:S04]  /*1b30*/  @!P6 LDS R35, [R34] ;  /* 0x000000002223e984 */ /* 0x000fe80000000800 */
[----:B------:R-:W0:Y:S04]  /*1b40*/  @!P6 LDS R32, [R34+0x240] ;  /* 0x000240002220e984 */ /* 0x000e280000000800 */
[----:B------:R-:W1:Y:S04]  /*1b50*/  @!P6 LDS R31, [R34+0x480] ;  /* 0x00048000221fe984 */ /* 0x000e680000000800 */
[----:B------:R-:W2:Y:S01]  /*1b60*/  @!P6 LDS R33, [R34+0x6c0] ;  /* 0x0006c0002221e984 */ /* 0x000ea20000000800 */
[----:B0-----:R-:W-:-:S04]  /*1b70*/  FMNMX.FTZ R24, R35, R32, !PT ;  /* 0x0000002023187209 */ /* 0x001fc80007810000 */
[----:B-1----:R-:W-:-:S04]  /*1b80*/  FMNMX.FTZ R24, R24, R31, !PT ;  /* 0x0000001f18187209 */ /* 0x002fc80007810000 */
[----:B--2---:R-:W-:-:S05]  /*1b90*/  FMNMX.FTZ R24, R24, R33, !PT ;  /* 0x0000002118187209 */ /* 0x004fca0007810000 */
[----:B------:R-:W0:Y:S02]  /*1ba0*/  SHFL.BFLY PT, R9, R24, 0x8, 0x1f ;  /* 0x0d001f0018097f89 */ /* 0x000e2400000e0000 */
[----:B0-----:R-:W-:-:S05]  /*1bb0*/  FMNMX.FTZ R9, R24, R9, !PT ;  /* 0x0000000918097209 */ /* 0x001fca0007810000 */
[----:B------:R-:W0:Y:S02]  /*1bc0*/  SHFL.BFLY PT, R22, R9, 0x4, 0x1f ;  /* 0x0c801f0009167f89 */ /* 0x000e2400000e0000 */
[----:B0-----:R-:W-:-:S05]  /*1bd0*/  FMNMX.FTZ R22, R9, R22, !PT ;  /* 0x0000001609167209 */ /* 0x001fca0007810000 */
[----:B------:R-:W0:Y:S02]  /*1be0*/  SHFL.BFLY PT, R17, R22, 0x2, 0x1f ;  /* 0x0c401f0016117f89 */ /* 0x000e2400000e0000 */
[----:B0-----:R-:W-:-:S05]  /*1bf0*/  FMNMX.FTZ R17, R22, R17, !PT ;  /* 0x0000001116117209 */ /* 0x001fca0007810000 */
[----:B------:R-:W0:Y:S02]  /*1c00*/  SHFL.BFLY PT, R8, R17, 0x1, 0x1f ;  /* 0x0c201f0011087f89 */ /* 0x000e2400000e0000 */
[----:B0-----:R-:W-:Y:S02]  /*1c10*/  FMNMX.FTZ R8, R17, R8, !PT ;  /* 0x0000000811087209 */ /* 0x001fe40007810000 */
[----:B------:R-:W0:Y:S02]  /*1c20*/  LDC R17, c[0x0][0x270] ;  /* 0x00009c00ff117b82 */ /* 0x000e240000000800 */
        /* <DEDUP_REMOVED lines=10> */
[----:B------:R-:W-:Y:S02]  /*1cd0*/  FMUL.FTZ R22, R22, 1.4426950216293334961 ;  /* 0x3fb8aa3b16167820 */ /* 0x000fe40000410000 */
[----:B------:R0:W-:Y:S08]  /*1ce0*/  MUFU.EX2 R9, R21 ;  /* 0x0000001500097308 */ /* 0x0001f00000000800 */
[----:B------:R-:W1:Y:S08]  /*1cf0*/  MUFU.EX2 R20, R20 ;  /* 0x0000001400147308 */ /* 0x000e700000000800 */
[----:B------:R-:W2:Y:S01]  /*1d00*/  MUFU.EX2 R8, R24 ;  /* 0x0000001800087308 */ /* 0x000ea20000000800 */
[----:B0-----:R-:W-:-:S07]  /*1d10*/  IABS R21, R17 ;  /* 0x0000001100157213 */ /* 0x001fce0000000000 */
[----:B------:R-:W0:Y:S01]  /*1d20*/  MUFU.EX2 R19, R22 ;  /* 0x0000001600137308 */ /* 0x000e220000000800 */
[----:B-1----:R-:W-:-:S07]  /*1d30*/  FADD.FTZ R9, R20, R9 ;  /* 0x0000000914097221 */ /* 0x002fce0000010000 */
[----:B------:R-:W1:Y:S01]  /*1d40*/  I2F.U32.RP R20, R21 ;  /* 0x0000001500147306 */ /* 0x000e620000209000 */
[----:B--2---:R-:W-:-:S07]  /*1d50*/  FADD.FTZ R8, R9, R8 ;  /* 0x0000000809087221 */ /* 0x004fce0000010000 */
[----:B------:R-:W2:Y:S01]  /*1d60*/  I2F.RP R9, R23 ;  /* 0x0000001700097306 */ /* 0x000ea20000209400 */
[----:B0-----:R-:W-:Y:S01]  /*1d70*/  FADD.FTZ R19, R8, R19 ;  /* 0x0000001308137221 */ /* 0x001fe20000010000 */
[----:B------:R-:W-:Y:S01]  /*1d80*/  VIADD R22, R23, UR4 ;  /* 0x0000000417167c36 */ /* 0x000fe20008000000 */
[----:B------:R-:W-:-:S03]  /*1d90*/  ULDC.U8 UR4, c[0x0][0x3d9] ;  /* 0x0000f64000047ab9 */ /* 0x000fc60000000000 */
[----:B------:R-:W0:Y:S02]  /*1da0*/  SHFL.BFLY PT, R8, R19, 0x8, 0x1f ;  /* 0x0d001f0013087f89 */ /* 0x000e2400000e0000 */
[----:B-1----:R-:W1:Y:S08]  /*1db0*/  MUFU.RCP R38, R20 ;  /* 0x0000001400267308 */ /* 0x002e700000001000 */
[----:B--2---:R-:W2:Y:S01]  /*1dc0*/  MUFU.RCP R9, R9 ;  /* 0x0000000900097308 */ /* 0x004ea20000001000 */
[----:B-1----:R-:W-:-:S07]  /*1dd0*/  VIADD R38, R38, 0xffffffe ;  /* 0x0ffffffe26267836 */ /* 0x002fce0000000000 */
[----:B------:R-:W1:Y:S01]  /*1de0*/  F2I.FTZ.U32.TRUNC.NTZ R39, R38 ;  /* 0x0000002600277305 */ /* 0x000e62000021f000 */
[----:B0-----:R-:W-:Y:S01]  /*1df0*/  FADD.FTZ R8, R19, R8 ;  /* 0x0000000813087221 */ /* 0x001fe20000010000 */
[----:B------:R-:W-:Y:S01]  /*1e00*/  IABS R19, R22 ;  /* 0x0000001600137213 */ /* 0x000fe20000000000 */
[----:B--2---:R-:W-:Y:S01]  /*1e10*/  VIADD R42, R9, 0xffffffe ;  /* 0x0ffffffe092a7836 */ /* 0x004fe20000000000 */
[----:B------:R-:W-:Y:S02]  /*1e20*/  IABS R9, R2 ;  /* 0x0000000200097213 */ /* 0x000fe40000000000 */
[----:B------:R-:W0:Y:S02]  /*1e30*/  SHFL.BFLY PT, R27, R8, 0x4, 0x1f ;  /* 0x0c801f00081b7f89 */ /* 0x000e2400000e0000 */
[----:B------:R-:W2:Y:S01]  /*1e40*/  F2I.FTZ.U32.TRUNC.NTZ R43, R42 ;  /* 0x0000002a002b7305 */ /* 0x000ea2000021f000 */
[----:B------:R-:W-:Y:S01]  /*1e50*/  IADD3 R9, RZ, -R9, RZ ;  /* 0x80000009ff097210 */ /* 0x000fe20007ffe0ff */
[----:B-1----:R-:W-:-:S02]  /*1e60*/  IMAD.MOV R20, RZ, RZ, -R39 ;  /* 0x000000ffff147224 */ /* 0x002fc400078e0a27 */
[----:B------:R-:W-:Y:S02]  /*1e70*/  IMAD.MOV.U32 R38, RZ, RZ, RZ ;  /* 0x000000ffff267224 */ /* 0x000fe400078e00ff */
[----:B------:R-:W-:Y:S01]  /*1e80*/  IMAD R20, R20, R21, RZ ;  /* 0x0000001514147224 */ /* 0x000fe200078e02ff */
[----:B--2---:R-:W-:Y:S01]  /*1e90*/  IADD3 R26, RZ, -R43, RZ ;  /* 0x8000002bff1a7210 */ /* 0x004fe20007ffe0ff */
[----:B------:R-:W-:Y:S02]  /*1ea0*/  IMAD.MOV.U32 R42, RZ, RZ, RZ ;  /* 0x000000ffff2a7224 */ /* 0x000fe400078e00ff */
[----:B------:R-:W-:-:S04]  /*1eb0*/  IMAD.HI.U32 R20, R39, R20, R38 ;  /* 0x0000001427147227 */ /* 0x000fc800078e0026 */
[----:B0-----:R-:W-:Y:S01]  /*1ec0*/  FADD.FTZ R27, R8, R27 ;  /* 0x0000001b081b7221 */ /* 0x001fe20000010000 */
[----:B------:R-:W-:Y:S01]  /*1ed0*/  IMAD R26, R26, R23, RZ ;  /* 0x000000171a1a7224 */ /* 0x000fe200078e02ff */
[----:B------:R-:W-:Y:S01]  /*1ee0*/  IABS R8, R17 ;  /* 0x0000001100087213 */ /* 0x000fe20000000000 */
[----:B------:R-:W-:Y:S02]  /*1ef0*/  IMAD.HI.U32 R20, R20, R19, RZ ;  /* 0x0000001314147227 */ /* 0x000fe400078e00ff */
[----:B------:R-:W0:Y:S02]  /*1f00*/  SHFL.BFLY PT, R24, R27, 0x2, 0x1f ;  /* 0x0c401f001b187f89 */ /* 0x000e2400000e0000 */
[----:B------:R-:W-:-:S04]  /*1f10*/  IMAD.HI.U32 R26, R43, R26, R42 ;  /* 0x0000001a2b1a7227 */ /* 0x000fc800078e002a */
[----:B------:R-:W-:Y:S02]  /*1f20*/  IMAD.MOV R8, RZ, RZ, -R8 ;  /* 0x000000ffff087224 */ /* 0x000fe400078e0a08 */
[----:B------:R-:W-:-:S04]  /*1f30*/  IMAD.HI.U32 R26, R26, R19, RZ ;  /* 0x000000131a1a7227 */ /* 0x000fc800078e00ff */
[--C-:B------:R-:W-:Y:S01]  /*1f40*/  IMAD R30, R26, R9, R19.reuse ;  /* 0x000000091a1e7224 */ /* 0x100fe200078e0213 */
[----:B------:R-:W-:Y:S01]  /*1f50*/  LOP3.LUT R9, R22, R23, RZ, 0x3c, !PT ;  /* 0x0000001716097212 */ /* 0x000fe200078e3cff */
[----:B------:R-:W-:Y:S01]  /*1f60*/  IMAD R38, R20, R8, R19 ;  /* 0x0000000814267224 */ /* 0x000fe200078e0213 */
[----:B------:R-:W-:Y:S01]  /*1f70*/  LOP3.LUT R22, R22, R17, RZ, 0x3c, !PT ;  /* 0x0000001116167212 */ /* 0x000fe200078e3cff */
[----:B------:R-:W1:Y:S01]  /*1f80*/  S2R R8, SR_TID.X ;  /* 0x0000000000087919 */ /* 0x000e620000002100 */
[----:B------:R-:W-:Y:S02]  /*1f90*/  ISETP.GT.U32.AND P4, PT, R23, R30, PT ;  /* 0x0000001e1700720c */ /* 0x000fe40003f84070 */
[----:B------:R-:W-:Y:S02]  /*1fa0*/  ISETP.GT.U32.AND P1, PT, R21, R38, PT ;  /* 0x000000261500720c */ /* 0x000fe40003f24070 */
[----:B------:R-:W-:Y:S02]  /*1fb0*/  ISETP.GE.AND P3, PT, R9, RZ, PT ;  /* 0x000000ff0900720c */ /* 0x000fe40003f66270 */
[----:B------:R-:W2:Y:S01]  /*1fc0*/  LDC R9, c[0x0][0x2c4] ;  /* 0x0000b100ff097b82 */ /* 0x000ea20000000800 */
[----:B0-----:R-:W-:Y:S01]  /*1fd0*/  FADD.FTZ R24, R27, R24 ;  /* 0x000000181b187221 */ /* 0x001fe20000010000 */
[----:B------:R-:W-:-:S04]  /*1fe0*/  LEA.HI.SX32 R19, R2, 0x1, 0x1 ;  /* 0x0000000102137811 */ /* 0x000fc800078f0aff */
[----:B------:R-:W0:Y:S01]  /*1ff0*/  SHFL.BFLY PT, R27, R24, 0x1, 0x1f ;  /* 0x0c201f00181b7f89 */ /* 0x000e2200000e0000 */
[----:B------:R-:W-:Y:S02]  /*2000*/  @!P4 IMAD.IADD R30, R30, 0x1, -R23 ;  /* 0x000000011e1ec824 */ /* 0x000fe400078e0a17 */
[----:B------:R-:W-:Y:S01]  /*2010*/  @!P1 IADD3 R38, R38, -R21, RZ ;  /* 0x8000001526269210 */ /* 0x000fe20007ffe0ff */
[----:B------:R-:W-:Y:S01]  /*2020*/  @!P4 VIADD R26, R26, 0x1 ;  /* 0x000000011a1ac836 */ /* 0x000fe20000000000 */
[C---:B------:R-:W-:Y:S01]  /*2030*/  ISETP.GT.AND P4, PT, R3.reuse, RZ, PT ;  /* 0x000000ff0300720c */ /* 0x040fe20003f84270 */
[----:B------:R-:W-:Y:S01]  /*2040*/  @!P1 VIADD R20, R20, 0x1 ;  /* 0x0000000114149836 */ /* 0x000fe20000000000 */
[----:B------:R-:W-:Y:S01]  /*2050*/  ISETP.GE.U32.AND P2, PT, R30, R23, PT ;  /* 0x000000171e00720c */ /* 0x000fe20003f46070 */
[----:B------:R-:W-:Y:S01]  /*2060*/  IMAD.MOV.U32 R30, RZ, RZ, 0x7f800000 ;  /* 0x7f800000ff1e7424 */ /* 0x000fe200078e00ff */
[----:B------:R-:W-:Y:S02]  /*2070*/  ISETP.GE.U32.AND P5, PT, R38, R21, PT ;  /* 0x000000152600720c */ /* 0x000fe40003fa6070 */
[----:B------:R-:W-:-:S09]  /*2080*/  LEA.HI.SX32 R21, R3, 0x1, 0x1 ;  /* 0x0000000103157811 */ /* 0x000fd200078f0aff */
[----:B------:R-:W-:Y:S01]  /*2090*/  @P2 VIADD R26, R26, 0x1 ;  /* 0x000000011a1a2836 */ /* 0x000fe20000000000 */
[----:B------:R-:W-:Y:S02]  /*20a0*/  ISETP.GE.AND P2, PT, R22, RZ, PT ;  /* 0x000000ff1600720c */ /* 0x000fe40003f46270 */
[----:B------:R-:W-:Y:S01]  /*20b0*/  @P5 IADD3 R20, R20, 0x1, RZ ;  /* 0x0000000114145810 */ /* 0x000fe20007ffe0ff */
[----:B0-----:R-:W-:Y:S01]  /*20c0*/  FADD.FTZ R27, R24, R27 ;  /* 0x0000001b181b7221 */ /* 0x001fe20000010000 */
[----:B------:R-:W-:Y:S01]  /*20d0*/  SHF.R.S32.HI R24, RZ, 0x1f, R2 ;  /* 0x0000001fff187819 */ /* 0x000fe20000011402 */
[----:B------:R-:W-:Y:S01]  /*20e0*/  @!P3 IMAD.MOV R26, RZ, RZ, -R26 ;  /* 0x000000ffff1ab224 */ /* 0x000fe200078e0a1a */
[----:B------:R-:W-:Y:S02]  /*20f0*/  ISETP.NE.AND P5, PT, R2, RZ, PT ;  /* 0x000000ff0200720c */ /* 0x000fe40003fa5270 */
[----:B------:R-:W-:Y:S01]  /*2100*/  FSETP.NE.FTZ.AND P1, PT, R27, RZ, PT ;  /* 0x000000ff1b00720b */ /* 0x000fe20003f35000 */
[----:B------:R-:W-:Y:S01]  /*2110*/  @!P0 IMAD.MOV R19, RZ, RZ, R24 ;  /* 0x000000ffff138224 */ /* 0x000fe200078e0218 */
[----:B------:R-:W-:-:S02]  /*2120*/  SHF.R.S32.HI R22, RZ, 0x1f, R3 ;  /* 0x0000001fff167819 */ /* 0x000fc40000011403 */
[----:B------:R-:W-:Y:S02]  /*2130*/  ISETP.NE.AND P0, PT, R17, RZ, PT ;  /* 0x000000ff1100720c */ /* 0x000fe40003f05270 */
[----:B------:R-:W-:Y:S01]  /*2140*/  ISETP.NE.AND P3, PT, RZ, UR4, PT ;  /* 0x00000004ff007c0c */ /* 0x000fe2000bf65270 */
[----:B------:R-:W-:Y:S01]  /*2150*/  @!P4 IMAD.MOV R21, RZ, RZ, R22 ;  /* 0x000000ffff15c224 */ /* 0x000fe200078e0216 */
[----:B-1----:R-:W-:Y:S02]  /*2160*/  LOP3.LUT P4, RZ, R8, 0xf, RZ, 0xc0, !PT ;  /* 0x0000000f08ff7812 */ /* 0x002fe4000788c0ff */
[----:B------:R-:W-:Y:S02]  /*2170*/  @!P2 IADD3 R20, -R20, RZ, RZ ;  /* 0x000000ff1414a210 */ /* 0x000fe40007ffe1ff */
[----:B------:R-:W-:Y:S01]  /*2180*/  ISETP.GT.OR P4, PT, R8, 0x7f, P4 ;  /* 0x0000007f0800780c */ /* 0x000fe20002784670 */
[----:B------:R-:W0:Y:S01]  /*2190*/  @P1 MUFU.LG2 R27, R27 ;  /* 0x0000001b001b1308 */ /* 0x000e220000000c00 */
[----:B------:R-:W-:-:S02]  /*21a0*/  @!P5 LOP3.LUT R26, RZ, R23, RZ, 0x33, !PT ;  /* 0x00000017ff1ad212 */ /* 0x000fc400078e33ff */
        /* <DEDUP_REMOVED lines=8> */
[----:B------:R-:W-:Y:S01]  /*2230*/  IMAD R6, R4, R21, RZ ;  /* 0x0000001504067224 */ /* 0x000fe200078e02ff */
[----:B------:R-:W-:Y:S01]  /*2240*/  SEL R8, R7, R23, P2 ;  /* 0x0000001707087207 */ /* 0x000fe20001000000 */
[----:B0-----:R-:W-:Y:S01]  /*2250*/  @P1 FFMA.FTZ R30, R27, 0.69314718246459960938, R18 ;  /* 0x3f3172181b1e1823 */ /* 0x001fe20000010012 */
        /* <DEDUP_REMOVED lines=37> */
[----:B------:R-:W-:Y:S05]  /*24b0*/  CALL.REL.NOINC `($__internal_1_$__cuda_sm20_div_s64) ;  /* 0x0000002400d87944 */ /* 0x000fea0003c00000 */
        /* <DEDUP_REMOVED lines=10> */
.L_x_64:
        /* <DEDUP_REMOVED lines=22> */
.L_x_65:
[----:B------:R-:W-:Y:S05]  /*26c0*/  BSYNC B0 ;  /* 0x0000000000007941 */ /* 0x000fea0003800000 */
.L_x_63:
[----:B------:R-:W-:Y:S01]  /*26d0*/  LOP3.LUT R19, R17, R0, RZ, 0xfc, !PT ;  /* 0x0000000011137212 */ /* 0x000fe200078efcff */
[----:B------:R-:W-:Y:S03]  /*26e0*/  BSSY B0, `(.L_x_66) ;  /* 0x0000028000007945 */ /* 0x000fe60003800000 */
[----:B------:R-:W-:-:S13]  /*26f0*/  ISETP.NE.U32.AND P0, PT, R19, RZ, PT ;  /* 0x000000ff1300720c */ /* 0x000fda0003f05070 */
[----:B------:R-:W-:Y:S05]  /*2700*/  @!P0 BRA `(.L_x_67) ;  /* 0x00000000003c8947 */ /* 0x000fea0003800000 */
[----:B------:R-:W-:Y:S01]  /*2710*/  IMAD.MOV.U32 R26, RZ, RZ, R25 ;  /* 0x000000ffff1a7224 */ /* 0x000fe200078e0019 */
[----:B------:R-:W-:Y:S02]  /*2720*/  MOV R23, R0 ;  /* 0x0000000000177202 */ /* 0x000fe40000000f00 */
[----:B------:R-:W-:Y:S02]  /*2730*/  MOV R24, 0x2750 ;  /* 0x0000275000187802 */ /* 0x000fe40000000f00 */
[----:B------:R-:W-:Y:S05]  /*2740*/  CALL.REL.NOINC `($__internal_1_$__cuda_sm20_div_s64) ;  /* 0x0000002400347944 */ /* 0x000fea0003c00000 */
[----:B------:R-:W-:Y:S01]  /*2750*/  IADD3 R19, P0, RZ, -R20, RZ ;  /* 0x80000014ff137210 */ /* 0x000fe20007f1e0ff */
[----:B------:R-:W-:Y:S01]  /*2760*/  IMAD.MOV.U32 R43, RZ, RZ, R21 ;  /* 0x000000ffff2b7224 */ /* 0x000fe200078e0015 */
[----:B------:R-:W-:Y:S02]  /*2770*/  MOV R38, R18 ;  /* 0x0000001200267202 */ /* 0x000fe40000000f00 */
[----:B------:R-:W-:Y:S02]  /*2780*/  IADD3.X R22, RZ, ~R21, RZ, P0, !PT ;  /* 0x80000015ff167210 */ /* 0x000fe400007fe4ff */
[----:B------:R-:W-:Y:S02]  /*2790*/  MOV R39, R17 ;  /* 0x0000001100277202 */ /* 0x000fe40000000f00 */
[----:B------:R-:W-:Y:S01]  /*27a0*/  MOV R42, R20 ;  /* 0x00000014002a7202 */ /* 0x000fe20000000f00 */
[----:B------:R-:W-:Y:S02]  /*27b0*/  IMAD R22, R22, R25, RZ ;  /* 0x0000001916167224 */ /* 0x000fe400078e02ff */
[----:B------:R-:W-:-:S04]  /*27c0*/  IMAD.WIDE.U32 R38, R25, R19, R38 ;  /* 0x0000001319267225 */ /* 0x000fc800078e0026 */
[----:B------:R-:W-:-:S04]  /*27d0*/  IMAD R0, R0, R19, R22 ;  /* 0x0000001300007224 */ /* 0x000fc800078e0216 */
[----:B------:R-:W-:Y:S01]  /*27e0*/  IMAD.IADD R0, R39, 0x1, R0 ;  /* 0x0000000127007824 */ /* 0x000fe200078e0200 */
[----:B------:R-:W-:Y:S05]  /*27f0*/  BRA `(.L_x_68) ;  /* 0x0000000000587947 */ /* 0x000fea0003800000 */
.L_x_67:
        /* <DEDUP_REMOVED lines=22> */
.L_x_68:
[----:B------:R-:W-:Y:S05]  /*2960*/  BSYNC B0 ;  /* 0x0000000000007941 */ /* 0x000fea0003800000 */
.L_x_66:
        /* <DEDUP_REMOVED lines=11> */
[----:B------:R-:W-:Y:S05]  /*2a20*/  CALL.REL.NOINC `($__internal_1_$__cuda_sm20_div_s64) ;  /* 0x00000020007c7944 */ /* 0x000fea0003c00000 */
[----:B------:R-:W-:-:S04]  /*2a30*/  IADD3 R17, P0, RZ, -R20, RZ ;  /* 0x80000014ff117210 */ /* 0x000fc80007f1e0ff */
[----:B------:R-:W-:Y:S01]  /*2a40*/  IADD3.X R18, RZ, ~R21, RZ, P0, !PT ;  /* 0x80000015ff127210 */ /* 0x000fe200007fe4ff */
[----:B------:R-:W-:-:S04]  /*2a50*/  IMAD.WIDE.U32 R42, R5, R17, R42 ;  /* 0x00000011052a7225 */ /* 0x000fc800078e002a */
[----:B------:R-:W-:-:S04]  /*2a60*/  IMAD R18, R18, R5, RZ ;  /* 0x0000000512127224 */ /* 0x000fc800078e02ff */
[----:B------:R-:W-:-:S05]  /*2a70*/  IMAD R4, R4, R17, R18 ;  /* 0x0000001104047224 */ /* 0x000fca00078e0212 */
[----:B------:R-:W-:Y:S01]  /*2a80*/  IADD3 R4, R43, R4, RZ ;  /* 0x000000042b047210 */ /* 0x000fe20007ffe0ff */
[----:B------:R-:W-:Y:S05]  /*2a90*/  BRA `(.L_x_71) ;  /* 0x0000000000587947 */ /* 0x000fea0003800000 */
.L_x_70:
        /* <DEDUP_REMOVED lines=22> */
.L_x_71:
[----:B------:R-:W-:Y:S05]  /*2c00*/  BSYNC B0 ;  /* 0x0000000000007941 */ /* 0x000fea0003800000 */
.L_x_69:
[-C--:B------:R-:W-:Y:S01]  /*2c10*/  IMAD R5, R41, R16.reuse, RZ ;  /* 0x0000001029057224 */ /* 0x080fe200078e02ff */
[----:B------:R-:W-:Y:S01]  /*2c20*/  SHF.R.S32.HI R17, RZ, 0x1f, R25 ;  /* 0x0000001fff117819 */ /* 0x000fe20000011419 */
[C---:B------:R-:W-:Y:S01]  /*2c30*/  IMAD.WIDE.U32 R46, R40.reuse, R16, RZ ;  /* 0x00000010282e7225 */ /* 0x040fe200078e00ff */
[----:B------:R-:W-:Y:S01]  /*2c40*/  ULDC.U8 UR10, c[0x0][0x3d9] ;  /* 0x0000f640000a7ab9 */ /* 0x000fe20000000000 */
[----:B------:R-:W-:Y:S01]  /*2c50*/  ULDC.64 UR4, c[0x0][0x2c0] ;  /* 0x0000b00000047ab9 */ /* 0x000fe20000000a00 */
[----:B------:R-:W-:Y:S01]  /*2c60*/  UISETP.NE.AND UP0, UPT, UR10, URZ, UPT ;  /* 0x0000003f0a00728c */ /* 0x000fe2000bf05270 */
[----:B------:R-:W-:Y:S01]  /*2c70*/  IMAD R5, R40, R14, R5 ;  /* 0x0000000e28057224 */ /* 0x000fe200078e0205 */
[----:B------:R-:W-:Y:S01]  /*2c80*/  UIMAD UR4, UR4, UR5, URZ ;  /* 0x00000005040472a4 */ /* 0x000fe2000f8e023f */
[----:B------:R-:W-:Y:S01]  /*2c90*/  IMAD R0, R0, R25, RZ ;  /* 0x0000001900007224 */ /* 0x000fe200078e02ff */
[----:B------:R-:W-:Y:S01]  /*2ca0*/  USEL UR5, UR5, 0x1, !UP0 ;  /* 0x0000000105057887 */ /* 0x000fe2000c000000 */
[----:B------:R-:W-:Y:S01]  /*2cb0*/  BSSY B0, `(.L_x_72) ;  /* 0x0000040000007945 */ /* 0x000fe20003800000 */
[----:B------:R-:W-:Y:S01]  /*2cc0*/  IADD3 R18, R47, R5, RZ ;  /* 0x000000052f127210 */ /* 0x000fe20007ffe0ff */
[----:B------:R-:W-:Y:S01]  /*2cd0*/  IMAD R17, R17, R38, R0 ;  /* 0x0000002611117224 */ /* 0x000fe200078e0200 */
[----:B------:R-:W-:Y:S01]  /*2ce0*/  USHF.R.S32.HI UR11, URZ, 0x1f, UR4 ;  /* 0x0000001f3f0b7899 */ /* 0x000fe20008011404 */
[----:B------:R-:W-:Y:S01]  /*2cf0*/  IMAD R19, R4, UR4, RZ ;  /* 0x0000000404137c24 */ /* 0x000fe2000f8e02ff */
[----:B------:R-:W-:Y:S01]  /*2d00*/  USHF.R.S32.HI UR10, URZ, 0x1f, UR5 ;  /* 0x0000001f3f0a7899 */ /* 0x000fe20008011405 */
[----:B------:R-:W-:-:S02]  /*2d10*/  IMAD R23, R18, R13, RZ ;  /* 0x0000000d12177224 */ /* 0x000fc400078e02ff */
[----:B------:R-:W-:Y:S02]  /*2d20*/  IMAD R5, R21, UR5, RZ ;  /* 0x0000000515057c24 */ /* 0x000fe4000f8e02ff */
[----:B------:R-:W-:Y:S02]  /*2d30*/  IMAD R23, R12, R46, R23 ;  /* 0x0000002e0c177224 */ /* 0x000fe400078e0217 */
[----:B------:R-:W-:-:S04]  /*2d40*/  IMAD.WIDE.U32 R46, R46, R13, RZ ;  /* 0x0000000d2e2e7225 */ /* 0x000fc800078e00ff */
[----:B------:R-:W-:Y:S01]  /*2d50*/  IMAD R19, R42, UR11, R19 ;  /* 0x0000000b2a137c24 */ /* 0x000fe2000f8e0213 */
[----:B------:R-:W-:Y:S01]  /*2d60*/  IADD3 R23, R47, R23, RZ ;  /* 0x000000172f177210 */ /* 0x000fe20007ffe0ff */
[----:B------:R-:W-:-:S03]  /*2d70*/  IMAD.WIDE.U32 R38, R38, R25, RZ ;  /* 0x0000001926267225 */ /* 0x000fc600078e00ff */
[----:B------:R-:W-:Y:S01]  /*2d80*/  LOP3.LUT R0, R49, R23, RZ, 0xfc, !PT ;  /* 0x0000001731007212 */ /* 0x000fe200078efcff */
[----:B------:R-:W-:-:S03]  /*2d90*/  IMAD.WIDE.U32 R42, R42, UR4, RZ ;  /* 0x000000042a2a7c25 */ /* 0x000fc6000f8e00ff */
[----:B------:R-:W-:Y:S01]  /*2da0*/  ISETP.NE.U32.AND P0, PT, R0, RZ, PT ;  /* 0x000000ff0000720c */ /* 0x000fe20003f05070 */
[C---:B------:R-:W-:Y:S01]  /*2db0*/  IMAD R5, R20.reuse, UR10, R5 ;  /* 0x0000000a14057c24 */ /* 0x040fe2000f8e0205 */
[----:B------:R-:W-:Y:S01]  /*2dc0*/  IADD3 R0, R39, R17, RZ ;  /* 0x0000001127007210 */ /* 0x000fe20007ffe0ff */
[----:B------:R-:W-:Y:S01]  /*2dd0*/  IMAD.WIDE.U32 R40, R20, UR5, RZ ;  /* 0x0000000514287c25 */ /* 0x000fe2000f8e00ff */
[----:B------:R-:W-:-:S03]  /*2de0*/  IADD3 R4, R43, R19, RZ ;  /* 0x000000132b047210 */ /* 0x000fc60007ffe0ff */
        /* <DEDUP_REMOVED lines=8> */
[----:B------:R-:W-:Y:S05]  /*2e70*/  CALL.REL.NOINC `($__internal_1_$__cuda_sm20_div_s64) ;  /* 0x0000001c00687944 */ /* 0x000fea0003c00000 */
[----:B------:R-:W-:Y:S01]  /*2e80*/  IADD3 R18, P0, RZ, -R20, RZ ;  /* 0x80000014ff127210 */ /* 0x000fe20007f1e0ff */
[----:B------:R-:W-:Y:S01]  /*2e90*/  IMAD.MOV.U32 R27, RZ, RZ, R49 ;  /* 0x000000ffff1b7224 */ /* 0x000fe200078e0031 */
[----:B------:R-:W-:Y:S02]  /*2ea0*/  MOV R26, R48 ;  /* 0x00000030001a7202 */ /* 0x000fe40000000f00 */
[----:B------:R-:W-:-:S05]  /*2eb0*/  IADD3.X R17, RZ, ~R21, RZ, P0, !PT ;  /* 0x80000015ff117210 */ /* 0x000fca00007fe4ff */
[-C--:B------:R-:W-:Y:S02]  /*2ec0*/  IMAD R17, R17, R46.reuse, RZ ;  /* 0x0000002e11117224 */ /* 0x080fe400078e02ff */
[----:B------:R-:W-:-:S04]  /*2ed0*/  IMAD.WIDE.U32 R46, R18, R46, R26 ;  /* 0x0000002e122e7225 */ /* 0x000fc800078e001a */
[----:B------:R-:W-:Y:S01]  /*2ee0*/  IMAD R17, R23, R18, R17 ;  /* 0x0000001217117224 */ /* 0x000fe200078e0211 */
[----:B------:R-:W-:Y:S02]  /*2ef0*/  MOV R18, R46 ;  /* 0x0000002e00127202 */ /* 0x000fe40000000f00 */
[----:B------:R-:W-:Y:S01]  /*2f00*/  MOV R46, R20 ;  /* 0x00000014002e7202 */ /* 0x000fe20000000f00 */
[----:B------:R-:W-:Y:S01]  /*2f10*/  IMAD.IADD R17, R47, 0x1, R17 ;  /* 0x000000012f117824 */ /* 0x000fe200078e0211 */
[----:B------:R-:W-:Y:S01]  /*2f20*/  MOV R47, R21 ;  /* 0x00000015002f7202 */ /* 0x000fe20000000f00 */
[----:B------:R-:W-:Y:S05]  /*2f30*/  BRA `(.L_x_74) ;  /* 0x00000000005c7947 */ /* 0x000fea0003800000 */
.L_x_73:
        /* <DEDUP_REMOVED lines=23> */
.L_x_74:
[----:B------:R-:W-:Y:S05]  /*30b0*/  BSYNC B0 ;  /* 0x0000000000007941 */ /* 0x000fea0003800000 */
.L_x_72:
        /* <DEDUP_REMOVED lines=19> */
.L_x_76:
[----:B------:R-:W0:Y:S01]  /*31f0*/  I2F.U32.RP R20, R16 ;  /* 0x0000001000147306 */ /* 0x000e220000209000 */
[----:B------:R-:W-:Y:S01]  /*3200*/  HFMA2.MMA R22, -RZ, RZ, 0, 0 ;  /* 0x00000000ff167435 */ /* 0x000fe200000001ff */
[----:B------:R-:W-:Y:S01]  /*3210*/  ISETP.NE.U32.AND P0, PT, R16, RZ, PT ;  /* 0x000000ff1000720c */ /* 0x000fe20003f05070 */
[----:B------:R-:W-:-:S05]  /*3220*/  HFMA2.MMA R49, -RZ, RZ, 0, 0 ;  /* 0x00000000ff317435 */ /* 0x000fca00000001ff */
[----:B0-----:R-:W0:Y:S02]  /*3230*/  MUFU.RCP R19, R20 ;  /* 0x0000001400137308 */ /* 0x001e240000001000 */
[----:B0-----:R-:W-:-:S06]  /*3240*/  IADD3 R19, R19, 0xffffffe, RZ ;  /* 0x0ffffffe13137810 */ /* 0x001fcc0007ffe0ff */
[----:B------:R-:W0:Y:S02]  /*3250*/  F2I.FTZ.U32.TRUNC.NTZ R23, R19 ;  /* 0x0000001300177305 */ /* 0x000e24000021f000 */
[----:B0-----:R-:W-:-:S04]  /*3260*/  IMAD.MOV R14, RZ, RZ, -R23 ;  /* 0x000000ffff0e7224 */ /* 0x001fc800078e0a17 */
[----:B------:R-:W-:-:S04]  /*3270*/  IMAD R14, R14, R16, RZ ;  /* 0x000000100e0e7224 */ /* 0x000fc800078e02ff */
[----:B------:R-:W-:Y:S01]  /*3280*/  IMAD.HI.U32 R17, R23, R14, R22 ;  /* 0x0000000e17117227 */ /* 0x000fe200078e0016 */
[----:B------:R-:W-:-:S05]  /*3290*/  MOV R14, RZ ;  /* 0x000000ff000e7202 */ /* 0x000fca0000000f00 */
        /* <DEDUP_REMOVED lines=11> */
.L_x_77:
[----:B------:R-:W-:Y:S05]  /*3350*/  BSYNC B0 ;  /* 0x0000000000007941 */ /* 0x000fea0003800000 */
.L_x_75:
        /* <DEDUP_REMOVED lines=10> */
[----:B------:R-:W-:Y:S02]  /*3400*/  IADD3 R17, P0, RZ, -R20, RZ ;  /* 0x80000014ff117210 */ /* 0x000fe40007f1e0ff */
[----:B------:R-:W-:Y:S02]  /*3410*/  MOV R54, R48 ;  /* 0x0000003000367202 */ /* 0x000fe40000000f00 */
[----:B------:R-:W-:Y:S02]  /*3420*/  IADD3.X R18, RZ, ~R21, RZ, P0, !PT ;  /* 0x80000015ff127210 */ /* 0x000fe400007fe4ff */
[----:B------:R-:W-:-:S03]  /*3430*/  MOV R55, R49 ;  /* 0x0000003100377202 */ /* 0x000fc60000000f00 */
[----:B------:R-:W-:Y:S02]  /*3440*/  IMAD R18, R18, R13, RZ ;  /* 0x0000000d12127224 */ /* 0x000fe400078e02ff */
[----:B------:R-:W-:-:S04]  /*3450*/  IMAD.WIDE.U32 R54, R13, R17, R54 ;  /* 0x000000110d367225 */ /* 0x000fc800078e0036 */
[----:B------:R-:W-:-:S05]  /*3460*/  IMAD R12, R12, R17, R18 ;  /* 0x000000110c0c7224 */ /* 0x000fca00078e0212 */
[----:B------:R-:W-:Y:S01]  /*3470*/  IADD3 R12, R55, R12, RZ ;  /* 0x0000000c370c7210 */ /* 0x000fe20007ffe0ff */
[----:B------:R-:W-:Y:S05]  /*3480*/  BRA `(.L_x_80) ;  /* 0x00000000005c7947 */ /* 0x000fea0003800000 */
.L_x_79:
        /* <DEDUP_REMOVED lines=23> */
.L_x_80:
[----:B------:R-:W-:Y:S05]  /*3600*/  BSYNC B0 ;  /* 0x0000000000007941 */ /* 0x000fea0003800000 */
.L_x_78:
[----:B------:R-:W-:Y:S01]  /*3610*/  SHF.R.S32.HI R18, RZ, 0x1f, R6 ;  /* 0x0000001fff127819 */ /* 0x000fe20000011406 */
[-C--:B------:R-:W-:Y:S01]  /*3620*/  IMAD R13, R21, R6.reuse, RZ ;  /* 0x00000006150d7224 */ /* 0x080fe200078e02ff */
[----:B------:R-:W-:Y:S01]  /*3630*/  ULDC UR4, c[0x0][0x2c4] ;  /* 0x0000b10000047ab9 */ /* 0x000fe20000000800 */
[----:B------:R-:W-:Y:S01]  /*3640*/  IMAD.WIDE.U32 R48, R20, R6, RZ ;  /* 0x0000000614307225 */ /* 0x000fe200078e00ff */
[----:B------:R-:W-:Y:S01]  /*3650*/  LOP3.LUT R6, R47, R10, RZ, 0xfc, !PT ;  /* 0x0000000a2f067212 */ /* 0x000fe200078efcff */
[----:B------:R-:W-:Y:S01]  /*3660*/  BSSY B0, `(.L_x_81) ;  /* 0x0000039000007945 */ /* 0x000fe20003800000 */
[----:B------:R-:W-:Y:S01]  /*3670*/  SHF.R.S32.HI R17, RZ, 0x1f, R3 ;  /* 0x0000001fff117819 */ /* 0x000fe20000011403 */
[----:B------:R-:W-:Y:S01]  /*3680*/  IMAD R57, R25, UR4, RZ ;  /* 0x0000000419397c24 */ /* 0x000fe2000f8e02ff */
[----:B------:R-:W-:Y:S01]  /*3690*/  ISETP.NE.U32.AND P0, PT, R6, RZ, PT ;  /* 0x000000ff0600720c */ /* 0x000fe20003f05070 */
[----:B------:R-:W-:Y:S02]  /*36a0*/  IMAD R12, R12, R3, RZ ;  /* 0x000000030c0c7224 */ /* 0x000fe400078e02ff */
[----:B------:R-:W-:Y:S01]  /*36b0*/  IMAD R14, R14, R57, RZ ;  /* 0x000000390e0e7224 */ /* 0x000fe200078e02ff */
[----:B------:R-:W-:Y:S01]  /*36c0*/  SHF.R.S32.HI R19, RZ, 0x1f, R57 ;  /* 0x0000001fff137819 */ /* 0x000fe20000011439 */
[----:B------:R-:W-:-:S02]  /*36d0*/  IMAD R17, R17, R54, R12 ;  /* 0x0000003611117224 */ /* 0x000fc400078e020c */
[----:B------:R-:W-:-:S04]  /*36e0*/  IMAD.WIDE.U32 R54, R54, R3, RZ ;  /* 0x0000000336367225 */ /* 0x000fc800078e00ff */
[----:B------:R-:W-:Y:S01]  /*36f0*/  IMAD R13, R18, R20, R13 ;  /* 0x00000014120d7224 */ /* 0x000fe200078e020d */
[----:B------:R-:W-:Y:S01]  /*3700*/  IADD3 R12, R55, R17, RZ ;  /* 0x00000011370c7210 */ /* 0x000fe20007ffe0ff */
[----:B------:R-:W-:Y:S02]  /*3710*/  IMAD R3, R19, R16, R14 ;  /* 0x0000001013037224 */ /* 0x000fe400078e020e */
[----:B------:R-:W-:Y:S01]  /*3720*/  IMAD.WIDE.U32 R56, R16, R57, RZ ;  /* 0x0000003910387225 */ /* 0x000fe200078e00ff */
[----:B------:R-:W-:-:S04]  /*3730*/  IADD3 R6, R49, R13, RZ ;  /* 0x0000000d31067210 */ /* 0x000fc80007ffe0ff */
[----:B------:R-:W-:Y:S01]  /*3740*/  IADD3 R3, R57, R3, RZ ;  /* 0x0000000339037210 */ /* 0x000fe20007ffe0ff */
[----:B------:R-:W-:Y:S06]  /*3750*/  @!P0 BRA `(.L_x_82) ;  /* 0x0000000000488947 */ /* 0x000fec0003800000 */
[----:B------:R-:W-:Y:S01]  /*3760*/  IMAD.MOV.U32 R18, RZ, RZ, R46 ;  /* 0x000000ffff127224 */ /* 0x000fe200078e002e */
[----:B------:R-:W-:Y:S01]  /*3770*/  MOV R26, R11 ;  /* 0x0000000b001a7202 */ /* 0x000fe20000000f00 */
        /* <DEDUP_REMOVED lines=8> */
[----:B------:R-:W-:Y:S01]  /*3800*/  MOV R46, R20 ;  /* 0x00000014002e7202 */ /* 0x000fe20000000f00 */
[----:B------:R-:W-:Y:S01]  /*3810*/  IMAD.WIDE.U32 R16, R11, R13, R16 ;  /* 0x0000000d0b107225 */ /* 0x000fe200078e0010 */
[----:B------:R-:W-:-:S03]  /*3820*/  MOV R47, R21 ;  /* 0x00000015002f7202 */ /* 0x000fc60000000f00 */
[----:B------:R-:W-:-:S04]  /*3830*/  IMAD R14, R14, R11, RZ ;  /* 0x0000000b0e0e7224 */ /* 0x000fc800078e02ff */
[----:B------:R-:W-:Y:S01]  /*3840*/  IMAD R10, R10, R13, R14 ;  /* 0x0000000d0a0a7224 */ /* 0x000fe200078e020e */
[----:B------:R-:W-:-:S03]  /*3850*/  MOV R14, R16 ;  /* 0x00000010000e7202 */ /* 0x000fc60000000f00 */
[----:B------:R-:W-:Y:S01]  /*3860*/  IMAD.IADD R10, R17, 0x1, R10 ;  /* 0x00000001110a7824 */ /* 0x000fe200078e020a */
[----:B------:R-:W-:Y:S05]  /*3870*/  BRA `(.L_x_83) ;  /* 0x00000000005c7947 */ /* 0x000fea0003800000 */
.L_x_82:
        /* <DEDUP_REMOVED lines=23> */
.L_x_83:
[----:B------:R-:W-:Y:S05]  /*39f0*/  BSYNC B0 ;  /* 0x0000000000007941 */ /* 0x000fea0003800000 */
.L_x_81:
        /* <DEDUP_REMOVED lines=25> */
[----:B------:R-:W-:Y:S01]  /*3b90*/  IMAD R10, R8, R13, R10 ;  /* 0x0000000d080a7224 */ /* 0x000fe200078e020a */
[----:B------:R-:W-:-:S04]  /*3ba0*/  MOV R8, R16 ;  /* 0x0000001000087202 */ /* 0x000fc80000000f00 */
[----:B------:R-:W-:Y:S01]  /*3bb0*/  IADD3 R13, R17, R10, RZ ;  /* 0x0000000a110d7210 */ /* 0x000fe20007ffe0ff */
[----:B------:R-:W-:Y:S05]  /*3bc0*/  BRA `(.L_x_86) ;  /* 0x00000000005c7947 */ /* 0x000fea0003800000 */
.L_x_85:
        /* <DEDUP_REMOVED lines=10> */
[----:B------:R-:W-:-:S04]  /*3c70*/  IMAD.HI.U32 R10, R13, R46, RZ ;  /* 0x0000002e0d0a7227 */ /* 0x000fc800078e00ff */
[----:B------:R-:W-:Y:S01]  /*3c80*/  IMAD.MOV.U32 R13, RZ, RZ, RZ ;  /* 0x000000ffff0d7224 */ /* 0x000fe200078e00ff */
        /* <DEDUP_REMOVED lines=11> */
.L_x_86:
[----:B------:R-:W-:Y:S05]  /*3d40*/  BSYNC B0 ;  /* 0x0000000000007941 */ /* 0x000fea0003800000 */
.L_x_84:
[----:B------:R-:W-:Y:S01]  /*3d50*/  IADD3 R39, P1, P0, R42, R40, R38 ;  /* 0x000000282a277210 */ /* 0x000fe2000783e026 */
[----:B------:R-:W-:Y:S01]  /*3d60*/  IMAD R13, R13, R2, RZ ;  /* 0x000000020d0d7224 */ /* 0x000fe200078e02ff */
[----:B------:R-:W-:Y:S02]  /*3d70*/  ULDC.64 UR4, c[0x0][0x2b0] ;  /* 0x0000ac0000047ab9 */ /* 0x000fe40000000a00 */
[----:B------:R-:W-:Y:S02]  /*3d80*/  IADD3 R39, P3, P2, R48, R39, R56 ;  /* 0x0000002730277210 */ /* 0x000fe40007a7e038 */
[----:B------:R-:W-:Y:S02]  /*3d90*/  IADD3.X R0, R4, R5, R0, P1, P0 ;  /* 0x0000000504007210 */ /* 0x000fe40000fe0400 */
[----:B------:R-:W-:Y:S02]  /*3da0*/  IADD3 R54, P1, P0, R58, R39, R54 ;  /* 0x000000273a367210 */ /* 0x000fe4000783e036 */
[----:B------:R-:W-:Y:S01]  /*3db0*/  IADD3.X R0, R6, R0, R3, P3, P2 ;  /* 0x0000000006007210 */ /* 0x000fe20001fe4403 */
[----:B------:R-:W-:Y:S01]  /*3dc0*/  IMAD R3, R21, R7, RZ ;  /* 0x0000000715037224 */ /* 0x000fe200078e02ff */
[----:B------:R-:W-:-:S02]  /*3dd0*/  SHF.R.S32.HI R4, RZ, 0x1f, R7 ;  /* 0x0000001fff047819 */ /* 0x000fc40000011407 */
[----:B------:R-:W-:Y:S02]  /*3de0*/  IADD3.X R55, R11, R0, R12, P1, P0 ;  /* 0x000000000b377210 */ /* 0x000fe40000fe040c */
[----:B------:R-:W-:Y:S01]  /*3df0*/  SHF.R.S32.HI R0, RZ, 0x1f, R2 ;  /* 0x0000001fff007819 */ /* 0x000fe20000011402 */
[-C--:B------:R-:W-:Y:S02]  /*3e00*/  IMAD R3, R4, R20.reuse, R3 ;  /* 0x0000001404037224 */ /* 0x080fe400078e0203 */
        /* <DEDUP_REMOVED lines=9> */
.L_x_62:
[----:B------:R-:W-:Y:S02]  /*3ea0*/  ULDC.64 UR4, c[0x0][0x2b0] ;  /* 0x0000ac0000047ab9 */ /* 0x000fe40000000a00 */
[----:B------:R-:W-:-:S04]  /*3eb0*/  LEA R2, P0, R38, UR4, 0x2 ;  /* 0x0000000426027c11 */ /* 0x000fc8000f8010ff */
[----:B------:R-:W-:-:S05]  /*3ec0*/  LEA.HI.X R3, R38, UR5, R39, 0x2, P0 ;  /* 0x0000000526037c11 */ /* 0x000fca00080f1427 */
[----:B------:R0:W-:Y:S04]  /*3ed0*/  STG.E desc[UR8][R2.64], R30 ;  /* 0x0000001e02007986 */ /* 0x0001e8000c101908 */
.L_x_61:
[----:B------:R-:W-:Y:S05]  /*3ee0*/  BSYNC B1 ;  /* 0x0000000000017941 */ /* 0x000fea0003800000 */
.L_x_60:
[----:B0-----:R-:W0:Y:S01]  /*3ef0*/  LDC R3, c[0x0][0x3c4] ;  /* 0x0000f100ff037b82 */ /* 0x001e220000000800 */
[----:B------:R-:W-:Y:S01]  /*3f00*/  VIADD R0, R36, 0x10 ;  /* 0x0000001024007836 */ /* 0x000fe20000000000 */
[----:B------:R-:W-:Y:S01]  /*3f10*/  HFMA2.MMA R13, -RZ, RZ, 0, 0 ;  /* 0x00000000ff0d7435 */ /* 0x000fe200000001ff */
[----:B------:R-:W-:Y:S02]  /*3f20*/  CS2R R10, SRZ ;  /* 0x00000000000a7805 */ /* 0x000fe4000001ff00 */
[----:B------:R-:W-:Y:S02]  /*3f30*/  CS2R R8, SRZ ;  /* 0x0000000000087805 */ /* 0x000fe4000001ff00 */
[-C--:B0-----:R-:W-:Y:S01]  /*3f40*/  ISETP.GE.OR P1, PT, R0, R3.reuse, P6 ;  /* 0x000000030000720c */ /* 0x081fe20003726670 */
[C---:B------:R-:W-:Y:S01]  /*3f50*/  VIADD R0, R36.reuse, 0x20 ;  /* 0x0000002024007836 */ /* 0x040fe20000000000 */
[----:B------:R-:W-:-:S04]  /*3f60*/  ISETP.GE.OR P2, PT, R36, R3, P6 ;  /* 0x000000032400720c */ /* 0x000fc80003746670 */
[----:B------:R-:W-:Y:S02]  /*3f70*/  ISETP.GE.OR P0, PT, R0, R3, P6 ;  /* 0x000000030000720c */ /* 0x000fe40003706670 */
[C---:B------:R-:W-:Y:S01]  /*3f80*/  IADD3 R0, R36.reuse, 0x30, RZ ;  /* 0x0000003024007810 */ /* 0x040fe20007ffe0ff */
[----:B------:R-:W-:-:S03]  /*3f90*/  IMAD.SHL.U32 R36, R36, 0x4, RZ ;  /* 0x0000000424247824 */ /* 0x000fc600078e00ff */
[----:B------:R-:W-:Y:S01]  /*3fa0*/  ISETP.GE.OR P6, PT, R0, R3, P6 ;  /* 0x000000030000720c */ /* 0x000fe200037c6670 */
[C---:B------:R-:W-:Y:S01]  /*3fb0*/  @!P1 FADD.FTZ R32, -R30.reuse, R32 ;  /* 0x000000201e209221 */ /* 0x040fe20000010100 */
[----:B------:R-:W-:Y:S02]  /*3fc0*/  IMAD.MOV.U32 R0, RZ, RZ, RZ ;  /* 0x000000ffff007224 */ /* 0x000fe400078e00ff */
[----:B------:R-:W-:Y:S01]  /*3fd0*/  @!P2 FADD.FTZ R35, -R30, R35 ;  /* 0x000000231e23a221 */ /* 0x000fe20000010100 */
[----:B------:R-:W-:Y:S02]  /*3fe0*/  VIADD R29, R36, 0x80 ;  /* 0x00000080241d7836 */ /* 0x000fe40000000000 */
[----:B------:R-:W-:Y:S01]  /*3ff0*/  @!P1 FMUL.FTZ R32, R32, 1.4426950216293334961 ;  /* 0x3fb8aa3b20209820 */ /* 0x000fe20000410000 */
[C---:B------:R-:W-:Y:S01]  /*4000*/  @!P0 FADD.FTZ R31, -R30.reuse, R31 ;  /* 0x0000001f1e1f8221 */ /* 0x040fe20000010100 */
[----:B------:R-:W-:Y:S02]  /*4010*/  @!P2 FMUL.FTZ R35, R35, 1.4426950216293334961 ;  /* 0x3fb8aa3b2323a820 */ /* 0x000fe40000410000 */
[----:B-1----:R-:W0:Y:S01]  /*4020*/  @!P1 MUFU.EX2 R5, R32 ;  /* 0x0000002000059308 */ /* 0x002e220000000800 */
[----:B------:R-:W-:Y:S01]  /*4030*/  @!P0 FMUL.FTZ R31, R31, 1.4426950216293334961 ;  /* 0x3fb8aa3b1f1f8820 */ /* 0x000fe20000410000 */
[----:B------:R-:W-:-:S06]  /*4040*/  @!P6 FADD.FTZ R30, -R30, R33 ;  /* 0x000000211e1ee221 */ /* 0x000fcc0000010100 */
[----:B------:R-:W1:Y:S01]  /*4050*/  @!P0 MUFU.EX2 R31, R31 ;  /* 0x0000001f001f8308 */ /* 0x000e620000000800 */
[----:B------:R-:W-:Y:S01]  /*4060*/  @!P6 FMUL.FTZ R7, R30, 1.4426950216293334961 ;  /* 0x3fb8aa3b1e07e820 */ /* 0x000fe20000410000 */
[----:B------:R-:W-:-:S06]  /*4070*/  IADD3 R30, R36, 0x40, RZ ;  /* 0x00000040241e7810 */ /* 0x000fcc0007ffe0ff */
[----:B------:R-:W2:Y:S01]  /*4080*/  @!P2 MUFU.EX2 R35, R35 ;  /* 0x000000230023a308 */ /* 0x000ea20000000800 */
[----:B0-----:R0:W-:Y:S07]  /*4090*/  @!P1 STS [R34+0x240], R5 ;  /* 0x0002400522009388 */ /* 0x0011ee0000000800 */
[----:B------:R-:W3:Y:S01]  /*40a0*/  @!P6 MUFU.EX2 R7, R7 ;  /* 0x000000070007e308 */ /* 0x000ee20000000800 */
[----:B-1----:R-:W-:Y:S01]  /*40b0*/  @!P0 STS [R34+0x480], R31 ;  /* 0x0004801f22008388 */ /* 0x002fe20000000800 */
[----:B------:R-:W-:-:S02]  /*40c0*/  ISETP.GE.AND P0, PT, R3, 0x1, PT ;  /* 0x000000010300780c */ /* 0x000fc40003f06270 */
[----:B------:R-:W-:Y:S01]  /*40d0*/  CS2R R2, SRZ ;  /* 0x0000000000027805 */ /* 0x000fe2000001ff00 */
[----:B--2---:R-:W-:Y:S04]  /*40e0*/  @!P2 STS [R34], R35 ;  /* 0x000000232200a388 */ /* 0x004fe80000000800 */
[----:B---3--:R1:W-:Y:S01]  /*40f0*/  @!P6 STS [R34+0x6c0], R7 ;  /* 0x0006c0072200e388 */ /* 0x0083e20000000800 */
[----:B0-----:R-:W-:Y:S02]  /*4100*/  CS2R R4, SRZ ;  /* 0x0000000000047805 */ /* 0x001fe4000001ff00 */
        /* <DEDUP_REMOVED lines=31> */
.L_x_90:
[----:B------:R-:W-:Y:S01]  /*4300*/  MOV R32, R34 ;  /* 0x0000002200207202 */ /* 0x000fe20000000f00 */
[----:B------:R-:W0:Y:S01]  /*4310*/  LDC R31, c[0x0][0x3c4] ;  /* 0x0000f100ff1f7b82 */ /* 0x000e220000000800 */
[----:B------:R1:W2:Y:S01]  /*4320*/  LDS R12, [R14] ;  /* 0x000000000e0c7984 */ /* 0x0002a20000000800 */
[----:B------:R-:W-:Y:S01]  /*4330*/  UIADD3 UR5, UR5, 0x1, URZ ;  /* 0x0000000105057890 */ /* 0x000fe2000fffe03f */
[----:B------:R-:W-:Y:S01]  /*4340*/  IADD3 R34, P0, R38, R32, RZ ;  /* 0x0000002026227210 */ /* 0x000fe20007f1e0ff */
[----:B------:R-:W-:Y:S04]  /*4350*/  BSSY B0, `(.L_x_88) ;  /* 0x000000e000007945 */ /* 0x000fe80003800000 */
[----:B------:R-:W-:Y:S08]  /*4360*/  @P4 BRA `(.L_x_89) ;  /* 0x0000000000304947 */ /* 0x000ff00003800000 */
        /* <DEDUP_REMOVED lines=12> */
.L_x_89:
[----:B------:R-:W-:Y:S05]  /*4430*/  BSYNC B0 ;  /* 0x0000000000007941 */ /* 0x000fea0003800000 */
.L_x_88:
[----:B---3--:R-:W-:Y:S01]  /*4440*/  IADD3.X R33, R39, R33, RZ, P0, !PT ;  /* 0x0000002127217210 */ /* 0x008fe200007fe4ff */
        /* <DEDUP_REMOVED lines=15> */
.L_x_87:
        /* <DEDUP_REMOVED lines=110> */
        .weak           $__internal_1_$__cuda_sm20_div_s64
        .type           $__internal_1_$__cuda_sm20_div_s64,@function
        .size           $__internal_1_$__cuda_sm20_div_s64,(.L_x_4131 - $__internal_1_$__cuda_sm20_div_s64)
$__internal_1_$__cuda_sm20_div_s64:
        /* <DEDUP_REMOVED lines=10> */
[C---:B------:R-:W-:Y:S01]  /*4cc0*/  IMAD R19, R52.reuse, R45, R51 ;  /* 0x0000002d34137224 */ /* 0x040fe200078e0233 */
[----:B------:R-:W-:Y:S01]  /*4cd0*/  IADD3 R22, P0, RZ, -R50, RZ ;  /* 0x80000032ff167210 */ /* 0x000fe20007f1e0ff */
[----:B------:R-:W-:Y:S02]  /*4ce0*/  IMAD.MOV.U32 R51, RZ, RZ, R52 ;  /* 0x000000ffff337224 */ /* 0x000fe400078e0034 */
[----:B------:R-:W-:Y:S02]  /*4cf0*/  IMAD R20, R53, R44, R19 ;  /* 0x0000002c35147224 */ /* 0x000fe400078e0213 */
[----:B------:R-:W-:-:S04]  /*4d00*/  IMAD.HI.U32 R50, R52, R22, RZ ;  /* 0x0000001634327227 */ /* 0x000fc800078e00ff */
[----:B------:R-:W-:-:S04]  /*4d10*/  IMAD.X R20, RZ, RZ, ~R20, P0 ;  /* 0x000000ffff147224 */ /* 0x000fc800000e0e14 */
[----:B------:R-:W-:-:S04]  /*4d20*/  IMAD.WIDE.U32 R50, P2, R52, R20, R50 ;  /* 0x0000001434327225 */ /* 0x000fc80007840032 */
[C---:B------:R-:W-:Y:S02]  /*4d30*/  IMAD R19, R53.reuse, R20, RZ ;  /* 0x0000001435137224 */ /* 0x040fe400078e02ff */
[----:B------:R-:W-:-:S04]  /*4d40*/  IMAD.HI.U32 R22, P1, R53, R22, R50 ;  /* 0x0000001635167227 */ /* 0x000fc80007820032 */
[----:B------:R-:W-:Y:S01]  /*4d50*/  IMAD.HI.U32 R20, R53, R20, RZ ;  /* 0x0000001435147227 */ /* 0x000fe200078e00ff */
[----:B------:R-:W-:-:S03]  /*4d60*/  IADD3 R51, P0, R19, R22, RZ ;  /* 0x0000001613337210 */ /* 0x000fc60007f1e0ff */
[----:B------:R-:W-:Y:S02]  /*4d70*/  IMAD.X R20, R20, 0x1, R53, P2 ;  /* 0x0000000114147824 */ /* 0x000fe400010e0635 */
[----:B------:R-:W-:-:S03]  /*4d80*/  IMAD.WIDE.U32 R60, R51, R44, RZ ;  /* 0x0000002c333c7225 */ /* 0x000fc600078e00ff */
[----:B------:R-:W-:Y:S01]  /*4d90*/  IADD3.X R27, RZ, RZ, R20, P0, P1 ;  /* 0x000000ffff1b7210 */ /* 0x000fe200007e2414 */
[----:B------:R-:W-:Y:S01]  /*4da0*/  IMAD R52, R51, R45, R61 ;  /* 0x0000002d33347224 */ /* 0x000fe200078e023d */
[----:B------:R-:W-:Y:S01]  /*4db0*/  IADD3 R20, P0, RZ, -R60, RZ ;  /* 0x8000003cff147210 */ /* 0x000fe20007f1e0ff */
[----:B------:R-:W-:Y:S01]  /*4dc0*/  IMAD.MOV.U32 R53, RZ, RZ, RZ ;  /* 0x000000ffff357224 */ /* 0x000fe200078e00ff */
[----:B------:R-:W-:Y:S01]  /*4dd0*/  ISETP.GE.AND P1, PT, R17, RZ, PT ;  /* 0x000000ff1100720c */ /* 0x000fe20003f26270 */
[----:B------:R-:W-:Y:S02]  /*4de0*/  IMAD R52, R27, R44, R52 ;  /* 0x0000002c1b347224 */ /* 0x000fe400078e0234 */
[----:B------:R-:W-:-:S04]  /*4df0*/  IMAD.HI.U32 R50, R51, R20, RZ ;  /* 0x0000001433327227 */ /* 0x000fc800078e00ff */
[----:B------:R-:W-:-:S04]  /*4e00*/  IMAD.X R52, RZ, RZ, ~R52, P0 ;  /* 0x000000ffff347224 */ /* 0x000fc800000e0e34 */
[----:B------:R-:W-:-:S04]  /*4e10*/  IMAD.WIDE.U32 R50, P5, R51, R52, R50 ;  /* 0x0000003433327225 */ /* 0x000fc800078a0032 */
[C---:B------:R-:W-:Y:S02]  /*4e20*/  IMAD R22, R27.reuse, R52, RZ ;  /* 0x000000341b167224 */ /* 0x040fe400078e02ff */
[----:B------:R-:W-:Y:S01]  /*4e30*/  IMAD.HI.U32 R19, P4, R27, R20, R50 ;  /* 0x000000141b137227 */ /* 0x000fe20007880032 */
[----:B------:R-:W-:-:S03]  /*4e40*/  IADD3 R20, P0, RZ, -R18, RZ ;  /* 0x80000012ff147210 */ /* 0x000fc60007f1e0ff */
[----:B------:R-:W-:Y:S01]  /*4e50*/  IMAD.HI.U32 R21, R27, R52, RZ ;  /* 0x000000341b157227 */ /* 0x000fe200078e00ff */
[----:B------:R-:W-:Y:S02]  /*4e60*/  SEL R20, R20, R18, !P1 ;  /* 0x0000001214147207 */ /* 0x000fe40004800000 */
[----:B------:R-:W-:Y:S01]  /*4e70*/  IADD3 R22, P2, R22, R19, RZ ;  /* 0x0000001316167210 */ /* 0x000fe20007f5e0ff */
[----:B------:R-:W-:Y:S01]  /*4e80*/  IMAD.X R21, R21, 0x1, R27, P5 ;  /* 0x0000000115157824 */ /* 0x000fe200028e061b */
[----:B------:R-:W-:-:S03]  /*4e90*/  IADD3.X R50, RZ, ~R17, RZ, P0, !PT ;  /* 0x80000011ff327210 */ /* 0x000fc600007fe4ff */
[----:B------:R-:W-:Y:S01]  /*4ea0*/  IMAD.HI.U32 R52, R22, R20, RZ ;  /* 0x0000001416347227 */ /* 0x000fe200078e00ff */
[----:B------:R-:W-:Y:S02]  /*4eb0*/  SEL R19, R50, R17, !P1 ;  /* 0x0000001132137207 */ /* 0x000fe40004800000 */
[----:B------:R-:W-:-:S03]  /*4ec0*/  IADD3.X R50, RZ, RZ, R21, P2, P4 ;  /* 0x000000ffff327210 */ /* 0x000fc600017e8415 */
[----:B------:R-:W-:-:S04]  /*4ed0*/  IMAD.WIDE.U32 R52, R22, R19, R52 ;  /* 0x0000001316347225 */ /* 0x000fc800078e0034 */
[C---:B------:R-:W-:Y:S02]  /*4ee0*/  IMAD R29, R50.reuse, R19, RZ ;  /* 0x00000013321d7224 */ /* 0x040fe400078e02ff */
[----:B------:R-:W-:-:S04]  /*4ef0*/  IMAD.HI.U32 R22, P1, R50, R20, R52 ;  /* 0x0000001432167227 */ /* 0x000fc80007820034 */
[----:B------:R-:W-:Y:S01]  /*4f00*/  IMAD.HI.U32 R21, R50, R19, RZ ;  /* 0x0000001332157227 */ /* 0x000fe200078e00ff */
[----:B------:R-:W-:-:S03]  /*4f10*/  IADD3 R29, P0, R29, R22, RZ ;  /* 0x000000161d1d7210 */ /* 0x000fc60007f1e0ff */
[----:B------:R-:W-:Y:S02]  /*4f20*/  IMAD.X R21, RZ, RZ, R21, P1 ;  /* 0x000000ffff157224 */ /* 0x000fe400008e0615 */
[----:B------:R-:W-:-:S04]  /*4f30*/  IMAD.WIDE.U32 R50, R29, R44, RZ ;  /* 0x0000002c1d327225 */ /* 0x000fc800078e00ff */
[----:B------:R-:W-:Y:S01]  /*4f40*/  IMAD.X R27, RZ, RZ, R21, P0 ;  /* 0x000000ffff1b7224 */ /* 0x000fe200000e0615 */
[----:B------:R-:W-:Y:S01]  /*4f50*/  IADD3 R20, P0, -R50, R20, RZ ;  /* 0x0000001432147210 */ /* 0x000fe20007f1e1ff */
[----:B------:R-:W-:-:S03]  /*4f60*/  IMAD R21, R29, R45, R51 ;  /* 0x0000002d1d157224 */ /* 0x000fc600078e0233 */
[CC--:B------:R-:W-:Y:S01]  /*4f70*/  ISETP.GE.U32.AND P2, PT, R20.reuse, R44.reuse, PT ;  /* 0x0000002c1400720c */ /* 0x0c0fe20003f46070 */
[-C--:B------:R-:W-:Y:S01]  /*4f80*/  IMAD R22, R27, R44.reuse, R21 ;  /* 0x0000002c1b167224 */ /* 0x080fe200078e0215 */
[----:B------:R-:W-:-:S04]  /*4f90*/  IADD3 R21, P1, R20, -R44, RZ ;  /* 0x8000002c14157210 */ /* 0x000fc80007f3e0ff */
[----:B------:R-:W-:Y:S02]  /*4fa0*/  IADD3.X R19, ~R22, R19, RZ, P0, !PT ;  /* 0x0000001316137210 */ /* 0x000fe400007fe5ff */
[----:B------:R-:W-:Y:S02]  /*4fb0*/  IADD3 R22, P0, R29, 0x1, RZ ;  /* 0x000000011d167810 */ /* 0x000fe40007f1e0ff */
[----:B------:R-:W-:-:S04]  /*4fc0*/  ISETP.GE.U32.AND.EX P2, PT, R19, R45, PT, P2 ;  /* 0x0000002d1300720c */ /* 0x000fc80003f46120 */
[----:B------:R-:W-:Y:S01]  /*4fd0*/  SEL R21, R21, R20, P2 ;  /* 0x0000001415157207 */ /* 0x000fe20001000000 */
[----:B------:R-:W-:Y:S01]  /*4fe0*/  IMAD.X R20, R19, 0x1, ~R45, P1 ;  /* 0x0000000113147824 */ /* 0x000fe200008e0e2d */
[----:B------:R-:W-:Y:S01]  /*4ff0*/  SEL R29, R22, R29, P2 ;  /* 0x0000001d161d7207 */ /* 0x000fe20001000000 */
[----:B------:R-:W-:Y:S01]  /*5000*/  IMAD.X R22, RZ, RZ, R27, P0 ;  /* 0x000000ffff167224 */ /* 0x000fe200000e061b */
[----:B------:R-:W-:Y:S01]  /*5010*/  ISETP.GE.U32.AND P0, PT, R21, R44, PT ;  /* 0x0000002c1500720c */ /* 0x000fe20003f06070 */
[----:B------:R-:W-:Y:S01]  /*5020*/  IMAD.MOV.U32 R44, RZ, RZ, R24 ;  /* 0x000000ffff2c7224 */ /* 0x000fe200078e0018 */
[----:B------:R-:W-:Y:S02]  /*5030*/  SEL R19, R20, R19, P2 ;  /* 0x0000001314137207 */ /* 0x000fe40001000000 */
[----:B------:R-:W-:Y:S02]  /*5040*/  SEL R22, R22, R27, P2 ;  /* 0x0000001b16167207 */ /* 0x000fe40001000000 */
[----:B------:R-:W-:-:S02]  /*5050*/  IADD3 R20, P1, R29, 0x1, RZ ;  /* 0x000000011d147810 */ /* 0x000fc40007f3e0ff */
[----:B------:R-:W-:Y:S01]  /*5060*/  ISETP.GE.U32.AND.EX P0, PT, R19, R45, PT, P0 ;  /* 0x0000002d1300720c */ /* 0x000fe20003f06100 */
[----:B------:R-:W-:Y:S01]  /*5070*/  IMAD.MOV.U32 R45, RZ, RZ, 0x0 ;  /* 0x00000000ff2d7424 */ /* 0x000fe200078e00ff */
[----:B------:R-:W-:Y:S01]  /*5080*/  LOP3.LUT R21, R23, R17, RZ, 0x3c, !PT ;  /* 0x0000001117157212 */ /* 0x000fe200078e3cff */
[----:B------:R-:W-:Y:S01]  /*5090*/  IMAD.X R19, RZ, RZ, R22, P1 ;  /* 0x000000ffff137224 */ /* 0x000fe200008e0616 */
[----:B------:R-:W-:Y:S02]  /*50a0*/  SEL R20, R20, R29, P0 ;  /* 0x0000001d14147207 */ /* 0x000fe40000000000 */
[----:B------:R-:W-:Y:S02]  /*50b0*/  ISETP.GE.AND P2, PT, R21, RZ, PT ;  /* 0x000000ff1500720c */ /* 0x000fe40003f46270 */
[----:B------:R-:W-:Y:S02]  /*50c0*/  SEL R22, R19, R22, P0 ;  /* 0x0000001613167207 */ /* 0x000fe40000000000 */
[----:B------:R-:W-:-:S02]  /*50d0*/  IADD3 R19, P1, RZ, -R20, RZ ;  /* 0x80000014ff137210 */ /* 0x000fc40007f3e0ff */
[----:B------:R-:W-:Y:S02]  /*50e0*/  ISETP.NE.U32.AND P0, PT, R26, RZ, PT ;  /* 0x000000ff1a00720c */ /* 0x000fe40003f05070 */
[----:B------:R-:W-:Y:S02]  /*50f0*/  IADD3.X R21, RZ, ~R22, RZ, P1, !PT ;  /* 0x80000016ff157210 */ /* 0x000fe40000ffe4ff */
[----:B------:R-:W-:Y:S02]  /*5100*/  ISETP.NE.AND.EX P0, PT, R23, RZ, PT, P0 ;  /* 0x000000ff1700720c */ /* 0x000fe40003f05300 */
[----:B------:R-:W-:Y:S02]  /*5110*/  SEL R19, R19, R20, !P2 ;  /* 0x0000001413137207 */ /* 0x000fe40005000000 */
[----:B------:R-:W-:Y:S02]  /*5120*/  SEL R21, R21, R22, !P2 ;  /* 0x0000001615157207 */ /* 0x000fe40005000000 */
[----:B------:R-:W-:-:S02]  /*5130*/  SEL R20, R19, 0xffffffff, P0 ;  /* 0xffffffff13147807 */ /* 0x000fc40000000000 */
[----:B------:R-:W-:Y:S01]  /*5140*/  SEL R21, R21, 0xffffffff, P0 ;  /* 0xffffffff15157807 */ /* 0x000fe20000000000 */
[----:B------:R-:W-:Y:S06]  /*5150*/  RET.REL.NODEC R44 `(_ZN5flash32flash_fwd_splitkv_combine_kernelI23Flash_fwd_kernel_traitsILi192ELi64ELi64ELi4ELb0ELb0EN7cutlass6half_tE19Flash_kernel_traitsILi192ELi64ELi64ELi4ES3_EELi8ELi6ELb0EEEvNS_16Flash_fwd_paramsE) ;  /* 0xffffffac2ca87950 */ /* 0x000fec0003c3ffff */
.L_x_91:
        /* <DEDUP_REMOVED lines=10> */
.L_x_4131:


//--------------------- .text._ZN5flash32flash_fwd_splitkv_combine_kernelI23Flash_fwd_kernel_traitsILi192ELi64ELi64ELi4ELb0ELb0EN7cutlass6half_tE19Flash_kernel_traitsILi192ELi64ELi64ELi4ES3_EELi8ELi5ELb0EEEvNS_16Flash_fwd_paramsE --------------------------
	.section	.text._ZN5flash32flash_fwd_splitkv_combine_kernelI23Flash_fwd_kernel_traitsILi192ELi64ELi64ELi4ELb0ELb0EN7cutlass6half_tE19Flash_kernel_traitsILi192ELi64ELi64ELi4ES3_EELi8ELi5ELb0EEEvNS_16Flash_fwd_paramsE,"ax",@progbits
	.align	128
        .global         _ZN5flash32flash_fwd_splitkv_combine_kernelI23Flash_fwd_kernel_traitsILi192ELi64ELi64ELi4ELb0ELb0EN7cutlass6half_tE19Flash_kernel_traitsILi192ELi64ELi64ELi4ES3_EELi8ELi5ELb0EEEvNS_16Flash_fwd_paramsE
        .type           _ZN5flash32flash_fwd_splitkv_combine_kernelI23Flash_fwd_kernel_traitsILi192ELi64ELi64ELi4ELb0ELb0EN7cutlass6half_tE19Flash_kernel_traitsILi192ELi64ELi64ELi4ES3_EELi8ELi5ELb0EEEvNS_16Flash_fwd_paramsE,@function
        .size           _ZN5flash32flash_fwd_splitkv_combine_kernelI23Flash_fwd_kernel_traitsILi192ELi64ELi64ELi4ELb0ELb0EN7cutlass6half_tE19Flash_kernel_traitsILi192ELi64ELi64ELi4ES3_EELi8ELi5ELb0EEEvNS_16Flash_fwd_paramsE,(.L_x_4132 - _ZN5flash32flash_fwd_splitkv_combine_kernelI23Flash_fwd_kernel_traitsILi192ELi64ELi64ELi4ELb0ELb0EN7cutlass6half_tE19Flash_kernel_traitsILi192ELi64ELi64ELi4ES3_EELi8ELi5ELb0EEEvNS_16Flash_fwd_paramsE)
        .other          _ZN5flash32flash_fwd_splitkv_combine_kernelI23Flash_fwd_kernel_traitsILi192ELi64ELi64ELi4ELb0ELb0EN7cutlass6half_tE19Flash_kernel_traitsILi192ELi64ELi64ELi4ES3_EELi8ELi5ELb0EEEvNS_16Flash_fwd_paramsE,@"STO_CUDA_ENTRY STV_DEFAULT"
_ZN5flash32flash_fwd_splitkv_combine_kernelI23Flash_fwd_kernel_traitsILi192ELi64ELi64ELi4ELb0ELb0EN7cutlass6half_tE19Flash_kernel_traitsILi192ELi64ELi64ELi4ES3_EELi8ELi5ELb0EEEvNS_16Flash_fwd_paramsE:
.text._ZN5flash32flash_fwd_splitkv_combine_kernelI23Flash_fwd_kernel_traitsILi192ELi64ELi64ELi4ELb0ELb0EN7cutlass6half_tE19Flash_kernel_traitsILi192ELi64ELi64ELi4ES3_EELi8ELi5ELb0EEEvNS_16Flash_fwd_paramsE:
        /* <DEDUP_REMOVED lines=23> */
[----:B------:R-:W-:Y:S05]  /*0170*/  CALL.REL.NOINC `($__internal_2_$__cuda_sm20_div_s64) ;  /* 0x0000004400c47944 */ /* 0x000fea0003c00000 */
[----:B------:R-:W-:Y:S05]  /*0180*/  BRA `(.L_x_93) ;  /* 0x00000000004c7947 */ /* 0x000fea0003800000 */
.L_x_92:
        /* <DEDUP_REMOVED lines=19> */
.L_x_93:
        /* <DEDUP_REMOVED lines=12> */
[----:B------:R-:W-:Y:S05]  /*0380*/  CALL.REL.NOINC `($__internal_2_$__cuda_sm20_div_s64) ;  /* 0x0000004400407944 */ /* 0x000fea0003c00000 */
[----:B------:R-:W-:Y:S02]  /*0390*/  MOV R8, R20 ;  /* 0x0000001400087202 */ /* 0x000fe40000000f00 */
[----:B------:R-:W-:Y:S01]  /*03a0*/  MOV R9, R21 ;  /* 0x0000001500097202 */ /* 0x000fe20000000f00 */
[----:B------:R-:W-:Y:S05]  /*03b0*/  BRA `(.L_x_96) ;  /* 0x00000000004c7947 */ /* 0x000fea0003800000 */
.L_x_95:
        /* <DEDUP_REMOVED lines=19> */
.L_x_96:
[----:B------:R-:W-:Y:S05]  /*04f0*/  BSYNC B0 ;  /* 0x0000000000007941 */ /* 0x000fea0003800000 */
.L_x_94:
[----:B------:R-:W0:Y:S01]  /*0500*/  LDC R4, c[0x0][0x2c4] ;  /* 0x0000b100ff047b82 */ /* 0x000e220000000800 */
[----:B------:R-:W-:Y:S01]  /*0510*/  IMAD.MOV.U32 R12, RZ, RZ, RZ ;  /* 0x000000ffff0c7224 */ /* 0x000fe200078e00ff */
[----:B------:R-:W-:Y:S01]  /*0520*/  BSSY B0, `(.L_x_97) ;  /* 0x000003b000007945 */ /* 0x000fe20003800000 */
[----:B0-----:R-:W-:Y:S01]  /*0530*/  IABS R11, R4 ;  /* 0x00000004000b7213 */ /* 0x001fe20000000000 */
[----:B------:R-:W-:-:S03]  /*0540*/  VIADD R6, R4, 0xffffffff ;  /* 0xffffffff04067836 */ /* 0x000fc60000000000 */
[----:B------:R-:W0:Y:S01]  /*0550*/  I2F.RP R14, R11 ;  /* 0x0000000b000e7306 */ /* 0x000e220000209400 */
[----:B------:R-:W-:-:S05]  /*0560*/  IMAD.IADD R2, R6, 0x1, R11 ;  /* 0x0000000106027824 */ /* 0x000fca00078e020b */
[----:B------:R-:W-:Y:S02]  /*0570*/  IABS R3, R2 ;  /* 0x0000000200037213 */ /* 0x000fe40000000000 */
[----:B0-----:R-:W0:Y:S02]  /*0580*/  MUFU.RCP R13, R14 ;  /* 0x0000000e000d7308 */ /* 0x001e240000001000 */
[----:B0-----:R-:W-:-:S06]  /*0590*/  VIADD R13, R13, 0xffffffe ;  /* 0x0ffffffe0d0d7836 */ /* 0x001fcc0000000000 */
[----:B------:R-:W0:Y:S02]  /*05a0*/  F2I.FTZ.U32.TRUNC.NTZ R13, R13 ;  /* 0x0000000d000d7305 */ /* 0x000e24000021f000 */
[----:B0-----:R-:W-:-:S04]  /*05b0*/  IMAD.MOV R10, RZ, RZ, -R13 ;  /* 0x000000ffff0a7224 */ /* 0x001fc800078e0a0d */
[----:B------:R-:W-:-:S04]  /*05c0*/  IMAD R7, R10, R11, RZ ;  /* 0x0000000b0a077224 */ /* 0x000fc800078e02ff */
[----:B------:R-:W-:-:S06]  /*05d0*/  IMAD.HI.U32 R12, R13, R7, R12 ;  /* 0x000000070d0c7227 */ /* 0x000fcc00078e000c */
[----:B------:R-:W-:-:S04]  /*05e0*/  IMAD.HI.U32 R7, R12, R3, RZ ;  /* 0x000000030c077227 */ /* 0x000fc800078e00ff */
[----:B------:R-:W-:-:S04]  /*05f0*/  IMAD.MOV R10, RZ, RZ, -R7 ;  /* 0x000000ffff0a7224 */ /* 0x000fc800078e0a07 */
[----:B------:R-:W-:Y:S01]  /*0600*/  IMAD R10, R11, R10, R3 ;  /* 0x0000000a0b0a7224 */ /* 0x000fe200078e0203 */
[----:B------:R-:W-:-:S04]  /*0610*/  LOP3.LUT R3, R2, R11, RZ, 0x3c, !PT ;  /* 0x0000000b02037212 */ /* 0x000fc800078e3cff */
[----:B------:R-:W-:Y:S02]  /*0620*/  ISETP.GT.U32.AND P1, PT, R11, R10, PT ;  /* 0x0000000a0b00720c */ /* 0x000fe40003f24070 */
[----:B------:R-:W-:-:S11]  /*0630*/  ISETP.GE.AND P0, PT, R3, RZ, PT ;  /* 0x000000ff0300720c */ /* 0x000fd60003f06270 */
[----:B------:R-:W-:Y:S02]  /*0640*/  @!P1 IMAD.IADD R10, R10, 0x1, -R11 ;  /* 0x000000010a0a9824 */ /* 0x000fe400078e0a0b */
[----:B------:R-:W-:Y:S01]  /*0650*/  @!P1 VIADD R7, R7, 0x1 ;  /* 0x0000000107079836 */ /* 0x000fe20000000000 */
[----:B------:R-:W-:Y:S02]  /*0660*/  ISETP.NE.AND P1, PT, R4, RZ, PT ;  /* 0x000000ff0400720c */ /* 0x000fe40003f25270 */
[----:B------:R-:W-:-:S13]  /*0670*/  ISETP.GE.U32.AND P2, PT, R10, R11, PT ;  /* 0x0000000b0a00720c */ /* 0x000fda0003f46070 */
[----:B------:R-:W-:-:S04]  /*0680*/  @P2 VIADD R7, R7, 0x1 ;  /* 0x0000000107072836 */ /* 0x000fc80000000000 */
[----:B------:R-:W-:Y:S01]  /*0690*/  @!P0 IMAD.MOV R7, RZ, RZ, -R7 ;  /* 0x000000ffff078224 */ /* 0x000fe200078e0a07 */
[----:B------:R-:W-:-:S04]  /*06a0*/  @!P1 LOP3.LUT R7, RZ, R11, RZ, 0x33, !PT ;  /* 0x0000000bff079212 */ /* 0x000fc800078e33ff */
[----:B------:R-:W-:Y:S02]  /*06b0*/  ISETP.LT.U32.AND P0, PT, R26, R7, PT ;  /* 0x000000071a00720c */ /* 0x000fe40003f01070 */
[----:B------:R-:W-:-:S04]  /*06c0*/  SHF.R.S32.HI R14, RZ, 0x1f, R7 ;  /* 0x0000001fff0e7819 */ /* 0x000fc80000011407 */
        /* <DEDUP_REMOVED lines=13> */
.L_x_98:
        /* <DEDUP_REMOVED lines=19> */
.L_x_99:
[----:B------:R-:W-:Y:S05]  /*08d0*/  BSYNC B0 ;  /* 0x0000000000007941 */ /* 0x000fea0003800000 */
.L_x_97:
[----:B------:R-:W0:Y:S01]  /*08e0*/  LDC R7, c[0x0][0x2c4] ;  /* 0x0000b100ff077b82 */ /* 0x000e220000000800 */
[----:B------:R-:W-:Y:S01]  /*08f0*/  ULDC UR5, c[0x0][0x270] ;  /* 0x00009c0000057ab9 */ /* 0x000fe20000000800 */
[----:B------:R-:W-:Y:S01]  /*0900*/  BSSY B0, `(.L_x_100) ;  /* 0x000005d000007945 */ /* 0x000fe20003800000 */
[----:B------:R-:W-:Y:S01]  /*0910*/  UIADD3 UR4, UR5, -0x1, URZ ;  /* 0xffffffff05047890 */ /* 0x000fe2000fffe03f */
[----:B0-----:R-:W-:Y:S02]  /*0920*/  IABS R10, R7 ;  /* 0x00000007000a7213 */ /* 0x001fe40000000000 */
[----:B------:R-:W-:Y:S02]  /*0930*/  ISETP.GT.AND P3, PT, R7, RZ, PT ;  /* 0x000000ff0700720c */ /* 0x000fe40003f64270 */
[----:B------:R-:W0:Y:S08]  /*0940*/  I2F.RP R15, R10 ;  /* 0x0000000a000f7306 */ /* 0x000e300000209400 */
[----:B0-----:R-:W0:Y:S02]  /*0950*/  MUFU.RCP R12, R15 ;  /* 0x0000000f000c7308 */ /* 0x001e240000001000 */
[----:B0-----:R-:W-:-:S06]  /*0960*/  VIADD R12, R12, 0xffffffe ;  /* 0x0ffffffe0c0c7836 */ /* 0x001fcc0000000000 */
[----:B------:R-:W0:Y:S02]  /*0970*/  F2I.FTZ.U32.TRUNC.NTZ R13, R12 ;  /* 0x0000000c000d7305 */ /* 0x000e24000021f000 */
[--C-:B0-----:R-:W-:Y:S02]  /*0980*/  IMAD.MOV R3, RZ, RZ, -R13.reuse ;  /* 0x000000ffff037224 */ /* 0x101fe400078e0a0d */
[----:B------:R-:W-:Y:S02]  /*0990*/  IMAD.MOV.U32 R12, RZ, RZ, RZ ;  /* 0x000000ffff0c7224 */ /* 0x000fe400078e00ff */
[----:B------:R-:W-:Y:S01]  /*09a0*/  IMAD R4, R3, R10, RZ ;  /* 0x0000000a03047224 */ /* 0x000fe200078e02ff */
[----:B------:R-:W-:Y:S02]  /*09b0*/  IABS R3, R2 ;  /* 0x0000000200037213 */ /* 0x000fe40000000000 */
[----:B------:R-:W-:Y:S01]  /*09c0*/  LOP3.LUT R2, R2, R7, RZ, 0x3c, !PT ;  /* 0x0000000702027212 */ /* 0x000fe200078e3cff */
[----:B------:R-:W-:-:S03]  /*09d0*/  IMAD.HI.U32 R4, R13, R4, R12 ;  /* 0x000000040d047227 */ /* 0x000fc600078e000c */
[----:B------:R-:W-:Y:S01]  /*09e0*/  ISETP.GE.AND P1, PT, R2, RZ, PT ;  /* 0x000000ff0200720c */ /* 0x000fe20003f26270 */
[----:B------:R-:W-:Y:S01]  /*09f0*/  IMAD.MOV.U32 R11, RZ, RZ, R3 ;  /* 0x000000ffff0b7224 */ /* 0x000fe200078e0003 */
[----:B------:R-:W-:-:S03]  /*0a00*/  SHF.R.S32.HI R2, RZ, 0x1f, R7 ;  /* 0x0000001fff027819 */ /* 0x000fc60000011407 */
        /* <DEDUP_REMOVED lines=8> */
[----:B------:R-:W-:Y:S02]  /*0a90*/  LEA.HI.SX32 R3, R7, 0x1, 0x1 ;  /* 0x0000000107037811 */ /* 0x000fe400078f0aff */
[----:B------:R-:W-:-:S09]  /*0aa0*/  @!P3 IADD3 R3, R2, RZ, RZ ;  /* 0x000000ff0203b210 */ /* 0x000fd20007ffe0ff */
[----:B------:R-:W-:-:S04]  /*0ab0*/  @P0 VIADD R4, R4, 0x1 ;  /* 0x0000000104040836 */ /* 0x000fc80000000000 */
[----:B------:R-:W-:Y:S01]  /*0ac0*/  @!P1 IMAD.MOV R4, RZ, RZ, -R4 ;  /* 0x000000ffff049224 */ /* 0x000fe200078e0a04 */
[----:B------:R-:W-:-:S05]  /*0ad0*/  @!P2 LOP3.LUT R4, RZ, R7, RZ, 0x33, !PT ;  /* 0x00000007ff04a212 */ /* 0x000fca00078e33ff */
[----:B------:R-:W-:-:S05]  /*0ae0*/  IMAD R3, R3, R4, RZ ;  /* 0x0000000403037224 */ /* 0x000fca00078e02ff */
[-C--:B------:R-:W-:Y:S02]  /*0af0*/  IABS R13, R3.reuse ;  /* 0x00000003000d7213 */ /* 0x080fe40000000000 */
[----:B------:R-:W-:Y:S02]  /*0b00*/  IABS R2, R3 ;  /* 0x0000000300027213 */ /* 0x000fe40000000000 */
[----:B------:R-:W0:Y:S01]  /*0b10*/  I2F.RP R12, R13 ;  /* 0x0000000d000c7306 */ /* 0x000e220000209400 */
[----:B------:R-:W-:Y:S02]  /*0b20*/  VIADD R4, R13, UR4 ;  /* 0x000000040d047c36 */ /* 0x000fe40008000000 */
[----:B------:R-:W-:-:S05]  /*0b30*/  IMAD.MOV R2, RZ, RZ, -R2 ;  /* 0x000000ffff027224 */ /* 0x000fca00078e0a02 */
[----:B0-----:R-:W0:Y:S02]  /*0b40*/  MUFU.RCP R18, R12 ;  /* 0x0000000c00127308 */ /* 0x001e240000001000 */
[----:B0-----:R-:W-:-:S06]  /*0b50*/  VIADD R18, R18, 0xffffffe ;  /* 0x0ffffffe12127836 */ /* 0x001fcc0000000000 */
[----:B------:R-:W0:Y:S02]  /*0b60*/  F2I.FTZ.U32.TRUNC.NTZ R19, R18 ;  /* 0x0000001200137305 */ /* 0x000e24000021f000 */
[----:B0-----:R-:W-:Y:S02]  /*0b70*/  IMAD.MOV R10, RZ, RZ, -R19 ;  /* 0x000000ffff0a7224 */ /* 0x001fe400078e0a13 */
[----:B------:R-:W-:Y:S02]  /*0b80*/  IMAD.MOV.U32 R18, RZ, RZ, RZ ;  /* 0x000000ffff127224 */ /* 0x000fe400078e00ff */
[----:B------:R-:W-:Y:S01]  /*0b90*/  IMAD R11, R10, R13, RZ ;  /* 0x0000000d0a0b7224 */ /* 0x000fe200078e02ff */
[----:B------:R-:W-:-:S03]  /*0ba0*/  IABS R10, R4 ;  /* 0x00000004000a7213 */ /* 0x000fc60000000000 */
[----:B------:R-:W-:-:S06]  /*0bb0*/  IMAD.HI.U32 R11, R19, R11, R18 ;  /* 0x0000000b130b7227 */ /* 0x000fcc00078e0012 */
[----:B------:R-:W-:-:S04]  /*0bc0*/  IMAD.HI.U32 R11, R11, R10, RZ ;  /* 0x0000000a0b0b7227 */ /* 0x000fc800078e00ff */
[----:B------:R-:W-:-:S05]  /*0bd0*/  IMAD R2, R11, R2, R10 ;  /* 0x000000020b027224 */ /* 0x000fca00078e020a */
[----:B------:R-:W-:-:S13]  /*0be0*/  ISETP.GT.U32.AND P1, PT, R13, R2, PT ;  /* 0x000000020d00720c */ /* 0x000fda0003f24070 */
[-C--:B------:R-:W-:Y:S01]  /*0bf0*/  @!P1 IADD3 R2, R2, -R13.reuse, RZ ;  /* 0x8000000d02029210 */ /* 0x080fe20007ffe0ff */
[----:B------:R-:W-:Y:S01]  /*0c00*/  @!P1 VIADD R11, R11, 0x1 ;  /* 0x000000010b0b9836 */ /* 0x000fe20000000000 */
[----:B------:R-:W-:Y:S02]  /*0c10*/  ISETP.NE.AND P1, PT, R3, RZ, PT ;  /* 0x000000ff0300720c */ /* 0x000fe40003f25270 */
[-C--:B------:R-:W-:Y:S02]  /*0c20*/  ISETP.GE.U32.AND P2, PT, R2, R13.reuse, PT ;  /* 0x0000000d0200720c */ /* 0x080fe40003f46070 */
[----:B------:R-:W-:-:S04]  /*0c30*/  LOP3.LUT R2, R4, R13, RZ, 0x3c, !PT ;  /* 0x0000000d04027212 */ /* 0x000fc800078e3cff */
[----:B------:R-:W-:-:S07]  /*0c40*/  ISETP.GE.AND P0, PT, R2, RZ, PT ;  /* 0x000000ff0200720c */ /* 0x000fce0003f06270 */
[----:B------:R-:W-:-:S06]  /*0c50*/  @P2 VIADD R11, R11, 0x1 ;  /* 0x000000010b0b2836 */ /* 0x000fcc0000000000 */
        /* <DEDUP_REMOVED lines=8> */
[----:B------:R-:W-:Y:S01]  /*0ce0*/  ISETP.NE.U32.AND P1, PT, R2, RZ, PT ;  /* 0x000000ff0200720c */ /* 0x000fe20003f25070 */
[----:B------:R-:W-:-:S12]  /*0cf0*/  IMAD R2, R7, UR5, RZ ;  /* 0x0000000507027c24 */ /* 0x000fd8000f8e02ff */
[----:B------:R-:W-:Y:S05]  /*0d00*/  @!P1 BRA `(.L_x_101) ;  /* 0x0000000000249947 */ /* 0x000fea0003800000 */
[----:B------:R-:W-:Y:S01]  /*0d10*/  IMAD.MOV.U32 R18, RZ, RZ, R20 ;  /* 0x000000ffff127224 */ /* 0x000fe200078e0014 */
[----:B------:R-:W-:Y:S01]  /*0d20*/  MOV R26, R13 ;  /* 0x0000000d001a7202 */ /* 0x000fe20000000f00 */
[----:B------:R-:W-:Y:S01]  /*0d30*/  IMAD.MOV.U32 R17, RZ, RZ, R21 ;  /* 0x000000ffff117224 */ /* 0x000fe200078e0015 */
[----:B------:R-:W-:Y:S02]  /*0d40*/  MOV R25, R12 ;  /* 0x0000000c00197202 */ /* 0x000fe40000000f00 */
[----:B------:R-:W-:Y:S02]  /*0d50*/  MOV R24, 0xd70 ;  /* 0x00000d7000187802 */ /* 0x000fe40000000f00 */
[----:B------:R-:W-:Y:S05]  /*0d60*/  CALL.REL.NOINC `($__internal_2_$__cuda_sm20_div_s64) ;  /* 0x0000003800c87944 */ /* 0x000fea0003c00000 */
[----:B------:R-:W-:Y:S02]  /*0d70*/  MOV R38, R20 ;  /* 0x0000001400267202 */ /* 0x000fe40000000f00 */
[----:B------:R-:W-:Y:S01]  /*0d80*/  MOV R39, R21 ;  /* 0x0000001500277202 */ /* 0x000fe20000000f00 */
[----:B------:R-:W-:Y:S05]  /*0d90*/  BRA `(.L_x_102) ;  /* 0x00000000004c7947 */ /* 0x000fea0003800000 */
.L_x_101:
        /* <DEDUP_REMOVED lines=19> */
.L_x_102:
[----:B------:R-:W-:Y:S05]  /*0ed0*/  BSYNC B0 ;  /* 0x0000000000007941 */ /* 0x000fea0003800000 */
.L_x_100:
[-C--:B------:R-:W-:Y:S01]  /*0ee0*/  IABS R7, R2.reuse ;  /* 0x0000000200077213 */ /* 0x080fe20000000000 */
[----:B------:R-:W-:Y:S01]  /*0ef0*/  BSSY B0, `(.L_x_103) ;  /* 0x000003b000007945 */ /* 0x000fe20003800000 */
[----:B------:R-:W-:Y:S02]  /*0f00*/  IABS R10, R2 ;  /* 0x00000002000a7213 */ /* 0x000fe40000000000 */
[----:B------:R-:W0:Y:S01]  /*0f10*/  I2F.RP R17, R7 ;  /* 0x0000000700117306 */ /* 0x000e220000209400 */
[----:B------:R-:W-:Y:S02]  /*0f20*/  IMAD.IADD R6, R6, 0x1, R7 ;  /* 0x0000000106067824 */ /* 0x000fe400078e0207 */
[----:B------:R-:W-:-:S03]  /*0f30*/  IMAD.MOV R10, RZ, RZ, -R10 ;  /* 0x000000ffff0a7224 */ /* 0x000fc600078e0a0a */
[----:B------:R-:W-:Y:S02]  /*0f40*/  IABS R11, R6 ;  /* 0x00000006000b7213 */ /* 0x000fe40000000000 */
[----:B0-----:R-:W0:Y:S02]  /*0f50*/  MUFU.RCP R19, R17 ;  /* 0x0000001100137308 */ /* 0x001e240000001000 */
[----:B0-----:R-:W-:-:S06]  /*0f60*/  VIADD R19, R19, 0xffffffe ;  /* 0x0ffffffe13137836 */ /* 0x001fcc0000000000 */
[----:B------:R-:W0:Y:S02]  /*0f70*/  F2I.FTZ.U32.TRUNC.NTZ R19, R19 ;  /* 0x0000001300137305 */ /* 0x000e24000021f000 */
[----:B0-----:R-:W-:-:S04]  /*0f80*/  IMAD.MOV R18, RZ, RZ, -R19 ;  /* 0x000000ffff127224 */ /* 0x001fc800078e0a13 */
[----:B------:R-:W-:Y:S02]  /*0f90*/  IMAD R15, R18, R7, RZ ;  /* 0x00000007120f7224 */ /* 0x000fe400078e02ff */
[----:B------:R-:W-:-:S04]  /*0fa0*/  IMAD.MOV.U32 R18, RZ, RZ, RZ ;  /* 0x000000ffff127224 */ /* 0x000fc800078e00ff */
[----:B------:R-:W-:-:S06]  /*0fb0*/  IMAD.HI.U32 R15, R19, R15, R18 ;  /* 0x0000000f130f7227 */ /* 0x000fcc00078e0012 */
[----:B------:R-:W-:-:S04]  /*0fc0*/  IMAD.HI.U32 R15, R15, R11, RZ ;  /* 0x0000000b0f0f7227 */ /* 0x000fc800078e00ff */
[----:B------:R-:W-:-:S05]  /*0fd0*/  IMAD R10, R15, R10, R11 ;  /* 0x0000000a0f0a7224 */ /* 0x000fca00078e020b */
[----:B------:R-:W-:-:S13]  /*0fe0*/  ISETP.GT.U32.AND P1, PT, R7, R10, PT ;  /* 0x0000000a0700720c */ /* 0x000fda0003f24070 */
[----:B------:R-:W-:Y:S02]  /*0ff0*/  @!P1 IMAD.IADD R10, R10, 0x1, -R7 ;  /* 0x000000010a0a9824 */ /* 0x000fe400078e0a07 */
        /* <DEDUP_REMOVED lines=23> */
.L_x_104:
        /* <DEDUP_REMOVED lines=19> */
.L_x_105:
[----:B------:R-:W-:Y:S05]  /*12a0*/  BSYNC B0 ;  /* 0x0000000000007941 */ /* 0x000fea0003800000 */
.L_x_103:
[----:B------:R-:W0:Y:S01]  /*12b0*/  S2R R7, SR_TID.X ;  /* 0x0000000000077919 */ /* 0x000e220000002100 */
[----:B------:R-:W-:Y:S01]  /*12c0*/  IADD3 R8, P0, R28, -UR7, RZ ;  /* 0x800000071c087c10 */ /* 0x000fe2000ff1e0ff */
[----:B------:R-:W-:Y:S01]  /*12d0*/  ULDC UR5, c[0x0][0x3c4] ;  /* 0x0000f10000057ab9 */ /* 0x000fe20000000800 */
[----:B------:R-:W-:Y:S02]  /*12e0*/  ULDC.64 UR8, c[0x0][0x208] ;  /* 0x0000820000087ab9 */ /* 0x000fe40000000a00 */
[----:B------:R-:W-:Y:S02]  /*12f0*/  IADD3.X R9, R5, ~UR6, RZ, P0, !PT ;  /* 0x8000000605097c10 */ /* 0x000fe400087fe4ff */
[----:B0-----:R-:W-:-:S04]  /*1300*/  SHF.R.S32.HI R24, RZ, 0x1f, R7 ;  /* 0x0000001fff187819 */ /* 0x001fc80000011407 */
[----:B------:R-:W-:-:S04]  /*1310*/  LEA.HI R15, R24, R7, RZ, 0x3 ;  /* 0x00000007180f7211 */ /* 0x000fc800078f18ff */
[----:B------:R-:W-:Y:S02]  /*1320*/  LOP3.LUT R18, R15, 0xfffffff8, RZ, 0xc0, !PT ;  /* 0xfffffff80f127812 */ /* 0x000fe400078ec0ff */
[----:B------:R-:W-:-:S03]  /*1330*/  SHF.R.S32.HI R15, RZ, 0x3, R15 ;  /* 0x00000003ff0f7819 */ /* 0x000fc6000001140f */
[----:B------:R-:W-:Y:S02]  /*1340*/  IMAD.IADD R17, R7, 0x1, -R18 ;  /* 0x0000000107117824 */ /* 0x000fe400078e0a12 */
[----:B------:R-:W-:-:S03]  /*1350*/  VIADD R25, R15, 0x10 ;  /* 0x000000100f197836 */ /* 0x000fc60000000000 */
[----:B------:R-:W-:Y:S02]  /*1360*/  ISETP.GT.U32.AND P2, PT, R8, R17, PT ;  /* 0x000000110800720c */ /* 0x000fe40003f44070 */
[----:B------:R-:W-:Y:S02]  /*1370*/  SHF.R.S32.HI R22, RZ, 0x1f, R17 ;  /* 0x0000001fff167819 */ /* 0x000fe40000011411 */
[----:B------:R-:W-:Y:S02]  /*1380*/  IADD3 R32, P0, R17, UR7, RZ ;  /* 0x0000000711207c10 */ /* 0x000fe4000ff1e0ff */
[----:B------:R-:W-:Y:S02]  /*1390*/  ISETP.GT.AND.EX P2, PT, R9, R22, PT, P2 ;  /* 0x000000160900720c */ /* 0x000fe40003f44320 */
[----:B------:R-:W-:Y:S02]  /*13a0*/  IADD3.X R33, R22, UR6, RZ, P0, !PT ;  /* 0x0000000616217c10 */ /* 0x000fe400087fe4ff */
[----:B------:R-:W-:-:S02]  /*13b0*/  ISETP.GE.OR P3, PT, R15, UR5, !P2 ;  /* 0x000000050f007c0c */ /* 0x000fc4000d766670 */
[----:B------:R-:W-:-:S11]  /*13c0*/  ISETP.GE.OR P2, PT, R25, UR5, !P2 ;  /* 0x0000000519007c0c */ /* 0x000fd6000d746670 */
[----:B------:R-:W0:Y:S01]  /*13d0*/  @!P3 LDC.64 R18, c[0x0][0x2b8] ;  /* 0x0000ae00ff12bb82 */ /* 0x000e220000000a00 */
[----:B------:R-:W-:Y:S01]  /*13e0*/  @!P3 SHF.R.S32.HI R29, RZ, 0x1f, R15 ;  /* 0x0000001fff1db819 */ /* 0x000fe2000001140f */
[----:B------:R-:W-:Y:S01]  /*13f0*/  @!P2 IMAD.MOV.U32 R30, RZ, RZ, R32 ;  /* 0x000000ffff1ea224 */ /* 0x000fe200078e0020 */
[----:B------:R-:W-:Y:S01]  /*1400*/  @!P2 SHF.R.S32.HI R23, RZ, 0x1f, R25 ;  /* 0x0000001fff17a819 */ /* 0x000fe20000011419 */
[----:B------:R-:W-:Y:S02]  /*1410*/  @!P2 IMAD.MOV.U32 R31, RZ, RZ, R33 ;  /* 0x000000ffff1fa224 */ /* 0x000fe400078e0021 */
[-C--:B------:R-:W-:Y:S02]  /*1420*/  @!P3 IMAD R26, R29, R28.reuse, RZ ;  /* 0x0000001c1d1ab224 */ /* 0x080fe400078e02ff */
[----:B------:R-:W1:Y:S01]  /*1430*/  @!P2 LDC.64 R8, c[0x0][0x2b8] ;  /* 0x0000ae00ff08ab82 */ /* 0x000e620000000a00 */
[----:B------:R-:W-:Y:S02]  /*1440*/  @!P2 IMAD R22, R23, R28, RZ ;  /* 0x0000001c1716a224 */ /* 0x000fe400078e02ff */
[----:B------:R-:W-:-:S04]  /*1450*/  @!P2 IMAD.WIDE.U32 R30, R28, R25, R30 ;  /* 0x000000191c1ea225 */ /* 0x000fc800078e001e */
[----:B------:R-:W-:Y:S02]  /*1460*/  @!P2 IMAD R22, R25, R5, R22 ;  /* 0x000000051916a224 */ /* 0x000fe400078e0216 */
[----:B------:R-:W-:-:S04]  /*1470*/  @!P3 IMAD.WIDE.U32 R32, R28, R15, R32 ;  /* 0x0000000f1c20b225 */ /* 0x000fc800078e0020 */
[----:B------:R-:W-:Y:S02]  /*1480*/  @!P3 IMAD R23, R15, R5, R26 ;  /* 0x000000050f17b224 */ /* 0x000fe400078e021a */
[----:B------:R-:W-:Y:S01]  /*1490*/  @!P2 IMAD.IADD R22, R31, 0x1, R22 ;  /* 0x000000011f16a824 */ /* 0x000fe200078e0216 */
[----:B0-----:R-:W-:Y:S01]  /*14a0*/  @!P3 LEA R18, P1, R32, R18, 0x2 ;  /* 0x000000122012b211 */ /* 0x001fe200078210ff */
[----:B------:R-:W-:-:S05]  /*14b0*/  @!P3 IMAD.IADD R23, R33, 0x1, R23 ;  /* 0x000000012117b824 */ /* 0x000fca00078e0217 */
[----:B------:R-:W-:Y:S02]  /*14c0*/  @!P3 LEA.HI.X R19, R32, R19, R23, 0x2, P1 ;  /* 0x000000132013b211 */ /* 0x000fe400008f1417 */
[----:B-1----:R-:W-:Y:S01]  /*14d0*/  @!P2 LEA R36, P0, R30, R8, 0x2 ;  /* 0x000000081e24a211 */ /* 0x002fe200078010ff */
[----:B------:R-:W-:-:S03]  /*14e0*/  IMAD.MOV.U32 R8, RZ, RZ, -0x800000 ;  /* 0xff800000ff087424 */ /* 0x000fc600078e00ff */
[----:B------:R-:W-:Y:S01]  /*14f0*/  @!P2 LEA.HI.X R37, R30, R9, R22, 0x2, P0 ;  /* 0x000000091e25a211 */ /* 0x000fe200000f1416 */
[----:B------:R-:W-:-:S04]  /*1500*/  IMAD.MOV.U32 R22, RZ, RZ, -0x800000 ;  /* 0xff800000ff167424 */ /* 0x000fc800078e00ff */
[----:B------:R-:W2:Y:S04]  /*1510*/  @!P2 LDG.E R8, desc[UR8][R36.64] ;  /* 0x000000082408a981 */ /* 0x000ea8000c1e1900 */
[----:B------:R0:W3:Y:S01]  /*1520*/  @!P3 LDG.E R22, desc[UR8][R18.64] ;  /* 0x000000081216b981 */ /* 0x0000e2000c1e1900 */
[----:B------:R-:W1:Y:S01]  /*1530*/  S2R R34, SR_CgaCtaId ;  /* 0x0000000000227919 */ /* 0x000e620000008800 */
[----:B------:R-:W-:Y:S02]  /*1540*/  LEA.HI R24, R24, R7, RZ, 0x4 ;  /* 0x0000000718187211 */ /* 0x000fe400078f20ff */
[----:B------:R-:W-:Y:S02]  /*1550*/  MOV R9, 0x400 ;  /* 0x0000040000097802 */ /* 0x000fe40000000f00 */
[----:B------:R-:W-:-:S02]  /*1560*/  LOP3.LUT R26, R24, 0xfffffff0, RZ, 0xc0, !PT ;  /* 0xfffffff0181a7812 */ /* 0x000fc400078ec0ff */
[C---:B------:R-:W-:Y:S02]  /*1570*/  ISETP.GT.AND P0, PT, R7.reuse, 0xff, PT ;  /* 0x000000ff0700780c */ /* 0x040fe40003f04270 */
[C---:B------:R-:W-:Y:S01]  /*1580*/  ISETP.GT.AND P3, PT, R7.reuse, 0x7f, PT ;  /* 0x0000007f0700780c */ /* 0x040fe20003f64270 */
[----:B------:R-:W-:Y:S01]  /*1590*/  IMAD.IADD R35, R7, 0x1, -R26 ;  /* 0x0000000107237824 */ /* 0x000fe200078e0a1a */
[----:B-1----:R-:W-:Y:S01]  /*15a0*/  LEA R34, R34, R9, 0x18 ;  /* 0x0000000922227211 */ /* 0x002fe200078ec0ff */
[----:B------:R-:W-:Y:S01]  /*15b0*/  IMAD.MOV.U32 R32, RZ, RZ, -0x800000 ;  /* 0xff800000ff207424 */ /* 0x000fe200078e00ff */
[----:B------:R-:W0:Y:S03]  /*15c0*/  LDC R9, c[0x0][0x2c4] ;  /* 0x0000b100ff097b82 */ /* 0x000e260000000800 */
[----:B------:R-:W-:-:S04]  /*15d0*/  IMAD R26, R15, 0x24, R34 ;  /* 0x000000240f1a7824 */ /* 0x000fc800078e0222 */
[----:B------:R-:W-:Y:S01]  /*15e0*/  IMAD R17, R17, 0x4, R26 ;  /* 0x0000000411117824 */ /* 0x000fe200078e021a */
[----:B------:R-:W-:Y:S01]  /*15f0*/  SHF.R.S32.HI R15, RZ, 0x4, R24 ;  /* 0x00000004ff0f7819 */ /* 0x000fe20000011418 */
[----:B------:R-:W-:Y:S02]  /*1600*/  IMAD R34, R35, 0x24, R34 ;  /* 0x0000002423227824 */ /* 0x000fe400078e0222 */
[----:B------:R-:W-:Y:S02]  /*1610*/  IMAD.MOV.U32 R33, RZ, RZ, -0x800000 ;  /* 0xff800000ff217424 */ /* 0x000fe400078e00ff */
[----:B------:R-:W-:Y:S01]  /*1620*/  IMAD R34, R15, 0x4, R34 ;  /* 0x000000040f227824 */ /* 0x000fe200078e0222 */
[----:B0-----:R-:W-:-:S04]  /*1630*/  IABS R18, R9 ;  /* 0x0000000900127213 */ /* 0x001fc80000000000 */
[----:B------:R-:W0:Y:S08]  /*1640*/  I2F.RP R29, R18 ;  /* 0x00000012001d7306 */ /* 0x000e300000209400 */
[----:B0-----:R-:W0:Y:S02]  /*1650*/  MUFU.RCP R24, R29 ;  /* 0x0000001d00187308 */ /* 0x001e240000001000 */
[----:B0-----:R-:W-:-:S06]  /*1660*/  VIADD R24, R24, 0xffffffe ;  /* 0x0ffffffe18187836 */ /* 0x001fcc0000000000 */
[----:B------:R0:W1:Y:S02]  /*1670*/  F2I.FTZ.U32.TRUNC.NTZ R25, R24 ;  /* 0x0000001800197305 */ /* 0x000064000021f000 */
[----:B0-----:R-:W-:Y:S01]  /*1680*/  IMAD.MOV.U32 R24, RZ, RZ, RZ ;  /* 0x000000ffff187224 */ /* 0x001fe200078e00ff */
[----:B--2---:R-:W-:Y:S04]  /*1690*/  @!P3 STS [R17+0x240], R8 ;  /* 0x000240081100b388 */ /* 0x004fe80000000800 */
[----:B---3--:R-:W-:Y:S01]  /*16a0*/  @!P0 STS [R17], R22 ;  /* 0x0000001611008388 */ /* 0x008fe20000000800 */
[----:B------:R-:W-:Y:S06]  /*16b0*/  BAR.SYNC.DEFER_BLOCKING 0x0 ;  /* 0x0000000000007b1d */ /* 0x000fec0000010000 */
[----:B------:R-:W-:Y:S04]  /*16c0*/  @!P3 LDS R32, [R34] ;  /* 0x000000002220b984 */ /* 0x000fe80000000800 */
[----:B------:R-:W0:Y:S02]  /*16d0*/  @!P3 LDS R33, [R34+0x240] ;  /* 0x000240002221b984 */ /* 0x000e240000000800 */
[----:B0-----:R-:W-:-:S05]  /*16e0*/  FMNMX.FTZ R26, R32, R33, !PT ;  /* 0x00000021201a7209 */ /* 0x001fca0007810000 */
[----:B------:R-:W0:Y:S02]  /*16f0*/  SHFL.BFLY PT, R23, R26, 0x8, 0x1f ;  /* 0x0d001f001a177f89 */ /* 0x000e2400000e0000 */
[----:B0-----:R-:W-:-:S05]  /*1700*/  FMNMX.FTZ R23, R26, R23, !PT ;  /* 0x000000171a177209 */ /* 0x001fca0007810000 */
[----:B------:R-:W0:Y:S01]  /*1710*/  SHFL.BFLY PT, R22, R23, 0x4, 0x1f ;  /* 0x0c801f0017167f89 */ /* 0x000e2200000e0000 */
[----:B-1----:R-:W-:-:S04]  /*1720*/  IMAD.MOV R8, RZ, RZ, -R25 ;  /* 0x000000ffff087224 */ /* 0x002fc800078e0a19 */
[----:B------:R-:W-:Y:S01]  /*1730*/  IMAD R17, R8, R18, RZ ;  /* 0x0000001208117224 */ /* 0x000fe200078e02ff */
[----:B0-----:R-:W-:-:S05]  /*1740*/  FMNMX.FTZ R22, R23, R22, !PT ;  /* 0x0000001617167209 */ /* 0x001fca0007810000 */
[----:B------:R-:W0:Y:S01]  /*1750*/  SHFL.BFLY PT, R19, R22, 0x2, 0x1f ;  /* 0x0c401f0016137f89 */ /* 0x000e2200000e0000 */
[----:B------:R-:W-:Y:S01]  /*1760*/  IMAD.HI.U32 R17, R25, R17, R24 ;  /* 0x0000001119117227 */ /* 0x000fe200078e0018 */
[----:B------:R-:W-:-:S05]  /*1770*/  IABS R8, R6 ;  /* 0x0000000600087213 */ /* 0x000fca0000000000 */
[----:B------:R-:W-:-:S04]  /*1780*/  IMAD.HI.U32 R17, R17, R8, RZ ;  /* 0x0000000811117227 */ /* 0x000fc800078e00ff */
[----:B------:R-:W-:-:S04]  /*1790*/  IMAD.MOV R23, RZ, RZ, -R17 ;  /* 0x000000ffff177224 */ /* 0x000fc800078e0a11 */
[----:B------:R-:W-:Y:S01]  /*17a0*/  IMAD R23, R18, R23, R8 ;  /* 0x0000001712177224 */ /* 0x000fe200078e0208 */
[----:B0-----:R-:W-:-:S05]  /*17b0*/  FMNMX.FTZ R19, R22, R19, !PT ;  /* 0x0000001316137209 */ /* 0x001fca0007810000 */
[----:B------:R-:W0:Y:S01]  /*17c0*/  SHFL.BFLY PT, R8, R19, 0x1, 0x1f ;  /* 0x0c201f0013087f89 */ /* 0x000e2200000e0000 */
[----:B------:R-:W-:Y:S02]  /*17d0*/  ISETP.GT.U32.AND P2, PT, R18, R23, PT ;  /* 0x000000171200720c */ /* 0x000fe40003f44070 */
[----:B------:R-:W-:-:S11]  /*17e0*/  LOP3.LUT R6, R6, R9, RZ, 0x3c, !PT ;  /* 0x0000000906067212 */ /* 0x000fd600078e3cff */
[----:B------:R-:W-:-:S05]  /*17f0*/  @!P2 IMAD.IADD R23, R23, 0x1, -R18 ;  /* 0x000000011717a824 */ /* 0x000fca00078e0a12 */
[----:B------:R-:W-:Y:S02]  /*1800*/  ISETP.GE.U32.AND P4, PT, R23, R18, PT ;  /* 0x000000121700720c */ /* 0x000fe40003f86070 */
[----:B0-----:R-:W-:-:S04]  /*1810*/  FMNMX.FTZ R8, R19, R8, !PT ;  /* 0x0000000813087209 */ /* 0x001fc80007810000 */
[----:B------:R-:W-:Y:S02]  /*1820*/  FSETP.NEU.FTZ.AND P0, PT, R8, -INF , PT ;  /* 0xff8000000800780b */ /* 0x000fe40003f1d000 */
[----:B------:R-:W-:Y:S01]  /*1830*/  ISETP.GE.AND P1, PT, R6, RZ, PT ;  /* 0x000000ff0600720c */ /* 0x000fe20003f26270 */
[----:B------:R-:W-:Y:S01]  /*1840*/  @!P2 VIADD R17, R17, 0x1 ;  /* 0x000000011111a836 */ /* 0x000fe20000000000 */
[----:B------:R-:W-:Y:S02]  /*1850*/  FSEL R6, R8, RZ, P0 ;  /* 0x000000ff08067208 */ /* 0x000fe40000000000 */
[----:B------:R-:W-:Y:S02]  /*1860*/  ISETP.NE.AND P0, PT, R9, RZ, PT ;  /* 0x000000ff0900720c */ /* 0x000fe40003f05270 */
[----:B------:R-:W-:Y:S01]  /*1870*/  ISETP.GT.AND P2, PT, R2, RZ, PT ;  /* 0x000000ff0200720c */ /* 0x000fe20003f44270 */
[----:B------:R-:W-:Y:S02]  /*1880*/  @P4 VIADD R17, R17, 0x1 ;  /* 0x0000000111114836 */ /* 0x000fe40000000000 */
[----:B------:R-:W-:Y:S01]  /*1890*/  FADD.FTZ R8, -R6, R32 ;  /* 0x0000002006087221 */ /* 0x000fe20000010100 */
[----:B------:R-:W-:Y:S01]  /*18a0*/  SHF.R.S32.HI R18, RZ, 0x1f, R2 ;  /* 0x0000001fff127819 */ /* 0x000fe20000011402 */
[----:B------:R-:W-:Y:S01]  /*18b0*/  IMAD.MOV.U32 R19, RZ, RZ, R17 ;  /* 0x000000ffff137224 */ /* 0x000fe200078e0011 */
[----:B------:R-:W-:Y:S01]  /*18c0*/  LEA.HI.SX32 R22, R2, 0x1, 0x1 ;  /* 0x0000000102167811 */ /* 0x000fe200078f0aff */
[----:B------:R-:W-:Y:S01]  /*18d0*/  FADD.FTZ R2, -R6, R33 ;  /* 0x0000002106027221 */ /* 0x000fe20000010100 */
[----:B------:R-:W-:Y:S01]  /*18e0*/  FMUL.FTZ R8, R8, 1.4426950216293334961 ;  /* 0x3fb8aa3b08087820 */ /* 0x000fe20000410000 */
[----:B------:R-:W-:Y:S01]  /*18f0*/  @!P1 IMAD.MOV R19, RZ, RZ, -R19 ;  /* 0x000000ffff139224 */ /* 0x000fe200078e0a13 */
[----:B------:R-:W0:Y:S01]  /*1900*/  LDC R17, c[0x0][0x270] ;  /* 0x00009c00ff117b82 */ /* 0x000e220000000800 */
[----:B------:R-:W-:-:S02]  /*1910*/  @!P0 LOP3.LUT R19, RZ, R9, RZ, 0x33, !PT ;  /* 0x00000009ff138212 */ /* 0x000fc400078e33ff */
[----:B------:R-:W-:Y:S02]  /*1920*/  @!P2 IMAD.MOV R22, RZ, RZ, R18 ;  /* 0x000000ffff16a224 */ /* 0x000fe400078e0212 */
[----:B------:R-:W-:Y:S01]  /*1930*/  FMUL.FTZ R18, R2, 1.4426950216293334961 ;  /* 0x3fb8aa3b02127820 */ /* 0x000fe20000410000 */
[----:B------:R-:W-:Y:S01]  /*1940*/  MUFU.EX2 R8, R8 ;  /* 0x0000000800087308 */ /* 0x000fe20000000800 */
[----:B------:R-:W-:-:S07]  /*1950*/  IMAD R2, R22, R19, RZ ;  /* 0x0000001316027224 */ /* 0x000fce00078e02ff */
[----:B------:R-:W1:Y:S01]  /*1960*/  MUFU.EX2 R19, R18 ;  /* 0x0000001200137308 */ /* 0x000e620000000800 */
[----:B------:R-:W-:-:S07]  /*1970*/  IABS R29, R2 ;  /* 0x00000002001d7213 */ /* 0x000fce0000000000 */
[----:B------:R-:W2:Y:S01]  /*1980*/  I2F.RP R24, R29 ;  /* 0x0000001d00187306 */ /* 0x000ea20000209400 */
[----:B-1----:R-:W-:-:S05]  /*1990*/  FADD.FTZ R19, R8, R19 ;  /* 0x0000001308137221 */ /* 0x002fca0000010000 */
[----:B------:R-:W1:Y:S01]  /*19a0*/  SHFL.BFLY PT, R8, R19, 0x8, 0x1f ;  /* 0x0d001f0013087f89 */ /* 0x000e6200000e0000 */
[----:B0-----:R-:W-:-:S04]  /*19b0*/  IABS R23, R17 ;  /* 0x0000001100177213 */ /* 0x001fc80000000000 */
[----:B------:R-:W0:Y:S08]  /*19c0*/  I2F.U32.RP R22, R23 ;  /* 0x0000001700167306 */ /* 0x000e300000209000 */
[----:B--2---:R-:W2:Y:S08]  /*19d0*/  MUFU.RCP R40, R24 ;  /* 0x0000001800287308 */ /* 0x004eb00000001000 */
[----:B0-----:R-:W0:Y:S01]  /*19e0*/  MUFU.RCP R36, R22 ;  /* 0x0000001600247308 */ /* 0x001e220000001000 */
[----:B-1----:R-:W-:-:S05]  /*19f0*/  FADD.FTZ R8, R19, R8 ;  /* 0x0000000813087221 */ /* 0x002fca0000010000 */
[----:B------:R-:W1:Y:S01]  /*1a00*/  SHFL.BFLY PT, R31, R8, 0x4, 0x1f ;  /* 0x0c801f00081f7f89 */ /* 0x000e6200000e0000 */
[----:B--2---:R-:W-:-:S04]  /*1a10*/  VIADD R40, R40, 0xffffffe ;  /* 0x0ffffffe28287836 */ /* 0x004fc80000000000 */
[----:B------:R-:W2:Y:S01]  /*1a20*/  F2I.FTZ.U32.TRUNC.NTZ R41, R40 ;  /* 0x0000002800297305 */ /* 0x000ea2000021f000 */
[----:B0-----:R-:W-:-:S07]  /*1a30*/  VIADD R36, R36, 0xffffffe ;  /* 0x0ffffffe24247836 */ /* 0x001fce0000000000 */
[----:B------:R-:W0:Y:S01]  /*1a40*/  F2I.FTZ.U32.TRUNC.NTZ R37, R36 ;  /* 0x0000002400257305 */ /* 0x000e22000021f000 */
[----:B------:R-:W-:Y:S02]  /*1a50*/  VIADD R22, R29, UR4 ;  /* 0x000000041d167c36 */ /* 0x000fe40008000000 */
[----:B--2---:R-:W-:Y:S02]  /*1a60*/  IMAD.MOV R30, RZ, RZ, -R41 ;  /* 0x000000ffff1e7224 */ /* 0x004fe400078e0a29 */
[----:B-1----:R-:W-:Y:S02]  /*1a70*/  FADD.FTZ R31, R8, R31 ;  /* 0x0000001f081f7221 */ /* 0x002fe40000010000 */
[----:B------:R-:W-:Y:S02]  /*1a80*/  IMAD R30, R30, R29, RZ ;  /* 0x0000001d1e1e7224 */ /* 0x000fe400078e02ff */
[----:B------:R-:W-:Y:S01]  /*1a90*/  IMAD.MOV.U32 R40, RZ, RZ, RZ ;  /* 0x000000ffff287224 */ /* 0x000fe200078e00ff */
[----:B------:R-:W1:Y:S01]  /*1aa0*/  SHFL.BFLY PT, R26, R31, 0x2, 0x1f ;  /* 0x0c401f001f1a7f89 */ /* 0x000e6200000e0000 */
[----:B0-----:R-:W-:Y:S01]  /*1ab0*/  IMAD.MOV R18, RZ, RZ, -R37 ;  /* 0x000000ffff127224 */ /* 0x001fe200078e0a25 */
[----:B------:R-:W-:Y:S01]  /*1ac0*/  IABS R24, R2 ;  /* 0x0000000200187213 */ /* 0x000fe20000000000 */
[----:B------:R-:W-:Y:S01]  /*1ad0*/  IMAD.HI.U32 R30, R41, R30, R40 ;  /* 0x0000001e291e7227 */ /* 0x000fe200078e0028 */
[----:B------:R-:W-:-:S03]  /*1ae0*/  IABS R25, R22 ;  /* 0x0000001600197213 */ /* 0x000fc60000000000 */
[----:B------:R-:W-:Y:S02]  /*1af0*/  IMAD R19, R18, R23, RZ ;  /* 0x0000001712137224 */ /* 0x000fe400078e02ff */
[----:B------:R-:W-:Y:S02]  /*1b00*/  IMAD.MOV.U32 R36, RZ, RZ, RZ ;  /* 0x000000ffff247224 */ /* 0x000fe400078e00ff */
[----:B------:R-:W-:Y:S02]  /*1b10*/  IMAD.MOV R24, RZ, RZ, -R24 ;  /* 0x000000ffff187224 */ /* 0x000fe400078e0a18 */
[----:B------:R-:W-:Y:S01]  /*1b20*/  IMAD.HI.U32 R30, R30, R25, RZ ;  /* 0x000000191e1e7227 */ /* 0x000fe200078e00ff */
[----:B------:R-:W-:Y:S02]  /*1b30*/  IABS R8, R4 ;  /* 0x0000000400087213 */ /* 0x000fe40000000000 */
[----:B------:R-:W-:Y:S01]  /*1b40*/  IABS R18, R17 ;  /* 0x0000001100127213 */ /* 0x000fe20000000000 */
[----:B------:R-:W-:-:S04]  /*1b50*/  IMAD.HI.U32 R36, R37, R19, R36 ;  /* 0x0000001325247227 */ /* 0x000fc800078e0024 */
[----:B------:R-:W-:Y:S02]  /*1b60*/  IMAD R24, R30, R24, R25 ;  /* 0x000000181e187224 */ /* 0x000fe400078e0219 */
[----:B------:R-:W-:Y:S02]  /*1b70*/  IMAD.MOV R18, RZ, RZ, -R18 ;  /* 0x000000ffff127224 */ /* 0x000fe400078e0a12 */
[----:B------:R-:W-:Y:S01]  /*1b80*/  IMAD.HI.U32 R19, R36, R8, RZ ;  /* 0x0000000824137227 */ /* 0x000fe200078e00ff */
[----:B------:R-:W-:-:S03]  /*1b90*/  ISETP.GT.U32.AND P4, PT, R29, R24, PT ;  /* 0x000000181d00720c */ /* 0x000fc60003f84070 */
[----:B------:R-:W-:-:S04]  /*1ba0*/  IMAD.HI.U32 R36, R36, R25, RZ ;  /* 0x0000001924247227 */ /* 0x000fc800078e00ff */
[----:B-1----:R-:W-:Y:S01]  /*1bb0*/  FADD.FTZ R26, R31, R26 ;  /* 0x0000001a1f1a7221 */ /* 0x002fe20000010000 */
[-C--:B------:R-:W-:Y:S02]  /*1bc0*/  IMAD R8, R19, R18.reuse, R8 ;  /* 0x0000001213087224 */ /* 0x080fe400078e0208 */
[----:B------:R-:W-:-:S03]  /*1bd0*/  IMAD R18, R36, R18, R25 ;  /* 0x0000001224127224 */ /* 0x000fc600078e0219 */
[C---:B------:R-:W-:Y:S01]  /*1be0*/  ISETP.GT.U32.AND P1, PT, R23.reuse, R8, PT ;  /* 0x000000081700720c */ /* 0x040fe20003f24070 */
[----:B------:R-:W0:Y:S01]  /*1bf0*/  SHFL.BFLY PT, R25, R26, 0x1, 0x1f ;  /* 0x0c201f001a197f89 */ /* 0x000e2200000e0000 */
[----:B------:R-:W-:Y:S01]  /*1c00*/  ISETP.GT.U32.AND P5, PT, R23, R18, PT ;  /* 0x000000121700720c */ /* 0x000fe20003fa4070 */
[----:B------:R-:W-:-:S05]  /*1c10*/  @!P4 IMAD.IADD R24, R24, 0x1, -R29 ;  /* 0x000000011818c824 */ /* 0x000fca00078e0a1d */
[----:B------:R-:W-:Y:S01]  /*1c20*/  ISETP.GE.U32.AND P0, PT, R24, R29, PT ;  /* 0x0000001d1800720c */ /* 0x000fe20003f06070 */
[----:B------:R-:W-:-:S04]  /*1c30*/  @!P4 VIADD R30, R30, 0x1 ;  /* 0x000000011e1ec836 */ /* 0x000fc80000000000 */
[--C-:B------:R-:W-:Y:S02]  /*1c40*/  @!P1 IMAD.IADD R8, R8, 0x1, -R23.reuse ;  /* 0x0000000108089824 */ /* 0x100fe400078e0a17 */
[----:B------:R-:W-:Y:S01]  /*1c50*/  @!P5 IMAD.IADD R18, R18, 0x1, -R23 ;  /* 0x000000011212d824 */ /* 0x000fe200078e0a17 */
[----:B------:R-:W-:Y:S02]  /*1c60*/  LOP3.LUT R24, R22, R29, RZ, 0x3c, !PT ;  /* 0x0000001d16187212 */ /* 0x000fe400078e3cff */
[----:B------:R-:W-:Y:S02]  /*1c70*/  ISETP.GE.U32.AND P4, PT, R8, R23, PT ;  /* 0x000000170800720c */ /* 0x000fe40003f86070 */
[----:B------:R-:W-:Y:S02]  /*1c80*/  LOP3.LUT R4, R4, R17, RZ, 0x3c, !PT ;  /* 0x0000001104047212 */ /* 0x000fe400078e3cff */
[----:B------:R-:W-:Y:S02]  /*1c90*/  ISETP.GE.U32.AND P6, PT, R18, R23, PT ;  /* 0x000000171200720c */ /* 0x000fe40003fc6070 */
[----:B------:R-:W-:Y:S01]  /*1ca0*/  LOP3.LUT R22, R22, R17, RZ, 0x3c, !PT ;  /* 0x0000001116167212 */ /* 0x000fe200078e3cff */
[----:B------:R-:W-:Y:S01]  /*1cb0*/  @P0 VIADD R30, R30, 0x1 ;  /* 0x000000011e1e0836 */ /* 0x000fe20000000000 */
[----:B------:R-:W-:Y:S01]  /*1cc0*/  ISETP.GE.AND P0, PT, R4, RZ, PT ;  /* 0x000000ff0400720c */ /* 0x000fe20003f06270 */
[----:B------:R-:W-:Y:S01]  /*1cd0*/  @!P5 VIADD R36, R36, 0x1 ;  /* 0x000000012424d836 */ /* 0x000fe20000000000 */
[----:B------:R-:W-:Y:S01]  /*1ce0*/  ISETP.GT.AND P5, PT, R3, RZ, PT ;  /* 0x000000ff0300720c */ /* 0x000fe20003fa4270 */
[----:B------:R-:W-:Y:S01]  /*1cf0*/  @!P1 VIADD R19, R19, 0x1 ;  /* 0x0000000113139836 */ /* 0x000fe20000000000 */
[----:B------:R-:W1:Y:S01]  /*1d00*/  LDC.U8 R8, c[0x0][0x3d9] ;  /* 0x0000f640ff087b82 */ /* 0x000e620000000000 */
[----:B------:R-:W-:Y:S01]  /*1d10*/  ISETP.GE.AND P1, PT, R22, RZ, PT ;  /* 0x000000ff1600720c */ /* 0x000fe20003f26270 */
[----:B0-----:R-:W-:Y:S01]  /*1d20*/  FADD.FTZ R25, R26, R25 ;  /* 0x000000191a197221 */ /* 0x001fe20000010000 */
[----:B------:R-:W-:Y:S01]  /*1d30*/  @P4 VIADD R19, R19, 0x1 ;  /* 0x0000000113134836 */ /* 0x000fe20000000000 */
[----:B------:R-:W-:-:S02]  /*1d40*/  ISETP.GE.AND P2, PT, R24, RZ, PT ;  /* 0x000000ff1800720c */ /* 0x000fc40003f46270 */
[----:B------:R-:W-:Y:S02]  /*1d50*/  SHF.R.S32.HI R18, RZ, 0x1f, R3 ;  /* 0x0000001fff127819 */ /* 0x000fe40000011403 */
[----:B------:R-:W-:Y:S01]  /*1d60*/  FSETP.NE.FTZ.AND P4, PT, R25, RZ, PT ;  /* 0x000000ff1900720b */ /* 0x000fe20003f95000 */
[----:B------:R-:W-:Y:S01]  /*1d70*/  @P6 VIADD R36, R36, 0x1 ;  /* 0x0000000124246836 */ /* 0x000fe20000000000 */
[----:B------:R-:W-:Y:S01]  /*1d80*/  LEA.HI.SX32 R4, R3, 0x1, 0x1 ;  /* 0x0000000103047811 */ /* 0x000fe200078f0aff */
[----:B------:R-:W-:Y:S01]  /*1d90*/  @!P5 IMAD.MOV R4, RZ, RZ, R18 ;  /* 0x000000ffff04d224 */ /* 0x000fe200078e0212 */
[----:B------:R-:W-:Y:S01]  /*1da0*/  ISETP.NE.AND P6, PT, R2, RZ, PT ;  /* 0x000000ff0200720c */ /* 0x000fe20003fc5270 */
[----:B------:R-:W-:Y:S01]  /*1db0*/  @!P0 IMAD.MOV R19, RZ, RZ, -R19 ;  /* 0x000000ffff138224 */ /* 0x000fe200078e0a13 */
[----:B------:R-:W-:Y:S01]  /*1dc0*/  ISETP.NE.AND P5, PT, R17, RZ, PT ;  /* 0x000000ff1100720c */ /* 0x000fe20003fa5270 */
[----:B------:R-:W-:Y:S01]  /*1dd0*/  @!P1 IMAD.MOV R36, RZ, RZ, -R36 ;  /* 0x000000ffff249224 */ /* 0x000fe200078e0a24 */
[----:B------:R-:W-:Y:S01]  /*1de0*/  LOP3.LUT R22, RZ, R17, RZ, 0x33, !PT ;  /* 0x00000011ff167212 */ /* 0x000fe200078e33ff */
[----:B------:R-:W-:-:S03]  /*1df0*/  @!P2 IMAD.MOV R30, RZ, RZ, -R30 ;  /* 0x000000ffff1ea224 */ /* 0x000fc600078e0a1e */
[C---:B------:R-:W-:Y:S02]  /*1e00*/  SEL R19, R22.reuse, R19, !P5 ;  /* 0x0000001316137207 */ /* 0x040fe40006800000 */
[----:B------:R-:W-:Y:S01]  /*1e10*/  SEL R22, R22, R36, !P5 ;  /* 0x0000002416167207 */ /* 0x000fe20006800000 */
[----:B------:R-:W0:Y:S01]  /*1e20*/  @P4 MUFU.LG2 R25, R25 ;  /* 0x0000001900194308 */ /* 0x000e220000000c00 */
[C---:B------:R-:W-:Y:S02]  /*1e30*/  LOP3.LUT P5, RZ, R7.reuse, 0xf, RZ, 0xc0, !PT ;  /* 0x0000000f07ff7812 */ /* 0x040fe400078ac0ff */
[----:B------:R-:W-:Y:S02]  /*1e40*/  ISETP.GT.AND P2, PT, R2, RZ, PT ;  /* 0x000000ff0200720c */ /* 0x000fe40003f44270 */
[----:B------:R-:W-:Y:S02]  /*1e50*/  ISETP.GT.OR P5, PT, R7, 0x7f, P5 ;  /* 0x0000007f0700780c */ /* 0x000fe40002fa4670 */
[----:B-1----:R-:W-:-:S02]  /*1e60*/  ISETP.NE.AND P0, PT, R8, RZ, PT ;  /* 0x000000ff0800720c */ /* 0x002fc40003f05270 */
[----:B------:R-:W-:Y:S02]  /*1e70*/  @!P6 LOP3.LUT R30, RZ, R29, RZ, 0x33, !PT ;  /* 0x0000001dff1ee212 */ /* 0x000fe400078e33ff */
[----:B------:R-:W-:Y:S02]  /*1e80*/  SEL R9, R9, 0x1, !P0 ;  /* 0x0000000109097807 */ /* 0x000fe40004000000 */
[----:B------:R-:W-:Y:S02]  /*1e90*/  SHF.R.S32.HI R8, RZ, 0x1f, R2 ;  /* 0x0000001fff087819 */ /* 0x000fe40000011402 */
[----:B------:R-:W-:Y:S02]  /*1ea0*/  ISETP.LT.U32.AND P1, PT, R20, R30, PT ;  /* 0x0000001e1400720c */ /* 0x000fe40003f21070 */
[----:B------:R-:W-:Y:S01]  /*1eb0*/  SHF.R.S32.HI R23, RZ, 0x1f, R30 ;  /* 0x0000001fff177819 */ /* 0x000fe2000001141e */
[----:B------:R-:W-:Y:S01]  /*1ec0*/  IMAD R7, R19, R9, RZ ;  /* 0x0000000913077224 */ /* 0x000fe200078e02ff */
[----:B------:R-:W-:Y:S01]  /*1ed0*/  LEA.HI.SX32 R18, R2, 0x1, 0x1 ;  /* 0x0000000102127811 */ /* 0x000fe200078f0aff */
[----:B------:R-:W-:Y:S01]  /*1ee0*/  @!P2 IMAD.MOV R18, RZ, RZ, R8 ;  /* 0x000000ffff12a224 */ /* 0x000fe200078e0208 */
[----:B------:R-:W-:Y:S01]  /*1ef0*/  ISETP.LT.AND.EX P1, PT, R21, R23, PT, P1 ;  /* 0x000000171500720c */ /* 0x000fe20003f21310 */
[----:B------:R-:W-:Y:S01]  /*1f00*/  IMAD R19, R22, R9, RZ ;  /* 0x0000000916137224 */ /* 0x000fe200078e02ff */
[----:B------:R-:W-:Y:S01]  /*1f10*/  BSSY B1, `(.L_x_106) ;  /* 0x00001ce000017945 */ /* 0x000fe20003800000 */
[----:B------:R-:W-:-:S02]  /*1f20*/  IMAD.MOV.U32 R31, RZ, RZ, 0x7f800000 ;  /* 0x7f800000ff1f7424 */ /* 0x000fc400078e00ff */
[----:B0-----:R-:W-:Y:S01]  /*1f30*/  @P4 FFMA.FTZ R31, R25, 0.69314718246459960938, R6 ;  /* 0x3f317218191f4823 */ /* 0x001fe20000010006 */
[----:B------:R-:W-:Y:S01]  /*1f40*/  SEL R9, R20, R30, P1 ;  /* 0x0000001e14097207 */ /* 0x000fe20000800000 */
[----:B------:R-:W-:Y:S01]  /*1f50*/  IMAD R7, R4, R7, RZ ;  /* 0x0000000704077224 */ /* 0x000fe200078e02ff */
[----:B------:R-:W-:Y:S01]  /*1f60*/  SEL R8, R21, R23, P1 ;  /* 0x0000001715087207 */ /* 0x000fe20000800000 */
        /* <DEDUP_REMOVED lines=37> */
[----:B------:R-:W-:Y:S05]  /*21c0*/  CALL.REL.NOINC `($__internal_2_$__cuda_sm20_div_s64) ;  /* 0x0000002400b07944 */ /* 0x000fea0003c00000 */
        /* <DEDUP_REMOVED lines=10> */
.L_x_110:
        /* <DEDUP_REMOVED lines=22> */
.L_x_111:
[----:B------:R-:W-:Y:S05]  /*23d0*/  BSYNC B0 ;  /* 0x0000000000007941 */ /* 0x000fea0003800000 */
.L_x_109:
[----:B------:R-:W-:Y:S01]  /*23e0*/  LOP3.LUT R19, R17, R0, RZ, 0xfc, !PT ;  /* 0x0000000011137212 */ /* 0x000fe200078efcff */
[----:B------:R-:W-:Y:S03]  /*23f0*/  BSSY B0, `(.L_x_112) ;  /* 0x0000028000007945 */ /* 0x000fe60003800000 */
[----:B------:R-:W-:-:S13]  /*2400*/  ISETP.NE.U32.AND P1, PT, R19, RZ, PT ;  /* 0x000000ff1300720c */ /* 0x000fda0003f25070 */
[----:B------:R-:W-:Y:S05]  /*2410*/  @!P1 BRA `(.L_x_113) ;  /* 0x00000000003c9947 */ /* 0x000fea0003800000 */
[----:B------:R-:W-:Y:S01]  /*2420*/  IMAD.MOV.U32 R26, RZ, RZ, R27 ;  /* 0x000000ffff1a7224 */ /* 0x000fe200078e001b */
[----:B------:R-:W-:Y:S02]  /*2430*/  MOV R25, R0 ;  /* 0x0000000000197202 */ /* 0x000fe40000000f00 */
[----:B------:R-:W-:Y:S02]  /*2440*/  MOV R24, 0x2460 ;  /* 0x0000246000187802 */ /* 0x000fe40000000f00 */
[----:B------:R-:W-:Y:S05]  /*2450*/  CALL.REL.NOINC `($__internal_2_$__cuda_sm20_div_s64) ;  /* 0x00000024000c7944 */ /* 0x000fea0003c00000 */
        /* <DEDUP_REMOVED lines=11> */
.L_x_113:
        /* <DEDUP_REMOVED lines=22> */
.L_x_114:
[----:B------:R-:W-:Y:S05]  /*2670*/  BSYNC B0 ;  /* 0x0000000000007941 */ /* 0x000fea0003800000 */
.L_x_112:
        /* <DEDUP_REMOVED lines=11> */
[----:B------:R-:W-:Y:S05]  /*2730*/  CALL.REL.NOINC `($__internal_2_$__cuda_sm20_div_s64) ;  /* 0x0000002000547944 */ /* 0x000fea0003c00000 */
[----:B------:R-:W-:-:S04]  /*2740*/  IADD3 R17, P0, RZ, -R20, RZ ;  /* 0x80000014ff117210 */ /* 0x000fc80007f1e0ff */
[----:B------:R-:W-:Y:S01]  /*2750*/  IADD3.X R18, RZ, ~R21, RZ, P0, !PT ;  /* 0x80000015ff127210 */ /* 0x000fe200007fe4ff */
[----:B------:R-:W-:-:S04]  /*2760*/  IMAD.WIDE.U32 R40, R5, R17, R40 ;  /* 0x0000001105287225 */ /* 0x000fc800078e0028 */
[----:B------:R-:W-:-:S04]  /*2770*/  IMAD R18, R18, R5, RZ ;  /* 0x0000000512127224 */ /* 0x000fc800078e02ff */
[----:B------:R-:W-:-:S05]  /*2780*/  IMAD R4, R4, R17, R18 ;  /* 0x0000001104047224 */ /* 0x000fca00078e0212 */
[----:B------:R-:W-:Y:S01]  /*2790*/  IADD3 R4, R41, R4, RZ ;  /* 0x0000000429047210 */ /* 0x000fe20007ffe0ff */
[----:B------:R-:W-:Y:S05]  /*27a0*/  BRA `(.L_x_117) ;  /* 0x0000000000587947 */ /* 0x000fea0003800000 */
.L_x_116:
        /* <DEDUP_REMOVED lines=22> */
.L_x_117:
[----:B------:R-:W-:Y:S05]  /*2910*/  BSYNC B0 ;  /* 0x0000000000007941 */ /* 0x000fea0003800000 */
.L_x_115:
        /* <DEDUP_REMOVED lines=38> */
[----:B------:R-:W-:Y:S05]  /*2b80*/  CALL.REL.NOINC `($__internal_2_$__cuda_sm20_div_s64) ;  /* 0x0000001c00407944 */ /* 0x000fea0003c00000 */
        /* <DEDUP_REMOVED lines=12> */
.L_x_119:
        /* <DEDUP_REMOVED lines=23> */
.L_x_120:
[----:B------:R-:W-:Y:S05]  /*2dc0*/  BSYNC B0 ;  /* 0x0000000000007941 */ /* 0x000fea0003800000 */
.L_x_118:
        /* <DEDUP_REMOVED lines=19> */
.L_x_122:
        /* <DEDUP_REMOVED lines=22> */
.L_x_123:
[----:B------:R-:W-:Y:S05]  /*3060*/  BSYNC B0 ;  /* 0x0000000000007941 */ /* 0x000fea0003800000 */
.L_x_121:
        /* <DEDUP_REMOVED lines=19> */
.L_x_125:
        /* <DEDUP_REMOVED lines=23> */
.L_x_126:
[----:B------:R-:W-:Y:S05]  /*3310*/  BSYNC B0 ;  /* 0x0000000000007941 */ /* 0x000fea0003800000 */
.L_x_124:
[----:B------:R-:W-:Y:S01]  /*3320*/  SHF.R.S32.HI R18, RZ, 0x1f, R7 ;  /* 0x0000001fff127819 */ /* 0x000fe20000011407 */
[-C--:B------:R-:W-:Y:S01]  /*3330*/  IMAD R13, R21, R7.reuse, RZ ;  /* 0x00000007150d7224 */ /* 0x080fe200078e02ff */
[----:B------:R-:W-:Y:S01]  /*3340*/  ULDC UR4, c[0x0][0x2c4] ;  /* 0x0000b10000047ab9 */ /* 0x000fe20000000800 */
[----:B------:R-:W-:Y:S01]  /*3350*/  IMAD.WIDE.U32 R46, R20, R7, RZ ;  /* 0x00000007142e7225 */ /* 0x000fe200078e00ff */
[----:B------:R-:W-:Y:S01]  /*3360*/  SHF.R.S32.HI R7, RZ, 0x1f, R3 ;  /* 0x0000001fff077819 */ /* 0x000fe20000011403 */
[----:B------:R-:W-:Y:S02]  /*3370*/  BSSY B0, `(.L_x_127) ;  /* 0x0000039000007945 */ /* 0x000fe40003800000 */
[----:B------:R-:W-:Y:S02]  /*3380*/  IMAD R13, R18, R20, R13 ;  /* 0x00000014120d7224 */ /* 0x000fe400078e020d */
[----:B------:R-:W-:Y:S01]  /*3390*/  IMAD R18, R12, R3, RZ ;  /* 0x000000030c127224 */ /* 0x000fe200078e02ff */
[----:B------:R-:W-:Y:S01]  /*33a0*/  LOP3.LUT R12, R45, R10, RZ, 0xfc, !PT ;  /* 0x0000000a2d0c7212 */ /* 0x000fe200078efcff */
[----:B------:R-:W-:-:S02]  /*33b0*/  IMAD R51, R27, UR4, RZ ;  /* 0x000000041b337c24 */ /* 0x000fc4000f8e02ff */
[----:B------:R-:W-:Y:S01]  /*33c0*/  IMAD R7, R7, R48, R18 ;  /* 0x0000003007077224 */ /* 0x000fe200078e0212 */
[----:B------:R-:W-:Y:S01]  /*33d0*/  ISETP.NE.U32.AND P0, PT, R12, RZ, PT ;  /* 0x000000ff0c00720c */ /* 0x000fe20003f05070 */
[----:B------:R-:W-:Y:S01]  /*33e0*/  IMAD R14, R14, R51, RZ ;  /* 0x000000330e0e7224 */ /* 0x000fe200078e02ff */
[----:B------:R-:W-:Y:S01]  /*33f0*/  SHF.R.S32.HI R17, RZ, 0x1f, R51 ;  /* 0x0000001fff117819 */ /* 0x000fe20000011433 */
[----:B------:R-:W-:Y:S01]  /*3400*/  IMAD.WIDE.U32 R48, R48, R3, RZ ;  /* 0x0000000330307225 */ /* 0x000fe200078e00ff */
[----:B------:R-:W-:-:S03]  /*3410*/  IADD3 R12, R47, R13, RZ ;  /* 0x0000000d2f0c7210 */ /* 0x000fc60007ffe0ff */
        /* <DEDUP_REMOVED lines=23> */
.L_x_128:
        /* <DEDUP_REMOVED lines=23> */
.L_x_129:
[----:B------:R-:W-:Y:S05]  /*3700*/  BSYNC B0 ;  /* 0x0000000000007941 */ /* 0x000fea0003800000 */
.L_x_127:
        /* <DEDUP_REMOVED lines=29> */
.L_x_131:
        /* <DEDUP_REMOVED lines=23> */
.L_x_132:
[----:B------:R-:W-:Y:S05]  /*3a50*/  BSYNC B0 ;  /* 0x0000000000007941 */ /* 0x000fea0003800000 */
.L_x_130:
        /* <DEDUP_REMOVED lines=21> */
.L_x_108:
[----:B------:R-:W-:Y:S02]  /*3bb0*/  ULDC.64 UR4, c[0x0][0x2b0] ;  /* 0x0000ac0000047ab9 */ /* 0x000fe40000000a00 */
[----:B------:R-:W-:-:S04]  /*3bc0*/  LEA R2, P0, R36, UR4, 0x2 ;  /* 0x0000000424027c11 */ /* 0x000fc8000f8010ff */
[----:B------:R-:W-:-:S05]  /*3bd0*/  LEA.HI.X R3, R36, UR5, R37, 0x2, P0 ;  /* 0x0000000524037c11 */ /* 0x000fca00080f1425 */
[----:B------:R0:W-:Y:S04]  /*3be0*/  STG.E desc[UR8][R2.64], R31 ;  /* 0x0000001f02007986 */ /* 0x0001e8000c101908 */
.L_x_107:
[----:B------:R-:W-:Y:S05]  /*3bf0*/  BSYNC B1 ;  /* 0x0000000000017941 */ /* 0x000fea0003800000 */
.L_x_106:
[----:B------:R-:W2:Y:S01]  /*3c00*/  LDC R0, c[0x0][0x3c4] ;  /* 0x0000f100ff007b82 */ /* 0x000ea20000000800 */
[C---:B0-----:R-:W-:Y:S01]  /*3c10*/  VIADD R3, R35.reuse, 0x10 ;  /* 0x0000001023037836 */ /* 0x041fe20000000000 */
[----:B------:R-:W-:Y:S01]  /*3c20*/  CS2R R10, SRZ ;  /* 0x00000000000a7805 */ /* 0x000fe2000001ff00 */
[----:B------:R-:W-:Y:S01]  /*3c30*/  IMAD.MOV.U32 R13, RZ, RZ, RZ ;  /* 0x000000ffff0d7224 */ /* 0x000fe200078e00ff */
[----:B------:R-:W-:Y:S02]  /*3c40*/  CS2R R8, SRZ ;  /* 0x0000000000087805 */ /* 0x000fe4000001ff00 */
[----:B------:R-:W-:Y:S02]  /*3c50*/  CS2R R6, SRZ ;  /* 0x0000000000067805 */ /* 0x000fe4000001ff00 */
[-C--:B--2---:R-:W-:Y:S02]  /*3c60*/  ISETP.GE.OR P0, PT, R35, R0.reuse, P3 ;  /* 0x000000002300720c */ /* 0x084fe40001f06670 */
[----:B------:R-:W-:-:S11]  /*3c70*/  ISETP.GE.OR P3, PT, R3, R0, P3 ;  /* 0x000000000300720c */ /* 0x000fd60001f66670 */
[----:B------:R-:W-:Y:S01]  /*3c80*/  @!P0 FADD.FTZ R2, -R31, R32 ;  /* 0x000000201f028221 */ /* 0x000fe20000010100 */
[----:B------:R-:W-:Y:S02]  /*3c90*/  IMAD.SHL.U32 R32, R35, 0x4, RZ ;  /* 0x0000000423207824 */ /* 0x000fe400078e00ff */
[----:B-1----:R-:W-:Y:S01]  /*3ca0*/  @!P3 FADD.FTZ R31, -R31, R33 ;  /* 0x000000211f1fb221 */ /* 0x002fe20000010100 */
[----:B------:R-:W-:Y:S01]  /*3cb0*/  @!P0 FMUL.FTZ R2, R2, 1.4426950216293334961 ;  /* 0x3fb8aa3b02028820 */ /* 0x000fe20000410000 */
[C---:B------:R-:W-:Y:S02]  /*3cc0*/  VIADD R30, R32.reuse, 0x40 ;  /* 0x00000040201e7836 */ /* 0x040fe40000000000 */
[----:B------:R-:W-:Y:S01]  /*3cd0*/  @!P3 FMUL.FTZ R5, R31, 1.4426950216293334961 ;  /* 0x3fb8aa3b1f05b820 */ /* 0x000fe20000410000 */
[----:B------:R-:W-:Y:S01]  /*3ce0*/  IADD3 R29, R32, 0x80, RZ ;  /* 0x00000080201d7810 */ /* 0x000fe20007ffe0ff */
[----:B------:R-:W0:Y:S08]  /*3cf0*/  @!P0 MUFU.EX2 R3, R2 ;  /* 0x0000000200038308 */ /* 0x000e300000000800 */
[----:B------:R-:W1:Y:S01]  /*3d00*/  @!P3 MUFU.EX2 R5, R5 ;  /* 0x000000050005b308 */ /* 0x000e620000000800 */
[----:B0-----:R0:W-:Y:S01]  /*3d10*/  @!P0 STS [R34], R3 ;  /* 0x0000000322008388 */ /* 0x0011e20000000800 */
[----:B------:R-:W-:Y:S01]  /*3d20*/  ISETP.GE.AND P0, PT, R0, 0x1, PT ;  /* 0x000000010000780c */ /* 0x000fe20003f06270 */
[----:B------:R-:W-:-:S02]  /*3d30*/  HFMA2.MMA R0, -RZ, RZ, 0, 0 ;  /* 0x00000000ff007435 */ /* 0x000fc400000001ff */
[----:B-1----:R1:W-:Y:S01]  /*3d40*/  @!P3 STS [R34+0x240], R5 ;  /* 0x000240052200b388 */ /* 0x0023e20000000800 */
        /* <DEDUP_REMOVED lines=32> */
.L_x_136:
        /* <DEDUP_REMOVED lines=21> */
.L_x_135:
[----:B------:R-:W-:Y:S05]  /*40a0*/  BSYNC B0 ;  /* 0x0000000000007941 */ /* 0x000fea0003800000 */
.L_x_134:
        /* <DEDUP_REMOVED lines=16> */
.L_x_133:
        /* <DEDUP_REMOVED lines=110> */
        .weak           $__internal_2_$__cuda_sm20_div_s64
        .type           $__internal_2_$__cuda_sm20_div_s64,@function
        .size           $__internal_2_$__cuda_sm20_div_s64,(.L_x_4132 - $__internal_2_$__cuda_sm20_div_s64)
$__internal_2_$__cuda_sm20_div_s64:
        /* <DEDUP_REMOVED lines=25> */
[----:B------:R-:W-:Y:S02]  /*4a20*/  IADD3 R21, P1, RZ, -R56, RZ ;  /* 0x80000038ff157210 */ /* 0x000fe40007f3e0ff */
[----:B------:R-:W-:Y:S01]  /*4a30*/  ISETP.GE.AND P2, PT, R17, RZ, PT ;  /* 0x000000ff1100720c */ /* 0x000fe20003f46270 */
[----:B------:R-:W-:Y:S02]  /*4a40*/  IMAD R19, R22, R42, R19 ;  /* 0x0000002a16137224 */ /* 0x000fe400078e0213 */
[----:B------:R-:W-:-:S04]  /*4a50*/  IMAD.HI.U32 R54, R55, R21, RZ ;  /* 0x0000001537367227 */ /* 0x000fc800078e00ff */
[----:B------:R-:W-:Y:S01]  /*4a60*/  IMAD.X R19, RZ, RZ, ~R19, P1 ;  /* 0x000000ffff137224 */ /* 0x000fe200008e0e13 */
[----:B------:R-:W-:-:S03]  /*4a70*/  IADD3 R20, P1, RZ, -R18, RZ ;  /* 0x80000012ff147210 */ /* 0x000fc60007f3e0ff */
[----:B------:R-:W-:Y:S01]  /*4a80*/  IMAD.WIDE.U32 R54, P6, R55, R19, R54 ;  /* 0x0000001337367225 */ /* 0x000fe200078c0036 */
[----:B------:R-:W-:-:S03]  /*4a90*/  SEL R20, R20, R18, !P2 ;  /* 0x0000001214147207 */ /* 0x000fc60005000000 */
[----:B------:R-:W-:-:S04]  /*4aa0*/  IMAD.HI.U32 R30, P5, R22, R21, R54 ;  /* 0x00000015161e7227 */ /* 0x000fc800078a0036 */
[CC--:B------:R-:W-:Y:S02]  /*4ab0*/  IMAD R21, R22.reuse, R19.reuse, RZ ;  /* 0x0000001316157224 */ /* 0x0c0fe400078e02ff */
[----:B------:R-:W-:-:S03]  /*4ac0*/  IMAD.HI.U32 R19, R22, R19, RZ ;  /* 0x0000001316137227 */ /* 0x000fc600078e00ff */
[----:B------:R-:W-:Y:S01]  /*4ad0*/  IADD3 R21, P4, R21, R30, RZ ;  /* 0x0000001e15157210 */ /* 0x000fe20007f9e0ff */
[----:B------:R-:W-:Y:S01]  /*4ae0*/  IMAD.X R22, R19, 0x1, R22, P6 ;  /* 0x0000000113167824 */ /* 0x000fe200030e0616 */
[-C--:B------:R-:W-:Y:S01]  /*4af0*/  IADD3.X R30, RZ, ~R17.reuse, RZ, P1, !PT ;  /* 0x80000011ff1e7210 */ /* 0x080fe20000ffe4ff */
[----:B------:R-:W-:Y:S02]  /*4b00*/  IMAD.MOV.U32 R55, RZ, RZ, RZ ;  /* 0x000000ffff377224 */ /* 0x000fe400078e00ff */
        /* <DEDUP_REMOVED lines=18> */
[C---:B------:R-:W-:Y:S01]  /*4c30*/  ISETP.GE.U32.AND.EX P4, PT, R19.reuse, R43, PT, P4 ;  /* 0x0000002b1300720c */ /* 0x040fe20003f86140 */
[----:B------:R-:W-:-:S03]  /*4c40*/  IMAD.X R22, R19, 0x1, ~R43, P2 ;  /* 0x0000000113167824 */ /* 0x000fc600010e0e2b */
[----:B------:R-:W-:Y:S01]  /*4c50*/  SEL R21, R21, R20, P4 ;  /* 0x0000001415157207 */ /* 0x000fe20002000000 */
[----:B------:R-:W-:Y:S01]  /*4c60*/  IMAD.X R20, RZ, RZ, R29, P1 ;  /* 0x000000ffff147224 */ /* 0x000fe200008e061d */
[----:B------:R-:W-:Y:S02]  /*4c70*/  SEL R23, R23, R30, P4 ;  /* 0x0000001e17177207 */ /* 0x000fe40002000000 */
[----:B------:R-:W-:Y:S02]  /*4c80*/  SEL R19, R22, R19, P4 ;  /* 0x0000001316137207 */ /* 0x000fe40002000000 */
[----:B------:R-:W-:Y:S02]  /*4c90*/  ISETP.GE.U32.AND P1, PT, R21, R42, PT ;  /* 0x0000002a1500720c */ /* 0x000fe40003f26070 */
[----:B------:R-:W-:Y:S02]  /*4ca0*/  SEL R20, R20, R29, P4 ;  /* 0x0000001d14147207 */ /* 0x000fe40002000000 */
[----:B------:R-:W-:-:S02]  /*4cb0*/  IADD3 R22, P2, R23, 0x1, RZ ;  /* 0x0000000117167810 */ /* 0x000fc40007f5e0ff */
[----:B------:R-:W-:Y:S02]  /*4cc0*/  ISETP.GE.U32.AND.EX P1, PT, R19, R43, PT, P1 ;  /* 0x0000002b1300720c */ /* 0x000fe40003f26110 */
[----:B------:R-:W-:Y:S01]  /*4cd0*/  LOP3.LUT R21, R25, R17, RZ, 0x3c, !PT ;  /* 0x0000001119157212 */ /* 0x000fe200078e3cff */
[----:B------:R-:W-:Y:S01]  /*4ce0*/  IMAD.X R19, RZ, RZ, R20, P2 ;  /* 0x000000ffff137224 */ /* 0x000fe200010e0614 */
[----:B------:R-:W-:Y:S01]  /*4cf0*/  SEL R22, R22, R23, P1 ;  /* 0x0000001716167207 */ /* 0x000fe20000800000 */
[----:B------:R-:W-:Y:S01]  /*4d00*/  IMAD.MOV.U32 R23, RZ, RZ, 0x0 ;  /* 0x00000000ff177424 */ /* 0x000fe200078e00ff */
[----:B------:R-:W-:Y:S02]  /*4d10*/  ISETP.GE.AND P4, PT, R21, RZ, PT ;  /* 0x000000ff1500720c */ /* 0x000fe40003f86270 */
[----:B------:R-:W-:Y:S02]  /*4d20*/  SEL R20, R19, R20, P1 ;  /* 0x0000001413147207 */ /* 0x000fe40000800000 */
[----:B------:R-:W-:-:S02]  /*4d30*/  IADD3 R19, P2, RZ, -R22, RZ ;  /* 0x80000016ff137210 */ /* 0x000fc40007f5e0ff */
[----:B------:R-:W-:Y:S02]  /*4d40*/  ISETP.NE.U32.AND P1, PT, R26, RZ, PT ;  /* 0x000000ff1a00720c */ /* 0x000fe40003f25070 */
[----:B------:R-:W-:Y:S02]  /*4d50*/  IADD3.X R21, RZ, ~R20, RZ, P2, !PT ;  /* 0x80000014ff157210 */ /* 0x000fe400017fe4ff */
[----:B------:R-:W-:Y:S01]  /*4d60*/  SEL R19, R19, R22, !P4 ;  /* 0x0000001613137207 */ /* 0x000fe20006000000 */
[----:B------:R-:W-:Y:S01]  /*4d70*/  IMAD.MOV.U32 R22, RZ, RZ, R24 ;  /* 0x000000ffff167224 */ /* 0x000fe200078e0018 */
[----:B------:R-:W-:Y:S02]  /*4d80*/  ISETP.NE.AND.EX P1, PT, R25, RZ, PT, P1 ;  /* 0x000000ff1900720c */ /* 0x000fe40003f25310 */
[----:B------:R-:W-:Y:S02]  /*4d90*/  SEL R21, R21, R20, !P4 ;  /* 0x0000001415157207 */ /* 0x000fe40006000000 */
[----:B------:R-:W-:-:S02]  /*4da0*/  SEL R20, R19, 0xffffffff, P1 ;  /* 0xffffffff13147807 */ /* 0x000fc40000800000 */
[----:B------:R-:W-:Y:S01]  /*4db0*/  SEL R21, R21, 0xffffffff, P1 ;  /* 0xffffffff15157807 */ /* 0x000fe20000800000 */
[----:B------:R-:W-:Y:S06]  /*4dc0*/  RET.REL.NODEC R22 `(_ZN5flash32flash_fwd_splitkv_combine_kernelI23Flash_fwd_kernel_traitsILi192ELi64ELi64ELi4ELb0ELb0EN7cutlass6half_tE19Flash_kernel_traitsILi192ELi64ELi64ELi4ES3_EELi8ELi5ELb0EEEvNS_16Flash_fwd_paramsE) ;  /* 0xffffffb0168c7950 */ /* 0x000fec0003c3ffff */
.L_x_137:
        /* <DEDUP_REMOVED lines=11> */
.L_x_4132:


//--------------------- .text._ZN5flash32flash_fwd_splitkv_combine_kernelI23Flash_fwd_kernel_traitsILi192ELi64ELi64ELi4ELb0ELb0EN7cutlass6half_tE19Flash_kernel_traitsILi192ELi64ELi64ELi4ES3_EELi8ELi4ELb0EEEvNS_16Flash_fwd_paramsE --------------------------
	.section	.text._ZN5flash32flash_fwd_splitkv_combine_kernelI23Flash_fwd_kernel_traitsILi192ELi64ELi64ELi4ELb0ELb0EN7cutlass6half_tE19Flash_kernel_traitsILi192ELi64ELi64ELi4ES3_EELi8ELi4ELb0EEEvNS_16Flash_fwd_paramsE,"ax",@progbits
	.align	128
        .global         _ZN5flash32flash_fwd_splitkv_combine_kernelI23Flash_fwd_kernel_traitsILi192ELi64ELi64ELi4ELb0ELb0EN7cutlass6half_tE19Flash_kernel_traitsILi192ELi64ELi64ELi4ES3_EELi8ELi4ELb0EEEvNS_16Flash_fwd_paramsE
        .type           _ZN5flash32flash_fwd_splitkv_combine_kernelI23Flash_fwd_kernel_traitsILi192ELi64ELi64ELi4ELb0ELb0EN7cutlass6half_tE19Flash_kernel_traitsILi192ELi64ELi64ELi4ES3_EELi8ELi4ELb0EEEvNS_16Flash_fwd_paramsE,@function
        .size           _ZN5flash32flash_fwd_splitkv_combine_kernelI23Flash_fwd_kernel_traitsILi192ELi64ELi64ELi4ELb0ELb0EN7cutlass6half_tE19Flash_kernel_traitsILi192ELi64ELi64ELi4ES3_EELi8ELi4ELb0EEEvNS_16Flash_fwd_paramsE,(.L_x_4133 - _ZN5flash32flash_fwd_splitkv_combine_kernelI23Flash_fwd_kernel_traitsILi192ELi64ELi64ELi4ELb0ELb0EN7cutlass6half_tE19Flash_kernel_traitsILi192ELi64ELi64ELi4ES3_EELi8ELi4ELb0EEEvNS_16Flash_fwd_paramsE)
        .other          _ZN5flash32flash_fwd_splitkv_combine_kernelI23Flash_fwd_kernel_traitsILi192ELi64ELi64ELi4ELb0ELb0EN7cutlass6half_tE19Flash_kernel_traitsILi192ELi64ELi64ELi4ES3_EELi8ELi4ELb0EEEvNS_16Flash_fwd_paramsE,@"STO_CUDA_ENTRY STV_DEFAULT"
_ZN5flash32flash_fwd_splitkv_combine_kernelI23Flash_fwd_kernel_traitsILi192ELi64ELi64ELi4ELb0ELb0EN7cutlass6half_tE19Flash_kernel_traitsILi192ELi64ELi64ELi4ES3_EELi8ELi4ELb0EEEvNS_16Flash_fwd_paramsE:
.text._ZN5flash32flash_fwd_splitkv_combine_kernelI23Flash_fwd_kernel_traitsILi192ELi64ELi64ELi4ELb0ELb0EN7cutlass6half_tE19Flash_kernel_traitsILi192ELi64ELi64ELi4ES3_EELi8ELi4ELb0EEEvNS_16Flash_fwd_paramsE:
        /* <DEDUP_REMOVED lines=23> */
[----:B------:R-:W-:Y:S05]  /*0170*/  CALL.REL.NOINC `($__internal_3_$__cuda_sm20_div_s64) ;  /* 0x0000004400bc7944 */ /* 0x000fea0003c00000 */
[----:B------:R-:W-:Y:S05]  /*0180*/  BRA `(.L_x_139) ;  /* 0x00000000004c7947 */ /* 0x000fea0003800000 */
.L_x_138:
        /* <DEDUP_REMOVED lines=19> */
.L_x_139:
        /* <DEDUP_REMOVED lines=12> */
[----:B------:R-:W-:Y:S05]  /*0380*/  CALL.REL.NOINC `($__internal_3_$__cuda_sm20_div_s64) ;  /* 0x0000004400387944 */ /* 0x000fea0003c00000 */
[----:B------:R-:W-:Y:S02]  /*0390*/  MOV R8, R18 ;  /* 0x0000001200087202 */ /* 0x000fe40000000f00 */
[----:B------:R-:W-:Y:S01]  /*03a0*/  MOV R9, R19 ;  /* 0x0000001300097202 */ /* 0x000fe20000000f00 */
[----:B------:R-:W-:Y:S05]  /*03b0*/  BRA `(.L_x_142) ;  /* 0x00000000004c7947 */ /* 0x000fea0003800000 */
.L_x_141:
        /* <DEDUP_REMOVED lines=19> */
.L_x_142:
[----:B------:R-:W-:Y:S05]  /*04f0*/  BSYNC B0 ;  /* 0x0000000000007941 */ /* 0x000fea0003800000 */
.L_x_140:
        /* <DEDUP_REMOVED lines=42> */
.L_x_144:
        /* <DEDUP_REMOVED lines=19> */
.L_x_145:
[----:B------:R-:W-:Y:S05]  /*08d0*/  BSYNC B0 ;  /* 0x0000000000007941 */ /* 0x000fea0003800000 */
.L_x_143:
[----:B------:R-:W0:Y:S01]  /*08e0*/  LDC R3, c[0x0][0x2c4] ;  /* 0x0000b100ff037b82 */ /* 0x000e220000000800 */
[----:B------:R-:W-:Y:S01]  /*08f0*/  IMAD.MOV.U32 R12, RZ, RZ, RZ ;  /* 0x000000ffff0c7224 */ /* 0x000fe200078e00ff */
        /* <DEDUP_REMOVED lines=9> */
[----:B0-----:R-:W-:-:S04]  /*0990*/  IMAD.MOV R4, RZ, RZ, -R13 ;  /* 0x000000ffff047224 */ /* 0x001fc800078e0a0d */
        /* <DEDUP_REMOVED lines=11> */
[----:B------:R-:W-:Y:S01]  /*0a50*/  @!P2 IMAD.IADD R7, R7, 0x1, -R10 ;  /* 0x000000010707a824 */ /* 0x000fe200078e0a0a */
[----:B------:R-:W-:Y:S02]  /*0a60*/  @!P2 IADD3 R4, R4, 0x1, RZ ;  /* 0x000000010404a810 */ /* 0x000fe40007ffe0ff */
[----:B------:R-:W-:Y:S02]  /*0a70*/  ISETP.NE.AND P2, PT, R3, RZ, PT ;  /* 0x000000ff0300720c */ /* 0x000fe40003f45270 */
[----:B------:R-:W-:Y:S02]  /*0a80*/  ISETP.GE.U32.AND P0, PT, R7, R10, PT ;  /* 0x0000000a0700720c */ /* 0x000fe40003f06070 */
[----:B------:R-:W-:Y:S01]  /*0a90*/  LEA.HI.SX32 R7, R3, 0x1, 0x1 ;  /* 0x0000000103077811 */ /* 0x000fe200078f0aff */
[----:B------:R-:W-:-:S10]  /*0aa0*/  @!P3 IMAD.MOV R7, RZ, RZ, R2 ;  /* 0x000000ffff07b224 */ /* 0x000fd400078e0202 */
[----:B------:R-:W-:-:S04]  /*0ab0*/  @P0 VIADD R4, R4, 0x1 ;  /* 0x0000000104040836 */ /* 0x000fc80000000000 */
[----:B------:R-:W-:Y:S01]  /*0ac0*/  @!P1 IMAD.MOV R4, RZ, RZ, -R4 ;  /* 0x000000ffff049224 */ /* 0x000fe200078e0a04 */
[----:B------:R-:W-:Y:S01]  /*0ad0*/  @!P2 LOP3.LUT R4, RZ, R3, RZ, 0x33, !PT ;  /* 0x00000003ff04a212 */ /* 0x000fe200078e33ff */
[----:B------:R-:W-:-:S04]  /*0ae0*/  IMAD R3, R3, UR5, RZ ;  /* 0x0000000503037c24 */ /* 0x000fc8000f8e02ff */
        /* <DEDUP_REMOVED lines=9> */
[----:B0-----:R-:W-:Y:S01]  /*0b80*/  IADD3 R10, RZ, -R17, RZ ;  /* 0x80000011ff0a7210 */ /* 0x001fe20007ffe0ff */
[----:B------:R-:W-:-:S04]  /*0b90*/  IMAD.MOV.U32 R16, RZ, RZ, RZ ;  /* 0x000000ffff107224 */ /* 0x000fc800078e00ff */
[----:B------:R-:W-:Y:S01]  /*0ba0*/  IMAD R11, R10, R13, RZ ;  /* 0x0000000d0a0b7224 */ /* 0x000fe200078e02ff */
[----:B------:R-:W-:-:S03]  /*0bb0*/  IABS R10, R4 ;  /* 0x00000004000a7213 */ /* 0x000fc60000000000 */
[----:B------:R-:W-:-:S06]  /*0bc0*/  IMAD.HI.U32 R11, R17, R11, R16 ;  /* 0x0000000b110b7227 */ /* 0x000fcc00078e0010 */
[----:B------:R-:W-:-:S04]  /*0bd0*/  IMAD.HI.U32 R11, R11, R10, RZ ;  /* 0x0000000a0b0b7227 */ /* 0x000fc800078e00ff */
[----:B------:R-:W-:Y:S01]  /*0be0*/  IMAD R10, R11, R7, R10 ;  /* 0x000000070b0a7224 */ /* 0x000fe200078e020a */
[----:B------:R-:W-:-:S04]  /*0bf0*/  LOP3.LUT R7, R4, R13, RZ, 0x3c, !PT ;  /* 0x0000000d04077212 */ /* 0x000fc800078e3cff */
[----:B------:R-:W-:Y:S02]  /*0c00*/  ISETP.GT.U32.AND P1, PT, R13, R10, PT ;  /* 0x0000000a0d00720c */ /* 0x000fe40003f24070 */
[----:B------:R-:W-:-:S11]  /*0c10*/  ISETP.GE.AND P0, PT, R7, RZ, PT ;  /* 0x000000ff0700720c */ /* 0x000fd60003f06270 */
[----:B------:R-:W-:Y:S01]  /*0c20*/  @!P1 IMAD.IADD R10, R10, 0x1, -R13 ;  /* 0x000000010a0a9824 */ /* 0x000fe200078e0a0d */
[----:B------:R-:W-:Y:S02]  /*0c30*/  @!P1 IADD3 R11, R11, 0x1, RZ ;  /* 0x000000010b0b9810 */ /* 0x000fe40007ffe0ff */
[----:B------:R-:W-:Y:S02]  /*0c40*/  ISETP.NE.AND P1, PT, R2, RZ, PT ;  /* 0x000000ff0200720c */ /* 0x000fe40003f25270 */
[----:B------:R-:W-:-:S13]  /*0c50*/  ISETP.GE.U32.AND P2, PT, R10, R13, PT ;  /* 0x0000000d0a00720c */ /* 0x000fda0003f46070 */
[----:B------:R-:W-:-:S04]  /*0c60*/  @P2 VIADD R11, R11, 0x1 ;  /* 0x000000010b0b2836 */ /* 0x000fc80000000000 */
[----:B------:R-:W-:-:S04]  /*0c70*/  IMAD.MOV.U32 R7, RZ, RZ, R11 ;  /* 0x000000ffff077224 */ /* 0x000fc800078e000b */
        /* <DEDUP_REMOVED lines=16> */
[----:B------:R-:W-:Y:S02]  /*0d80*/  MOV R34, R18 ;  /* 0x0000001200227202 */ /* 0x000fe40000000f00 */
[----:B------:R-:W-:Y:S01]  /*0d90*/  MOV R35, R19 ;  /* 0x0000001300237202 */ /* 0x000fe20000000f00 */
[----:B------:R-:W-:Y:S05]  /*0da0*/  BRA `(.L_x_148) ;  /* 0x00000000004c7947 */ /* 0x000fea0003800000 */
.L_x_147:
        /* <DEDUP_REMOVED lines=19> */
.L_x_148:
[----:B------:R-:W-:Y:S05]  /*0ee0*/  BSYNC B0 ;  /* 0x0000000000007941 */ /* 0x000fea0003800000 */
.L_x_146:
        /* <DEDUP_REMOVED lines=43> */
.L_x_150:
        /* <DEDUP_REMOVED lines=19> */
.L_x_151:
[----:B------:R-:W-:Y:S05]  /*12d0*/  BSYNC B0 ;  /* 0x0000000000007941 */ /* 0x000fea0003800000 */
.L_x_149:
[----:B------:R-:W0:Y:S01]  /*12e0*/  LDC R9, c[0x0][0x2c4] ;  /* 0x0000b100ff097b82 */ /* 0x000e220000000800 */
[----:B------:R-:W1:Y:S01]  /*12f0*/  S2R R16, SR_TID.X ;  /* 0x0000000000107919 */ /* 0x000e620000002100 */
[----:B------:R-:W-:Y:S01]  /*1300*/  ISETP.GT.AND P4, PT, R3, RZ, PT ;  /* 0x000000ff0300720c */ /* 0x000fe20003f84270 */
[----:B------:R-:W-:Y:S01]  /*1310*/  ULDC UR5, c[0x0][0x3c4] ;  /* 0x0000f10000057ab9 */ /* 0x000fe20000000800 */
[----:B------:R-:W-:Y:S01]  /*1320*/  ULDC.64 UR8, c[0x0][0x208] ;  /* 0x0000820000087ab9 */ /* 0x000fe20000000a00 */
[----:B------:R-:W-:Y:S01]  /*1330*/  BSSY B0, `(.L_x_152) ;  /* 0x000003e000007945 */ /* 0x000fe20003800000 */
[----:B------:R-:W-:Y:S01]  /*1340*/  IMAD.MOV.U32 R30, RZ, RZ, -0x800000 ;  /* 0xff800000ff1e7424 */ /* 0x000fe200078e00ff */
[----:B0-----:R-:W-:-:S04]  /*1350*/  IABS R8, R9 ;  /* 0x0000000900087213 */ /* 0x001fc80000000000 */
[----:B------:R-:W0:Y:S01]  /*1360*/  I2F.RP R17, R8 ;  /* 0x0000000800117306 */ /* 0x000e220000209400 */
[----:B-1----:R-:W-:-:S07]  /*1370*/  ISETP.GT.AND P1, PT, R16, 0x7f, PT ;  /* 0x0000007f1000780c */ /* 0x002fce0003f24270 */
        /* <DEDUP_REMOVED lines=9> */
[----:B------:R-:W-:Y:S02]  /*1410*/  ISETP.GE.AND P2, PT, R6, RZ, PT ;  /* 0x000000ff0600720c */ /* 0x000fe40003f46270 */
[----:B------:R-:W-:Y:S01]  /*1420*/  SHF.R.S32.HI R6, RZ, 0x1f, R3 ;  /* 0x0000001fff067819 */ /* 0x000fe20000011403 */
[----:B------:R-:W-:-:S04]  /*1430*/  IMAD.HI.U32 R17, R18, R7, RZ ;  /* 0x0000000712117227 */ /* 0x000fc800078e00ff */
[----:B------:R-:W-:-:S04]  /*1440*/  IMAD.MOV R18, RZ, RZ, -R17 ;  /* 0x000000ffff127224 */ /* 0x000fc800078e0a11 */
[C---:B------:R-:W-:Y:S01]  /*1450*/  IMAD R19, R8.reuse, R18, R7 ;  /* 0x0000001208137224 */ /* 0x040fe200078e0207 */
[----:B------:R-:W-:Y:S01]  /*1460*/  LEA.HI.SX32 R18, R3, 0x1, 0x1 ;  /* 0x0000000103127811 */ /* 0x000fe200078f0aff */
[----:B------:R-:W0:Y:S01]  /*1470*/  @!P1 S2R R7, SR_CgaCtaId ;  /* 0x0000000000079919 */ /* 0x000e220000008800 */
[----:B------:R-:W-:Y:S02]  /*1480*/  @!P4 IMAD.MOV R18, RZ, RZ, R6 ;  /* 0x000000ffff12c224 */ /* 0x000fe400078e0206 */
[----:B------:R-:W-:-:S13]  /*1490*/  ISETP.GT.U32.AND P0, PT, R8, R19, PT ;  /* 0x000000130800720c */ /* 0x000fda0003f04070 */
[----:B------:R-:W-:Y:S02]  /*14a0*/  @!P0 IMAD.IADD R19, R19, 0x1, -R8 ;  /* 0x0000000113138824 */ /* 0x000fe400078e0a08 */
[----:B------:R-:W-:Y:S01]  /*14b0*/  @!P0 VIADD R17, R17, 0x1 ;  /* 0x0000000111118836 */ /* 0x000fe20000000000 */
[----:B------:R-:W-:Y:S02]  /*14c0*/  ISETP.NE.AND P0, PT, R9, RZ, PT ;  /* 0x000000ff0900720c */ /* 0x000fe40003f05270 */
[----:B------:R-:W-:Y:S02]  /*14d0*/  ISETP.GE.U32.AND P3, PT, R19, R8, PT ;  /* 0x000000081300720c */ /* 0x000fe40003f66070 */
[----:B------:R-:W-:Y:S02]  /*14e0*/  SHF.R.S32.HI R19, RZ, 0x1f, R16 ;  /* 0x0000001fff137819 */ /* 0x000fe40000011410 */
[----:B------:R-:W-:Y:S02]  /*14f0*/  @!P1 MOV R8, 0x400 ;  /* 0x0000040000089802 */ /* 0x000fe40000000f00 */
[----:B------:R-:W-:-:S04]  /*1500*/  LEA.HI R6, R19, R16, RZ, 0x3 ;  /* 0x0000001013067211 */ /* 0x000fc800078f18ff */
[----:B------:R-:W-:-:S03]  /*1510*/  SHF.R.S32.HI R24, RZ, 0x3, R6 ;  /* 0x00000003ff187819 */ /* 0x000fc60000011406 */
[----:B------:R-:W-:-:S04]  /*1520*/  @P3 VIADD R17, R17, 0x1 ;  /* 0x0000000111113836 */ /* 0x000fc80000000000 */
[----:B------:R-:W-:Y:S01]  /*1530*/  @!P2 IMAD.MOV R17, RZ, RZ, -R17 ;  /* 0x000000ffff11a224 */ /* 0x000fe200078e0a11 */
[----:B------:R-:W-:Y:S02]  /*1540*/  @!P0 LOP3.LUT R17, RZ, R9, RZ, 0x33, !PT ;  /* 0x00000009ff118212 */ /* 0x000fe400078e33ff */
[----:B------:R-:W-:-:S03]  /*1550*/  ISETP.GE.AND P0, PT, R24, UR5, PT ;  /* 0x0000000518007c0c */ /* 0x000fc6000bf06270 */
[----:B------:R-:W-:Y:S01]  /*1560*/  IMAD R3, R18, R17, RZ ;  /* 0x0000001112037224 */ /* 0x000fe200078e02ff */
[----:B0-----:R-:W-:Y:S01]  /*1570*/  @!P1 LEA R17, R7, R8, 0x18 ;  /* 0x0000000807119211 */ /* 0x001fe200078ec0ff */
[----:B------:R-:W-:Y:S01]  /*1580*/  IMAD.MOV.U32 R18, RZ, RZ, -0x800000 ;  /* 0xff800000ff127424 */ /* 0x000fe200078e00ff */
[----:B------:R-:W-:Y:S02]  /*1590*/  LOP3.LUT R7, R6, 0xfffffff8, RZ, 0xc0, !PT ;  /* 0xfffffff806077812 */ /* 0x000fe400078ec0ff */
[----:B------:R-:W-:Y:S01]  /*15a0*/  IABS R27, R3 ;  /* 0x00000003001b7213 */ /* 0x000fe20000000000 */
[----:B------:R-:W-:Y:S02]  /*15b0*/  @!P1 IMAD R17, R24, 0x24, R17 ;  /* 0x0000002418119824 */ /* 0x000fe400078e0211 */
[----:B------:R-:W-:Y:S02]  /*15c0*/  IMAD.IADD R8, R16, 0x1, -R7 ;  /* 0x0000000110087824 */ /* 0x000fe400078e0a07 */
[----:B------:R-:W-:-:S02]  /*15d0*/  VIADD R22, R27, UR4 ;  /* 0x000000041b167c36 */ /* 0x000fc40008000000 */
[----:B------:R-:W-:Y:S01]  /*15e0*/  @!P1 IMAD R17, R8, 0x4, R17 ;  /* 0x0000000408119824 */ /* 0x000fe200078e0211 */
[----:B------:R-:W-:Y:S06]  /*15f0*/  @P0 BRA `(.L_x_153) ;  /* 0x0000000000440947 */ /* 0x000fec0003800000 */
[----:B------:R-:W-:Y:S02]  /*1600*/  IADD3 R25, P2, R28, -UR7, RZ ;  /* 0x800000071c197c10 */ /* 0x000fe4000ff5e0ff */
[----:B------:R-:W-:Y:S02]  /*1610*/  SHF.R.S32.HI R7, RZ, 0x1f, R8 ;  /* 0x0000001fff077819 */ /* 0x000fe40000011408 */
[----:B------:R-:W-:Y:S02]  /*1620*/  ISETP.GT.U32.AND P0, PT, R25, R8, PT ;  /* 0x000000081900720c */ /* 0x000fe40003f04070 */
[----:B------:R-:W-:-:S04]  /*1630*/  IADD3.X R6, R5, ~UR6, RZ, P2, !PT ;  /* 0x8000000605067c10 */ /* 0x000fc800097fe4ff */
[----:B------:R-:W-:-:S13]  /*1640*/  ISETP.GT.AND.EX P0, PT, R6, R7, PT, P0 ;  /* 0x000000070600720c */ /* 0x000fda0003f04300 */
[----:B------:R-:W-:Y:S05]  /*1650*/  @!P0 BRA `(.L_x_153) ;  /* 0x00000000002c8947 */ /* 0x000fea0003800000 */
[----:B------:R-:W-:Y:S01]  /*1660*/  IADD3 R32, P0, R8, UR7, RZ ;  /* 0x0000000708207c10 */ /* 0x000fe2000ff1e0ff */
[----:B------:R-:W-:Y:S01]  /*1670*/  IMAD R25, R5, R24, RZ ;  /* 0x0000001805197224 */ /* 0x000fe200078e02ff */
[----:B------:R-:W-:Y:S01]  /*1680*/  SHF.R.S32.HI R6, RZ, 0x1f, R24 ;  /* 0x0000001fff067819 */ /* 0x000fe20000011418 */
[----:B------:R-:W-:Y:S01]  /*1690*/  ULDC.64 UR4, c[0x0][0x2b8] ;  /* 0x0000ae0000047ab9 */ /* 0x000fe20000000a00 */
[----:B------:R-:W-:-:S03]  /*16a0*/  IADD3.X R33, R7, UR6, RZ, P0, !PT ;  /* 0x0000000607217c10 */ /* 0x000fc600087fe4ff */
[C---:B------:R-:W-:Y:S02]  /*16b0*/  IMAD R6, R28.reuse, R6, R25 ;  /* 0x000000061c067224 */ /* 0x040fe400078e0219 */
[----:B------:R-:W-:-:S04]  /*16c0*/  IMAD.WIDE.U32 R32, R28, R24, R32 ;  /* 0x000000181c207225 */ /* 0x000fc800078e0020 */
[----:B------:R-:W-:Y:S01]  /*16d0*/  IMAD.IADD R6, R33, 0x1, R6 ;  /* 0x0000000121067824 */ /* 0x000fe200078e0206 */
[----:B------:R-:W-:-:S04]  /*16e0*/  LEA R24, P0, R32, UR4, 0x2 ;  /* 0x0000000420187c11 */ /* 0x000fc8000f8010ff */
[----:B------:R-:W-:-:S05]  /*16f0*/  LEA.HI.X R25, R32, UR5, R6, 0x2, P0 ;  /* 0x0000000520197c11 */ /* 0x000fca00080f1406 */
[----:B------:R0:W5:Y:S04]  /*1700*/  LDG.E R18, desc[UR8][R24.64] ;  /* 0x0000000818127981 */ /* 0x000168000c1e1900 */
.L_x_153:
[----:B------:R-:W-:Y:S05]  /*1710*/  BSYNC B0 ;  /* 0x0000000000007941 */ /* 0x000fea0003800000 */
.L_x_152:
[----:B-----5:R1:W-:Y:S01]  /*1720*/  @!P1 STS [R17], R18 ;  /* 0x0000001211009388 */ /* 0x0203e20000000800 */
[----:B------:R-:W-:Y:S01]  /*1730*/  BSSY B0, `(.L_x_154) ;  /* 0x000000d000007945 */ /* 0x000fe20003800000 */
[----:B------:R-:W-:Y:S06]  /*1740*/  BAR.SYNC.DEFER_BLOCKING 0x0 ;  /* 0x0000000000007b1d */ /* 0x000fec0000010000 */
[----:B------:R-:W-:Y:S05]  /*1750*/  @P1 BRA `(.L_x_155) ;  /* 0x0000000000281947 */ /* 0x000fea0003800000 */
[----:B------:R-:W2:Y:S01]  /*1760*/  S2R R6, SR_CgaCtaId ;  /* 0x0000000000067919 */ /* 0x000ea20000008800 */
[----:B------:R-:W-:Y:S02]  /*1770*/  LEA.HI R8, R19, R16, RZ, 0x4 ;  /* 0x0000001013087211 */ /* 0x000fe400078f20ff */
[----:B------:R-:W-:Y:S02]  /*1780*/  MOV R7, 0x400 ;  /* 0x0000040000077802 */ /* 0x000fe40000000f00 */
[----:B-1----:R-:W-:-:S05]  /*1790*/  LOP3.LUT R17, R8, 0xfffffff0, RZ, 0xc0, !PT ;  /* 0xfffffff008117812 */ /* 0x002fca00078ec0ff */
[----:B------:R-:W-:Y:S01]  /*17a0*/  IMAD.IADD R17, R16, 0x1, -R17 ;  /* 0x0000000110117824 */ /* 0x000fe200078e0a11 */
[----:B--2---:R-:W-:Y:S02]  /*17b0*/  LEA R6, R6, R7, 0x18 ;  /* 0x0000000706067211 */ /* 0x004fe400078ec0ff */
[----:B------:R-:W-:-:S03]  /*17c0*/  SHF.R.S32.HI R7, RZ, 0x4, R8 ;  /* 0x00000004ff077819 */ /* 0x000fc60000011408 */
[----:B------:R-:W-:-:S04]  /*17d0*/  IMAD R6, R17, 0x24, R6 ;  /* 0x0000002411067824 */ /* 0x000fc800078e0206 */
[----:B------:R-:W-:-:S05]  /*17e0*/  IMAD R6, R7, 0x4, R6 ;  /* 0x0000000407067824 */ /* 0x000fca00078e0206 */
[----:B------:R2:W3:Y:S02]  /*17f0*/  LDS R30, [R6] ;  /* 0x00000000061e7984 */ /* 0x0004e40000000800 */
.L_x_155:
[----:B------:R-:W-:Y:S05]  /*1800*/  BSYNC B0 ;  /* 0x0000000000007941 */ /* 0x000fea0003800000 */
.L_x_154:
[----:B-1-3--:R-:W1:Y:S01]  /*1810*/  SHFL.BFLY PT, R17, R30, 0x8, 0x1f ;  /* 0x0d001f001e117f89 */ /* 0x00ae6200000e0000 */
[----:B------:R-:W3:Y:S01]  /*1820*/  I2F.RP R18, R27 ;  /* 0x0000001b00127306 */ /* 0x000ee20000209400 */
[----:B------:R-:W-:Y:S01]  /*1830*/  ISETP.GT.AND P5, PT, R3, RZ, PT ;  /* 0x000000ff0300720c */ /* 0x000fe20003fa4270 */
[----:B------:R-:W-:Y:S06]  /*1840*/  BSSY B1, `(.L_x_156) ;  /* 0x0000231000017945 */ /* 0x000fec0003800000 */
[----:B---3--:R-:W3:Y:S01]  /*1850*/  MUFU.RCP R18, R18 ;  /* 0x0000001200127308 */ /* 0x008ee20000001000 */
[----:B-1----:R-:W-:-:S05]  /*1860*/  FMNMX.FTZ R17, R17, R30, !PT ;  /* 0x0000001e11117209 */ /* 0x002fca0007810000 */
[----:B------:R-:W1:Y:S01]  /*1870*/  SHFL.BFLY PT, R8, R17, 0x4, 0x1f ;  /* 0x0c801f0011087f89 */ /* 0x000e6200000e0000 */
[----:B---3--:R-:W-:Y:S01]  /*1880*/  VIADD R32, R18, 0xffffffe ;  /* 0x0ffffffe12207836 */ /* 0x008fe20000000000 */
[----:B------:R-:W-:-:S03]  /*1890*/  IABS R18, R22 ;  /* 0x0000001600127213 */ /* 0x000fc60000000000 */
[----:B------:R3:W-:Y:S02]  /*18a0*/  F2I.FTZ.U32.TRUNC.NTZ R33, R32 ;  /* 0x0000002000217305 */ /* 0x0007e4000021f000 */
[----:B---3--:R-:W-:Y:S01]  /*18b0*/  IMAD.MOV.U32 R32, RZ, RZ, RZ ;  /* 0x000000ffff207224 */ /* 0x008fe200078e00ff */
[----:B-1----:R-:W-:Y:S02]  /*18c0*/  FMNMX.FTZ R8, R17, R8, !PT ;  /* 0x0000000811087209 */ /* 0x002fe40007810000 */
[----:B------:R-:W1:Y:S03]  /*18d0*/  LDC R17, c[0x0][0x270] ;  /* 0x00009c00ff117b82 */ /* 0x000e660000000800 */
[----:B0-----:R-:W0:Y:S01]  /*18e0*/  SHFL.BFLY PT, R25, R8, 0x2, 0x1f ;  /* 0x0c401f0008197f89 */ /* 0x001e2200000e0000 */
[----:B-1----:R-:W-:Y:S02]  /*18f0*/  IABS R26, R17 ;  /* 0x00000011001a7213 */ /* 0x002fe40000000000 */
[----:B0-----:R-:W-:-:S02]  /*1900*/  FMNMX.FTZ R25, R8, R25, !PT ;  /* 0x0000001908197209 */ /* 0x001fc40007810000 */
[----:B------:R-:W0:Y:S03]  /*1910*/  I2F.U32.RP R24, R26 ;  /* 0x0000001a00187306 */ /* 0x000e260000209000 */
[----:B--2---:R-:W1:Y:S02]  /*1920*/  SHFL.BFLY PT, R6, R25, 0x1, 0x1f ;  /* 0x0c201f0019067f89 */ /* 0x004e6400000e0000 */
[----:B-1----:R-:W-:-:S04]  /*1930*/  FMNMX.FTZ R6, R25, R6, !PT ;  /* 0x0000000619067209 */ /* 0x002fc80007810000 */
[----:B------:R-:W-:-:S04]  /*1940*/  FSETP.NEU.FTZ.AND P0, PT, R6, -INF , PT ;  /* 0xff8000000600780b */ /* 0x000fc80003f1d000 */
[----:B------:R-:W-:Y:S02]  /*1950*/  FSEL R7, R6, RZ, P0 ;  /* 0x000000ff06077208 */ /* 0x000fe40000000000 */
[----:B0-----:R-:W0:Y:S01]  /*1960*/  MUFU.RCP R6, R24 ;  /* 0x0000001800067308 */ /* 0x001e220000001000 */
[----:B------:R-:W-:Y:S02]  /*1970*/  ISETP.GT.AND P0, PT, R2, RZ, PT ;  /* 0x000000ff0200720c */ /* 0x000fe40003f04270 */
[----:B------:R-:W-:-:S04]  /*1980*/  FADD.FTZ R36, -R7, R30 ;  /* 0x0000001e07247221 */ /* 0x000fc80000010100 */
[----:B------:R-:W-:-:S06]  /*1990*/  FMUL.FTZ R36, R36, 1.4426950216293334961 ;  /* 0x3fb8aa3b24247820 */ /* 0x000fcc0000410000 */
[----:B------:R-:W1:Y:S01]  /*19a0*/  MUFU.EX2 R36, R36 ;  /* 0x0000002400247308 */ /* 0x000e620000000800 */
[----:B0-----:R-:W-:Y:S01]  /*19b0*/  VIADD R38, R6, 0xffffffe ;  /* 0x0ffffffe06267836 */ /* 0x001fe20000000000 */
[----:B------:R-:W-:Y:S01]  /*19c0*/  IABS R24, R4 ;  /* 0x0000000400187213 */ /* 0x000fe20000000000 */
[----:B------:R-:W-:Y:S01]  /*19d0*/  IMAD.MOV R6, RZ, RZ, -R33 ;  /* 0x000000ffff067224 */ /* 0x000fe200078e0a21 */
[----:B------:R-:W-:-:S04]  /*19e0*/  LOP3.LUT R4, R4, R17, RZ, 0x3c, !PT ;  /* 0x0000001104047212 */ /* 0x000fc800078e3cff */
[----:B------:R-:W0:Y:S01]  /*19f0*/  F2I.FTZ.U32.TRUNC.NTZ R39, R38 ;  /* 0x0000002600277305 */ /* 0x000e22000021f000 */
[----:B------:R-:W-:Y:S01]  /*1a00*/  IMAD R25, R6, R27, RZ ;  /* 0x0000001b06197224 */ /* 0x000fe200078e02ff */
[----:B------:R-:W-:-:S03]  /*1a10*/  IABS R6, R3 ;  /* 0x0000000300067213 */ /* 0x000fc60000000000 */
[----:B------:R-:W-:Y:S01]  /*1a20*/  IMAD.HI.U32 R25, R33, R25, R32 ;  /* 0x0000001921197227 */ /* 0x000fe200078e0020 */
[----:B------:R-:W-:Y:S01]  /*1a30*/  IABS R33, R17 ;  /* 0x0000001100217213 */ /* 0x000fe20000000000 */
[----:B-1----:R-:W1:Y:S02]  /*1a40*/  SHFL.BFLY PT, R31, R36, 0x8, 0x1f ;  /* 0x0d001f00241f7f89 */ /* 0x002e6400000e0000 */
[----:B------:R-:W-:Y:S02]  /*1a50*/  IMAD.MOV R6, RZ, RZ, -R6 ;  /* 0x000000ffff067224 */ /* 0x000fe400078e0a06 */
[----:B------:R-:W-:-:S04]  /*1a60*/  IMAD.HI.U32 R25, R25, R18, RZ ;  /* 0x0000001219197227 */ /* 0x000fc800078e00ff */
[----:B------:R-:W-:Y:S02]  /*1a70*/  IMAD R6, R25, R6, R18 ;  /* 0x0000000619067224 */ /* 0x000fe400078e0212 */
[----:B0-----:R-:W-:Y:S02]  /*1a80*/  IMAD.MOV R37, RZ, RZ, -R39 ;  /* 0x000000ffff257224 */ /* 0x001fe400078e0a27 */
[----:B------:R-:W-:Y:S01]  /*1a90*/  IMAD.MOV.U32 R38, RZ, RZ, RZ ;  /* 0x000000ffff267224 */ /* 0x000fe200078e00ff */
[----:B------:R-:W-:Y:S01]  /*1aa0*/  ISETP.GT.U32.AND P1, PT, R27, R6, PT ;  /* 0x000000061b00720c */ /* 0x000fe20003f24070 */
[----:B------:R-:W-:Y:S02]  /*1ab0*/  IMAD R37, R37, R26, RZ ;  /* 0x0000001a25257224 */ /* 0x000fe400078e02ff */
[----:B------:R-:W-:Y:S02]  /*1ac0*/  IMAD.MOV R33, RZ, RZ, -R33 ;  /* 0x000000ffff217224 */ /* 0x000fe400078e0a21 */
[----:B------:R-:W-:-:S06]  /*1ad0*/  IMAD.HI.U32 R37, R39, R37, R38 ;  /* 0x0000002527257227 */ /* 0x000fcc00078e0026 */
[----:B------:R-:W-:-:S04]  /*1ae0*/  IMAD.HI.U32 R32, R37, R24, RZ ;  /* 0x0000001825207227 */ /* 0x000fc800078e00ff */
[----:B-1----:R-:W-:Y:S01]  /*1af0*/  FADD.FTZ R31, R36, R31 ;  /* 0x0000001f241f7221 */ /* 0x002fe20000010000 */
[----:B------:R-:W-:Y:S01]  /*1b00*/  IMAD.HI.U32 R36, R37, R18, RZ ;  /* 0x0000001225247227 */ /* 0x000fe200078e00ff */
[----:B------:R-:W-:-:S03]  /*1b10*/  LOP3.LUT R37, R22, R27, RZ, 0x3c, !PT ;  /* 0x0000001b16257212 */ /* 0x000fc600078e3cff */
[----:B------:R-:W0:Y:S01]  /*1b20*/  SHFL.BFLY PT, R8, R31, 0x4, 0x1f ;  /* 0x0c801f001f087f89 */ /* 0x000e2200000e0000 */
[----:B------:R-:W-:Y:S01]  /*1b30*/  LOP3.LUT R22, R22, R17, RZ, 0x3c, !PT ;  /* 0x0000001116167212 */ /* 0x000fe200078e3cff */
[----:B------:R-:W-:Y:S02]  /*1b40*/  @!P1 IMAD.IADD R6, R6, 0x1, -R27 ;  /* 0x0000000106069824 */ /* 0x000fe400078e0a1b */
[----:B------:R-:W-:Y:S01]  /*1b50*/  @!P1 VIADD R25, R25, 0x1 ;  /* 0x0000000119199836 */ /* 0x000fe20000000000 */
[----:B------:R-:W-:Y:S02]  /*1b60*/  ISETP.NE.AND P1, PT, R3, RZ, PT ;  /* 0x000000ff0300720c */ /* 0x000fe40003f25270 */
[----:B------:R-:W-:Y:S02]  /*1b70*/  ISETP.GE.U32.AND P4, PT, R6, R27, PT ;  /* 0x0000001b0600720c */ /* 0x000fe40003f86070 */
[----:B------:R-:W-:-:S11]  /*1b80*/  SHF.R.S32.HI R6, RZ, 0x1f, R2 ;  /* 0x0000001fff067819 */ /* 0x000fd60000011402 */
[----:B------:R-:W-:Y:S02]  /*1b90*/  @P4 VIADD R25, R25, 0x1 ;  /* 0x0000000119194836 */ /* 0x000fe40000000000 */
[----:B0-----:R-:W-:Y:S01]  /*1ba0*/  FADD.FTZ R8, R31, R8 ;  /* 0x000000081f087221 */ /* 0x001fe20000010000 */
[-C--:B------:R-:W-:Y:S02]  /*1bb0*/  IMAD R31, R32, R33.reuse, R24 ;  /* 0x00000021201f7224 */ /* 0x080fe400078e0218 */
[----:B------:R-:W-:Y:S01]  /*1bc0*/  IMAD R33, R36, R33, R18 ;  /* 0x0000002124217224 */ /* 0x000fe200078e0212 */
[----:B------:R-:W-:Y:S01]  /*1bd0*/  LEA.HI.SX32 R18, R2, 0x1, 0x1 ;  /* 0x0000000102127811 */ /* 0x000fe200078f0aff */
[----:B------:R-:W0:Y:S01]  /*1be0*/  SHFL.BFLY PT, R29, R8, 0x2, 0x1f ;  /* 0x0c401f00081d7f89 */ /* 0x000e2200000e0000 */
[C---:B------:R-:W-:Y:S01]  /*1bf0*/  ISETP.GT.U32.AND P3, PT, R26.reuse, R31, PT ;  /* 0x0000001f1a00720c */ /* 0x040fe20003f64070 */
[----:B------:R-:W-:Y:S01]  /*1c00*/  @!P0 IMAD.MOV R18, RZ, RZ, R6 ;  /* 0x000000ffff128224 */ /* 0x000fe200078e0206 */
[----:B------:R-:W-:Y:S01]  /*1c10*/  ISETP.GT.U32.AND P2, PT, R26, R33, PT ;  /* 0x000000211a00720c */ /* 0x000fe20003f44070 */
[----:B------:R-:W1:Y:S01]  /*1c20*/  LDC.U8 R24, c[0x0][0x3d9] ;  /* 0x0000f640ff187b82 */ /* 0x000e620000000000 */
[----:B------:R-:W-:-:S02]  /*1c30*/  ISETP.GE.AND P0, PT, R37, RZ, PT ;  /* 0x000000ff2500720c */ /* 0x000fc40003f06270 */
[----:B------:R-:W-:-:S07]  /*1c40*/  LEA.HI.SX32 R6, R3, 0x1, 0x1 ;  /* 0x0000000103067811 */ /* 0x000fce00078f0aff */
[--C-:B------:R-:W-:Y:S02]  /*1c50*/  @!P3 IMAD.IADD R31, R31, 0x1, -R26.reuse ;  /* 0x000000011f1fb824 */ /* 0x100fe400078e0a1a */
[----:B------:R-:W-:Y:S02]  /*1c60*/  @!P2 IMAD.IADD R33, R33, 0x1, -R26 ;  /* 0x000000012121a824 */ /* 0x000fe400078e0a1a */
[----:B------:R-:W-:Y:S01]  /*1c70*/  @!P0 IMAD.MOV R25, RZ, RZ, -R25 ;  /* 0x000000ffff198224 */ /* 0x000fe200078e0a19 */
[----:B------:R-:W-:Y:S01]  /*1c80*/  ISETP.GE.U32.AND P4, PT, R31, R26, PT ;  /* 0x0000001a1f00720c */ /* 0x000fe20003f86070 */
[----:B------:R-:W-:Y:S01]  /*1c90*/  @!P3 VIADD R32, R32, 0x1 ;  /* 0x000000012020b836 */ /* 0x000fe20000000000 */
[----:B------:R-:W-:Y:S01]  /*1ca0*/  @!P1 LOP3.LUT R25, RZ, R27, RZ, 0x33, !PT ;  /* 0x0000001bff199212 */ /* 0x000fe200078e33ff */
[----:B------:R-:W-:Y:S01]  /*1cb0*/  @!P2 VIADD R36, R36, 0x1 ;  /* 0x000000012424a836 */ /* 0x000fe20000000000 */
[----:B------:R-:W-:Y:S01]  /*1cc0*/  ISETP.GE.AND P1, PT, R4, RZ, PT ;  /* 0x000000ff0400720c */ /* 0x000fe20003f26270 */
[----:B0-----:R-:W-:Y:S01]  /*1cd0*/  FADD.FTZ R29, R8, R29 ;  /* 0x0000001d081d7221 */ /* 0x001fe20000010000 */
[----:B------:R-:W-:-:S02]  /*1ce0*/  ISETP.GE.AND P3, PT, R22, RZ, PT ;  /* 0x000000ff1600720c */ /* 0x000fc40003f66270 */
[----:B------:R-:W-:Y:S02]  /*1cf0*/  LOP3.LUT R27, RZ, R17, RZ, 0x33, !PT ;  /* 0x00000011ff1b7212 */ /* 0x000fe400078e33ff */
[----:B------:R-:W0:Y:S01]  /*1d00*/  SHFL.BFLY PT, R8, R29, 0x1, 0x1f ;  /* 0x0c201f001d087f89 */ /* 0x000e2200000e0000 */
[----:B-1----:R-:W-:Y:S02]  /*1d10*/  ISETP.NE.AND P2, PT, R24, RZ, PT ;  /* 0x000000ff1800720c */ /* 0x002fe40003f45270 */
[----:B------:R-:W-:Y:S01]  /*1d20*/  @P4 VIADD R32, R32, 0x1 ;  /* 0x0000000120204836 */ /* 0x000fe20000000000 */
[C---:B------:R-:W-:Y:S02]  /*1d30*/  LOP3.LUT P4, RZ, R16.reuse, 0xf, RZ, 0xc0, !PT ;  /* 0x0000000f10ff7812 */ /* 0x040fe4000788c0ff */
[----:B------:R-:W-:Y:S01]  /*1d40*/  SEL R9, R9, 0x1, !P2 ;  /* 0x0000000109097807 */ /* 0x000fe20005000000 */
[----:B------:R-:W-:Y:S01]  /*1d50*/  @!P1 IMAD.MOV R32, RZ, RZ, -R32 ;  /* 0x000000ffff209224 */ /* 0x000fe200078e0a20 */
[----:B------:R-:W-:-:S02]  /*1d60*/  ISETP.GT.OR P4, PT, R16, 0x7f, P4 ;  /* 0x0000007f1000780c */ /* 0x000fc40002784670 */
[----:B------:R-:W-:Y:S01]  /*1d70*/  ISETP.LT.U32.AND P1, PT, R20, R25, PT ;  /* 0x000000191400720c */ /* 0x000fe20003f21070 */
[----:B0-----:R-:W-:Y:S01]  /*1d80*/  FADD.FTZ R8, R29, R8 ;  /* 0x000000081d087221 */ /* 0x001fe20000010000 */
[----:B------:R-:W-:-:S04]  /*1d90*/  SHF.R.S32.HI R29, RZ, 0x1f, R3 ;  /* 0x0000001fff1d7819 */ /* 0x000fc80000011403 */
[----:B------:R-:W-:Y:S01]  /*1da0*/  FSETP.NE.FTZ.AND P0, PT, R8, RZ, PT ;  /* 0x000000ff0800720b */ /* 0x000fe20003f15000 */
[----:B------:R-:W-:Y:S01]  /*1db0*/  @!P5 IMAD.MOV R6, RZ, RZ, R29 ;  /* 0x000000ffff06d224 */ /* 0x000fe200078e021d */
[----:B------:R-:W-:Y:S02]  /*1dc0*/  ISETP.GE.U32.AND P5, PT, R33, R26, PT ;  /* 0x0000001a2100720c */ /* 0x000fe40003fa6070 */
[----:B------:R-:W-:-:S04]  /*1dd0*/  SHF.R.S32.HI R33, RZ, 0x1f, R25 ;  /* 0x0000001fff217819 */ /* 0x000fc80000011419 */
[----:B------:R-:W-:-:S05]  /*1de0*/  ISETP.LT.AND.EX P1, PT, R21, R33, PT, P1 ;  /* 0x000000211500720c */ /* 0x000fca0003f21310 */
[----:B------:R-:W0:Y:S02]  /*1df0*/  @P0 MUFU.LG2 R4, R8 ;  /* 0x0000000800040308 */ /* 0x000e240000000c00 */
[----:B------:R-:W-:Y:S01]  /*1e00*/  @P5 VIADD R36, R36, 0x1 ;  /* 0x0000000124245836 */ /* 0x000fe20000000000 */
[----:B------:R-:W-:-:S03]  /*1e10*/  ISETP.NE.AND P5, PT, R17, RZ, PT ;  /* 0x000000ff1100720c */ /* 0x000fc60003fa5270 */
[----:B------:R-:W-:Y:S01]  /*1e20*/  @!P3 IMAD.MOV R36, RZ, RZ, -R36 ;  /* 0x000000ffff24b224 */ /* 0x000fe200078e0a24 */
[----:B------:R-:W-:-:S04]  /*1e30*/  SEL R32, R27, R32, !P5 ;  /* 0x000000201b207207 */ /* 0x000fc80006800000 */
[----:B------:R-:W-:Y:S01]  /*1e40*/  SEL R36, R27, R36, !P5 ;  /* 0x000000241b247207 */ /* 0x000fe20006800000 */
[-C--:B------:R-:W-:Y:S02]  /*1e50*/  IMAD R31, R32, R9.reuse, RZ ;  /* 0x00000009201f7224 */ /* 0x080fe400078e02ff */
[----:B------:R-:W-:Y:S02]  /*1e60*/  IMAD.MOV.U32 R27, RZ, RZ, 0x7f800000 ;  /* 0x7f800000ff1b7424 */ /* 0x000fe400078e00ff */
[----:B------:R-:W-:Y:S02]  /*1e70*/  IMAD R29, R36, R9, RZ ;  /* 0x00000009241d7224 */ /* 0x000fe400078e02ff */
[----:B0-----:R-:W-:Y:S01]  /*1e80*/  @P0 FFMA.FTZ R27, R4, 0.69314718246459960938, R7 ;  /* 0x3f317218041b0823 */ /* 0x001fe20000010007 */
[----:B------:R-:W-:Y:S01]  /*1e90*/  SEL R9, R20, R25, P1 ;  /* 0x0000001914097207 */ /* 0x000fe20000800000 */
[----:B------:R-:W-:Y:S01]  /*1ea0*/  IMAD R7, R18, R31, RZ ;  /* 0x0000001f12077224 */ /* 0x000fe200078e02ff */
[----:B------:R-:W-:Y:S01]  /*1eb0*/  SEL R8, R21, R33, P1 ;  /* 0x0000002115087207 */ /* 0x000fe20000800000 */
[----:B------:R-:W-:Y:S01]  /*1ec0*/  IMAD R6, R29, R6, RZ ;  /* 0x000000061d067224 */ /* 0x000fe200078e02ff */
[----:B------:R-:W-:Y:S06]  /*1ed0*/  @P4 BRA `(.L_x_157) ;  /* 0x0000001c001c4947 */ /* 0x000fec0003800000 */
[----:B------:R-:W-:Y:S01]  /*1ee0*/  ULDC.U8 UR4, c[0x0][0x3d8] ;  /* 0x0000f60000047ab9 */ /* 0x000fe20000000000 */
[----:B------:R-:W-:Y:S02]  /*1ef0*/  LEA.HI R4, R19, R16, RZ, 0x4 ;  /* 0x0000001013047211 */ /* 0x000fe400078f20ff */
[----:B------:R-:W-:Y:S02]  /*1f00*/  ISETP.NE.AND P1, PT, RZ, UR4, PT ;  /* 0x00000004ff007c0c */ /* 0x000fe4000bf25270 */
[----:B------:R-:W-:-:S04]  /*1f10*/  SHF.R.S32.HI R4, RZ, 0x4, R4 ;  /* 0x00000004ff047819 */ /* 0x000fc80000011404 */
[----:B------:R-:W-:-:S04]  /*1f20*/  IADD3 R32, P0, R4, UR7, RZ ;  /* 0x0000000704207c10 */ /* 0x000fc8000ff1e0ff */
[----:B------:R-:W-:-:S03]  /*1f30*/  LEA.HI.X.SX32 R33, R4, UR6, 0x1, P0 ;  /* 0x0000000604217c11 */ /* 0x000fc600080f0eff */
[----:B------:R-:W-:Y:S06]  /*1f40*/  @!P1 BRA `(.L_x_158) ;  /* 0x0000001800f09947 */ /* 0x000fec0003800000 */
        /* <DEDUP_REMOVED lines=30> */
[----:B------:R-:W-:Y:S05]  /*2130*/  CALL.REL.NOINC `($__internal_3_$__cuda_sm20_div_s64) ;  /* 0x0000002400cc7944 */ /* 0x000fea0003c00000 */
        /* <DEDUP_REMOVED lines=9> */
.L_x_160:
        /* <DEDUP_REMOVED lines=22> */
.L_x_161:
[----:B------:R-:W-:Y:S05]  /*2330*/  BSYNC B0 ;  /* 0x0000000000007941 */ /* 0x000fea0003800000 */
.L_x_159:
[----:B------:R-:W-:Y:S01]  /*2340*/  LOP3.LUT R16, R17, R0, RZ, 0xfc, !PT ;  /* 0x0000000011107212 */ /* 0x000fe200078efcff */
[----:B------:R-:W-:Y:S03]  /*2350*/  BSSY B0, `(.L_x_162) ;  /* 0x0000028000007945 */ /* 0x000fe60003800000 */
        /* <DEDUP_REMOVED lines=9> */
[-C--:B------:R-:W-:Y:S02]  /*23f0*/  IADD3.X R16, RZ, ~R19.reuse, RZ, P0, !PT ;  /* 0x80000013ff107210 */ /* 0x080fe400007fe4ff */
[----:B------:R-:W-:Y:S01]  /*2400*/  MOV R36, R18 ;  /* 0x0000001200247202 */ /* 0x000fe20000000f00 */
[----:B------:R-:W-:Y:S01]  /*2410*/  IMAD.WIDE.U32 R32, R23, R20, R32 ;  /* 0x0000001417207225 */ /* 0x000fe200078e0020 */
[----:B------:R-:W-:-:S03]  /*2420*/  MOV R37, R19 ;  /* 0x0000001300257202 */ /* 0x000fc60000000f00 */
[----:B------:R-:W-:-:S04]  /*2430*/  IMAD R21, R16, R23, RZ ;  /* 0x0000001710157224 */ /* 0x000fc800078e02ff */
[----:B------:R-:W-:-:S05]  /*2440*/  IMAD R0, R0, R20, R21 ;  /* 0x0000001400007224 */ /* 0x000fca00078e0215 */
[----:B------:R-:W-:Y:S01]  /*2450*/  IADD3 R0, R33, R0, RZ ;  /* 0x0000000021007210 */ /* 0x000fe20007ffe0ff */
[----:B------:R-:W-:Y:S05]  /*2460*/  BRA `(.L_x_164) ;  /* 0x0000000000587947 */ /* 0x000fea0003800000 */
.L_x_163:
        /* <DEDUP_REMOVED lines=22> */
.L_x_164:
[----:B------:R-:W-:Y:S05]  /*25d0*/  BSYNC B0 ;  /* 0x0000000000007941 */ /* 0x000fea0003800000 */
.L_x_162:
        /* <DEDUP_REMOVED lines=11> */
[----:B------:R-:W-:Y:S05]  /*2690*/  CALL.REL.NOINC `($__internal_3_$__cuda_sm20_div_s64) ;  /* 0x0000002000747944 */ /* 0x000fea0003c00000 */
[----:B------:R-:W-:-:S04]  /*26a0*/  IADD3 R17, P0, RZ, -R18, RZ ;  /* 0x80000012ff117210 */ /* 0x000fc80007f1e0ff */
[----:B------:R-:W-:Y:S01]  /*26b0*/  IADD3.X R16, RZ, ~R19, RZ, P0, !PT ;  /* 0x80000013ff107210 */ /* 0x000fe200007fe4ff */
[----:B------:R-:W-:-:S04]  /*26c0*/  IMAD.WIDE.U32 R36, R5, R17, R36 ;  /* 0x0000001105247225 */ /* 0x000fc800078e0024 */
[----:B------:R-:W-:-:S04]  /*26d0*/  IMAD R16, R16, R5, RZ ;  /* 0x0000000510107224 */ /* 0x000fc800078e02ff */
[----:B------:R-:W-:-:S05]  /*26e0*/  IMAD R4, R4, R17, R16 ;  /* 0x0000001104047224 */ /* 0x000fca00078e0210 */
[----:B------:R-:W-:Y:S01]  /*26f0*/  IADD3 R4, R37, R4, RZ ;  /* 0x0000000425047210 */ /* 0x000fe20007ffe0ff */
[----:B------:R-:W-:Y:S05]  /*2700*/  BRA `(.L_x_167) ;  /* 0x0000000000587947 */ /* 0x000fea0003800000 */
.L_x_166:
[----:B------:R-:W0:Y:S01]  /*2710*/  I2F.U32.RP R19, R5 ;  /* 0x0000000500137306 */ /* 0x000e220000209000 */
[----:B------:R-:W-:-:S07]  /*2720*/  ISETP.NE.U32.AND P0, PT, R5, RZ, PT ;  /* 0x000000ff0500720c */ /* 0x000fce0003f05070 */
[----:B0-----:R-:W0:Y:S02]  /*2730*/  MUFU.RCP R16, R19 ;  /* 0x0000001300107308 */ /* 0x001e240000001000 */
[----:B0-----:R-:W-:Y:S01]  /*2740*/  IADD3 R16, R16, 0xffffffe, RZ ;  /* 0x0ffffffe10107810 */ /* 0x001fe20007ffe0ff */
[----:B------:R-:W-:-:S05]  /*2750*/  HFMA2.MMA R19, -RZ, RZ, 0, 0 ;  /* 0x00000000ff137435 */ /* 0x000fca00000001ff */
        /* <DEDUP_REMOVED lines=17> */
.L_x_167:
[----:B------:R-:W-:Y:S05]  /*2870*/  BSYNC B0 ;  /* 0x0000000000007941 */ /* 0x000fea0003800000 */
.L_x_165:
        /* <DEDUP_REMOVED lines=38> */
[----:B------:R-:W-:Y:S05]  /*2ae0*/  CALL.REL.NOINC `($__internal_3_$__cuda_sm20_div_s64) ;  /* 0x0000001c00607944 */ /* 0x000fea0003c00000 */
        /* <DEDUP_REMOVED lines=12> */
.L_x_169:
        /* <DEDUP_REMOVED lines=23> */
.L_x_170:
[----:B------:R-:W-:Y:S05]  /*2d20*/  BSYNC B0 ;  /* 0x0000000000007941 */ /* 0x000fea0003800000 */
.L_x_168:
        /* <DEDUP_REMOVED lines=18> */
.L_x_172:
        /* <DEDUP_REMOVED lines=22> */
.L_x_173:
[----:B------:R-:W-:Y:S05]  /*2fb0*/  BSYNC B0 ;  /* 0x0000000000007941 */ /* 0x000fea0003800000 */
.L_x_171:
        /* <DEDUP_REMOVED lines=20> */
.L_x_175:
[----:B------:R-:W0:Y:S01]  /*3100*/  I2F.U32.RP R19, R13 ;  /* 0x0000000d00137306 */ /* 0x000e220000209000 */
[----:B------:R-:W-:Y:S01]  /*3110*/  IMAD.MOV.U32 R20, RZ, RZ, RZ ;  /* 0x000000ffff147224 */ /* 0x000fe200078e00ff */
[----:B------:R-:W-:-:S06]  /*3120*/  ISETP.NE.U32.AND P0, PT, R13, RZ, PT ;  /* 0x000000ff0d00720c */ /* 0x000fcc0003f05070 */
        /* <DEDUP_REMOVED lines=20> */
.L_x_176:
[----:B------:R-:W-:Y:S05]  /*3270*/  BSYNC B0 ;  /* 0x0000000000007941 */ /* 0x000fea0003800000 */
.L_x_174:
[----:B------:R-:W-:Y:S01]  /*3280*/  SHF.R.S32.HI R17, RZ, 0x1f, R7 ;  /* 0x0000001fff117819 */ /* 0x000fe20000011407 */
[-C--:B------:R-:W-:Y:S01]  /*3290*/  IMAD R12, R19, R7.reuse, RZ ;  /* 0x00000007130c7224 */ /* 0x080fe200078e02ff */
[----:B------:R-:W-:Y:S01]  /*32a0*/  ULDC UR4, c[0x0][0x2c4] ;  /* 0x0000b10000047ab9 */ /* 0x000fe20000000800 */
[----:B------:R-:W-:Y:S01]  /*32b0*/  IMAD.WIDE.U32 R42, R18, R7, RZ ;  /* 0x00000007122a7225 */ /* 0x000fe200078e00ff */
[----:B------:R-:W-:Y:S03]  /*32c0*/  BSSY B0, `(.L_x_177) ;  /* 0x000003a000007945 */ /* 0x000fe60003800000 */
[----:B------:R-:W-:Y:S01]  /*32d0*/  IMAD R7, R17, R18, R12 ;  /* 0x0000001211077224 */ /* 0x000fe200078e020c */
[----:B------:R-:W-:Y:S01]  /*32e0*/  SHF.R.S32.HI R18, RZ, 0x1f, R2 ;  /* 0x0000001fff127819 */ /* 0x000fe20000011402 */
[----:B------:R-:W-:Y:S01]  /*32f0*/  IMAD R17, R15, R2, RZ ;  /* 0x000000020f117224 */ /* 0x000fe200078e02ff */
[----:B------:R-:W-:Y:S01]  /*3300*/  LOP3.LUT R15, R41, R10, RZ, 0xfc, !PT ;  /* 0x0000000a290f7212 */ /* 0x000fe200078efcff */
[----:B------:R-:W-:Y:S01]  /*3310*/  IMAD R45, R23, UR4, RZ ;  /* 0x00000004172d7c24 */ /* 0x000fe2000f8e02ff */
[----:B------:R-:W-:Y:S01]  /*3320*/  IADD3 R7, R43, R7, RZ ;  /* 0x000000072b077210 */ /* 0x000fe20007ffe0ff */
[----:B------:R-:W-:Y:S01]  /*3330*/  IMAD R17, R18, R13, R17 ;  /* 0x0000000d12117224 */ /* 0x000fe200078e0211 */
[----:B------:R-:W-:Y:S01]  /*3340*/  ISETP.NE.U32.AND P0, PT, R15, RZ, PT ;  /* 0x000000ff0f00720c */ /* 0x000fe20003f05070 */
[----:B------:R-:W-:Y:S01]  /*3350*/  IMAD R12, R14, R45, RZ ;  /* 0x0000002d0e0c7224 */ /* 0x000fe200078e02ff */
[----:B------:R-:W-:Y:S01]  /*3360*/  SHF.R.S32.HI R19, RZ, 0x1f, R45 ;  /* 0x0000001fff137819 */ /* 0x000fe2000001142d */
        /* <DEDUP_REMOVED lines=11> */
[----:B------:R-:W-:Y:S05]  /*3420*/  CALL.REL.NOINC `($__internal_3_$__cuda_sm20_div_s64) ;  /* 0x0000001400107944 */ /* 0x000fea0003c00000 */
        /* <DEDUP_REMOVED lines=12> */
.L_x_178:
        /* <DEDUP_REMOVED lines=23> */
.L_x_179:
[----:B------:R-:W-:Y:S05]  /*3660*/  BSYNC B0 ;  /* 0x0000000000007941 */ /* 0x000fea0003800000 */
.L_x_177:
        /* <DEDUP_REMOVED lines=29> */
.L_x_181:
        /* <DEDUP_REMOVED lines=8> */
[----:B------:R-:W-:-:S04]  /*38c0*/  IMAD.HI.U32 R13, R19, R8, R18 ;  /* 0x00000008130d7227 */ /* 0x000fc800078e0012 */
[----:B------:R-:W-:Y:S02]  /*38d0*/  IMAD.MOV.U32 R19, RZ, RZ, RZ ;  /* 0x000000ffff137224 */ /* 0x000fe400078e00ff */
        /* <DEDUP_REMOVED lines=13> */
.L_x_182:
[----:B------:R-:W-:Y:S05]  /*39b0*/  BSYNC B0 ;  /* 0x0000000000007941 */ /* 0x000fea0003800000 */
.L_x_180:
[----:B------:R-:W-:Y:S01]  /*39c0*/  IADD3 R33, P1, P0, R36, R34, R32 ;  /* 0x0000002224217210 */ /* 0x000fe2000783e020 */
[----:B------:R-:W-:-:S03]  /*39d0*/  ULDC.64 UR4, c[0x0][0x2b0] ;  /* 0x0000ac0000047ab9 */ /* 0x000fc60000000a00 */
[----:B------:R-:W-:Y:S02]  /*39e0*/  IADD3 R33, P3, P2, R42, R33, R44 ;  /* 0x000000212a217210 */ /* 0x000fe40007a7e02c */
[----:B------:R-:W-:Y:S01]  /*39f0*/  IADD3.X R0, R4, R5, R0, P1, P0 ;  /* 0x0000000504007210 */ /* 0x000fe20000fe0400 */
[----:B------:R-:W-:Y:S01]  /*3a00*/  IMAD R5, R19, R6, RZ ;  /* 0x0000000613057224 */ /* 0x000fe200078e02ff */
[----:B------:R-:W-:Y:S02]  /*3a10*/  IADD3 R14, P1, P0, R46, R33, R14 ;  /* 0x000000212e0e7210 */ /* 0x000fe4000783e00e */
[----:B------:R-:W-:Y:S02]  /*3a20*/  IADD3.X R0, R7, R0, R2, P3, P2 ;  /* 0x0000000007007210 */ /* 0x000fe40001fe4402 */
[----:B------:R-:W-:Y:S02]  /*3a30*/  SHF.R.S32.HI R2, RZ, 0x1f, R6 ;  /* 0x0000001fff027819 */ /* 0x000fe40000011406 */
[----:B------:R-:W-:-:S02]  /*3a40*/  IADD3.X R15, R11, R0, R12, P1, P0 ;  /* 0x000000000b0f7210 */ /* 0x000fc40000fe040c */
[----:B------:R-:W-:Y:S01]  /*3a50*/  SHF.R.S32.HI R0, RZ, 0x1f, R3 ;  /* 0x0000001fff007819 */ /* 0x000fe20000011403 */
[-C--:B------:R-:W-:Y:S02]  /*3a60*/  IMAD R2, R2, R18.reuse, R5 ;  /* 0x0000001202027224 */ /* 0x080fe400078e0205 */
[----:B------:R-:W-:-:S04]  /*3a70*/  IMAD.WIDE.U32 R14, R6, R18, R14 ;  /* 0x00000012060e7225 */ /* 0x000fc800078e000e */
[----:B------:R-:W-:Y:S02]  /*3a80*/  IMAD R5, R8, R3, RZ ;  /* 0x0000000308057224 */ /* 0x000fe400078e02ff */
        /* <DEDUP_REMOVED lines=8> */
.L_x_158:
[----:B------:R-:W-:Y:S02]  /*3b10*/  ULDC.64 UR4, c[0x0][0x2b0] ;  /* 0x0000ac0000047ab9 */ /* 0x000fe40000000a00 */
[----:B------:R-:W-:-:S04]  /*3b20*/  LEA R2, P0, R32, UR4, 0x2 ;  /* 0x0000000420027c11 */ /* 0x000fc8000f8010ff */
[----:B------:R-:W-:-:S05]  /*3b30*/  LEA.HI.X R3, R32, UR5, R33, 0x2, P0 ;  /* 0x0000000520037c11 */ /* 0x000fca00080f1421 */
[----:B------:R0:W-:Y:S04]  /*3b40*/  STG.E desc[UR8][R2.64], R27 ;  /* 0x0000001b02007986 */ /* 0x0001e8000c101908 */
.L_x_157:
[----:B------:R-:W-:Y:S05]  /*3b50*/  BSYNC B1 ;  /* 0x0000000000017941 */ /* 0x000fea0003800000 */
.L_x_156:
[----:B01----:R-:W0:Y:S01]  /*3b60*/  S2R R2, SR_TID.X ;  /* 0x0000000000027919 */ /* 0x003e220000002100 */
[----:B------:R-:W1:Y:S01]  /*3b70*/  LDC R0, c[0x0][0x3c4] ;  /* 0x0000f100ff007b82 */ /* 0x000e620000000800 */
[----:B------:R-:W-:Y:S01]  /*3b80*/  BSSY B0, `(.L_x_183) ;  /* 0x0000012000007945 */ /* 0x000fe20003800000 */
[----:B0-----:R-:W-:-:S04]  /*3b90*/  SHF.R.S32.HI R3, RZ, 0x1f, R2 ;  /* 0x0000001fff037819 */ /* 0x001fc80000011402 */
[----:B------:R-:W-:-:S04]  /*3ba0*/  LEA.HI R32, R3, R2, RZ, 0x4 ;  /* 0x0000000203207211 */ /* 0x000fc800078f20ff */
[----:B------:R-:W-:-:S05]  /*3bb0*/  LOP3.LUT R31, R32, 0xfffffff0, RZ, 0xc0, !PT ;  /* 0xfffffff0201f7812 */ /* 0x000fca00078ec0ff */
[----:B------:R-:W-:-:S05]  /*3bc0*/  IMAD.IADD R31, R2, 0x1, -R31 ;  /* 0x00000001021f7824 */ /* 0x000fca00078e0a1f */
[----:B-1----:R-:W-:-:S04]  /*3bd0*/  ISETP.GE.AND P0, PT, R31, R0, PT ;  /* 0x000000001f00720c */ /* 0x002fc80003f06270 */
[----:B------:R-:W-:-:S13]  /*3be0*/  ISETP.LT.AND P0, PT, R2, 0x80, !P0 ;  /* 0x000000800200780c */ /* 0x000fda0004701270 */
[----:B------:R-:W-:Y:S05]  /*3bf0*/  @!P0 BRA `(.L_x_184) ;  /* 0x0000000000288947 */ /* 0x000fea0003800000 */
[----:B------:R-:W0:Y:S01]  /*3c00*/  S2R R2, SR_CgaCtaId ;  /* 0x0000000000027919 */ /* 0x000e220000008800 */
[----:B------:R-:W-:Y:S01]  /*3c10*/  FADD.FTZ R4, -R27, R30 ;  /* 0x0000001e1b047221 */ /* 0x000fe20000010100 */
[----:B------:R-:W-:-:S03]  /*3c20*/  MOV R3, 0x400 ;  /* 0x0000040000037802 */ /* 0x000fc60000000f00 */
[----:B------:R-:W-:-:S06]  /*3c30*/  FMUL.FTZ R4, R4, 1.4426950216293334961 ;  /* 0x3fb8aa3b04047820 */ /* 0x000fcc0000410000 */
[----:B------:R-:W1:Y:S01]  /*3c40*/  MUFU.EX2 R4, R4 ;  /* 0x0000000400047308 */ /* 0x000e620000000800 */
[----:B0-----:R-:W-:Y:S02]  /*3c50*/  LEA R2, R2, R3, 0x18 ;  /* 0x0000000302027211 */ /* 0x001fe400078ec0ff */
[----:B------:R-:W-:-:S03]  /*3c60*/  SHF.R.S32.HI R3, RZ, 0x4, R32 ;  /* 0x00000004ff037819 */ /* 0x000fc60000011420 */
[----:B------:R-:W-:-:S05]  /*3c70*/  IMAD R2, R31, 0x24, R2 ;  /* 0x000000241f027824 */ /* 0x000fca00078e0202 */
[----:B------:R-:W-:-:S05]  /*3c80*/  LEA R3, R3, R2, 0x2 ;  /* 0x0000000203037211 */ /* 0x000fca00078e10ff */
[----:B-1----:R0:W-:Y:S02]  /*3c90*/  STS [R3], R4 ;  /* 0x0000000403007388 */ /* 0x0021e40000000800 */
.L_x_184:
[----:B------:R-:W-:Y:S05]  /*3ca0*/  BSYNC B0 ;  /* 0x0000000000007941 */ /* 0x000fea0003800000 */
.L_x_183:
[----:B------:R-:W-:Y:S01]  /*3cb0*/  ISETP.GE.AND P0, PT, R0, 0x1, PT ;  /* 0x000000010000780c */ /* 0x000fe20003f06270 */
[----:B------:R-:W-:Y:S01]  /*3cc0*/  IMAD.SHL.U32 R31, R31, 0x4, RZ ;  /* 0x000000041f1f7824 */ /* 0x000fe200078e00ff */
[----:B------:R-:W-:Y:S01]  /*3cd0*/  BAR.SYNC.DEFER_BLOCKING 0x0 ;  /* 0x0000000000007b1d */ /* 0x000fe20000010000 */
[----:B------:R-:W-:Y:S01]  /*3ce0*/  CS2R R10, SRZ ;  /* 0x00000000000a7805 */ /* 0x000fe2000001ff00 */
[----:B------:R-:W-:Y:S01]  /*3cf0*/  IMAD.MOV.U32 R13, RZ, RZ, RZ ;  /* 0x000000ffff0d7224 */ /* 0x000fe200078e00ff */
[----:B------:R-:W-:Y:S02]  /*3d00*/  CS2R R8, SRZ ;  /* 0x0000000000087805 */ /* 0x000fe4000001ff00 */
[----:B------:R-:W-:Y:S02]  /*3d10*/  CS2R R6, SRZ ;  /* 0x0000000000067805 */ /* 0x000fe4000001ff00 */
[----:B0-----:R-:W-:Y:S02]  /*3d20*/  CS2R R4, SRZ ;  /* 0x0000000000047805 */ /* 0x001fe4000001ff00 */
[----:B------:R-:W-:Y:S01]  /*3d30*/  CS2R R2, SRZ ;  /* 0x0000000000027805 */ /* 0x000fe2000001ff00 */
[----:B------:R-:W-:Y:S01]  /*3d40*/  IMAD.MOV.U32 R0, RZ, RZ, RZ ;  /* 0x000000ffff007224 */ /* 0x000fe200078e00ff */
[----:B------:R-:W-:Y:S01]  /*3d50*/  SHF.R.S32.HI R32, RZ, 0x4, R32 ;  /* 0x00000004ff207819 */ /* 0x000fe20000011420 */
[----:B------:R-:W-:-:S02]  /*3d60*/  VIADD R30, R31, 0x40 ;  /* 0x000000401f1e7836 */ /* 0x000fc40000000000 */
[----:B------:R-:W-:Y:S01]  /*3d70*/  VIADD R29, R31, 0x80 ;  /* 0x000000801f1d7836 */ /* 0x000fe20000000000 */
[----:B------:R-:W-:Y:S06]  /*3d80*/  @!P0 BRA `(.L_x_185) ;  /* 0x0000000400008947 */ /* 0x000fec0003800000 */
        /* <DEDUP_REMOVED lines=28> */
.L_x_188:
[----:B------:R-:W-:Y:S01]  /*3f50*/  MOV R35, R33 ;  /* 0x0000002100237202 */ /* 0x000fe20000000f00 */
[----:B------:R-:W-:Y:S04]  /*3f60*/  BSSY B0, `(.L_x_186) ;  /* 0x000000e000007945 */ /* 0x000fe80003800000 */
[----:B------:R-:W-:Y:S05]  /*3f70*/  @P3 BRA `(.L_x_187) ;  /* 0x0000000000303947 */ /* 0x000fea0003800000 */
        /* <DEDUP_REMOVED lines=12> */
.L_x_187:
[----:B------:R-:W-:Y:S05]  /*4040*/  BSYNC B0 ;  /* 0x0000000000007941 */ /* 0x000fea0003800000 */
.L_x_186:
[----:B------:R1:W2:Y:S01]  /*4050*/  LDS R12, [R14] ;  /* 0x000000000e0c7984 */ /* 0x0002a20000000800 */
[----:B------:R-:W3:Y:S01]  /*4060*/  LDC R15, c[0x0][0x3c4] ;  /* 0x0000f100ff0f7b82 */ /* 0x000ee20000000800 */
[----:B------:R-:W-:Y:S01]  /*4070*/  UIADD3 UR5, UR5, 0x1, URZ ;  /* 0x0000000105057890 */ /* 0x000fe2000fffe03f */
[----:B0-----:R-:W-:Y:S04]  /*4080*/  IADD3 R34, P0, R36, R34, RZ ;  /* 0x0000002224227210 */ /* 0x001fe80007f1e0ff */
[----:B------:R-:W-:Y:S02]  /*4090*/  IADD3.X R33, R37, R35, RZ, P0, !PT ;  /* 0x0000002325217210 */ /* 0x000fe400007fe4ff */
[----:B-1----:R-:W-:Y:S01]  /*40a0*/  IADD3 R14, R14, 0x24, RZ ;  /* 0x000000240e0e7810 */ /* 0x002fe20007ffe0ff */
[C---:B--2--5:R-:W-:Y:S01]  /*40b0*/  FFMA.FTZ R3, R12.reuse, R16, R3 ;  /* 0x000000100c037223 */ /* 0x064fe20000010003 */
[----:B---3--:R-:W-:Y:S01]  /*40c0*/  ISETP.LE.AND P0, PT, R15, UR5, PT ;  /* 0x000000050f007c0c */ /* 0x008fe2000bf03270 */
        /* <DEDUP_REMOVED lines=10> */
[----:B------:R-:W-:Y:S02]  /*4170*/  FFMA.FTZ R10, R12, R27, R10 ;  /* 0x0000001b0c0a7223 */ /* 0x000fe4000001000a */
[----:B------:R-:W-:Y:S05]  /*4180*/  @!P0 BRA `(.L_x_188) ;  /* 0xfffffffc00708947 */ /* 0x000fea000383ffff */
.L_x_185:
        /* <DEDUP_REMOVED lines=89> */
[CC--:B------:R-:W-:Y:S02]  /*4720*/  @!P2 IADD3 R18, P0, R31.reuse, R20.reuse, RZ ;  /* 0x000000141f12a210 */ /* 0x0c0fe40007f1e0ff */
[----:B------:R-:W-:Y:S02]  /*4730*/  @!P1 IADD3 R0, P3, R30, R20, RZ ;  /* 0x000000141e009210 */ /* 0x000fe40007f7e0ff */
[----:B------:R-:W-:Y:S02]  /*4740*/  @!P2 LEA.HI.X.SX32 R31, R31, R12, 0x1, P0 ;  /* 0x0000000c1f1fa211 */ /* 0x000fe400000f0eff */
        /* <DEDUP_REMOVED lines=18> */
        .weak           $__internal_3_$__cuda_sm20_div_s64
        .type           $__internal_3_$__cuda_sm20_div_s64,@function
        .size           $__internal_3_$__cuda_sm20_div_s64,(.L_x_4133 - $__internal_3_$__cuda_sm20_div_s64)
$__internal_3_$__cuda_sm20_div_s64:
        /* <DEDUP_REMOVED lines=29> */
[----:B------:R-:W-:-:S04]  /*4a40*/  IMAD.X R18, RZ, RZ, ~R18, P0 ;  /* 0x000000ffff127224 */ /* 0x000fc800000e0e12 */
[----:B------:R-:W-:-:S04]  /*4a50*/  IMAD.WIDE.U32 R48, P5, R49, R18, R48 ;  /* 0x0000001231307225 */ /* 0x000fc800078a0030 */
[----:B------:R-:W-:-:S04]  /*4a60*/  IMAD.HI.U32 R19, P4, R25, R20, R48 ;  /* 0x0000001419137227 */ /* 0x000fc80007880030 */
[CC--:B------:R-:W-:Y:S02]  /*4a70*/  IMAD R20, R25.reuse, R18.reuse, RZ ;  /* 0x0000001219147224 */ /* 0x0c0fe400078e02ff */
[----:B------:R-:W-:-:S03]  /*4a80*/  IMAD.HI.U32 R18, R25, R18, RZ ;  /* 0x0000001219127227 */ /* 0x000fc600078e00ff */
[----:B------:R-:W-:Y:S01]  /*4a90*/  IADD3 R20, P3, R20, R19, RZ ;  /* 0x0000001314147210 */ /* 0x000fe20007f7e0ff */
[----:B------:R-:W-:Y:S01]  /*4aa0*/  IMAD.X R25, R18, 0x1, R25, P5 ;  /* 0x0000000112197824 */ /* 0x000fe200028e0619 */
[----:B------:R-:W-:Y:S01]  /*4ab0*/  IADD3 R19, P0, RZ, -R26, RZ ;  /* 0x8000001aff137210 */ /* 0x000fe20007f1e0ff */
[----:B------:R-:W-:-:S03]  /*4ac0*/  IMAD.MOV.U32 R49, RZ, RZ, RZ ;  /* 0x000000ffff317224 */ /* 0x000fc600078e00ff */
[----:B------:R-:W-:Y:S02]  /*4ad0*/  SEL R19, R19, R26, !P1 ;  /* 0x0000001a13137207 */ /* 0x000fe40004800000 */
[----:B------:R-:W-:Y:S02]  /*4ae0*/  IADD3.X R26, RZ, ~R17, RZ, P0, !PT ;  /* 0x80000011ff1a7210 */ /* 0x000fe400007fe4ff */
[----:B------:R-:W-:Y:S01]  /*4af0*/  IADD3.X R25, RZ, RZ, R25, P3, P4 ;  /* 0x000000ffff197210 */ /* 0x000fe20001fe8419 */
[----:B------:R-:W-:Y:S01]  /*4b00*/  IMAD.HI.U32 R48, R20, R19, RZ ;  /* 0x0000001314307227 */ /* 0x000fe200078e00ff */
[----:B------:R-:W-:-:S05]  /*4b10*/  SEL R18, R26, R17, !P1 ;  /* 0x000000111a127207 */ /* 0x000fca0004800000 */
[----:B------:R-:W-:-:S04]  /*4b20*/  IMAD.WIDE.U32 R48, R20, R18, R48 ;  /* 0x0000001214307225 */ /* 0x000fc800078e0030 */
[C---:B------:R-:W-:Y:S02]  /*4b30*/  IMAD R26, R25.reuse, R18, RZ ;  /* 0x00000012191a7224 */ /* 0x040fe400078e02ff */
[----:B------:R-:W-:-:S04]  /*4b40*/  IMAD.HI.U32 R29, P0, R25, R19, R48 ;  /* 0x00000013191d7227 */ /* 0x000fc80007800030 */
[----:B------:R-:W-:Y:S01]  /*4b50*/  IMAD.HI.U32 R25, R25, R18, RZ ;  /* 0x0000001219197227 */ /* 0x000fe200078e00ff */
[----:B------:R-:W-:-:S03]  /*4b60*/  IADD3 R26, P1, R26, R29, RZ ;  /* 0x0000001d1a1a7210 */ /* 0x000fc60007f3e0ff */
[----:B------:R-:W-:Y:S02]  /*4b70*/  IMAD.X R25, RZ, RZ, R25, P0 ;  /* 0x000000ffff197224 */ /* 0x000fe400000e0619 */
[----:B------:R-:W-:-:S04]  /*4b80*/  IMAD.WIDE.U32 R48, R26, R38, RZ ;  /* 0x000000261a307225 */ /* 0x000fc800078e00ff */
[----:B------:R-:W-:Y:S01]  /*4b90*/  IMAD R20, R26, R39, R49 ;  /* 0x000000271a147224 */ /* 0x000fe200078e0231 */
[----:B------:R-:W-:Y:S01]  /*4ba0*/  IADD3 R19, P0, -R48, R19, RZ ;  /* 0x0000001330137210 */ /* 0x000fe20007f1e1ff */
[----:B------:R-:W-:-:S03]  /*4bb0*/  IMAD.X R25, RZ, RZ, R25, P1 ;  /* 0x000000ffff197224 */ /* 0x000fc600008e0619 */
[-C--:B------:R-:W-:Y:S01]  /*4bc0*/  ISETP.GE.U32.AND P4, PT, R19, R38.reuse, PT ;  /* 0x000000261300720c */ /* 0x080fe20003f86070 */
[-C--:B------:R-:W-:Y:S01]  /*4bd0*/  IMAD R29, R25, R38.reuse, R20 ;  /* 0x00000026191d7224 */ /* 0x080fe200078e0214 */
[----:B------:R-:W-:-:S04]  /*4be0*/  IADD3 R20, P3, R19, -R38, RZ ;  /* 0x8000002613147210 */ /* 0x000fc80007f7e0ff */
[----:B------:R-:W-:Y:S02]  /*4bf0*/  IADD3.X R18, ~R29, R18, RZ, P0, !PT ;  /* 0x000000121d127210 */ /* 0x000fe400007fe5ff */
[----:B------:R-:W-:Y:S02]  /*4c00*/  IADD3 R29, P1, R26, 0x1, RZ ;  /* 0x000000011a1d7810 */ /* 0x000fe40007f3e0ff */
[----:B------:R-:W-:-:S04]  /*4c10*/  ISETP.GE.U32.AND.EX P4, PT, R18, R39, PT, P4 ;  /* 0x000000271200720c */ /* 0x000fc80003f86140 */
[----:B------:R-:W-:Y:S01]  /*4c20*/  SEL R20, R20, R19, P4 ;  /* 0x0000001314147207 */ /* 0x000fe20002000000 */
[----:B------:R-:W-:Y:S01]  /*4c30*/  IMAD.X R19, R18, 0x1, ~R39, P3 ;  /* 0x0000000112137824 */ /* 0x000fe200018e0e27 */
[----:B------:R-:W-:Y:S02]  /*4c40*/  SEL R29, R29, R26, P4 ;  /* 0x0000001a1d1d7207 */ /* 0x000fe40002000000 */
[----:B------:R-:W-:Y:S01]  /*4c50*/  ISETP.GE.U32.AND P0, PT, R20, R38, PT ;  /* 0x000000261400720c */ /* 0x000fe20003f06070 */
[----:B------:R-:W-:Y:S01]  /*4c60*/  IMAD.X R20, RZ, RZ, R25, P1 ;  /* 0x000000ffff147224 */ /* 0x000fe200008e0619 */
[----:B------:R-:W-:Y:S01]  /*4c70*/  SEL R19, R19, R18, P4 ;  /* 0x0000001213137207 */ /* 0x000fe20002000000 */
[----:B------:R-:W-:Y:S01]  /*4c80*/  IMAD.MOV.U32 R38, RZ, RZ, R22 ;  /* 0x000000ffff267224 */ /* 0x000fe200078e0016 */
[----:B------:R-:W-:Y:S02]  /*4c90*/  IADD3 R18, P1, R29, 0x1, RZ ;  /* 0x000000011d127810 */ /* 0x000fe40007f3e0ff */
[----:B------:R-:W-:-:S02]  /*4ca0*/  SEL R20, R20, R25, P4 ;  /* 0x0000001914147207 */ /* 0x000fc40002000000 */
        /* <DEDUP_REMOVED lines=15> */
[----:B------:R-:W-:Y:S06]  /*4da0*/  RET.REL.NODEC R38 `(_ZN5flash32flash_fwd_splitkv_combine_kernelI23Flash_fwd_kernel_traitsILi192ELi64ELi64ELi4ELb0ELb0EN7cutlass6half_tE19Flash_kernel_traitsILi192ELi64ELi64ELi4ES3_EELi8ELi4ELb0EEEvNS_16Flash_fwd_paramsE) ;  /* 0xffffffb026947950 */ /* 0x000fec0003c3ffff */
.L_x_189:
        /* <DEDUP_REMOVED lines=13> */
.L_x_4133:


//--------------------- .text._ZN5flash32flash_fwd_splitkv_combine_kernelI23Flash_fwd_kernel_traitsILi192ELi64ELi64ELi4ELb0ELb0EN7cutlass6half_tE19Flash_kernel_traitsILi192ELi64ELi64ELi4ES3_EELi8ELi3ELb0EEEvNS_16Flash_fwd_paramsE --------------------------
	.section	.text._ZN5flash32flash_fwd_splitkv_combine_kernelI23Flash_fwd_kernel_traitsILi192ELi64ELi64ELi4ELb0ELb0EN7cutlass6half_tE19Flash_kernel_traitsILi192ELi64ELi64ELi4ES3_EELi8ELi3ELb0EEEvNS_16Flash_fwd_paramsE,"ax",@progbits
	.align	128
        .global         _ZN5flash32flash_fwd_splitkv_combine_kernelI23Flash_fwd_kernel_traitsILi192ELi64ELi64ELi4ELb0ELb0EN7cutlass6half_tE19Flash_kernel_traitsILi192ELi64ELi64ELi4ES3_EELi8ELi3ELb0EEEvNS_16Flash_fwd_paramsE
        .type           _ZN5flash32flash_fwd_splitkv_combine_kernelI23Flash_fwd_kernel_traitsILi192ELi64ELi64ELi4ELb0ELb0EN7cutlass6half_tE19Flash_kernel_traitsILi192ELi64ELi64ELi4ES3_EELi8ELi3ELb0EEEvNS_16Flash_fwd_paramsE,@function
        .size           _ZN5flash32flash_fwd_splitkv_combine_kernelI23Flash_fwd_kernel_traitsILi192ELi64ELi64ELi4ELb0ELb0EN7cutlass6half_tE19Flash_kernel_traitsILi192ELi64ELi64ELi4ES3_EELi8ELi3ELb0EEEvNS_16Flash_fwd_paramsE,(.L_x_4134 - _ZN5flash32flash_fwd_splitkv_combine_kernelI23Flash_fwd_kernel_traitsILi192ELi64ELi64ELi4ELb0ELb0EN7cutlass6half_tE19Flash_kernel_traitsILi192ELi64ELi64ELi4ES3_EELi8ELi3ELb0EEEvNS_16Flash_fwd_paramsE)
        .other          _ZN5flash32flash_fwd_splitkv_combine_kernelI23Flash_fwd_kernel_traitsILi192ELi64ELi64ELi4ELb0ELb0EN7cutlass6half_tE19Flash_kernel_traitsILi192ELi64ELi64ELi4ES3_EELi8ELi3ELb0EEEvNS_16Flash_fwd_paramsE,@"STO_CUDA_ENTRY STV_DEFAULT"
_ZN5flash32flash_fwd_splitkv_combine_kernelI23Flash_fwd_kernel_traitsILi192ELi64ELi64ELi4ELb0ELb0EN7cutlass6half_tE19Flash_kernel_traitsILi192ELi64ELi64ELi4ES3_EELi8ELi3ELb0EEEvNS_16Flash_fwd_paramsE:
.text._ZN5flash32flash_fwd_splitkv_combine_kernelI23Flash_fwd_kernel_traitsILi192ELi64ELi64ELi4ELb0ELb0EN7cutlass6half_tE19Flash_kernel_traitsILi192ELi64ELi64ELi4ES3_EELi8ELi3ELb0EEEvNS_16Flash_fwd_paramsE:
        /* <DEDUP_REMOVED lines=23> */
[----:B------:R-:W-:Y:S05]  /*0170*/  CALL.REL.NOINC `($__internal_4_$__cuda_sm20_div_s64) ;  /* 0x0000004400807944 */ /* 0x000fea0003c00000 */
[----:B------:R-:W-:Y:S02]  /*0180*/  MOV R18, R0 ;  /* 0x0000000000127202 */ /* 0x000fe40000000f00 */
[----:B------:R-:W-:Y:S01]  /*0190*/  MOV R19, R21 ;  /* 0x0000001500137202 */ /* 0x000fe20000000f00 */
[----:B------:R-:W-:Y:S06]  /*01a0*/  BRA `(.L_x_191) ;  /* 0x00000000004c7947 */ /* 0x000fec0003800000 */
.L_x_190:
        /* <DEDUP_REMOVED lines=19> */
.L_x_191:
        /* <DEDUP_REMOVED lines=9> */
[----:B------:R-:W-:Y:S02]  /*0370*/  MOV R24, R18 ;  /* 0x0000001200187202 */ /* 0x000fe40000000f00 */
[----:B------:R-:W-:Y:S02]  /*0380*/  MOV R20, 0x3a0 ;  /* 0x000003a000147802 */ /* 0x000fe40000000f00 */
[----:B------:R-:W-:Y:S05]  /*0390*/  CALL.REL.NOINC `($__internal_4_$__cuda_sm20_div_s64) ;  /* 0x0000004000f87944 */ /* 0x000fea0003c00000 */
[----:B------:R-:W-:Y:S02]  /*03a0*/  MOV R10, R0 ;  /* 0x00000000000a7202 */ /* 0x000fe40000000f00 */
[----:B------:R-:W-:Y:S01]  /*03b0*/  MOV R11, R21 ;  /* 0x00000015000b7202 */ /* 0x000fe20000000f00 */
[----:B------:R-:W-:Y:S05]  /*03c0*/  BRA `(.L_x_194) ;  /* 0x00000000004c7947 */ /* 0x000fea0003800000 */
.L_x_193:
        /* <DEDUP_REMOVED lines=19> */
.L_x_194:
[----:B------:R-:W-:Y:S05]  /*0500*/  BSYNC B0 ;  /* 0x0000000000007941 */ /* 0x000fea0003800000 */
.L_x_192:
[----:B------:R-:W0:Y:S01]  /*0510*/  LDC R2, c[0x0][0x2c4] ;  /* 0x0000b100ff027b82 */ /* 0x000e220000000800 */
[----:B------:R-:W-:Y:S01]  /*0520*/  IMAD.MOV.U32 R12, RZ, RZ, RZ ;  /* 0x000000ffff0c7224 */ /* 0x000fe200078e00ff */
[----:B------:R-:W-:Y:S01]  /*0530*/  BSSY B0, `(.L_x_195) ;  /* 0x000003d000007945 */ /* 0x000fe20003800000 */
[----:B0-----:R-:W-:Y:S01]  /*0540*/  IABS R7, R2 ;  /* 0x0000000200077213 */ /* 0x001fe20000000000 */
[----:B------:R-:W-:-:S03]  /*0550*/  VIADD R9, R2, 0xffffffff ;  /* 0xffffffff02097836 */ /* 0x000fc60000000000 */
        /* <DEDUP_REMOVED lines=26> */
[----:B------:R-:W-:Y:S02]  /*0700*/  SEL R17, R6, R17, P0 ;  /* 0x0000001106117207 */ /* 0x000fe40000000000 */
        /* <DEDUP_REMOVED lines=10> */
[----:B------:R-:W-:Y:S01]  /*07b0*/  MOV R20, R0 ;  /* 0x0000000000147202 */ /* 0x000fe20000000f00 */
[----:B------:R-:W-:Y:S05]  /*07c0*/  BRA `(.L_x_197) ;  /* 0x00000000004c7947 */ /* 0x000fea0003800000 */
.L_x_196:
        /* <DEDUP_REMOVED lines=19> */
.L_x_197:
[----:B------:R-:W-:Y:S05]  /*0900*/  BSYNC B0 ;  /* 0x0000000000007941 */ /* 0x000fea0003800000 */
.L_x_195:
        /* <DEDUP_REMOVED lines=17> */
[----:B------:R-:W-:-:S04]  /*0a20*/  IMAD.MOV.U32 R2, RZ, RZ, R0 ;  /* 0x000000ffff027224 */ /* 0x000fc800078e0000 */
[----:B------:R-:W-:-:S04]  /*0a30*/  IMAD.HI.U32 R0, R13, R2, RZ ;  /* 0x000000020d007227 */ /* 0x000fc800078e00ff */
[----:B------:R-:W-:-:S04]  /*0a40*/  IMAD.MOV R7, RZ, RZ, -R0 ;  /* 0x000000ffff077224 */ /* 0x000fc800078e0a00 */
[----:B------:R-:W-:Y:S01]  /*0a50*/  IMAD R7, R6, R7, R2 ;  /* 0x0000000706077224 */ /* 0x000fe200078e0202 */
[----:B------:R-:W-:-:S04]  /*0a60*/  SHF.R.S32.HI R2, RZ, 0x1f, R5 ;  /* 0x0000001fff027819 */ /* 0x000fc80000011405 */
        /* <DEDUP_REMOVED lines=26> */
[----:B------:R-:W-:Y:S01]  /*0c10*/  IMAD R15, R13, R0, R2 ;  /* 0x000000000d0f7224 */ /* 0x000fe200078e0202 */
[----:B------:R-:W-:-:S04]  /*0c20*/  LOP3.LUT R0, R7, R12, RZ, 0x3c, !PT ;  /* 0x0000000c07007212 */ /* 0x000fc800078e3cff */
[----:B------:R-:W-:Y:S02]  /*0c30*/  ISETP.GT.U32.AND P1, PT, R12, R15, PT ;  /* 0x0000000f0c00720c */ /* 0x000fe40003f24070 */
[----:B------:R-:W-:-:S11]  /*0c40*/  ISETP.GE.AND P0, PT, R0, RZ, PT ;  /* 0x000000ff0000720c */ /* 0x000fd60003f06270 */
[-C--:B------:R-:W-:Y:S01]  /*0c50*/  @!P1 IADD3 R15, R15, -R12.reuse, RZ ;  /* 0x8000000c0f0f9210 */ /* 0x080fe20007ffe0ff */
        /* <DEDUP_REMOVED lines=22> */
[----:B------:R-:W-:Y:S05]  /*0dc0*/  BRA `(.L_x_200) ;  /* 0x00000000004c7947 */ /* 0x000fea0003800000 */
.L_x_199:
        /* <DEDUP_REMOVED lines=19> */
.L_x_200:
[----:B------:R-:W-:Y:S05]  /*0f00*/  BSYNC B0 ;  /* 0x0000000000007941 */ /* 0x000fea0003800000 */
.L_x_198:
        /* <DEDUP_REMOVED lines=43> */
.L_x_202:
[----:B------:R-:W0:Y:S01]  /*11c0*/  I2F.U32.RP R6, R14 ;  /* 0x0000000e00067306 */ /* 0x000e220000209000 */
[----:B------:R-:W-:Y:S01]  /*11d0*/  HFMA2.MMA R20, -RZ, RZ, 0, 0 ;  /* 0x00000000ff147435 */ /* 0x000fe200000001ff */
[----:B------:R-:W-:-:S06]  /*11e0*/  ISETP.NE.U32.AND P0, PT, R14, RZ, PT ;  /* 0x000000ff0e00720c */ /* 0x000fcc0003f05070 */
[----:B0-----:R-:W0:Y:S02]  /*11f0*/  MUFU.RCP R2, R6 ;  /* 0x0000000600027308 */ /* 0x001e240000001000 */
[----:B0-----:R-:W-:-:S06]  /*1200*/  VIADD R2, R2, 0xffffffe ;  /* 0x0ffffffe02027836 */ /* 0x001fcc0000000000 */
[----:B------:R-:W0:Y:S02]  /*1210*/  F2I.FTZ.U32.TRUNC.NTZ R21, R2 ;  /* 0x0000000200157305 */ /* 0x000e24000021f000 */
[----:B0-----:R-:W-:-:S04]  /*1220*/  IMAD.MOV R0, RZ, RZ, -R21 ;  /* 0x000000ffff007224 */ /* 0x001fc800078e0a15 */
[----:B------:R-:W-:-:S04]  /*1230*/  IMAD R0, R0, R14, RZ ;  /* 0x0000000e00007224 */ /* 0x000fc800078e02ff */
        /* <DEDUP_REMOVED lines=11> */
.L_x_203:
[----:B------:R-:W-:Y:S05]  /*12f0*/  BSYNC B0 ;  /* 0x0000000000007941 */ /* 0x000fea0003800000 */
.L_x_201:
[----:B------:R-:W0:Y:S01]  /*1300*/  LDC R10, c[0x0][0x2c4] ;  /* 0x0000b100ff0a7b82 */ /* 0x000e220000000800 */
[----:B------:R-:W1:Y:S01]  /*1310*/  S2R R29, SR_CgaCtaId ;  /* 0x00000000001d7919 */ /* 0x000e620000008800 */
[----:B------:R-:W-:Y:S01]  /*1320*/  ISETP.GT.AND P3, PT, R5, RZ, PT ;  /* 0x000000ff0500720c */ /* 0x000fe20003f64270 */
[----:B------:R-:W-:Y:S01]  /*1330*/  ULDC UR4, c[0x0][0x3c4] ;  /* 0x0000f10000047ab9 */ /* 0x000fe20000000800 */
[----:B------:R-:W-:Y:S01]  /*1340*/  ULDC.64 UR8, c[0x0][0x208] ;  /* 0x0000820000087ab9 */ /* 0x000fe20000000a00 */
[----:B------:R-:W-:Y:S01]  /*1350*/  BSSY B0, `(.L_x_204) ;  /* 0x0000042000007945 */ /* 0x000fe20003800000 */
[----:B------:R-:W-:Y:S01]  /*1360*/  IMAD.MOV.U32 R27, RZ, RZ, -0x800000 ;  /* 0xff800000ff1b7424 */ /* 0x000fe200078e00ff */
[----:B0-----:R-:W-:-:S04]  /*1370*/  IABS R0, R10 ;  /* 0x0000000a00007213 */ /* 0x001fc80000000000 */
[----:B------:R-:W0:Y:S08]  /*1380*/  I2F.RP R11, R0 ;  /* 0x00000000000b7306 */ /* 0x000e300000209400 */
[----:B0-----:R-:W0:Y:S02]  /*1390*/  MUFU.RCP R24, R11 ;  /* 0x0000000b00187308 */ /* 0x001e240000001000 */
[----:B0-----:R-:W-:Y:S01]  /*13a0*/  VIADD R24, R24, 0xffffffe ;  /* 0x0ffffffe18187836 */ /* 0x001fe20000000000 */
[----:B------:R-:W0:Y:S05]  /*13b0*/  S2R R11, SR_TID.X ;  /* 0x00000000000b7919 */ /* 0x000e2a0000002100 */
[----:B------:R-:W2:Y:S02]  /*13c0*/  F2I.FTZ.U32.TRUNC.NTZ R25, R24 ;  /* 0x0000001800197305 */ /* 0x000ea4000021f000 */
[----:B--2---:R-:W-:-:S02]  /*13d0*/  IMAD.MOV R2, RZ, RZ, -R25 ;  /* 0x000000ffff027224 */ /* 0x004fc400078e0a19 */
[----:B------:R-:W-:Y:S02]  /*13e0*/  IMAD.MOV.U32 R24, RZ, RZ, RZ ;  /* 0x000000ffff187224 */ /* 0x000fe400078e00ff */
[----:B------:R-:W-:Y:S01]  /*13f0*/  IMAD R6, R2, R0, RZ ;  /* 0x0000000002067224 */ /* 0x000fe200078e02ff */
[----:B------:R-:W-:Y:S02]  /*1400*/  IABS R2, R9 ;  /* 0x0000000900027213 */ /* 0x000fe40000000000 */
[----:B------:R-:W-:Y:S01]  /*1410*/  LOP3.LUT R9, R9, R10, RZ, 0x3c, !PT ;  /* 0x0000000a09097212 */ /* 0x000fe200078e3cff */
[----:B------:R-:W-:-:S03]  /*1420*/  IMAD.HI.U32 R6, R25, R6, R24 ;  /* 0x0000000619067227 */ /* 0x000fc600078e0018 */
[----:B------:R-:W-:Y:S01]  /*1430*/  ISETP.GE.AND P1, PT, R9, RZ, PT ;  /* 0x000000ff0900720c */ /* 0x000fe20003f26270 */
[----:B------:R-:W-:Y:S02]  /*1440*/  IMAD.MOV.U32 R19, RZ, RZ, R2 ;  /* 0x000000ffff137224 */ /* 0x000fe400078e0002 */
[----:B------:R-:W-:Y:S02]  /*1450*/  IMAD.MOV.U32 R25, RZ, RZ, -0x800000 ;  /* 0xff800000ff197424 */ /* 0x000fe400078e00ff */
[----:B------:R-:W-:-:S04]  /*1460*/  IMAD.HI.U32 R2, R6, R19, RZ ;  /* 0x0000001306027227 */ /* 0x000fc800078e00ff */
[----:B------:R-:W-:-:S04]  /*1470*/  IMAD.MOV R6, RZ, RZ, -R2 ;  /* 0x000000ffff067224 */ /* 0x000fc800078e0a02 */
[----:B------:R-:W-:Y:S01]  /*1480*/  IMAD R19, R0, R6, R19 ;  /* 0x0000000600137224 */ /* 0x000fe200078e0213 */
[----:B------:R-:W-:-:S04]  /*1490*/  SHF.R.S32.HI R6, RZ, 0x1f, R5 ;  /* 0x0000001fff067819 */ /* 0x000fc80000011405 */
[----:B------:R-:W-:-:S13]  /*14a0*/  ISETP.GT.U32.AND P0, PT, R0, R19, PT ;  /* 0x000000130000720c */ /* 0x000fda0003f04070 */
[-C--:B------:R-:W-:Y:S01]  /*14b0*/  @!P0 IADD3 R19, R19, -R0.reuse, RZ ;  /* 0x8000000013138210 */ /* 0x080fe20007ffe0ff */
[----:B------:R-:W-:Y:S01]  /*14c0*/  @!P0 VIADD R2, R2, 0x1 ;  /* 0x0000000102028836 */ /* 0x000fe20000000000 */
[----:B------:R-:W-:Y:S02]  /*14d0*/  ISETP.NE.AND P0, PT, R10, RZ, PT ;  /* 0x000000ff0a00720c */ /* 0x000fe40003f05270 */
[----:B------:R-:W-:Y:S02]  /*14e0*/  ISETP.GE.U32.AND P2, PT, R19, R0, PT ;  /* 0x000000001300720c */ /* 0x000fe40003f46070 */
[----:B------:R-:W-:Y:S01]  /*14f0*/  LEA.HI.SX32 R0, R5, 0x1, 0x1 ;  /* 0x0000000105007811 */ /* 0x000fe200078f0aff */
[----:B------:R-:W-:Y:S01]  /*1500*/  @!P3 IMAD.MOV R0, RZ, RZ, R6 ;  /* 0x000000ffff00b224 */ /* 0x000fe200078e0206 */
[----:B------:R-:W-:-:S04]  /*1510*/  MOV R6, 0x400 ;  /* 0x0000040000067802 */ /* 0x000fc80000000f00 */
[----:B-1----:R-:W-:-:S05]  /*1520*/  LEA R29, R29, R6, 0x18 ;  /* 0x000000061d1d7211 */ /* 0x002fca00078ec0ff */
[----:B------:R-:W-:-:S04]  /*1530*/  @P2 VIADD R2, R2, 0x1 ;  /* 0x0000000102022836 */ /* 0x000fc80000000000 */
[----:B------:R-:W-:Y:S01]  /*1540*/  IMAD.MOV.U32 R5, RZ, RZ, R2 ;  /* 0x000000ffff057224 */ /* 0x000fe200078e0002 */
[----:B0-----:R-:W-:-:S04]  /*1550*/  SHF.R.S32.HI R2, RZ, 0x1f, R11 ;  /* 0x0000001fff027819 */ /* 0x001fc8000001140b */
[----:B------:R-:W-:Y:S02]  /*1560*/  LEA.HI R2, R2, R11, RZ, 0x3 ;  /* 0x0000000b02027211 */ /* 0x000fe400078f18ff */
[----:B------:R-:W-:Y:S02]  /*1570*/  @!P1 IADD3 R5, -R5, RZ, RZ ;  /* 0x000000ff05059210 */ /* 0x000fe40007ffe1ff */
[----:B------:R-:W-:Y:S02]  /*1580*/  LOP3.LUT R12, R2, 0xfffffff8, RZ, 0xc0, !PT ;  /* 0xfffffff8020c7812 */ /* 0x000fe400078ec0ff */
[----:B------:R-:W-:Y:S02]  /*1590*/  SHF.R.S32.HI R2, RZ, 0x3, R2 ;  /* 0x00000003ff027819 */ /* 0x000fe40000011402 */
[C---:B------:R-:W-:Y:S01]  /*15a0*/  ISETP.GT.AND P1, PT, R11.reuse, 0x3f, PT ;  /* 0x0000003f0b00780c */ /* 0x040fe20003f24270 */
[----:B------:R-:W-:Y:S01]  /*15b0*/  IMAD.IADD R12, R11, 0x1, -R12 ;  /* 0x000000010b0c7824 */ /* 0x000fe200078e0a0c */
[----:B------:R-:W-:-:S02]  /*15c0*/  @!P0 LOP3.LUT R5, RZ, R10, RZ, 0x33, !PT ;  /* 0x0000000aff058212 */ /* 0x000fc400078e33ff */
[----:B------:R-:W-:-:S03]  /*15d0*/  ISETP.GE.AND P0, PT, R2, UR4, PT ;  /* 0x0000000402007c0c */ /* 0x000fc6000bf06270 */
[----:B------:R-:W-:-:S05]  /*15e0*/  IMAD R5, R0, R5, RZ ;  /* 0x0000000500057224 */ /* 0x000fca00078e02ff */
[----:B------:R-:W-:Y:S01]  /*15f0*/  IABS R30, R5 ;  /* 0x00000005001e7213 */ /* 0x000fe20000000000 */
[--C-:B------:R-:W-:Y:S02]  /*1600*/  @!P1 IMAD R9, R2, 0x24, R29.reuse ;  /* 0x0000002402099824 */ /* 0x100fe400078e021d */
[----:B------:R-:W-:Y:S02]  /*1610*/  IMAD R29, R12, 0x24, R29 ;  /* 0x000000240c1d7824 */ /* 0x000fe400078e021d */
[----:B------:R-:W-:Y:S01]  /*1620*/  VIADD R19, R30, UR5 ;  /* 0x000000051e137c36 */ /* 0x000fe20008000000 */
[----:B------:R-:W-:Y:S01]  /*1630*/  @!P1 LEA R6, R12, R9, 0x2 ;  /* 0x000000090c069211 */ /* 0x000fe200078e10ff */
[----:B------:R-:W-:Y:S01]  /*1640*/  IMAD R29, R2, 0x4, R29 ;  /* 0x00000004021d7824 */ /* 0x000fe200078e021d */
        /* <DEDUP_REMOVED lines=16> */
[----:B------:R-:W-:-:S06]  /*1750*/  LEA.HI.X R25, R34, UR5, R0, 0x2, P0 ;  /* 0x0000000522197c11 */ /* 0x000fcc00080f1400 */
[----:B------:R0:W5:Y:S03]  /*1760*/  LDG.E R25, desc[UR8][R24.64] ;  /* 0x0000000818197981 */ /* 0x000166000c1e1900 */
.L_x_205:
[----:B------:R-:W-:Y:S05]  /*1770*/  BSYNC B0 ;  /* 0x0000000000007941 */ /* 0x000fea0003800000 */
.L_x_204:
[----:B-----5:R1:W-:Y:S01]  /*1780*/  @!P1 STS [R6], R25 ;  /* 0x0000001906009388 */ /* 0x0203e20000000800 */
[----:B------:R-:W2:Y:S01]  /*1790*/  I2F.RP R12, R30 ;  /* 0x0000001e000c7306 */ /* 0x000ea20000209400 */
[----:B------:R-:W-:Y:S01]  /*17a0*/  BAR.SYNC.DEFER_BLOCKING 0x0 ;  /* 0x0000000000007b1d */ /* 0x000fe20000010000 */
[----:B------:R-:W-:Y:S02]  /*17b0*/  ISETP.GT.AND P5, PT, R4, RZ, PT ;  /* 0x000000ff0400720c */ /* 0x000fe40003fa4270 */
[----:B------:R-:W-:-:S03]  /*17c0*/  ISETP.NE.AND P6, PT, R5, RZ, PT ;  /* 0x000000ff0500720c */ /* 0x000fc60003fc5270 */
[----:B------:R-:W-:Y:S01]  /*17d0*/  BSSY B1, `(.L_x_206) ;  /* 0x0000230000017945 */ /* 0x000fe20003800000 */
[----:B--2---:R-:W2:Y:S01]  /*17e0*/  MUFU.RCP R12, R12 ;  /* 0x0000000c000c7308 */ /* 0x004ea20000001000 */
[----:B-1----:R-:W-:Y:S01]  /*17f0*/  IABS R25, R5 ;  /* 0x0000000500197213 */ /* 0x002fe20000000000 */
[----:B------:R-:W1:Y:S04]  /*1800*/  @!P1 LDS R27, [R29] ;  /* 0x000000001d1b9984 */ /* 0x000e680000000800 */
[----:B------:R-:W-:Y:S02]  /*1810*/  IMAD.MOV R25, RZ, RZ, -R25 ;  /* 0x000000ffff197224 */ /* 0x000fe400078e0a19 */
[----:B--2---:R-:W-:-:S04]  /*1820*/  VIADD R36, R12, 0xffffffe ;  /* 0x0ffffffe0c247836 */ /* 0x004fc80000000000 */
[----:B------:R-:W2:Y:S02]  /*1830*/  F2I.FTZ.U32.TRUNC.NTZ R37, R36 ;  /* 0x0000002400257305 */ /* 0x000ea4000021f000 */
[----:B--2---:R-:W-:Y:S02]  /*1840*/  IMAD.MOV R12, RZ, RZ, -R37 ;  /* 0x000000ffff0c7224 */ /* 0x004fe400078e0a25 */
[----:B------:R-:W-:Y:S02]  /*1850*/  IMAD.MOV.U32 R36, RZ, RZ, RZ ;  /* 0x000000ffff247224 */ /* 0x000fe400078e00ff */
[----:B------:R-:W-:-:S04]  /*1860*/  IMAD R12, R12, R30, RZ ;  /* 0x0000001e0c0c7224 */ /* 0x000fc800078e02ff */
[----:B------:R-:W-:Y:S01]  /*1870*/  IMAD.HI.U32 R35, R37, R12, R36 ;  /* 0x0000000c25237227 */ /* 0x000fe200078e0024 */
[----:B-1----:R-:W1:Y:S02]  /*1880*/  SHFL.BFLY PT, R0, R27, 0x4, 0x1f ;  /* 0x0c801f001b007f89 */ /* 0x002e6400000e0000 */
[----:B-1----:R-:W-:Y:S02]  /*1890*/  FMNMX.FTZ R31, R0, R27, !PT ;  /* 0x0000001b001f7209 */ /* 0x002fe40007810000 */
[----:B------:R-:W0:Y:S03]  /*18a0*/  LDC R0, c[0x0][0x270] ;  /* 0x00009c00ff007b82 */ /* 0x000e260000000800 */
[----:B------:R-:W1:Y:S01]  /*18b0*/  SHFL.BFLY PT, R26, R31, 0x2, 0x1f ;  /* 0x0c401f001f1a7f89 */ /* 0x000e6200000e0000 */
[-C--:B0-----:R-:W-:Y:S02]  /*18c0*/  IABS R24, R0.reuse ;  /* 0x0000000000187213 */ /* 0x081fe40000000000 */
[----:B------:R-:W-:-:S02]  /*18d0*/  IABS R12, R0 ;  /* 0x00000000000c7213 */ /* 0x000fc40000000000 */
[----:B-1----:R-:W-:Y:S01]  /*18e0*/  FMNMX.FTZ R26, R31, R26, !PT ;  /* 0x0000001a1f1a7209 */ /* 0x002fe20007810000 */
[----:B------:R-:W0:Y:S02]  /*18f0*/  I2F.U32.RP R22, R24 ;  /* 0x0000001800167306 */ /* 0x000e240000209000 */
[----:B------:R-:W-:Y:S02]  /*1900*/  IMAD.MOV R12, RZ, RZ, -R12 ;  /* 0x000000ffff0c7224 */ /* 0x000fe400078e0a0c */
[----:B------:R-:W1:Y:S04]  /*1910*/  SHFL.BFLY PT, R9, R26, 0x1, 0x1f ;  /* 0x0c201f001a097f89 */ /* 0x000e6800000e0000 */
[----:B0-----:R-:W0:Y:S01]  /*1920*/  MUFU.RCP R38, R22 ;  /* 0x0000001600267308 */ /* 0x001e220000001000 */
[----:B-1----:R-:W-:-:S02]  /*1930*/  FMNMX.FTZ R9, R26, R9, !PT ;  /* 0x000000091a097209 */ /* 0x002fc40007810000 */
[----:B------:R-:W-:Y:S02]  /*1940*/  IABS R26, R19 ;  /* 0x00000013001a7213 */ /* 0x000fe40000000000 */
[----:B------:R-:W-:Y:S01]  /*1950*/  FSETP.NEU.FTZ.AND P0, PT, R9, -INF , PT ;  /* 0xff8000000900780b */ /* 0x000fe20003f1d000 */
[----:B0-----:R-:W-:Y:S02]  /*1960*/  VIADD R38, R38, 0xffffffe ;  /* 0x0ffffffe26267836 */ /* 0x001fe40000000000 */
[----:B------:R-:W-:Y:S01]  /*1970*/  IMAD.HI.U32 R35, R35, R26, RZ ;  /* 0x0000001a23237227 */ /* 0x000fe200078e00ff */
[----:B------:R-:W-:Y:S01]  /*1980*/  FSEL R6, R9, RZ, P0 ;  /* 0x000000ff09067208 */ /* 0x000fe20000000000 */
[----:B------:R-:W0:Y:S02]  /*1990*/  F2I.FTZ.U32.TRUNC.NTZ R39, R38 ;  /* 0x0000002600277305 */ /* 0x000e24000021f000 */
[----:B------:R-:W-:Y:S02]  /*19a0*/  IMAD R25, R35, R25, R26 ;  /* 0x0000001923197224 */ /* 0x000fe400078e021a */
[----:B------:R-:W-:-:S03]  /*19b0*/  FADD.FTZ R9, -R6, R27 ;  /* 0x0000001b06097221 */ /* 0x000fc60000010100 */
[----:B------:R-:W-:Y:S01]  /*19c0*/  ISETP.GT.U32.AND P4, PT, R30, R25, PT ;  /* 0x000000191e00720c */ /* 0x000fe20003f84070 */
[----:B------:R-:W-:-:S06]  /*19d0*/  FMUL.FTZ R9, R9, 1.4426950216293334961 ;  /* 0x3fb8aa3b09097820 */ /* 0x000fcc0000410000 */
[----:B------:R-:W1:Y:S01]  /*19e0*/  MUFU.EX2 R9, R9 ;  /* 0x0000000900097308 */ /* 0x000e620000000800 */
[--C-:B0-----:R-:W-:Y:S02]  /*19f0*/  IMAD.MOV R37, RZ, RZ, -R39.reuse ;  /* 0x000000ffff257224 */ /* 0x101fe400078e0a27 */
[----:B------:R-:W-:Y:S02]  /*1a00*/  IMAD.MOV.U32 R38, RZ, RZ, RZ ;  /* 0x000000ffff267224 */ /* 0x000fe400078e00ff */
[----:B------:R-:W-:Y:S02]  /*1a10*/  IMAD R22, R37, R24, RZ ;  /* 0x0000001825167224 */ /* 0x000fe400078e02ff */
[----:B------:R-:W-:Y:S02]  /*1a20*/  @!P4 IMAD.IADD R25, R25, 0x1, -R30 ;  /* 0x000000011919c824 */ /* 0x000fe400078e0a1e */
[----:B------:R-:W-:-:S03]  /*1a30*/  IMAD.HI.U32 R39, R39, R22, R38 ;  /* 0x0000001627277227 */ /* 0x000fc600078e0026 */
[----:B------:R-:W-:Y:S01]  /*1a40*/  ISETP.GE.U32.AND P0, PT, R25, R30, PT ;  /* 0x0000001e1900720c */ /* 0x000fe20003f06070 */
[----:B------:R-:W-:Y:S01]  /*1a50*/  @!P4 VIADD R35, R35, 0x1 ;  /* 0x000000012323c836 */ /* 0x000fe20000000000 */
[----:B-1----:R-:W0:Y:S11]  /*1a60*/  SHFL.BFLY PT, R34, R9, 0x4, 0x1f ;  /* 0x0c801f0009227f89 */ /* 0x002e3600000e0000 */
[----:B------:R-:W-:-:S02]  /*1a70*/  @P0 VIADD R35, R35, 0x1 ;  /* 0x0000000123230836 */ /* 0x000fc40000000000 */
[----:B0-----:R-:W-:Y:S01]  /*1a80*/  FADD.FTZ R34, R9, R34 ;  /* 0x0000002209227221 */ /* 0x001fe20000010000 */
[----:B------:R-:W-:Y:S02]  /*1a90*/  IABS R9, R7 ;  /* 0x0000000700097213 */ /* 0x000fe40000000000 */
[----:B------:R-:W-:Y:S02]  /*1aa0*/  LOP3.LUT R7, R7, R0, RZ, 0x3c, !PT ;  /* 0x0000000007077212 */ /* 0x000fe400078e3cff */
[----:B------:R-:W0:Y:S01]  /*1ab0*/  SHFL.BFLY PT, R31, R34, 0x2, 0x1f ;  /* 0x0c401f00221f7f89 */ /* 0x000e2200000e0000 */
[----:B------:R-:W-:Y:S01]  /*1ac0*/  IMAD.HI.U32 R22, R39, R9, RZ ;  /* 0x0000000927167227 */ /* 0x000fe200078e00ff */
[----:B------:R-:W-:Y:S02]  /*1ad0*/  ISETP.GE.AND P0, PT, R7, RZ, PT ;  /* 0x000000ff0700720c */ /* 0x000fe40003f06270 */
[----:B------:R-:W-:Y:S01]  /*1ae0*/  LEA.HI.SX32 R7, R4, 0x1, 0x1 ;  /* 0x0000000104077811 */ /* 0x000fe200078f0aff */
[----:B------:R-:W-:-:S04]  /*1af0*/  IMAD.HI.U32 R39, R39, R26, RZ ;  /* 0x0000001a27277227 */ /* 0x000fc800078e00ff */
[-C--:B------:R-:W-:Y:S02]  /*1b00*/  IMAD R9, R22, R12.reuse, R9 ;  /* 0x0000000c16097224 */ /* 0x080fe400078e0209 */
[----:B------:R-:W-:Y:S01]  /*1b10*/  IMAD R25, R39, R12, R26 ;  /* 0x0000000c27197224 */ /* 0x000fe200078e021a */
[C---:B------:R-:W-:Y:S02]  /*1b20*/  LOP3.LUT R12, R19.reuse, R30, RZ, 0x3c, !PT ;  /* 0x0000001e130c7212 */ /* 0x040fe400078e3cff */
[C---:B------:R-:W-:Y:S02]  /*1b30*/  ISETP.GT.U32.AND P1, PT, R24.reuse, R9, PT ;  /* 0x000000091800720c */ /* 0x040fe40003f24070 */
[----:B------:R-:W-:Y:S02]  /*1b40*/  ISETP.GT.U32.AND P2, PT, R24, R25, PT ;  /* 0x000000191800720c */ /* 0x000fe40003f44070 */
[----:B------:R-:W-:Y:S02]  /*1b50*/  ISETP.GE.AND P3, PT, R12, RZ, PT ;  /* 0x000000ff0c00720c */ /* 0x000fe40003f66270 */
[----:B------:R-:W1:Y:S01]  /*1b60*/  LDC.U8 R12, c[0x0][0x3d9] ;  /* 0x0000f640ff0c7b82 */ /* 0x000e620000000000 */
[----:B------:R-:W-:Y:S01]  /*1b70*/  LOP3.LUT R19, R19, R0, RZ, 0x3c, !PT ;  /* 0x0000000013137212 */ /* 0x000fe200078e3cff */
[----:B0-----:R-:W-:-:S05]  /*1b80*/  FADD.FTZ R31, R34, R31 ;  /* 0x0000001f221f7221 */ /* 0x001fca0000010000 */
[--C-:B------:R-:W-:Y:S01]  /*1b90*/  @!P1 IMAD.IADD R9, R9, 0x1, -R24.reuse ;  /* 0x0000000109099824 */ /* 0x100fe200078e0a18 */
[----:B------:R-:W0:Y:S01]  /*1ba0*/  SHFL.BFLY PT, R26, R31, 0x1, 0x1f ;  /* 0x0c201f001f1a7f89 */ /* 0x000e2200000e0000 */
[----:B------:R-:W-:-:S03]  /*1bb0*/  @!P2 IMAD.IADD R25, R25, 0x1, -R24 ;  /* 0x000000011919a824 */ /* 0x000fc600078e0a18 */
[-C--:B------:R-:W-:Y:S01]  /*1bc0*/  ISETP.GE.U32.AND P4, PT, R9, R24.reuse, PT ;  /* 0x000000180900720c */ /* 0x080fe20003f86070 */
[----:B------:R-:W-:Y:S01]  /*1bd0*/  @!P3 IMAD.MOV R35, RZ, RZ, -R35 ;  /* 0x000000ffff23b224 */ /* 0x000fe200078e0a23 */
[----:B------:R-:W-:Y:S01]  /*1be0*/  SHF.R.S32.HI R9, RZ, 0x1f, R4 ;  /* 0x0000001fff097819 */ /* 0x000fe20000011404 */
[----:B------:R-:W-:Y:S01]  /*1bf0*/  @!P1 VIADD R22, R22, 0x1 ;  /* 0x0000000116169836 */ /* 0x000fe20000000000 */
[----:B------:R-:W-:Y:S01]  /*1c00*/  ISETP.GE.U32.AND P3, PT, R25, R24, PT ;  /* 0x000000181900720c */ /* 0x000fe20003f66070 */
[----:B------:R-:W-:Y:S01]  /*1c10*/  @!P2 VIADD R39, R39, 0x1 ;  /* 0x000000012727a836 */ /* 0x000fe20000000000 */
[----:B------:R-:W-:Y:S01]  /*1c20*/  ISETP.NE.AND P2, PT, R0, RZ, PT ;  /* 0x000000ff0000720c */ /* 0x000fe20003f45270 */
[----:B------:R-:W-:Y:S01]  /*1c30*/  @!P5 IMAD.MOV R7, RZ, RZ, R9 ;  /* 0x000000ffff07d224 */ /* 0x000fe200078e0209 */
[----:B------:R-:W-:Y:S02]  /*1c40*/  ISETP.GE.AND P5, PT, R19, RZ, PT ;  /* 0x000000ff1300720c */ /* 0x000fe40003fa6270 */
[----:B------:R-:W-:-:S02]  /*1c50*/  @!P6 LOP3.LUT R35, RZ, R30, RZ, 0x33, !PT ;  /* 0x0000001eff23e212 */ /* 0x000fc400078e33ff */
[----:B------:R-:W-:Y:S01]  /*1c60*/  LEA.HI.SX32 R9, R5, 0x1, 0x1 ;  /* 0x0000000105097811 */ /* 0x000fe200078f0aff */
[----:B------:R-:W-:Y:S01]  /*1c70*/  @P4 VIADD R22, R22, 0x1 ;  /* 0x0000000116164836 */ /* 0x000fe20000000000 */
[----:B-1----:R-:W-:Y:S02]  /*1c80*/  ISETP.NE.AND P4, PT, R12, RZ, PT ;  /* 0x000000ff0c00720c */ /* 0x002fe40003f85270 */
[----:B------:R-:W-:Y:S01]  /*1c90*/  LOP3.LUT R12, RZ, R0, RZ, 0x33, !PT ;  /* 0x00000000ff0c7212 */ /* 0x000fe200078e33ff */
[----:B------:R-:W-:Y:S01]  /*1ca0*/  @!P0 IMAD.MOV R22, RZ, RZ, -R22 ;  /* 0x000000ffff168224 */ /* 0x000fe200078e0a16 */
[----:B------:R-:W-:Y:S01]  /*1cb0*/  LOP3.LUT P0, RZ, R11, 0x7, RZ, 0xc0, !PT ;  /* 0x000000070bff7812 */ /* 0x000fe2000780c0ff */
[----:B------:R-:W-:Y:S01]  /*1cc0*/  @P3 VIADD R39, R39, 0x1 ;  /* 0x0000000127273836 */ /* 0x000fe20000000000 */
[----:B------:R-:W-:Y:S01]  /*1cd0*/  ISETP.GT.AND P3, PT, R5, RZ, PT ;  /* 0x000000ff0500720c */ /* 0x000fe20003f64270 */
[----:B0-----:R-:W-:Y:S01]  /*1ce0*/  FADD.FTZ R26, R31, R26 ;  /* 0x0000001a1f1a7221 */ /* 0x001fe20000010000 */
[----:B------:R-:W-:Y:S01]  /*1cf0*/  ISETP.GT.OR P0, PT, R11, 0x3f, P0 ;  /* 0x0000003f0b00780c */ /* 0x000fe20000704670 */
[----:B------:R-:W-:Y:S01]  /*1d00*/  @!P5 IMAD.MOV R39, RZ, RZ, -R39 ;  /* 0x000000ffff27d224 */ /* 0x000fe200078e0a27 */
[----:B------:R-:W-:-:S02]  /*1d10*/  SEL R31, R12, R22, !P2 ;  /* 0x000000160c1f7207 */ /* 0x000fc40005000000 */
[----:B------:R-:W-:Y:S02]  /*1d20*/  FSETP.NE.FTZ.AND P1, PT, R26, RZ, PT ;  /* 0x000000ff1a00720b */ /* 0x000fe40003f35000 */
[----:B------:R-:W-:Y:S02]  /*1d30*/  SHF.R.S32.HI R22, RZ, 0x1f, R5 ;  /* 0x0000001fff167819 */ /* 0x000fe40000011405 */
[----:B------:R-:W-:Y:S02]  /*1d40*/  SEL R10, R10, 0x1, !P4 ;  /* 0x000000010a0a7807 */ /* 0x000fe40006000000 */
[----:B------:R-:W-:Y:S01]  /*1d50*/  SEL R39, R12, R39, !P2 ;  /* 0x000000270c277207 */ /* 0x000fe20005000000 */
[----:B------:R-:W-:Y:S01]  /*1d60*/  @!P3 IMAD.MOV R9, RZ, RZ, R22 ;  /* 0x000000ffff09b224 */ /* 0x000fe200078e0216 */
[----:B------:R-:W-:Y:S01]  /*1d70*/  ISETP.LT.U32.AND P5, PT, R20, R35, PT ;  /* 0x000000231400720c */ /* 0x000fe20003fa1070 */
[-C--:B------:R-:W-:Y:S01]  /*1d80*/  IMAD R22, R31, R10.reuse, RZ ;  /* 0x0000000a1f167224 */ /* 0x080fe200078e02ff */
[----:B------:R-:W-:Y:S01]  /*1d90*/  SHF.R.S32.HI R25, RZ, 0x1f, R35 ;  /* 0x0000001fff197819 */ /* 0x000fe20000011423 */
[----:B------:R-:W-:-:S02]  /*1da0*/  IMAD R24, R39, R10, RZ ;  /* 0x0000000a27187224 */ /* 0x000fc400078e02ff */
[----:B------:R0:W1:Y:S01]  /*1db0*/  @P1 MUFU.LG2 R19, R26 ;  /* 0x0000001a00131308 */ /* 0x0000620000000c00 */
[----:B------:R-:W-:Y:S01]  /*1dc0*/  ISETP.LT.AND.EX P5, PT, R21, R25, PT, P5 ;  /* 0x000000191500720c */ /* 0x000fe20003fa1350 */
[----:B------:R-:W-:Y:S02]  /*1dd0*/  IMAD R10, R7, R22, RZ ;  /* 0x00000016070a7224 */ /* 0x000fe400078e02ff */
[----:B------:R-:W-:Y:S01]  /*1de0*/  IMAD R9, R24, R9, RZ ;  /* 0x0000000918097224 */ /* 0x000fe200078e02ff */
[----:B------:R-:W-:Y:S02]  /*1df0*/  SEL R12, R20, R35, P5 ;  /* 0x00000023140c7207 */ /* 0x000fe40002800000 */
[----:B------:R-:W-:Y:S01]  /*1e00*/  SEL R11, R21, R25, P5 ;  /* 0x00000019150b7207 */ /* 0x000fe20002800000 */
[----:B0-----:R-:W-:Y:S02]  /*1e10*/  IMAD.MOV.U32 R26, RZ, RZ, 0x7f800000 ;  /* 0x7f800000ff1a7424 */ /* 0x001fe400078e00ff */
[----:B-1----:R-:W-:Y:S01]  /*1e20*/  @P1 FFMA.FTZ R26, R19, 0.69314718246459960938, R6 ;  /* 0x3f317218131a1823 */ /* 0x002fe20000010006 */
        /* <DEDUP_REMOVED lines=36> */
[----:B------:R-:W-:Y:S05]  /*2070*/  CALL.REL.NOINC `($__internal_4_$__cuda_sm20_div_s64) ;  /* 0x0000002400c07944 */ /* 0x000fea0003c00000 */
[-C--:B------:R-:W-:Y:S02]  /*2080*/  IADD3 R25, P0, RZ, -R0.reuse, RZ ;  /* 0x80000000ff197210 */ /* 0x080fe40007f1e0ff */
[----:B------:R-:W-:Y:S02]  /*2090*/  MOV R40, R0 ;  /* 0x0000000000287202 */ /* 0x000fe40000000f00 */
[----:B------:R-:W-:Y:S01]  /*20a0*/  IADD3.X R19, RZ, ~R21, RZ, P0, !PT ;  /* 0x80000015ff137210 */ /* 0x000fe200007fe4ff */
[----:B------:R-:W-:Y:S01]  /*20b0*/  IMAD.WIDE.U32 R30, R34, R25, R30 ;  /* 0x00000019221e7225 */ /* 0x000fe200078e001e */
[----:B------:R-:W-:-:S03]  /*20c0*/  MOV R41, R21 ;  /* 0x0000001500297202 */ /* 0x000fc60000000f00 */
[----:B------:R-:W-:Y:S01]  /*20d0*/  IMAD R19, R19, R34, RZ ;  /* 0x0000002213137224 */ /* 0x000fe200078e02ff */
[----:B------:R-:W-:-:S03]  /*20e0*/  MOV R24, R30 ;  /* 0x0000001e00187202 */ /* 0x000fc60000000f00 */
[----:B------:R-:W-:-:S05]  /*20f0*/  IMAD R19, R6, R25, R19 ;  /* 0x0000001906137224 */ /* 0x000fca00078e0213 */
[----:B------:R-:W-:Y:S01]  /*2100*/  IADD3 R19, R31, R19, RZ ;  /* 0x000000131f137210 */ /* 0x000fe20007ffe0ff */
[----:B------:R-:W-:Y:S05]  /*2110*/  BRA `(.L_x_211) ;  /* 0x0000000000587947 */ /* 0x000fea0003800000 */
.L_x_210:
        /* <DEDUP_REMOVED lines=22> */
.L_x_211:
[----:B------:R-:W-:Y:S05]  /*2280*/  BSYNC B0 ;  /* 0x0000000000007941 */ /* 0x000fea0003800000 */
.L_x_209:
[----:B------:R-:W-:Y:S01]  /*2290*/  LOP3.LUT R0, R19, R8, RZ, 0xfc, !PT ;  /* 0x0000000813007212 */ /* 0x000fe200078efcff */
[----:B------:R-:W-:Y:S03]  /*22a0*/  BSSY B0, `(.L_x_212) ;  /* 0x0000028000007945 */ /* 0x000fe60003800000 */
[----:B------:R-:W-:-:S13]  /*22b0*/  ISETP.NE.U32.AND P0, PT, R0, RZ, PT ;  /* 0x000000ff0000720c */ /* 0x000fda0003f05070 */
[----:B------:R-:W-:Y:S05]  /*22c0*/  @!P0 BRA `(.L_x_213) ;  /* 0x00000000003c8947 */ /* 0x000fea0003800000 */
[----:B------:R-:W-:Y:S01]  /*22d0*/  IMAD.MOV.U32 R22, RZ, RZ, R23 ;  /* 0x000000ffff167224 */ /* 0x000fe200078e0017 */
[----:B------:R-:W-:Y:S02]  /*22e0*/  MOV R6, R8 ;  /* 0x0000000800067202 */ /* 0x000fe40000000f00 */
[----:B------:R-:W-:Y:S02]  /*22f0*/  MOV R20, 0x2310 ;  /* 0x0000231000147802 */ /* 0x000fe40000000f00 */
[----:B------:R-:W-:Y:S05]  /*2300*/  CALL.REL.NOINC `($__internal_4_$__cuda_sm20_div_s64) ;  /* 0x00000024001c7944 */ /* 0x000fea0003c00000 */
        /* <DEDUP_REMOVED lines=11> */
.L_x_213:
[----:B------:R-:W0:Y:S01]  /*23c0*/  I2F.U32.RP R2, R23 ;  /* 0x0000001700027306 */ /* 0x000e220000209000 */
[----:B------:R-:W-:Y:S01]  /*23d0*/  ISETP.NE.U32.AND P0, PT, R23, RZ, PT ;  /* 0x000000ff1700720c */ /* 0x000fe20003f05070 */
[----:B------:R-:W-:Y:S01]  /*23e0*/  HFMA2.MMA R35, -RZ, RZ, 0, 0 ;  /* 0x00000000ff237435 */ /* 0x000fe200000001ff */
[----:B------:R-:W-:-:S05]  /*23f0*/  MOV R8, RZ ;  /* 0x000000ff00087202 */ /* 0x000fca0000000f00 */
        /* <DEDUP_REMOVED lines=18> */
.L_x_214:
[----:B------:R-:W-:Y:S05]  /*2520*/  BSYNC B0 ;  /* 0x0000000000007941 */ /* 0x000fea0003800000 */
.L_x_212:
        /* <DEDUP_REMOVED lines=11> */
[----:B------:R-:W-:Y:S05]  /*25e0*/  CALL.REL.NOINC `($__internal_4_$__cuda_sm20_div_s64) ;  /* 0x0000002000647944 */ /* 0x000fea0003c00000 */
        /* <DEDUP_REMOVED lines=8> */
.L_x_216:
        /* <DEDUP_REMOVED lines=19> */
[----:B------:R-:W-:-:S05]  /*27a0*/  IADD3 R0, -R20, RZ, RZ ;  /* 0x000000ff14007210 */ /* 0x000fca0007ffe1ff */
[----:B------:R-:W-:Y:S02]  /*27b0*/  IMAD R34, R7, R0, R34 ;  /* 0x0000000007227224 */ /* 0x000fe400078e0222 */
.L_x_217:
[----:B------:R-:W-:Y:S05]  /*27c0*/  BSYNC B0 ;  /* 0x0000000000007941 */ /* 0x000fea0003800000 */
.L_x_215:
[-C--:B------:R-:W-:Y:S01]  /*27d0*/  IMAD R0, R33, R18.reuse, RZ ;  /* 0x0000001221007224 */ /* 0x080fe200078e02ff */
[----:B------:R-:W-:Y:S01]  /*27e0*/  ULDC.U8 UR10, c[0x0][0x3d9] ;  /* 0x0000f640000a7ab9 */ /* 0x000fe20000000000 */
[C---:B------:R-:W-:Y:S01]  /*27f0*/  IMAD.WIDE.U32 R6, R32.reuse, R18, RZ ;  /* 0x0000001220067225 */ /* 0x040fe200078e00ff */
[----:B------:R-:W-:Y:S01]  /*2800*/  UISETP.NE.AND UP0, UPT, UR10, URZ, UPT ;  /* 0x0000003f0a00728c */ /* 0x000fe2000bf05270 */
[----:B------:R-:W-:Y:S01]  /*2810*/  SHF.R.S32.HI R3, RZ, 0x1f, R23 ;  /* 0x0000001fff037819 */ /* 0x000fe20000011417 */
[----:B------:R-:W-:Y:S01]  /*2820*/  ULDC.64 UR4, c[0x0][0x2c0] ;  /* 0x0000b00000047ab9 */ /* 0x000fe20000000a00 */
[----:B------:R-:W-:Y:S01]  /*2830*/  IMAD R33, R32, R17, R0 ;  /* 0x0000001120217224 */ /* 0x000fe200078e0200 */
[----:B------:R-:W-:Y:S01]  /*2840*/  UIMAD UR4, UR4, UR5, URZ ;  /* 0x00000005040472a4 */ /* 0x000fe2000f8e023f */
[----:B------:R-:W-:Y:S01]  /*2850*/  IMAD R8, R8, R23, RZ ;  /* 0x0000001708087224 */ /* 0x000fe200078e02ff */
[----:B------:R-:W-:Y:S01]  /*2860*/  USEL UR5, UR5, 0x1, !UP0 ;  /* 0x0000000105057887 */ /* 0x000fe2000c000000 */
[----:B------:R-:W-:Y:S01]  /*2870*/  BSSY B0, `(.L_x_218) ;  /* 0x0000040000007945 */ /* 0x000fe20003800000 */
[----:B------:R-:W-:Y:S01]  /*2880*/  IADD3 R33, R7, R33, RZ ;  /* 0x0000002107217210 */ /* 0x000fe20007ffe0ff */
[----:B------:R-:W-:Y:S01]  /*2890*/  USHF.R.S32.HI UR11, URZ, 0x1f, UR4 ;  /* 0x0000001f3f0b7899 */ /* 0x000fe20008011404 */
[----:B------:R-:W-:Y:S01]  /*28a0*/  IMAD R3, R3, R30, R8 ;  /* 0x0000001e03037224 */ /* 0x000fe200078e0208 */
[----:B------:R-:W-:Y:S01]  /*28b0*/  USHF.R.S32.HI UR10, URZ, 0x1f, UR5 ;  /* 0x0000001f3f0a7899 */ /* 0x000fe20008011405 */
[----:B------:R-:W-:-:S02]  /*28c0*/  IMAD R19, R21, UR5, RZ ;  /* 0x0000000515137c24 */ /* 0x000fc4000f8e02ff */
[-C--:B------:R-:W-:Y:S02]  /*28d0*/  IMAD R0, R33, R16.reuse, RZ ;  /* 0x0000001021007224 */ /* 0x080fe400078e02ff */
[----:B------:R-:W-:-:S04]  /*28e0*/  IMAD.WIDE.U32 R32, R6, R16, RZ ;  /* 0x0000001006207225 */ /* 0x000fc800078e00ff */
[----:B------:R-:W-:Y:S02]  /*28f0*/  IMAD R7, R15, R6, R0 ;  /* 0x000000060f077224 */ /* 0x000fe400078e0200 */
[----:B------:R-:W-:-:S03]  /*2900*/  IMAD.WIDE.U32 R36, R34, UR4, RZ ;  /* 0x0000000422247c25 */ /* 0x000fc6000f8e00ff */
[----:B------:R-:W-:Y:S01]  /*2910*/  IADD3 R6, R33, R7, RZ ;  /* 0x0000000721067210 */ /* 0x000fe20007ffe0ff */
[----:B------:R-:W-:Y:S02]  /*2920*/  IMAD R7, R2, UR4, RZ ;  /* 0x0000000402077c24 */ /* 0x000fe4000f8e02ff */
[----:B------:R-:W-:Y:S01]  /*2930*/  IMAD.WIDE.U32 R30, R30, R23, RZ ;  /* 0x000000171e1e7225 */ /* 0x000fe200078e00ff */
[----:B------:R-:W-:-:S03]  /*2940*/  LOP3.LUT R0, R41, R6, RZ, 0xfc, !PT ;  /* 0x0000000629007212 */ /* 0x000fc600078efcff */
[----:B------:R-:W-:Y:S01]  /*2950*/  IMAD R7, R34, UR11, R7 ;  /* 0x0000000b22077c24 */ /* 0x000fe2000f8e0207 */
        /* <DEDUP_REMOVED lines=13> */
[----:B------:R-:W-:Y:S05]  /*2a30*/  CALL.REL.NOINC `($__internal_4_$__cuda_sm20_div_s64) ;  /* 0x0000001c00507944 */ /* 0x000fea0003c00000 */
        /* <DEDUP_REMOVED lines=12> */
.L_x_219:
        /* <DEDUP_REMOVED lines=23> */
.L_x_220:
[----:B------:R-:W-:Y:S05]  /*2c70*/  BSYNC B0 ;  /* 0x0000000000007941 */ /* 0x000fea0003800000 */
.L_x_218:
        /* <DEDUP_REMOVED lines=19> */
.L_x_222:
        /* <DEDUP_REMOVED lines=22> */
.L_x_223:
[----:B------:R-:W-:Y:S05]  /*2f10*/  BSYNC B0 ;  /* 0x0000000000007941 */ /* 0x000fea0003800000 */
.L_x_221:
        /* <DEDUP_REMOVED lines=21> */
.L_x_225:
        /* <DEDUP_REMOVED lines=23> */
.L_x_226:
[----:B------:R-:W-:Y:S05]  /*31e0*/  BSYNC B0 ;  /* 0x0000000000007941 */ /* 0x000fea0003800000 */
.L_x_224:
[----:B------:R-:W-:Y:S01]  /*31f0*/  LOP3.LUT R2, R33, R13, RZ, 0xfc, !PT ;  /* 0x0000000d21027212 */ /* 0x000fe200078efcff */
[----:B------:R-:W-:Y:S01]  /*3200*/  ULDC UR4, c[0x0][0x2c4] ;  /* 0x0000b10000047ab9 */ /* 0x000fe20000000800 */
[----:B------:R-:W-:Y:S01]  /*3210*/  SHF.R.S32.HI R0, RZ, 0x1f, R10 ;  /* 0x0000001fff007819 */ /* 0x000fe2000001140a */
[----:B------:R-:W-:Y:S01]  /*3220*/  IMAD R44, R23, UR4, RZ ;  /* 0x00000004172c7c24 */ /* 0x000fe2000f8e02ff */
[----:B------:R-:W-:Y:S01]  /*3230*/  ISETP.NE.U32.AND P0, PT, R2, RZ, PT ;  /* 0x000000ff0200720c */ /* 0x000fe20003f05070 */
[----:B------:R-:W-:Y:S01]  /*3240*/  IMAD R19, R21, R10, RZ ;  /* 0x0000000a15137224 */ /* 0x000fe200078e02ff */
[----:B------:R-:W-:Y:S01]  /*3250*/  SHF.R.S32.HI R25, RZ, 0x1f, R4 ;  /* 0x0000001fff197819 */ /* 0x000fe20000011404 */
[----:B------:R-:W-:Y:S01]  /*3260*/  IMAD R15, R15, R4, RZ ;  /* 0x000000040f0f7224 */ /* 0x000fe200078e02ff */
[----:B------:R-:W-:Y:S01]  /*3270*/  SHF.R.S32.HI R21, RZ, 0x1f, R44 ;  /* 0x0000001fff157819 */ /* 0x000fe2000001142c */
[----:B------:R-:W-:Y:S01]  /*3280*/  IMAD R19, R0, R20, R19 ;  /* 0x0000001400137224 */ /* 0x000fe200078e0213 */
[----:B------:R-:W-:Y:S01]  /*3290*/  BSSY B0, `(.L_x_227) ;  /* 0x0000034000007945 */ /* 0x000fe20003800000 */
[----:B------:R-:W-:-:S02]  /*32a0*/  IMAD R0, R17, R44, RZ ;  /* 0x0000002c11007224 */ /* 0x000fc400078e02ff */
[----:B------:R-:W-:Y:S02]  /*32b0*/  IMAD R15, R25, R16, R15 ;  /* 0x00000010190f7224 */ /* 0x000fe400078e020f */
[----:B------:R-:W-:-:S04]  /*32c0*/  IMAD.WIDE.U32 R16, R16, R4, RZ ;  /* 0x0000000410107225 */ /* 0x000fc800078e00ff */
        /* <DEDUP_REMOVED lines=25> */
.L_x_228:
[----:B------:R-:W0:Y:S01]  /*3460*/  I2F.U32.RP R6, R14 ;  /* 0x0000000e00067306 */ /* 0x000e220000209000 */
[----:B------:R-:W-:Y:S01]  /*3470*/  IMAD.MOV.U32 R18, RZ, RZ, RZ ;  /* 0x000000ffff127224 */ /* 0x000fe200078e00ff */
[----:B------:R-:W-:Y:S01]  /*3480*/  ISETP.NE.U32.AND P0, PT, R14, RZ, PT ;  /* 0x000000ff0e00720c */ /* 0x000fe20003f05070 */
[----:B------:R-:W-:-:S05]  /*3490*/  IMAD.MOV.U32 R33, RZ, RZ, RZ ;  /* 0x000000ffff217224 */ /* 0x000fca00078e00ff */
        /* <DEDUP_REMOVED lines=17> */
[----:B------:R-:W-:Y:S01]  /*35b0*/  IMAD R14, R14, R13, R32 ;  /* 0x0000000d0e0e7224 */ /* 0x000fe200078e0220 */
[----:B------:R-:W-:Y:S02]  /*35c0*/  MOV R32, R0 ;  /* 0x0000000000207202 */ /* 0x000fe40000000f00 */
.L_x_229:
[----:B------:R-:W-:Y:S05]  /*35d0*/  BSYNC B0 ;  /* 0x0000000000007941 */ /* 0x000fea0003800000 */
.L_x_227:
        /* <DEDUP_REMOVED lines=30> */
.L_x_231:
        /* <DEDUP_REMOVED lines=23> */
.L_x_232:
[----:B------:R-:W-:Y:S05]  /*3930*/  BSYNC B0 ;  /* 0x0000000000007941 */ /* 0x000fea0003800000 */
.L_x_230:
[----:B------:R-:W-:Y:S01]  /*3940*/  IADD3 R31, P1, P0, R36, R34, R30 ;  /* 0x00000022241f7210 */ /* 0x000fe2000783e01e */
[----:B------:R-:W-:Y:S01]  /*3950*/  ULDC.64 UR4, c[0x0][0x2b0] ;  /* 0x0000ac0000047ab9 */ /* 0x000fe20000000a00 */
[----:B------:R-:W-:Y:S02]  /*3960*/  SHF.R.S32.HI R0, RZ, 0x1f, R9 ;  /* 0x0000001fff007819 */ /* 0x000fe40000011409 */
[----:B------:R-:W-:Y:S02]  /*3970*/  IADD3 R31, P3, P2, R40, R31, R44 ;  /* 0x0000001f281f7210 */ /* 0x000fe40007a7e02c */
[----:B------:R-:W-:Y:S02]  /*3980*/  IADD3.X R3, R7, R8, R3, P1, P0 ;  /* 0x0000000807037210 */ /* 0x000fe40000fe0403 */
[----:B------:R-:W-:Y:S02]  /*3990*/  IADD3 R16, P1, P0, R46, R31, R16 ;  /* 0x0000001f2e107210 */ /* 0x000fe4000783e010 */
[----:B------:R-:W-:Y:S01]  /*39a0*/  IADD3.X R4, R15, R3, R4, P3, P2 ;  /* 0x000000030f047210 */ /* 0x000fe20001fe4404 */
[----:B------:R-:W-:-:S03]  /*39b0*/  IMAD R3, R21, R9, RZ ;  /* 0x0000000915037224 */ /* 0x000fc600078e02ff */
[----:B------:R-:W-:Y:S01]  /*39c0*/  IADD3.X R17, R13, R4, R10, P1, P0 ;  /* 0x000000040d117210 */ /* 0x000fe20000fe040a */
[-C--:B------:R-:W-:Y:S02]  /*39d0*/  IMAD R0, R0, R20.reuse, R3 ;  /* 0x0000001400007224 */ /* 0x080fe400078e0203 */
[----:B------:R-:W-:Y:S01]  /*39e0*/  IMAD R3, R2, R5, RZ ;  /* 0x0000000502037224 */ /* 0x000fe200078e02ff */
        /* <DEDUP_REMOVED lines=10> */
.L_x_208:
[----:B------:R-:W-:Y:S02]  /*3a90*/  ULDC.64 UR4, c[0x0][0x2b0] ;  /* 0x0000ac0000047ab9 */ /* 0x000fe40000000a00 */
[----:B------:R-:W-:-:S04]  /*3aa0*/  LEA R2, P0, R30, UR4, 0x2 ;  /* 0x000000041e027c11 */ /* 0x000fc8000f8010ff */
[----:B------:R-:W-:-:S05]  /*3ab0*/  LEA.HI.X R3, R30, UR5, R31, 0x2, P0 ;  /* 0x000000051e037c11 */ /* 0x000fca00080f141f */
[----:B------:R1:W-:Y:S04]  /*3ac0*/  STG.E desc[UR8][R2.64], R26 ;  /* 0x0000001a02007986 */ /* 0x0003e8000c101908 */
.L_x_207:
[----:B------:R-:W-:Y:S05]  /*3ad0*/  BSYNC B1 ;  /* 0x0000000000017941 */ /* 0x000fea0003800000 */
.L_x_206:
[----:B------:R-:W2:Y:S01]  /*3ae0*/  S2R R31, SR_TID.X ;  /* 0x00000000001f7919 */ /* 0x000ea20000002100 */
[----:B------:R-:W3:Y:S01]  /*3af0*/  LDC R0, c[0x0][0x3c4] ;  /* 0x0000f100ff007b82 */ /* 0x000ee20000000800 */
[----:B------:R-:W-:Y:S01]  /*3b00*/  CS2R R10, SRZ ;  /* 0x00000000000a7805 */ /* 0x000fe2000001ff00 */
[----:B------:R-:W-:Y:S01]  /*3b10*/  IMAD.MOV.U32 R13, RZ, RZ, RZ ;  /* 0x000000ffff0d7224 */ /* 0x000fe200078e00ff */
[----:B------:R-:W-:Y:S02]  /*3b20*/  CS2R R8, SRZ ;  /* 0x0000000000087805 */ /* 0x000fe4000001ff00 */
[----:B------:R-:W-:Y:S02]  /*3b30*/  CS2R R6, SRZ ;  /* 0x0000000000067805 */ /* 0x000fe4000001ff00 */
[----:B---3--:R-:W-:Y:S02]  /*3b40*/  ISETP.GE.AND P0, PT, R0, 0x1, PT ;  /* 0x000000010000780c */ /* 0x008fe40003f06270 */
[----:B--2---:R-:W-:-:S04]  /*3b50*/  SHF.R.S32.HI R34, RZ, 0x1f, R31 ;  /* 0x0000001fff227819 */ /* 0x004fc8000001141f */
[CC--:B01----:R-:W-:Y:S02]  /*3b60*/  LEA.HI R2, R34.reuse, R31.reuse, RZ, 0x3 ;  /* 0x0000001f22027211 */ /* 0x0c3fe400078f18ff */
[----:B------:R-:W-:Y:S02]  /*3b70*/  LEA.HI R34, R34, R31, RZ, 0x4 ;  /* 0x0000001f22227211 */ /* 0x000fe400078f20ff */
[----:B------:R-:W-:Y:S02]  /*3b80*/  LOP3.LUT R2, R2, 0xfffffff8, RZ, 0xc0, !PT ;  /* 0xfffffff802027812 */ /* 0x000fe400078ec0ff */
[----:B------:R-:W-:Y:S02]  /*3b90*/  LOP3.LUT R4, R34, 0x3ffffff0, RZ, 0xc0, !PT ;  /* 0x3ffffff022047812 */ /* 0x000fe400078ec0ff */
[----:B------:R-:W-:Y:S01]  /*3ba0*/  SHF.R.S32.HI R34, RZ, 0x4, R34 ;  /* 0x00000004ff227819 */ /* 0x000fe20000011422 */
[----:B------:R-:W-:-:S05]  /*3bb0*/  IMAD.IADD R3, R31, 0x1, -R2 ;  /* 0x000000011f037824 */ /* 0x000fca00078e0a02 */
[----:B------:R-:W-:Y:S01]  /*3bc0*/  ISETP.GE.AND P1, PT, R3, R0, PT ;  /* 0x000000000300720c */ /* 0x000fe20003f26270 */
[----:B------:R-:W-:-:S03]  /*3bd0*/  IMAD.MOV.U32 R0, RZ, RZ, RZ ;  /* 0x000000ffff007224 */ /* 0x000fc600078e00ff */
[C---:B------:R-:W-:Y:S01]  /*3be0*/  ISETP.GT.OR P1, PT, R31.reuse, 0x3f, P1 ;  /* 0x0000003f1f00780c */ /* 0x040fe20000f24670 */
[----:B------:R-:W-:Y:S01]  /*3bf0*/  IMAD.IADD R31, R31, 0x1, -R4 ;  /* 0x000000011f1f7824 */ /* 0x000fe200078e0a04 */
[----:B------:R-:W-:-:S03]  /*3c00*/  CS2R R4, SRZ ;  /* 0x0000000000047805 */ /* 0x000fc6000001ff00 */
[----:B------:R-:W-:-:S04]  /*3c10*/  IMAD.SHL.U32 R31, R31, 0x4, RZ ;  /* 0x000000041f1f7824 */ /* 0x000fc800078e00ff */
[----:B------:R-:W-:-:S04]  /*3c20*/  VIADD R30, R31, 0x40 ;  /* 0x000000401f1e7836 */ /* 0x000fc80000000000 */
[----:B------:R-:W-:-:S04]  /*3c30*/  @!P1 FADD.FTZ R2, -R26, R27 ;  /* 0x0000001b1a029221 */ /* 0x000fc80000010100 */
[----:B------:R-:W-:-:S06]  /*3c40*/  @!P1 FMUL.FTZ R2, R2, 1.4426950216293334961 ;  /* 0x3fb8aa3b02029820 */ /* 0x000fcc0000410000 */
[----:B------:R-:W0:Y:S02]  /*3c50*/  @!P1 MUFU.EX2 R2, R2 ;  /* 0x0000000200029308 */ /* 0x000e240000000800 */
[----:B0-----:R0:W-:Y:S02]  /*3c60*/  @!P1 STS [R29], R2 ;  /* 0x000000021d009388 */ /* 0x0011e40000000800 */
[----:B0-----:R-:W-:Y:S01]  /*3c70*/  CS2R R2, SRZ ;  /* 0x0000000000027805 */ /* 0x001fe2000001ff00 */
[----:B------:R-:W-:Y:S01]  /*3c80*/  VIADD R29, R31, 0x80 ;  /* 0x000000801f1d7836 */ /* 0x000fe20000000000 */
        /* <DEDUP_REMOVED lines=30> */
.L_x_236:
        /* <DEDUP_REMOVED lines=14> */
.L_x_235:
[----:B------:R-:W-:Y:S05]  /*3f50*/  BSYNC B0 ;  /* 0x0000000000007941 */ /* 0x000fea0003800000 */
.L_x_234:
        /* <DEDUP_REMOVED lines=20> */
.L_x_233:
        /* <DEDUP_REMOVED lines=110> */
        .weak           $__internal_4_$__cuda_sm20_div_s64
        .type           $__internal_4_$__cuda_sm20_div_s64,@function
        .size           $__internal_4_$__cuda_sm20_div_s64,(.L_x_4134 - $__internal_4_$__cuda_sm20_div_s64)
$__internal_4_$__cuda_sm20_div_s64:
        /* <DEDUP_REMOVED lines=32> */
[----:B------:R-:W-:-:S04]  /*4980*/  IMAD.HI.U32 R21, P3, R25, R2, R42 ;  /* 0x0000000219157227 */ /* 0x000fc8000786002a */
[----:B------:R-:W-:-:S04]  /*4990*/  IMAD.HI.U32 R2, R25, R0, RZ ;  /* 0x0000000019027227 */ /* 0x000fc800078e00ff */
[----:B------:R-:W-:Y:S01]  /*49a0*/  IMAD R0, R25, R0, RZ ;  /* 0x0000000019007224 */ /* 0x000fe200078e02ff */
[----:B------:R-:W-:-:S04]  /*49b0*/  IADD3.X R2, R2, R25, RZ, P0, !PT ;  /* 0x0000001902027210 */ /* 0x000fc800007fe4ff */
[----:B------:R-:W-:Y:S02]  /*49c0*/  IADD3 R25, P2, R0, R21, RZ ;  /* 0x0000001500197210 */ /* 0x000fe40007f5e0ff */
[-C--:B------:R-:W-:Y:S02]  /*49d0*/  IADD3 R21, P0, RZ, -R24.reuse, RZ ;  /* 0x80000018ff157210 */ /* 0x080fe40007f1e0ff */
[----:B------:R-:W-:Y:S02]  /*49e0*/  IADD3.X R43, RZ, RZ, R2, P2, P3 ;  /* 0x000000ffff2b7210 */ /* 0x000fe400017e6402 */
[----:B------:R-:W-:Y:S01]  /*49f0*/  SEL R21, R21, R24, !P1 ;  /* 0x0000001815157207 */ /* 0x000fe20004800000 */
[----:B------:R-:W-:-:S04]  /*4a00*/  IMAD.X R0, RZ, RZ, ~R19, P0 ;  /* 0x000000ffff007224 */ /* 0x000fc800000e0e13 */
[----:B------:R-:W-:Y:S01]  /*4a10*/  IMAD.HI.U32 R48, R25, R21, RZ ;  /* 0x0000001519307227 */ /* 0x000fe200078e00ff */
[----:B------:R-:W-:-:S05]  /*4a20*/  SEL R0, R0, R19, !P1 ;  /* 0x0000001300007207 */ /* 0x000fca0004800000 */
[----:B------:R-:W-:-:S04]  /*4a30*/  IMAD.WIDE.U32 R48, R25, R0, R48 ;  /* 0x0000000019307225 */ /* 0x000fc800078e0030 */
[C---:B------:R-:W-:Y:S02]  /*4a40*/  IMAD R25, R43.reuse, R0, RZ ;  /* 0x000000002b197224 */ /* 0x040fe400078e02ff */
[----:B------:R-:W-:-:S05]  /*4a50*/  IMAD.HI.U32 R2, P0, R43, R21, R48 ;  /* 0x000000152b027227 */ /* 0x000fca0007800030 */
[----:B------:R-:W-:Y:S01]  /*4a60*/  IADD3 R25, P1, R25, R2, RZ ;  /* 0x0000000219197210 */ /* 0x000fe20007f3e0ff */
[----:B------:R-:W-:-:S04]  /*4a70*/  IMAD.HI.U32 R2, R43, R0, RZ ;  /* 0x000000002b027227 */ /* 0x000fc800078e00ff */
[----:B------:R-:W-:Y:S02]  /*4a80*/  IMAD.X R2, RZ, RZ, R2, P0 ;  /* 0x000000ffff027224 */ /* 0x000fe400000e0602 */
[----:B------:R-:W-:-:S04]  /*4a90*/  IMAD.WIDE.U32 R42, R25, R38, RZ ;  /* 0x00000026192a7225 */ /* 0x000fc800078e00ff */
[----:B------:R-:W-:Y:S01]  /*4aa0*/  IMAD R43, R25, R39, R43 ;  /* 0x00000027192b7224 */ /* 0x000fe200078e022b */
[----:B------:R-:W-:Y:S01]  /*4ab0*/  IADD3 R21, P0, -R42, R21, RZ ;  /* 0x000000152a157210 */ /* 0x000fe20007f1e1ff */
[----:B------:R-:W-:-:S03]  /*4ac0*/  IMAD.X R2, RZ, RZ, R2, P1 ;  /* 0x000000ffff027224 */ /* 0x000fc600008e0602 */
[-C--:B------:R-:W-:Y:S01]  /*4ad0*/  ISETP.GE.U32.AND P3, PT, R21, R38.reuse, PT ;  /* 0x000000261500720c */ /* 0x080fe20003f66070 */
[----:B------:R-:W-:-:S05]  /*4ae0*/  IMAD R43, R2, R38, R43 ;  /* 0x00000026022b7224 */ /* 0x000fca00078e022b */
[----:B------:R-:W-:Y:S02]  /*4af0*/  IADD3.X R43, ~R43, R0, RZ, P0, !PT ;  /* 0x000000002b2b7210 */ /* 0x000fe400007fe5ff */
[----:B------:R-:W-:Y:S02]  /*4b00*/  IADD3 R0, P2, R21, -R38, RZ ;  /* 0x8000002615007210 */ /* 0x000fe40007f5e0ff */
[----:B------:R-:W-:-:S04]  /*4b10*/  ISETP.GE.U32.AND.EX P3, PT, R43, R39, PT, P3 ;  /* 0x000000272b00720c */ /* 0x000fc80003f66130 */
[----:B------:R-:W-:Y:S01]  /*4b20*/  SEL R21, R0, R21, P3 ;  /* 0x0000001500157207 */ /* 0x000fe20001800000 */
[----:B------:R-:W-:-:S03]  /*4b30*/  IMAD.X R0, R43, 0x1, ~R39, P2 ;  /* 0x000000012b007824 */ /* 0x000fc600010e0e27 */
[----:B------:R-:W-:Y:S02]  /*4b40*/  ISETP.GE.U32.AND P0, PT, R21, R38, PT ;  /* 0x000000261500720c */ /* 0x000fe40003f06070 */
[----:B------:R-:W-:Y:S02]  /*4b50*/  IADD3 R38, P1, R25, 0x1, RZ ;  /* 0x0000000119267810 */ /* 0x000fe40007f3e0ff */
[----:B------:R-:W-:Y:S02]  /*4b60*/  SEL R43, R0, R43, P3 ;  /* 0x0000002b002b7207 */ /* 0x000fe40001800000 */
[----:B------:R-:W-:Y:S01]  /*4b70*/  SEL R38, R38, R25, P3 ;  /* 0x0000001926267207 */ /* 0x000fe20001800000 */
[----:B------:R-:W-:Y:S01]  /*4b80*/  IMAD.X R21, RZ, RZ, R2, P1 ;  /* 0x000000ffff157224 */ /* 0x000fe200008e0602 */
[----:B------:R-:W-:Y:S01]  /*4b90*/  ISETP.GE.U32.AND.EX P0, PT, R43, R39, PT, P0 ;  /* 0x000000272b00720c */ /* 0x000fe20003f06100 */
[----:B------:R-:W-:Y:S01]  /*4ba0*/  IMAD.MOV.U32 R39, RZ, RZ, 0x0 ;  /* 0x00000000ff277424 */ /* 0x000fe200078e00ff */
[----:B------:R-:W-:-:S02]  /*4bb0*/  IADD3 R25, P1, R38, 0x1, RZ ;  /* 0x0000000126197810 */ /* 0x000fc40007f3e0ff */
[----:B------:R-:W-:Y:S02]  /*4bc0*/  SEL R21, R21, R2, P3 ;  /* 0x0000000215157207 */ /* 0x000fe40001800000 */
[----:B------:R-:W-:Y:S01]  /*4bd0*/  SEL R25, R25, R38, P0 ;  /* 0x0000002619197207 */ /* 0x000fe20000000000 */
[----:B------:R-:W-:Y:S01]  /*4be0*/  IMAD.MOV.U32 R38, RZ, RZ, R20 ;  /* 0x000000ffff267224 */ /* 0x000fe200078e0014 */
[----:B------:R-:W-:Y:S01]  /*4bf0*/  LOP3.LUT R2, R6, R19, RZ, 0x3c, !PT ;  /* 0x0000001306027212 */ /* 0x000fe200078e3cff */
[----:B------:R-:W-:-:S03]  /*4c00*/  IMAD.X R0, RZ, RZ, R21, P1 ;  /* 0x000000ffff007224 */ /* 0x000fc600008e0615 */
[----:B------:R-:W-:Y:S02]  /*4c10*/  ISETP.GE.AND P2, PT, R2, RZ, PT ;  /* 0x000000ff0200720c */ /* 0x000fe40003f46270 */
[----:B------:R-:W-:Y:S02]  /*4c20*/  SEL R21, R0, R21, P0 ;  /* 0x0000001500157207 */ /* 0x000fe40000000000 */
[----:B------:R-:W-:Y:S02]  /*4c30*/  IADD3 R0, P1, RZ, -R25, RZ ;  /* 0x80000019ff007210 */ /* 0x000fe40007f3e0ff */
[----:B------:R-:W-:Y:S02]  /*4c40*/  ISETP.NE.U32.AND P0, PT, R22, RZ, PT ;  /* 0x000000ff1600720c */ /* 0x000fe40003f05070 */
[----:B------:R-:W-:Y:S02]  /*4c50*/  IADD3.X R2, RZ, ~R21, RZ, P1, !PT ;  /* 0x80000015ff027210 */ /* 0x000fe40000ffe4ff */
[----:B------:R-:W-:-:S02]  /*4c60*/  ISETP.NE.AND.EX P0, PT, R6, RZ, PT, P0 ;  /* 0x000000ff0600720c */ /* 0x000fc40003f05300 */
[----:B------:R-:W-:Y:S02]  /*4c70*/  SEL R0, R0, R25, !P2 ;  /* 0x0000001900007207 */ /* 0x000fe40005000000 */
[----:B------:R-:W-:Y:S02]  /*4c80*/  SEL R2, R2, R21, !P2 ;  /* 0x0000001502027207 */ /* 0x000fe40005000000 */
[----:B------:R-:W-:Y:S02]  /*4c90*/  SEL R0, R0, 0xffffffff, P0 ;  /* 0xffffffff00007807 */ /* 0x000fe40000000000 */
[----:B------:R-:W-:Y:S01]  /*4ca0*/  SEL R21, R2, 0xffffffff, P0 ;  /* 0xffffffff02157807 */ /* 0x000fe20000000000 */
[----:B------:R-:W-:Y:S06]  /*4cb0*/  RET.REL.NODEC R38 `(_ZN5flash32flash_fwd_splitkv_combine_kernelI23Flash_fwd_kernel_traitsILi192ELi64ELi64ELi4ELb0ELb0EN7cutlass6half_tE19Flash_kernel_traitsILi192ELi64ELi64ELi4ES3_EELi8ELi3ELb0EEEvNS_16Flash_fwd_paramsE) ;  /* 0xffffffb026d07950 */ /* 0x000fec0003c3ffff */
.L_x_237:
        /* <DEDUP_REMOVED lines=12> */
.L_x_4134:


//--------------------- .text._ZN5flash32flash_fwd_splitkv_combine_kernelI23Flash_fwd_kernel_traitsILi192ELi64ELi64ELi4ELb0ELb0EN7cutlass6half_tE19Flash_kernel_traitsILi192ELi64ELi64ELi4ES3_EELi8ELi2ELb0EEEvNS_16Flash_fwd_paramsE --------------------------
	.section	.text._ZN5flash32flash_fwd_splitkv_combine_kernelI23Flash_fwd_kernel_traitsILi192ELi64ELi64ELi4ELb0ELb0EN7cutlass6half_tE19Flash_kernel_traitsILi192ELi64ELi64ELi4ES3_EELi8ELi2ELb0EEEvNS_16Flash_fwd_paramsE,"ax",@progbits
	.align	128
        .global         _ZN5flash32flash_fwd_splitkv_combine_kernelI23Flash_fwd_kernel_traitsILi192ELi64ELi64ELi4ELb0ELb0EN7cutlass6half_tE19Flash_kernel_traitsILi192ELi64ELi64ELi4ES3_EELi8ELi2ELb0EEEvNS_16Flash_fwd_paramsE
        .type           _ZN5flash32flash_fwd_splitkv_combine_kernelI23Flash_fwd_kernel_traitsILi192ELi64ELi64ELi4ELb0ELb0EN7cutlass6half_tE19Flash_kernel_traitsILi192ELi64ELi64ELi4ES3_EELi8ELi2ELb0EEEvNS_16Flash_fwd_paramsE,@function
        .size           _ZN5flash32flash_fwd_splitkv_combine_kernelI23Flash_fwd_kernel_traitsILi192ELi64ELi64ELi4ELb0ELb0EN7cutlass6half_tE19Flash_kernel_traitsILi192ELi64ELi64ELi4ES3_EELi8ELi2ELb0EEEvNS_16Flash_fwd_paramsE,(.L_x_4135 - _ZN5flash32flash_fwd_splitkv_combine_kernelI23Flash_fwd_kernel_traitsILi192ELi64ELi64ELi4ELb0ELb0EN7cutlass6half_tE19Flash_kernel_traitsILi192ELi64ELi64ELi4ES3_EELi8ELi2ELb0EEEvNS_16Flash_fwd_paramsE)
        .other          _ZN5flash32flash_fwd_splitkv_combine_kernelI23Flash_fwd_kernel_traitsILi192ELi64ELi64ELi4ELb0ELb0EN7cutlass6half_tE19Flash_kernel_traitsILi192ELi64ELi64ELi4ES3_EELi8ELi2ELb0EEEvNS_16Flash_fwd_paramsE,@"STO_CUDA_ENTRY STV_DEFAULT"
_ZN5flash32flash_fwd_splitkv_combine_kernelI23Flash_fwd_kernel_traitsILi192ELi64ELi64ELi4ELb0ELb0EN7cutlass6half_tE19Flash_kernel_traitsILi192ELi64ELi64ELi4ES3_EELi8ELi2ELb0EEEvNS_16Flash_fwd_paramsE:
.text._ZN5flash32flash_fwd_splitkv_combine_kernelI23Flash_fwd_kernel_traitsILi192ELi64ELi64ELi4ELb0ELb0EN7cutlass6half_tE19Flash_kernel_traitsILi192ELi64ELi64ELi4ES3_EELi8ELi2ELb0EEEvNS_16Flash_fwd_paramsE:
        /* <DEDUP_REMOVED lines=23> */
[----:B------:R-:W-:Y:S05]  /*0170*/  CALL.REL.NOINC `($__internal_5_$__cuda_sm20_div_s64) ;  /* 0x00000044009c7944 */ /* 0x000fea0003c00000 */
[----:B------:R-:W-:Y:S05]  /*0180*/  BRA `(.L_x_239) ;  /* 0x00000000004c7947 */ /* 0x000fea0003800000 */
.L_x_238:
        /* <DEDUP_REMOVED lines=19> */
.L_x_239:
        /* <DEDUP_REMOVED lines=12> */
[----:B------:R-:W-:Y:S05]  /*0380*/  CALL.REL.NOINC `($__internal_5_$__cuda_sm20_div_s64) ;  /* 0x0000004400187944 */ /* 0x000fea0003c00000 */
[----:B------:R-:W-:Y:S02]  /*0390*/  MOV R8, R18 ;  /* 0x0000001200087202 */ /* 0x000fe40000000f00 */
[----:B------:R-:W-:Y:S01]  /*03a0*/  MOV R9, R19 ;  /* 0x0000001300097202 */ /* 0x000fe20000000f00 */
[----:B------:R-:W-:Y:S05]  /*03b0*/  BRA `(.L_x_242) ;  /* 0x00000000004c7947 */ /* 0x000fea0003800000 */
.L_x_241:
        /* <DEDUP_REMOVED lines=19> */
.L_x_242:
[----:B------:R-:W-:Y:S05]  /*04f0*/  BSYNC B0 ;  /* 0x0000000000007941 */ /* 0x000fea0003800000 */
.L_x_240:
[----:B------:R-:W0:Y:S01]  /*0500*/  LDC R4, c[0x0][0x2c4] ;  /* 0x0000b100ff047b82 */ /* 0x000e220000000800 */
[----:B------:R-:W-:Y:S01]  /*0510*/  IMAD.MOV.U32 R10, RZ, RZ, RZ ;  /* 0x000000ffff0a7224 */ /* 0x000fe200078e00ff */
[----:B------:R-:W-:Y:S01]  /*0520*/  BSSY B0, `(.L_x_243) ;  /* 0x000003a000007945 */ /* 0x000fe20003800000 */
[----:B0-----:R-:W-:-:S04]  /*0530*/  IABS R7, R4 ;  /* 0x0000000400077213 */ /* 0x001fc80000000000 */
[----:B------:R-:W0:Y:S01]  /*0540*/  I2F.RP R12, R7 ;  /* 0x00000007000c7306 */ /* 0x000e220000209400 */
[----:B------:R-:W-:-:S04]  /*0550*/  IADD3 R2, R7, -0x1, R4 ;  /* 0xffffffff07027810 */ /* 0x000fc80007ffe004 */
[----:B------:R-:W-:-:S03]  /*0560*/  IABS R3, R2 ;  /* 0x0000000200037213 */ /* 0x000fc60000000000 */
        /* <DEDUP_REMOVED lines=34> */
.L_x_244:
        /* <DEDUP_REMOVED lines=19> */
.L_x_245:
[----:B------:R-:W-:Y:S05]  /*08c0*/  BSYNC B0 ;  /* 0x0000000000007941 */ /* 0x000fea0003800000 */
.L_x_243:
        /* <DEDUP_REMOVED lines=25> */
[C---:B------:R-:W-:Y:S02]  /*0a60*/  ISETP.NE.AND P2, PT, R3.reuse, RZ, PT ;  /* 0x000000ff0300720c */ /* 0x040fe40003f45270 */
        /* <DEDUP_REMOVED lines=47> */
[----:B------:R-:W-:Y:S02]  /*0d60*/  MOV R34, R18 ;  /* 0x0000001200227202 */ /* 0x000fe40000000f00 */
[----:B------:R-:W-:Y:S01]  /*0d70*/  MOV R35, R19 ;  /* 0x0000001300237202 */ /* 0x000fe20000000f00 */
[----:B------:R-:W-:Y:S05]  /*0d80*/  BRA `(.L_x_248) ;  /* 0x00000000004c7947 */ /* 0x000fea0003800000 */
.L_x_247:
        /* <DEDUP_REMOVED lines=19> */
.L_x_248:
[----:B------:R-:W-:Y:S05]  /*0ec0*/  BSYNC B0 ;  /* 0x0000000000007941 */ /* 0x000fea0003800000 */
.L_x_246:
[-C--:B------:R-:W-:Y:S01]  /*0ed0*/  IABS R17, R3.reuse ;  /* 0x0000000300117213 */ /* 0x080fe20000000000 */
[----:B------:R-:W0:Y:S01]  /*0ee0*/  LDC R6, c[0x0][0x2c4] ;  /* 0x0000b100ff067b82 */ /* 0x000e220000000800 */
[----:B------:R-:W-:Y:S01]  /*0ef0*/  IABS R7, R3 ;  /* 0x0000000300077213 */ /* 0x000fe20000000000 */
[----:B------:R-:W-:Y:S01]  /*0f00*/  BSSY B0, `(.L_x_249) ;  /* 0x000003c000007945 */ /* 0x000fe20003800000 */
[----:B------:R-:W1:Y:S03]  /*0f10*/  I2F.RP R16, R17 ;  /* 0x0000001100107306 */ /* 0x000e660000209400 */
[----:B------:R-:W-:-:S05]  /*0f20*/  IMAD.MOV R7, RZ, RZ, -R7 ;  /* 0x000000ffff077224 */ /* 0x000fca00078e0a07 */
[----:B-1----:R-:W1:Y:S01]  /*0f30*/  MUFU.RCP R18, R16 ;  /* 0x0000001000127308 */ /* 0x002e620000001000 */
[----:B0-----:R-:W-:Y:S01]  /*0f40*/  IADD3 R6, R17, -0x1, R6 ;  /* 0xffffffff11067810 */ /* 0x001fe20007ffe006 */
[----:B-1----:R-:W-:-:S06]  /*0f50*/  VIADD R18, R18, 0xffffffe ;  /* 0x0ffffffe12127836 */ /* 0x002fcc0000000000 */
[----:B------:R-:W0:Y:S02]  /*0f60*/  F2I.FTZ.U32.TRUNC.NTZ R19, R18 ;  /* 0x0000001200137305 */ /* 0x000e24000021f000 */
[----:B0-----:R-:W-:Y:S02]  /*0f70*/  IMAD.MOV R10, RZ, RZ, -R19 ;  /* 0x000000ffff0a7224 */ /* 0x001fe400078e0a13 */
[----:B------:R-:W-:Y:S02]  /*0f80*/  IMAD.MOV.U32 R18, RZ, RZ, RZ ;  /* 0x000000ffff127224 */ /* 0x000fe400078e00ff */
        /* <DEDUP_REMOVED lines=32> */
.L_x_250:
        /* <DEDUP_REMOVED lines=19> */
.L_x_251:
[----:B------:R-:W-:Y:S05]  /*12c0*/  BSYNC B0 ;  /* 0x0000000000007941 */ /* 0x000fea0003800000 */
.L_x_249:
[----:B------:R-:W0:Y:S01]  /*12d0*/  LDC R9, c[0x0][0x2c4] ;  /* 0x0000b100ff097b82 */ /* 0x000e220000000800 */
[----:B------:R-:W1:Y:S01]  /*12e0*/  S2R R16, SR_TID.X ;  /* 0x0000000000107919 */ /* 0x000e620000002100 */
[----:B------:R-:W-:Y:S01]  /*12f0*/  ISETP.GT.AND P4, PT, R3, RZ, PT ;  /* 0x000000ff0300720c */ /* 0x000fe20003f84270 */
[----:B------:R-:W-:Y:S01]  /*1300*/  ULDC UR5, c[0x0][0x3c4] ;  /* 0x0000f10000057ab9 */ /* 0x000fe20000000800 */
[----:B------:R-:W-:Y:S01]  /*1310*/  ULDC.64 UR8, c[0x0][0x208] ;  /* 0x0000820000087ab9 */ /* 0x000fe20000000a00 */
[----:B------:R-:W-:Y:S01]  /*1320*/  BSSY B0, `(.L_x_252) ;  /* 0x000003f000007945 */ /* 0x000fe20003800000 */
[----:B------:R-:W-:Y:S02]  /*1330*/  MOV R30, 0xff800000 ;  /* 0xff800000001e7802 */ /* 0x000fe40000000f00 */
        /* <DEDUP_REMOVED lines=14> */
[----:B------:R-:W-:Y:S01]  /*1420*/  IMAD.HI.U32 R17, R18, R7, RZ ;  /* 0x0000000712117227 */ /* 0x000fe200078e00ff */
[----:B------:R-:W-:-:S03]  /*1430*/  LEA.HI.SX32 R3, R3, 0x1, 0x1 ;  /* 0x0000000103037811 */ /* 0x000fc600078f0aff */
[----:B------:R-:W-:Y:S02]  /*1440*/  IMAD.MOV R18, RZ, RZ, -R17 ;  /* 0x000000ffff127224 */ /* 0x000fe400078e0a11 */
[----:B------:R-:W-:Y:S01]  /*1450*/  @!P4 IMAD.MOV R3, RZ, RZ, R6 ;  /* 0x000000ffff03c224 */ /* 0x000fe200078e0206 */
[----:B------:R-:W-:Y:S01]  /*1460*/  @!P1 MOV R6, 0x400 ;  /* 0x0000040000069802 */ /* 0x000fe20000000f00 */
[C---:B------:R-:W-:Y:S02]  /*1470*/  IMAD R19, R8.reuse, R18, R7 ;  /* 0x0000001208137224 */ /* 0x040fe400078e0207 */
[----:B------:R-:W0:Y:S03]  /*1480*/  @!P1 S2R R7, SR_CgaCtaId ;  /* 0x0000000000079919 */ /* 0x000e260000008800 */
[----:B------:R-:W-:-:S13]  /*1490*/  ISETP.GT.U32.AND P0, PT, R8, R19, PT ;  /* 0x000000130800720c */ /* 0x000fda0003f04070 */
[----:B------:R-:W-:Y:S02]  /*14a0*/  @!P0 IMAD.IADD R19, R19, 0x1, -R8 ;  /* 0x0000000113138824 */ /* 0x000fe400078e0a08 */
[----:B------:R-:W-:Y:S01]  /*14b0*/  @!P0 VIADD R17, R17, 0x1 ;  /* 0x0000000111118836 */ /* 0x000fe20000000000 */
[----:B------:R-:W-:Y:S02]  /*14c0*/  ISETP.NE.AND P0, PT, R9, RZ, PT ;  /* 0x000000ff0900720c */ /* 0x000fe40003f05270 */
[----:B------:R-:W-:Y:S02]  /*14d0*/  ISETP.GE.U32.AND P3, PT, R19, R8, PT ;  /* 0x000000081300720c */ /* 0x000fe40003f66070 */
[----:B------:R-:W-:Y:S02]  /*14e0*/  SHF.R.S32.HI R19, RZ, 0x1f, R16 ;  /* 0x0000001fff137819 */ /* 0x000fe40000011410 */
[----:B0-----:R-:W-:-:S09]  /*14f0*/  @!P1 LEA R7, R7, R6, 0x18 ;  /* 0x0000000607079211 */ /* 0x001fd200078ec0ff */
[----:B------:R-:W-:-:S05]  /*1500*/  @P3 VIADD R17, R17, 0x1 ;  /* 0x0000000111113836 */ /* 0x000fca0000000000 */
[----:B------:R-:W-:Y:S02]  /*1510*/  MOV R8, R17 ;  /* 0x0000001100087202 */ /* 0x000fe40000000f00 */
[----:B------:R-:W-:-:S03]  /*1520*/  LEA.HI R17, R19, R16, RZ, 0x3 ;  /* 0x0000001013117211 */ /* 0x000fc600078f18ff */
[----:B------:R-:W-:Y:S01]  /*1530*/  @!P2 IMAD.MOV R8, RZ, RZ, -R8 ;  /* 0x000000ffff08a224 */ /* 0x000fe200078e0a08 */
[----:B------:R-:W-:Y:S02]  /*1540*/  SHF.R.S32.HI R18, RZ, 0x3, R17 ;  /* 0x00000003ff127819 */ /* 0x000fe40000011411 */
[----:B------:R-:W-:Y:S02]  /*1550*/  @!P0 LOP3.LUT R8, RZ, R9, RZ, 0x33, !PT ;  /* 0x00000009ff088212 */ /* 0x000fe400078e33ff */
[C---:B------:R-:W-:Y:S01]  /*1560*/  ISETP.GE.AND P0, PT, R18.reuse, UR5, PT ;  /* 0x0000000512007c0c */ /* 0x040fe2000bf06270 */
[----:B------:R-:W-:Y:S01]  /*1570*/  @!P1 IMAD R7, R18, 0x24, R7 ;  /* 0x0000002412079824 */ /* 0x000fe200078e0207 */
[----:B------:R-:W-:Y:S01]  /*1580*/  LOP3.LUT R17, R17, 0xfffffff8, RZ, 0xc0, !PT ;  /* 0xfffffff811117812 */ /* 0x000fe200078ec0ff */
[----:B------:R-:W-:-:S04]  /*1590*/  IMAD R3, R3, R8, RZ ;  /* 0x0000000803037224 */ /* 0x000fc800078e02ff */
[----:B------:R-:W-:Y:S01]  /*15a0*/  IMAD.IADD R24, R16, 0x1, -R17 ;  /* 0x0000000110187824 */ /* 0x000fe200078e0a11 */
[----:B------:R-:W-:Y:S01]  /*15b0*/  IABS R27, R3 ;  /* 0x00000003001b7213 */ /* 0x000fe20000000000 */
[----:B------:R-:W-:Y:S02]  /*15c0*/  IMAD.MOV.U32 R17, RZ, RZ, -0x800000 ;  /* 0xff800000ff117424 */ /* 0x000fe400078e00ff */
[----:B------:R-:W-:Y:S02]  /*15d0*/  @!P1 IMAD R8, R24, 0x4, R7 ;  /* 0x0000000418089824 */ /* 0x000fe400078e0207 */
[----:B------:R-:W-:Y:S01]  /*15e0*/  VIADD R22, R27, UR4 ;  /* 0x000000041b167c36 */ /* 0x000fe20008000000 */
        /* <DEDUP_REMOVED lines=18> */
.L_x_253:
[----:B------:R-:W-:Y:S05]  /*1710*/  BSYNC B0 ;  /* 0x0000000000007941 */ /* 0x000fea0003800000 */
.L_x_252:
[----:B-----5:R1:W-:Y:S01]  /*1720*/  @!P1 STS [R8], R17 ;  /* 0x0000001108009388 */ /* 0x0203e20000000800 */
[----:B------:R-:W-:Y:S01]  /*1730*/  BSSY B0, `(.L_x_254) ;  /* 0x000000c000007945 */ /* 0x000fe20003800000 */
[----:B------:R-:W-:Y:S06]  /*1740*/  BAR.SYNC.DEFER_BLOCKING 0x0 ;  /* 0x0000000000007b1d */ /* 0x000fec0000010000 */
[----:B------:R-:W-:Y:S05]  /*1750*/  @P1 BRA `(.L_x_255) ;  /* 0x0000000000241947 */ /* 0x000fea0003800000 */
[----:B------:R-:W2:Y:S01]  /*1760*/  S2R R6, SR_CgaCtaId ;  /* 0x0000000000067919 */ /* 0x000ea20000008800 */
[----:B-1----:R-:W-:Y:S02]  /*1770*/  LEA.HI R17, R19, R16, RZ, 0x2 ;  /* 0x0000001013117211 */ /* 0x002fe400078f10ff */
[----:B------:R-:W-:Y:S02]  /*1780*/  MOV R7, 0x400 ;  /* 0x0000040000077802 */ /* 0x000fe40000000f00 */
[----:B------:R-:W-:Y:S02]  /*1790*/  LOP3.LUT R17, R17, 0xfffffffc, RZ, 0xc0, !PT ;  /* 0xfffffffc11117812 */ /* 0x000fe400078ec0ff */
[----:B--2---:R-:W-:-:S03]  /*17a0*/  LEA R6, R6, R7, 0x18 ;  /* 0x0000000706067211 */ /* 0x004fc600078ec0ff */
[----:B------:R-:W-:-:S04]  /*17b0*/  IMAD.IADD R7, R16, 0x1, -R17 ;  /* 0x0000000110077824 */ /* 0x000fc800078e0a11 */
[----:B------:R-:W-:-:S04]  /*17c0*/  IMAD R6, R7, 0x24, R6 ;  /* 0x0000002407067824 */ /* 0x000fc800078e0206 */
[----:B------:R-:W-:-:S05]  /*17d0*/  IMAD.IADD R6, R17, 0x1, R6 ;  /* 0x0000000111067824 */ /* 0x000fca00078e0206 */
[----:B------:R2:W3:Y:S02]  /*17e0*/  LDS R30, [R6] ;  /* 0x00000000061e7984 */ /* 0x0004e40000000800 */
.L_x_255:
[----:B------:R-:W-:Y:S05]  /*17f0*/  BSYNC B0 ;  /* 0x0000000000007941 */ /* 0x000fea0003800000 */
.L_x_254:
[----:B---3--:R-:W3:Y:S01]  /*1800*/  SHFL.BFLY PT, R7, R30, 0x2, 0x1f ;  /* 0x0c401f001e077f89 */ /* 0x008ee200000e0000 */
[----:B-1----:R-:W1:Y:S01]  /*1810*/  LDC R17, c[0x0][0x270] ;  /* 0x00009c00ff117b82 */ /* 0x002e620000000800 */
[----:B--2---:R-:W2:Y:S01]  /*1820*/  I2F.RP R6, R27 ;  /* 0x0000001b00067306 */ /* 0x004ea20000209400 */
[----:B------:R-:W-:Y:S01]  /*1830*/  ISETP.GT.AND P5, PT, R3, RZ, PT ;  /* 0x000000ff0300720c */ /* 0x000fe20003fa4270 */
[----:B------:R-:W-:Y:S06]  /*1840*/  BSSY B1, `(.L_x_256) ;  /* 0x0000228000017945 */ /* 0x000fec0003800000 */
[----:B--2---:R-:W0:Y:S01]  /*1850*/  MUFU.RCP R6, R6 ;  /* 0x0000000600067308 */ /* 0x004e220000001000 */
[----:B---3--:R-:W-:-:S02]  /*1860*/  FMNMX.FTZ R24, R7, R30, !PT ;  /* 0x0000001e07187209 */ /* 0x008fc40007810000 */
[----:B-1----:R-:W-:-:S03]  /*1870*/  IABS R26, R17 ;  /* 0x00000011001a7213 */ /* 0x002fc60000000000 */
[----:B------:R-:W1:Y:S02]  /*1880*/  SHFL.BFLY PT, R7, R24, 0x1, 0x1f ;  /* 0x0c201f0018077f89 */ /* 0x000e6400000e0000 */
[----:B------:R-:W2:Y:S01]  /*1890*/  I2F.U32.RP R18, R26 ;  /* 0x0000001a00127306 */ /* 0x000ea20000209000 */
[----:B0-----:R-:W-:-:S07]  /*18a0*/  VIADD R32, R6, 0xffffffe ;  /* 0x0ffffffe06207836 */ /* 0x001fce0000000000 */
[----:B------:R-:W0:Y:S08]  /*18b0*/  F2I.FTZ.U32.TRUNC.NTZ R33, R32 ;  /* 0x0000002000217305 */ /* 0x000e30000021f000 */
[----:B--2---:R2:W3:Y:S01]  /*18c0*/  MUFU.RCP R38, R18 ;  /* 0x0000001200267308 */ /* 0x0044e20000001000 */
[----:B-1----:R-:W-:Y:S01]  /*18d0*/  FMNMX.FTZ R7, R24, R7, !PT ;  /* 0x0000000718077209 */ /* 0x002fe20007810000 */
[----:B0-----:R-:W-:Y:S01]  /*18e0*/  IMAD.MOV R6, RZ, RZ, -R33 ;  /* 0x000000ffff067224 */ /* 0x001fe200078e0a21 */
[----:B------:R-:W-:Y:S01]  /*18f0*/  IABS R24, R4 ;  /* 0x0000000400187213 */ /* 0x000fe20000000000 */
[----:B------:R-:W-:Y:S01]  /*1900*/  IMAD.MOV.U32 R32, RZ, RZ, RZ ;  /* 0x000000ffff207224 */ /* 0x000fe200078e00ff */
[----:B------:R-:W-:Y:S01]  /*1910*/  FSETP.NEU.FTZ.AND P0, PT, R7, -INF , PT ;  /* 0xff8000000700780b */ /* 0x000fe20003f1d000 */
[----:B------:R-:W-:Y:S01]  /*1920*/  IMAD R25, R6, R27, RZ ;  /* 0x0000001b06197224 */ /* 0x000fe200078e02ff */
[----:B------:R-:W-:-:S02]  /*1930*/  IABS R6, R3 ;  /* 0x0000000300067213 */ /* 0x000fc40000000000 */
[----:B------:R-:W-:Y:S01]  /*1940*/  FSEL R7, R7, RZ, P0 ;  /* 0x000000ff07077208 */ /* 0x000fe20000000000 */
[----:B------:R-:W-:Y:S01]  /*1950*/  IMAD.HI.U32 R25, R33, R25, R32 ;  /* 0x0000001921197227 */ /* 0x000fe200078e0020 */
[----:B--2---:R-:W-:Y:S02]  /*1960*/  IABS R18, R22 ;  /* 0x0000001600127213 */ /* 0x004fe40000000000 */
[-C--:B------:R-:W-:Y:S01]  /*1970*/  IABS R33, R17.reuse ;  /* 0x0000001100217213 */ /* 0x080fe20000000000 */
[----:B------:R-:W-:Y:S01]  /*1980*/  FADD.FTZ R8, -R7, R30 ;  /* 0x0000001e07087221 */ /* 0x000fe20000010100 */
[----:B---3--:R-:W-:Y:S01]  /*1990*/  VIADD R38, R38, 0xffffffe ;  /* 0x0ffffffe26267836 */ /* 0x008fe20000000000 */
[----:B------:R-:W-:Y:S01]  /*19a0*/  ISETP.GT.AND P0, PT, R2, RZ, PT ;  /* 0x000000ff0200720c */ /* 0x000fe20003f04270 */
[----:B------:R-:W-:Y:S02]  /*19b0*/  IMAD.MOV R6, RZ, RZ, -R6 ;  /* 0x000000ffff067224 */ /* 0x000fe400078e0a06 */
[----:B------:R-:W-:Y:S01]  /*19c0*/  FMUL.FTZ R8, R8, 1.4426950216293334961 ;  /* 0x3fb8aa3b08087820 */ /* 0x000fe20000410000 */
[----:B------:R-:W0:Y:S01]  /*19d0*/  F2I.FTZ.U32.TRUNC.NTZ R39, R38 ;  /* 0x0000002600277305 */ /* 0x000e22000021f000 */
[----:B------:R-:W-:Y:S01]  /*19e0*/  IMAD.HI.U32 R25, R25, R18, RZ ;  /* 0x0000001219197227 */ /* 0x000fe200078e00ff */
[----:B------:R-:W-:-:S03]  /*19f0*/  LOP3.LUT R4, R4, R17, RZ, 0x3c, !PT ;  /* 0x0000001104047212 */ /* 0x000fc600078e3cff */
[----:B------:R-:W-:Y:S02]  /*1a00*/  IMAD R6, R25, R6, R18 ;  /* 0x0000000619067224 */ /* 0x000fe400078e0212 */
[----:B------:R-:W-:Y:S01]  /*1a10*/  IMAD.MOV R33, RZ, RZ, -R33 ;  /* 0x000000ffff217224 */ /* 0x000fe200078e0a21 */
[----:B------:R-:W1:Y:S02]  /*1a20*/  MUFU.EX2 R8, R8 ;  /* 0x0000000800087308 */ /* 0x000e640000000800 */
[----:B------:R-:W-:Y:S01]  /*1a30*/  ISETP.GT.U32.AND P1, PT, R27, R6, PT ;  /* 0x000000061b00720c */ /* 0x000fe20003f24070 */
[----:B0-----:R-:W-:Y:S02]  /*1a40*/  IMAD.MOV R37, RZ, RZ, -R39 ;  /* 0x000000ffff257224 */ /* 0x001fe400078e0a27 */
[----:B------:R-:W-:Y:S02]  /*1a50*/  IMAD.MOV.U32 R38, RZ, RZ, RZ ;  /* 0x000000ffff267224 */ /* 0x000fe400078e00ff */
[----:B------:R-:W-:-:S04]  /*1a60*/  IMAD R37, R37, R26, RZ ;  /* 0x0000001a25257224 */ /* 0x000fc800078e02ff */
[----:B------:R-:W-:Y:S01]  /*1a70*/  IMAD.HI.U32 R37, R39, R37, R38 ;  /* 0x0000002527257227 */ /* 0x000fe200078e0026 */
[----:B-1----:R-:W0:Y:S03]  /*1a80*/  SHFL.BFLY PT, R29, R8, 0x2, 0x1f ;  /* 0x0c401f00081d7f89 */ /* 0x002e2600000e0000 */
[----:B------:R-:W-:Y:S02]  /*1a90*/  @!P1 IMAD.IADD R6, R6, 0x1, -R27 ;  /* 0x0000000106069824 */ /* 0x000fe400078e0a1b */
[----:B------:R-:W-:-:S03]  /*1aa0*/  IMAD.HI.U32 R32, R37, R24, RZ ;  /* 0x0000001825207227 */ /* 0x000fc600078e00ff */
[-C--:B------:R-:W-:Y:S01]  /*1ab0*/  ISETP.GE.U32.AND P4, PT, R6, R27.reuse, PT ;  /* 0x0000001b0600720c */ /* 0x080fe20003f86070 */
[----:B------:R-:W-:Y:S01]  /*1ac0*/  IMAD.HI.U32 R36, R37, R18, RZ ;  /* 0x0000001225247227 */ /* 0x000fe200078e00ff */
[----:B------:R-:W-:Y:S02]  /*1ad0*/  SHF.R.S32.HI R6, RZ, 0x1f, R2 ;  /* 0x0000001fff067819 */ /* 0x000fe40000011402 */
[----:B------:R-:W-:Y:S01]  /*1ae0*/  LOP3.LUT R37, R22, R27, RZ, 0x3c, !PT ;  /* 0x0000001b16257212 */ /* 0x000fe200078e3cff */
[----:B------:R-:W-:Y:S01]  /*1af0*/  IMAD R31, R32, R33, R24 ;  /* 0x00000021201f7224 */ /* 0x000fe200078e0218 */
[----:B------:R-:W-:Y:S01]  /*1b00*/  LOP3.LUT R22, R22, R17, RZ, 0x3c, !PT ;  /* 0x0000001116167212 */ /* 0x000fe200078e3cff */
[----:B------:R-:W-:Y:S01]  /*1b10*/  IMAD R33, R36, R33, R18 ;  /* 0x0000002124217224 */ /* 0x000fe200078e0212 */
[----:B------:R-:W-:Y:S01]  /*1b20*/  LEA.HI.SX32 R18, R2, 0x1, 0x1 ;  /* 0x0000000102127811 */ /* 0x000fe200078f0aff */
[----:B------:R-:W-:Y:S01]  /*1b30*/  @!P0 IMAD.MOV R18, RZ, RZ, R6 ;  /* 0x000000ffff128224 */ /* 0x000fe200078e0206 */
[C---:B------:R-:W-:Y:S01]  /*1b40*/  ISETP.GT.U32.AND P3, PT, R26.reuse, R31, PT ;  /* 0x0000001f1a00720c */ /* 0x040fe20003f64070 */
[----:B------:R-:W-:Y:S01]  /*1b50*/  @!P1 VIADD R25, R25, 0x1 ;  /* 0x0000000119199836 */ /* 0x000fe20000000000 */
[----:B------:R-:W-:Y:S01]  /*1b60*/  ISETP.GT.U32.AND P2, PT, R26, R33, PT ;  /* 0x000000211a00720c */ /* 0x000fe20003f44070 */
[----:B------:R-:W1:Y:S01]  /*1b70*/  LDC.U8 R24, c[0x0][0x3d9] ;  /* 0x0000f640ff187b82 */ /* 0x000e620000000000 */
[----:B------:R-:W-:Y:S01]  /*1b80*/  ISETP.GE.AND P0, PT, R37, RZ, PT ;  /* 0x000000ff2500720c */ /* 0x000fe20003f06270 */
[----:B------:R-:W-:Y:S01]  /*1b90*/  @P4 VIADD R25, R25, 0x1 ;  /* 0x0000000119194836 */ /* 0x000fe20000000000 */
[C---:B------:R-:W-:Y:S01]  /*1ba0*/  ISETP.NE.AND P1, PT, R3.reuse, RZ, PT ;  /* 0x000000ff0300720c */ /* 0x040fe20003f25270 */
[----:B0-----:R-:W-:Y:S01]  /*1bb0*/  FADD.FTZ R29, R8, R29 ;  /* 0x0000001d081d7221 */ /* 0x001fe20000010000 */
[----:B------:R-:W-:-:S04]  /*1bc0*/  LEA.HI.SX32 R6, R3, 0x1, 0x1 ;  /* 0x0000000103067811 */ /* 0x000fc800078f0aff */
[----:B------:R-:W0:Y:S01]  /*1bd0*/  SHFL.BFLY PT, R8, R29, 0x1, 0x1f ;  /* 0x0c201f001d087f89 */ /* 0x000e2200000e0000 */
[--C-:B------:R-:W-:Y:S02]  /*1be0*/  @!P3 IMAD.IADD R31, R31, 0x1, -R26.reuse ;  /* 0x000000011f1fb824 */ /* 0x100fe400078e0a1a */
[----:B------:R-:W-:Y:S02]  /*1bf0*/  @!P2 IMAD.IADD R33, R33, 0x1, -R26 ;  /* 0x000000012121a824 */ /* 0x000fe400078e0a1a */
[----:B------:R-:W-:Y:S01]  /*1c00*/  @!P0 IMAD.MOV R25, RZ, RZ, -R25 ;  /* 0x000000ffff198224 */ /* 0x000fe200078e0a19 */
[----:B------:R-:W-:Y:S01]  /*1c10*/  ISETP.GE.U32.AND P4, PT, R31, R26, PT ;  /* 0x0000001a1f00720c */ /* 0x000fe20003f86070 */
[----:B------:R-:W-:Y:S01]  /*1c20*/  @!P3 VIADD R32, R32, 0x1 ;  /* 0x000000012020b836 */ /* 0x000fe20000000000 */
[----:B------:R-:W-:Y:S01]  /*1c30*/  @!P1 LOP3.LUT R25, RZ, R27, RZ, 0x33, !PT ;  /* 0x0000001bff199212 */ /* 0x000fe200078e33ff */
[----:B------:R-:W-:Y:S01]  /*1c40*/  @!P2 VIADD R36, R36, 0x1 ;  /* 0x000000012424a836 */ /* 0x000fe20000000000 */
[----:B------:R-:W-:-:S02]  /*1c50*/  ISETP.GE.AND P1, PT, R4, RZ, PT ;  /* 0x000000ff0400720c */ /* 0x000fc40003f26270 */
[----:B------:R-:W-:Y:S02]  /*1c60*/  ISETP.GE.AND P3, PT, R22, RZ, PT ;  /* 0x000000ff1600720c */ /* 0x000fe40003f66270 */
[----:B------:R-:W-:Y:S02]  /*1c70*/  LOP3.LUT R27, RZ, R17, RZ, 0x33, !PT ;  /* 0x00000011ff1b7212 */ /* 0x000fe400078e33ff */
[----:B-1----:R-:W-:-:S03]  /*1c80*/  ISETP.NE.AND P2, PT, R24, RZ, PT ;  /* 0x000000ff1800720c */ /* 0x002fc60003f45270 */
[----:B------:R-:W-:Y:S01]  /*1c90*/  @P4 VIADD R32, R32, 0x1 ;  /* 0x0000000120204836 */ /* 0x000fe20000000000 */
[C---:B------:R-:W-:Y:S02]  /*1ca0*/  LOP3.LUT P4, RZ, R16.reuse, 0x3, RZ, 0xc0, !PT ;  /* 0x0000000310ff7812 */ /* 0x040fe4000788c0ff */
[----:B------:R-:W-:Y:S01]  /*1cb0*/  SEL R9, R9, 0x1, !P2 ;  /* 0x0000000109097807 */ /* 0x000fe20005000000 */
[----:B------:R-:W-:Y:S02]  /*1cc0*/  @!P1 IMAD.MOV R32, RZ, RZ, -R32 ;  /* 0x000000ffff209224 */ /* 0x000fe400078e0a20 */
[----:B0-----:R-:W-:Y:S01]  /*1cd0*/  FADD.FTZ R8, R29, R8 ;  /* 0x000000081d087221 */ /* 0x001fe20000010000 */
[----:B------:R-:W-:Y:S02]  /*1ce0*/  SHF.R.S32.HI R29, RZ, 0x1f, R3 ;  /* 0x0000001fff1d7819 */ /* 0x000fe40000011403 */
[----:B------:R-:W-:Y:S02]  /*1cf0*/  ISETP.GT.OR P4, PT, R16, 0x1f, P4 ;  /* 0x0000001f1000780c */ /* 0x000fe40002784670 */
[----:B------:R-:W-:Y:S01]  /*1d00*/  FSETP.NE.FTZ.AND P0, PT, R8, RZ, PT ;  /* 0x000000ff0800720b */ /* 0x000fe20003f15000 */
[----:B------:R-:W-:Y:S01]  /*1d10*/  @!P5 IMAD.MOV R6, RZ, RZ, R29 ;  /* 0x000000ffff06d224 */ /* 0x000fe200078e021d */
[----:B------:R-:W-:-:S02]  /*1d20*/  ISETP.GE.U32.AND P5, PT, R33, R26, PT ;  /* 0x0000001a2100720c */ /* 0x000fc40003fa6070 */
[----:B------:R-:W-:Y:S02]  /*1d30*/  ISETP.LT.U32.AND P1, PT, R20, R25, PT ;  /* 0x000000191400720c */ /* 0x000fe40003f21070 */
[----:B------:R-:W-:-:S04]  /*1d40*/  SHF.R.S32.HI R33, RZ, 0x1f, R25 ;  /* 0x0000001fff217819 */ /* 0x000fc80000011419 */
[----:B------:R-:W-:-:S03]  /*1d50*/  ISETP.LT.AND.EX P1, PT, R21, R33, PT, P1 ;  /* 0x000000211500720c */ /* 0x000fc60003f21310 */
        /* <DEDUP_REMOVED lines=52> */
[----:B------:R-:W-:Y:S05]  /*20a0*/  CALL.REL.NOINC `($__internal_5_$__cuda_sm20_div_s64) ;  /* 0x0000002400d07944 */ /* 0x000fea0003c00000 */
        /* <DEDUP_REMOVED lines=9> */
.L_x_260:
        /* <DEDUP_REMOVED lines=22> */
.L_x_261:
[----:B------:R-:W-:Y:S05]  /*22a0*/  BSYNC B0 ;  /* 0x0000000000007941 */ /* 0x000fea0003800000 */
.L_x_259:
        /* <DEDUP_REMOVED lines=19> */
.L_x_263:
        /* <DEDUP_REMOVED lines=22> */
.L_x_264:
[----:B------:R-:W-:Y:S05]  /*2540*/  BSYNC B0 ;  /* 0x0000000000007941 */ /* 0x000fea0003800000 */
.L_x_262:
        /* <DEDUP_REMOVED lines=11> */
[----:B------:R-:W-:Y:S05]  /*2600*/  CALL.REL.NOINC `($__internal_5_$__cuda_sm20_div_s64) ;  /* 0x0000002000787944 */ /* 0x000fea0003c00000 */
[----:B------:R-:W-:-:S04]  /*2610*/  IADD3 R17, P0, RZ, -R18, RZ ;  /* 0x80000012ff117210 */ /* 0x000fc80007f1e0ff */
[----:B------:R-:W-:Y:S01]  /*2620*/  IADD3.X R16, RZ, ~R19, RZ, P0, !PT ;  /* 0x80000013ff107210 */ /* 0x000fe200007fe4ff */
[----:B------:R-:W-:-:S04]  /*2630*/  IMAD.WIDE.U32 R36, R5, R17, R36 ;  /* 0x0000001105247225 */ /* 0x000fc800078e0024 */
[----:B------:R-:W-:-:S04]  /*2640*/  IMAD R16, R16, R5, RZ ;  /* 0x0000000510107224 */ /* 0x000fc800078e02ff */
[----:B------:R-:W-:-:S05]  /*2650*/  IMAD R4, R4, R17, R16 ;  /* 0x0000001104047224 */ /* 0x000fca00078e0210 */
[----:B------:R-:W-:Y:S01]  /*2660*/  IADD3 R4, R37, R4, RZ ;  /* 0x0000000425047210 */ /* 0x000fe20007ffe0ff */
[----:B------:R-:W-:Y:S05]  /*2670*/  BRA `(.L_x_267) ;  /* 0x0000000000587947 */ /* 0x000fea0003800000 */
.L_x_266:
        /* <DEDUP_REMOVED lines=22> */
.L_x_267:
[----:B------:R-:W-:Y:S05]  /*27e0*/  BSYNC B0 ;  /* 0x0000000000007941 */ /* 0x000fea0003800000 */
.L_x_265:
        /* <DEDUP_REMOVED lines=38> */
[----:B------:R-:W-:Y:S05]  /*2a50*/  CALL.REL.NOINC `($__internal_5_$__cuda_sm20_div_s64) ;  /* 0x0000001c00647944 */ /* 0x000fea0003c00000 */
        /* <DEDUP_REMOVED lines=12> */
.L_x_269:
        /* <DEDUP_REMOVED lines=23> */
.L_x_270:
[----:B------:R-:W-:Y:S05]  /*2c90*/  BSYNC B0 ;  /* 0x0000000000007941 */ /* 0x000fea0003800000 */
.L_x_268:
        /* <DEDUP_REMOVED lines=18> */
.L_x_272:
        /* <DEDUP_REMOVED lines=22> */
.L_x_273:
[----:B------:R-:W-:Y:S05]  /*2f20*/  BSYNC B0 ;  /* 0x0000000000007941 */ /* 0x000fea0003800000 */
.L_x_271:
        /* <DEDUP_REMOVED lines=20> */
.L_x_275:
        /* <DEDUP_REMOVED lines=23> */
.L_x_276:
[----:B------:R-:W-:Y:S05]  /*31e0*/  BSYNC B0 ;  /* 0x0000000000007941 */ /* 0x000fea0003800000 */
.L_x_274:
        /* <DEDUP_REMOVED lines=26> */
[----:B------:R-:W-:Y:S05]  /*3390*/  CALL.REL.NOINC `($__internal_5_$__cuda_sm20_div_s64) ;  /* 0x0000001400147944 */ /* 0x000fea0003c00000 */
        /* <DEDUP_REMOVED lines=12> */
.L_x_278:
        /* <DEDUP_REMOVED lines=23> */
.L_x_279:
[----:B------:R-:W-:Y:S05]  /*35d0*/  BSYNC B0 ;  /* 0x0000000000007941 */ /* 0x000fea0003800000 */
.L_x_277:
        /* <DEDUP_REMOVED lines=29> */
.L_x_281:
        /* <DEDUP_REMOVED lines=23> */
.L_x_282:
[----:B------:R-:W-:Y:S05]  /*3920*/  BSYNC B0 ;  /* 0x0000000000007941 */ /* 0x000fea0003800000 */
.L_x_280:
        /* <DEDUP_REMOVED lines=21> */
.L_x_258:
[----:B------:R-:W-:Y:S02]  /*3a80*/  ULDC.64 UR4, c[0x0][0x2b0] ;  /* 0x0000ac0000047ab9 */ /* 0x000fe40000000a00 */
[----:B------:R-:W-:-:S04]  /*3a90*/  LEA R2, P0, R32, UR4, 0x2 ;  /* 0x0000000420027c11 */ /* 0x000fc8000f8010ff */
[----:B------:R-:W-:-:S05]  /*3aa0*/  LEA.HI.X R3, R32, UR5, R33, 0x2, P0 ;  /* 0x0000000520037c11 */ /* 0x000fca00080f1421 */
[----:B------:R0:W-:Y:S04]  /*3ab0*/  STG.E desc[UR8][R2.64], R27 ;  /* 0x0000001b02007986 */ /* 0x0001e8000c101908 */
.L_x_257:
[----:B------:R-:W-:Y:S05]  /*3ac0*/  BSYNC B1 ;  /* 0x0000000000017941 */ /* 0x000fea0003800000 */
.L_x_256:
[----:B------:R-:W2:Y:S01]  /*3ad0*/  S2R R4, SR_TID.X ;  /* 0x0000000000047919 */ /* 0x000ea20000002100 */
[----:B------:R-:W3:Y:S01]  /*3ae0*/  LDC R5, c[0x0][0x3c4] ;  /* 0x0000f100ff057b82 */ /* 0x000ee20000000800 */
[----:B------:R-:W-:Y:S01]  /*3af0*/  BSSY B0, `(.L_x_283) ;  /* 0x0000014000007945 */ /* 0x000fe20003800000 */
[----:B---3--:R-:W-:Y:S02]  /*3b00*/  ISETP.GE.AND P0, PT, R5, 0x1, PT ;  /* 0x000000010500780c */ /* 0x008fe40003f06270 */
[----:B--2---:R-:W-:-:S04]  /*3b10*/  SHF.R.S32.HI R7, RZ, 0x1f, R4 ;  /* 0x0000001fff077819 */ /* 0x004fc80000011404 */
[CC--:B01----:R-:W-:Y:S02]  /*3b20*/  LEA.HI R3, R7.reuse, R4.reuse, RZ, 0x2 ;  /* 0x0000000407037211 */ /* 0x0c3fe400078f10ff */
[----:B------:R-:W-:Y:S02]  /*3b30*/  LEA.HI R34, R7, R4, RZ, 0x4 ;  /* 0x0000000407227211 */ /* 0x000fe400078f20ff */
[----:B------:R-:W-:Y:S02]  /*3b40*/  LOP3.LUT R3, R3, 0xfffffffc, RZ, 0xc0, !PT ;  /* 0xfffffffc03037812 */ /* 0x000fe400078ec0ff */
[----:B------:R-:W-:-:S03]  /*3b50*/  LOP3.LUT R31, R34, 0x3ffffff0, RZ, 0xc0, !PT ;  /* 0x3ffffff0221f7812 */ /* 0x000fc600078ec0ff */
[----:B------:R-:W-:-:S05]  /*3b60*/  IMAD.IADD R2, R4, 0x1, -R3 ;  /* 0x0000000104027824 */ /* 0x000fca00078e0a03 */
[----:B------:R-:W-:-:S04]  /*3b70*/  ISETP.GE.AND P1, PT, R2, R5, PT ;  /* 0x000000050200720c */ /* 0x000fc80003f26270 */
[----:B------:R-:W-:-:S13]  /*3b80*/  ISETP.GT.OR P1, PT, R4, 0x1f, P1 ;  /* 0x0000001f0400780c */ /* 0x000fda0000f24670 */
[----:B------:R-:W-:Y:S05]  /*3b90*/  @P1 BRA `(.L_x_284) ;  /* 0x0000000000241947 */ /* 0x000fea0003800000 */
[----:B------:R-:W0:Y:S01]  /*3ba0*/  S2R R0, SR_CgaCtaId ;  /* 0x0000000000007919 */ /* 0x000e220000008800 */
[----:B------:R-:W-:Y:S01]  /*3bb0*/  FADD.FTZ R6, -R27, R30 ;  /* 0x0000001e1b067221 */ /* 0x000fe20000010100 */
[----:B------:R-:W-:-:S03]  /*3bc0*/  MOV R5, 0x400 ;  /* 0x0000040000057802 */ /* 0x000fc60000000f00 */
[----:B------:R-:W-:-:S06]  /*3bd0*/  FMUL.FTZ R6, R6, 1.4426950216293334961 ;  /* 0x3fb8aa3b06067820 */ /* 0x000fcc0000410000 */
[----:B------:R-:W1:Y:S01]  /*3be0*/  MUFU.EX2 R6, R6 ;  /* 0x0000000600067308 */ /* 0x000e620000000800 */
[----:B0-----:R-:W-:-:S05]  /*3bf0*/  LEA R5, R0, R5, 0x18 ;  /* 0x0000000500057211 */ /* 0x001fca00078ec0ff */
[----:B------:R-:W-:-:S05]  /*3c00*/  IMAD R2, R2, 0x24, R5 ;  /* 0x0000002402027824 */ /* 0x000fca00078e0205 */
[----:B------:R-:W-:-:S05]  /*3c10*/  IADD3 R3, R3, R2, RZ ;  /* 0x0000000203037210 */ /* 0x000fca0007ffe0ff */
[----:B-1----:R0:W-:Y:S02]  /*3c20*/  STS [R3], R6 ;  /* 0x0000000603007388 */ /* 0x0021e40000000800 */
.L_x_284:
[----:B------:R-:W-:Y:S05]  /*3c30*/  BSYNC B0 ;  /* 0x0000000000007941 */ /* 0x000fea0003800000 */
.L_x_283:
[----:B------:R-:W-:Y:S01]  /*3c40*/  IMAD.IADD R31, R4, 0x1, -R31 ;  /* 0x00000001041f7824 */ /* 0x000fe200078e0a1f */
[----:B------:R-:W-:Y:S01]  /*3c50*/  BAR.SYNC.DEFER_BLOCKING 0x0 ;  /* 0x0000000000007b1d */ /* 0x000fe20000010000 */
[----:B------:R-:W-:Y:S01]  /*3c60*/  CS2R R10, SRZ ;  /* 0x00000000000a7805 */ /* 0x000fe2000001ff00 */
[----:B------:R-:W-:Y:S01]  /*3c70*/  IMAD.MOV.U32 R13, RZ, RZ, RZ ;  /* 0x000000ffff0d7224 */ /* 0x000fe200078e00ff */
[----:B------:R-:W-:Y:S01]  /*3c80*/  CS2R R8, SRZ ;  /* 0x0000000000087805 */ /* 0x000fe2000001ff00 */
[----:B------:R-:W-:Y:S01]  /*3c90*/  IMAD.SHL.U32 R31, R31, 0x4, RZ ;  /* 0x000000041f1f7824 */ /* 0x000fe200078e00ff */
[----:B0-----:R-:W-:Y:S02]  /*3ca0*/  CS2R R6, SRZ ;  /* 0x0000000000067805 */ /* 0x001fe4000001ff00 */
[----:B------:R-:W-:Y:S02]  /*3cb0*/  CS2R R4, SRZ ;  /* 0x0000000000047805 */ /* 0x000fe4000001ff00 */
        /* <DEDUP_REMOVED lines=34> */
.L_x_288:
        /* <DEDUP_REMOVED lines=14> */
.L_x_287:
[----:B------:R-:W-:Y:S05]  /*3fc0*/  BSYNC B0 ;  /* 0x0000000000007941 */ /* 0x000fea0003800000 */
.L_x_286:
        /* <DEDUP_REMOVED lines=20> */
.L_x_285:
        /* <DEDUP_REMOVED lines=110> */
        .weak           $__internal_5_$__cuda_sm20_div_s64
        .type           $__internal_5_$__cuda_sm20_div_s64,@function
        .size           $__internal_5_$__cuda_sm20_div_s64,(.L_x_4135 - $__internal_5_$__cuda_sm20_div_s64)
$__internal_5_$__cuda_sm20_div_s64:
        /* <DEDUP_REMOVED lines=83> */
[----:B------:R-:W-:Y:S06]  /*4d20*/  RET.REL.NODEC R38 `(_ZN5flash32flash_fwd_splitkv_combine_kernelI23Flash_fwd_kernel_traitsILi192ELi64ELi64ELi4ELb0ELb0EN7cutlass6half_tE19Flash_kernel_traitsILi192ELi64ELi64ELi4ES3_EELi8ELi2ELb0EEEvNS_16Flash_fwd_paramsE) ;  /* 0xffffffb026b47950 */ /* 0x000fec0003c3ffff */
.L_x_289:
        /* <DEDUP_REMOVED lines=13> */
.L_x_4135:


//--------------------- .text._ZN5flash32flash_fwd_splitkv_combine_kernelI23Flash_fwd_kernel_traitsILi192ELi64ELi64ELi4ELb0ELb0EN7cutlass6half_tE19Flash_kernel_traitsILi192ELi64ELi64ELi4ES3_EELi8ELi1ELb0EEEvNS_16Flash_fwd_paramsE --------------------------
	.section	.text._ZN5flash32flash_fwd_splitkv_combine_kernelI23Flash_fwd_kernel_traitsILi192ELi64ELi64ELi4ELb0ELb0EN7cutlass6half_tE19Flash_kernel_traitsILi192ELi64ELi64ELi4ES3_EELi8ELi1ELb0EEEvNS_16Flash_fwd_paramsE,"ax",@progbits
	.align	128
        .global         _ZN5flash32flash_fwd_splitkv_combine_kernelI23Flash_fwd_kernel_traitsILi192ELi64ELi64ELi4ELb0ELb0EN7cutlass6half_tE19Flash_kernel_traitsILi192ELi64ELi64ELi4ES3_EELi8ELi1ELb0EEEvNS_16Flash_fwd_paramsE
        .type           _ZN5flash32flash_fwd_splitkv_combine_kernelI23Flash_fwd_kernel_traitsILi192ELi64ELi64ELi4ELb0ELb0EN7cutlass6half_tE19Flash_kernel_traitsILi192ELi64ELi64ELi4ES3_EELi8ELi1ELb0EEEvNS_16Flash_fwd_paramsE,@function
        .size           _ZN5flash32flash_fwd_splitkv_combine_kernelI23Flash_fwd_kernel_traitsILi192ELi64ELi64ELi4ELb0ELb0EN7cutlass6half_tE19Flash_kernel_traitsILi192ELi64ELi64ELi4ES3_EELi8ELi1ELb0EEEvNS_16Flash_fwd_paramsE,(.L_x_4136 - _ZN5flash32flash_fwd_splitkv_combine_kernelI23Flash_fwd_kernel_traitsILi192ELi64ELi64ELi4ELb0ELb0EN7cutlass6half_tE19Flash_kernel_traitsILi192ELi64ELi64ELi4ES3_EELi8ELi1ELb0EEEvNS_16Flash_fwd_paramsE)
        .other          _ZN5flash32flash_fwd_splitkv_combine_kernelI23Flash_fwd_kernel_traitsILi192ELi64ELi64ELi4ELb0ELb0EN7cutlass6half_tE19Flash_kernel_traitsILi192ELi64ELi64ELi4ES3_EELi8ELi1ELb0EEEvNS_16Flash_fwd_paramsE,@"STO_CUDA_ENTRY STV_DEFAULT"
_ZN5flash32flash_fwd_splitkv_combine_kernelI23Flash_fwd_kernel_traitsILi192ELi64ELi64ELi4ELb0ELb0EN7cutlass6half_tE19Flash_kernel_traitsILi192ELi64ELi64ELi4ES3_EELi8ELi1ELb0EEEvNS_16Flash_fwd_paramsE:
.text._ZN5flash32flash_fwd_splitkv_combine_kernelI23Flash_fwd_kernel_traitsILi192ELi64ELi64ELi4ELb0ELb0EN7cutlass6half_tE19Flash_kernel_traitsILi192ELi64ELi64ELi4ES3_EELi8ELi1ELb0EEEvNS_16Flash_fwd_paramsE:
        /* <DEDUP_REMOVED lines=23> */
[----:B------:R-:W-:Y:S05]  /*0170*/  CALL.REL.NOINC `($__internal_6_$__cuda_sm20_div_s64) ;  /* 0x0000004400947944 */ /* 0x000fea0003c00000 */
[----:B------:R-:W-:Y:S05]  /*0180*/  BRA `(.L_x_291) ;  /* 0x00000000004c7947 */ /* 0x000fea0003800000 */
.L_x_290:
        /* <DEDUP_REMOVED lines=19> */
.L_x_291:
        /* <DEDUP_REMOVED lines=12> */
[----:B------:R-:W-:Y:S05]  /*0380*/  CALL.REL.NOINC `($__internal_6_$__cuda_sm20_div_s64) ;  /* 0x0000004400107944 */ /* 0x000fea0003c00000 */
[----:B------:R-:W-:Y:S02]  /*0390*/  MOV R8, R18 ;  /* 0x0000001200087202 */ /* 0x000fe40000000f00 */
[----:B------:R-:W-:Y:S01]  /*03a0*/  MOV R9, R19 ;  /* 0x0000001300097202 */ /* 0x000fe20000000f00 */
[----:B------:R-:W-:Y:S05]  /*03b0*/  BRA `(.L_x_294) ;  /* 0x00000000004c7947 */ /* 0x000fea0003800000 */
.L_x_293:
        /* <DEDUP_REMOVED lines=19> */
.L_x_294:
[----:B------:R-:W-:Y:S05]  /*04f0*/  BSYNC B0 ;  /* 0x0000000000007941 */ /* 0x000fea0003800000 */
.L_x_292:
        /* <DEDUP_REMOVED lines=41> */
.L_x_296:
        /* <DEDUP_REMOVED lines=19> */
.L_x_297:
[----:B------:R-:W-:Y:S05]  /*08c0*/  BSYNC B0 ;  /* 0x0000000000007941 */ /* 0x000fea0003800000 */
.L_x_295:
        /* <DEDUP_REMOVED lines=73> */
[----:B------:R-:W-:Y:S02]  /*0d60*/  MOV R34, R18 ;  /* 0x0000001200227202 */ /* 0x000fe40000000f00 */
[----:B------:R-:W-:Y:S01]  /*0d70*/  MOV R35, R19 ;  /* 0x0000001300237202 */ /* 0x000fe20000000f00 */
[----:B------:R-:W-:Y:S05]  /*0d80*/  BRA `(.L_x_300) ;  /* 0x00000000004c7947 */ /* 0x000fea0003800000 */
.L_x_299:
        /* <DEDUP_REMOVED lines=19> */
.L_x_300:
[----:B------:R-:W-:Y:S05]  /*0ec0*/  BSYNC B0 ;  /* 0x0000000000007941 */ /* 0x000fea0003800000 */
.L_x_298:
        /* <DEDUP_REMOVED lines=42> */
.L_x_302:
        /* <DEDUP_REMOVED lines=19> */
.L_x_303:
[----:B------:R-:W-:Y:S05]  /*12a0*/  BSYNC B0 ;  /* 0x0000000000007941 */ /* 0x000fea0003800000 */
.L_x_301:
[----:B------:R-:W0:Y:S01]  /*12b0*/  LDC R9, c[0x0][0x2c4] ;  /* 0x0000b100ff097b82 */ /* 0x000e220000000800 */
        /* <DEDUP_REMOVED lines=20> */
[C---:B------:R-:W-:Y:S02]  /*1400*/  IMAD R8, R7.reuse, R16, R8 ;  /* 0x0000001007087224 */ /* 0x040fe400078e0208 */
[----:B------:R-:W0:Y:S03]  /*1410*/  S2R R16, SR_TID.X ;  /* 0x0000000000107919 */ /* 0x000e260000002100 */
[----:B------:R-:W-:-:S13]  /*1420*/  ISETP.GT.U32.AND P0, PT, R7, R8, PT ;  /* 0x000000080700720c */ /* 0x000fda0003f04070 */
[----:B------:R-:W-:Y:S02]  /*1430*/  @!P0 IMAD.IADD R8, R8, 0x1, -R7 ;  /* 0x0000000108088824 */ /* 0x000fe400078e0a07 */
[----:B------:R-:W-:Y:S01]  /*1440*/  @!P0 VIADD R17, R17, 0x1 ;  /* 0x0000000111118836 */ /* 0x000fe20000000000 */
[----:B------:R-:W-:Y:S02]  /*1450*/  ISETP.NE.AND P0, PT, R9, RZ, PT ;  /* 0x000000ff0900720c */ /* 0x000fe40003f05270 */
[----:B------:R-:W-:Y:S02]  /*1460*/  ISETP.GE.U32.AND P2, PT, R8, R7, PT ;  /* 0x000000070800720c */ /* 0x000fe40003f46070 */
[----:B------:R-:W-:Y:S01]  /*1470*/  LEA.HI.SX32 R8, R3, 0x1, 0x1 ;  /* 0x0000000103087811 */ /* 0x000fe200078f0aff */
[----:B------:R-:W-:Y:S01]  /*1480*/  @!P3 IMAD.MOV R8, RZ, RZ, R6 ;  /* 0x000000ffff08b224 */ /* 0x000fe200078e0206 */
[----:B0-----:R-:W-:-:S09]  /*1490*/  SHF.R.S32.HI R27, RZ, 0x1f, R16 ;  /* 0x0000001fff1b7819 */ /* 0x001fd20000011410 */
[----:B------:R-:W-:Y:S01]  /*14a0*/  @P2 VIADD R17, R17, 0x1 ;  /* 0x0000000111112836 */ /* 0x000fe20000000000 */
[----:B------:R-:W-:Y:S02]  /*14b0*/  ISETP.GT.AND P2, PT, R16, 0xf, PT ;  /* 0x0000000f1000780c */ /* 0x000fe40003f44270 */
[----:B------:R-:W-:Y:S01]  /*14c0*/  LEA.HI R27, R27, R16, RZ, 0x3 ;  /* 0x000000101b1b7211 */ /* 0x000fe200078f18ff */
[----:B------:R-:W-:Y:S01]  /*14d0*/  @!P1 IMAD.MOV R17, RZ, RZ, -R17 ;  /* 0x000000ffff119224 */ /* 0x000fe200078e0a11 */
[----:B------:R-:W-:Y:S02]  /*14e0*/  @!P0 LOP3.LUT R17, RZ, R9, RZ, 0x33, !PT ;  /* 0x00000009ff118212 */ /* 0x000fe400078e33ff */
[----:B------:R-:W-:Y:S02]  /*14f0*/  SHF.R.S32.HI R26, RZ, 0x3, R27 ;  /* 0x00000003ff1a7819 */ /* 0x000fe4000001141b */
[----:B------:R-:W-:Y:S01]  /*1500*/  LOP3.LUT R27, R27, 0xfffffff8, RZ, 0xc0, !PT ;  /* 0xfffffff81b1b7812 */ /* 0x000fe200078ec0ff */
[----:B------:R-:W-:Y:S01]  /*1510*/  IMAD R3, R8, R17, RZ ;  /* 0x0000001108037224 */ /* 0x000fe200078e02ff */
[----:B------:R-:W-:Y:S01]  /*1520*/  ISETP.GE.AND P0, PT, R26, UR5, PT ;  /* 0x000000051a007c0c */ /* 0x000fe2000bf06270 */
[----:B------:R-:W0:Y:S02]  /*1530*/  LDC R17, c[0x0][0x270] ;  /* 0x00009c00ff117b82 */ /* 0x000e240000000800 */
[----:B------:R-:W1:Y:S01]  /*1540*/  @!P2 S2R R7, SR_CgaCtaId ;  /* 0x000000000007a919 */ /* 0x000e620000008800 */
[----:B------:R-:W-:Y:S01]  /*1550*/  IABS R25, R3 ;  /* 0x0000000300197213 */ /* 0x000fe20000000000 */
[----:B------:R-:W-:Y:S01]  /*1560*/  IMAD.IADD R27, R16, 0x1, -R27 ;  /* 0x00000001101b7824 */ /* 0x000fe200078e0a1b */
[----:B------:R-:W-:-:S02]  /*1570*/  @!P2 MOV R8, 0x400 ;  /* 0x000004000008a802 */ /* 0x000fc40000000f00 */
[----:B------:R-:W2:Y:S08]  /*1580*/  I2F.RP R20, R25 ;  /* 0x0000001900147306 */ /* 0x000eb00000209400 */
[----:B--2---:R-:W2:Y:S01]  /*1590*/  MUFU.RCP R32, R20 ;  /* 0x0000001400207308 */ /* 0x004ea20000001000 */
[----:B0-----:R-:W-:-:S07]  /*15a0*/  IABS R22, R17 ;  /* 0x0000001100167213 */ /* 0x001fce0000000000 */
[----:B------:R0:W3:Y:S01]  /*15b0*/  I2F.U32.RP R6, R22 ;  /* 0x0000001600067306 */ /* 0x0000e20000209000 */
[----:B-1----:R-:W-:Y:S01]  /*15c0*/  @!P2 LEA R7, R7, R8, 0x18 ;  /* 0x000000080707a211 */ /* 0x002fe200078ec0ff */
[----:B--2---:R-:W-:-:S04]  /*15d0*/  VIADD R32, R32, 0xffffffe ;  /* 0x0ffffffe20207836 */ /* 0x004fc80000000000 */
[----:B------:R-:W-:Y:S02]  /*15e0*/  @!P2 IMAD R8, R26, 0x24, R7 ;  /* 0x000000241a08a824 */ /* 0x000fe400078e0207 */
[----:B------:R0:W1:Y:S02]  /*15f0*/  F2I.FTZ.U32.TRUNC.NTZ R33, R32 ;  /* 0x0000002000217305 */ /* 0x000064000021f000 */
        /* <DEDUP_REMOVED lines=20> */
.L_x_305:
[----:B------:R-:W-:Y:S05]  /*1740*/  BSYNC B0 ;  /* 0x0000000000007941 */ /* 0x000fea0003800000 */
.L_x_304:
[----:B-----5:R4:W-:Y:S01]  /*1750*/  @!P2 STS [R21], R24 ;  /* 0x000000181500a388 */ /* 0x0209e20000000800 */
[----:B------:R-:W-:Y:S01]  /*1760*/  BSSY B0, `(.L_x_306) ;  /* 0x000000f000007945 */ /* 0x000fe20003800000 */
[----:B------:R-:W-:Y:S01]  /*1770*/  MOV R30, 0xff800000 ;  /* 0xff800000001e7802 */ /* 0x000fe20000000f00 */
[----:B------:R-:W-:Y:S06]  /*1780*/  BAR.SYNC.DEFER_BLOCKING 0x0 ;  /* 0x0000000000007b1d */ /* 0x000fec0000010000 */
[----:B------:R-:W-:Y:S05]  /*1790*/  @P2 BRA `(.L_x_307) ;  /* 0x00000000002c2947 */ /* 0x000fea0003800000 */
[----:B------:R-:W5:Y:S01]  /*17a0*/  S2R R7, SR_CgaCtaId ;  /* 0x0000000000077919 */ /* 0x000f620000008800 */
[----:B----4-:R-:W-:Y:S02]  /*17b0*/  LEA.HI R24, R16, R16, RZ, 0x1 ;  /* 0x0000001010187211 */ /* 0x010fe400078f08ff */
[----:B------:R-:W-:Y:S02]  /*17c0*/  MOV R20, 0x400 ;  /* 0x0000040000147802 */ /* 0x000fe40000000f00 */
[C---:B------:R-:W-:Y:S01]  /*17d0*/  LOP3.LUT R21, R24.reuse, 0xfffffffe, RZ, 0xc0, !PT ;  /* 0xfffffffe18157812 */ /* 0x040fe200078ec0ff */
[----:B------:R-:W-:-:S05]  /*17e0*/  IMAD.SHL.U32 R24, R24, 0x2, RZ ;  /* 0x0000000218187824 */ /* 0x000fca00078e00ff */
[----:B------:R-:W-:Y:S02]  /*17f0*/  LOP3.LUT R24, R24, 0xfffffffc, RZ, 0xc0, !PT ;  /* 0xfffffffc18187812 */ /* 0x000fe400078ec0ff */
[----:B-----5:R-:W-:Y:S01]  /*1800*/  LEA R7, R7, R20, 0x18 ;  /* 0x0000001407077211 */ /* 0x020fe200078ec0ff */
[----:B------:R-:W-:-:S04]  /*1810*/  IMAD.IADD R20, R16, 0x1, -R21 ;  /* 0x0000000110147824 */ /* 0x000fc800078e0a15 */
[----:B------:R-:W-:-:S04]  /*1820*/  IMAD R7, R20, 0x24, R7 ;  /* 0x0000002414077824 */ /* 0x000fc800078e0207 */
[----:B------:R-:W-:-:S05]  /*1830*/  IMAD.IADD R7, R7, 0x1, R24 ;  /* 0x0000000107077824 */ /* 0x000fca00078e0218 */
[----:B------:R4:W0:Y:S02]  /*1840*/  LDS R30, [R7] ;  /* 0x00000000071e7984 */ /* 0x0008240000000800 */
.L_x_307:
[----:B------:R-:W-:Y:S05]  /*1850*/  BSYNC B0 ;  /* 0x0000000000007941 */ /* 0x000fea0003800000 */
.L_x_306:
[----:B0---4-:R-:W0:Y:S01]  /*1860*/  SHFL.BFLY PT, R7, R30, 0x1, 0x1f ;  /* 0x0c201f001e077f89 */ /* 0x011e2200000e0000 */
[----:B---3--:R-:W3:Y:S01]  /*1870*/  MUFU.RCP R6, R6 ;  /* 0x0000000600067308 */ /* 0x008ee20000001000 */
[--C-:B-1----:R-:W-:Y:S01]  /*1880*/  IMAD.MOV R20, RZ, RZ, -R33.reuse ;  /* 0x000000ffff147224 */ /* 0x102fe200078e0a21 */
[----:B------:R-:W-:Y:S01]  /*1890*/  IABS R29, R4 ;  /* 0x00000004001d7213 */ /* 0x000fe20000000000 */
[----:B------:R-:W-:Y:S01]  /*18a0*/  IMAD.MOV.U32 R32, RZ, RZ, RZ ;  /* 0x000000ffff207224 */ /* 0x000fe200078e00ff */
[----:B------:R-:W-:Y:S01]  /*18b0*/  ISETP.NE.AND P4, PT, R3, RZ, PT ;  /* 0x000000ff0300720c */ /* 0x000fe20003f85270 */
[----:B------:R-:W-:Y:S01]  /*18c0*/  IMAD R21, R20, R25, RZ ;  /* 0x0000001914157224 */ /* 0x000fe200078e02ff */
[----:B------:R-:W-:Y:S01]  /*18d0*/  IABS R20, R3 ;  /* 0x0000000300147213 */ /* 0x000fe20000000000 */
[----:B------:R-:W-:Y:S01]  /*18e0*/  BSSY B1, `(.L_x_308) ;  /* 0x000021a000017945 */ /* 0x000fe20003800000 */
[----:B------:R-:W-:Y:S01]  /*18f0*/  ISETP.GT.AND P3, PT, R2, RZ, PT ;  /* 0x000000ff0200720c */ /* 0x000fe20003f64270 */
[----:B------:R-:W-:Y:S01]  /*1900*/  IMAD.HI.U32 R21, R33, R21, R32 ;  /* 0x0000001521157227 */ /* 0x000fe200078e0020 */
[----:B------:R-:W-:-:S02]  /*1910*/  IABS R33, R17 ;  /* 0x0000001100217213 */ /* 0x000fc40000000000 */
[----:B------:R-:W-:Y:S01]  /*1920*/  LOP3.LUT R4, R4, R17, RZ, 0x3c, !PT ;  /* 0x0000001104047212 */ /* 0x000fe200078e3cff */
[----:B------:R-:W-:Y:S02]  /*1930*/  IMAD.MOV R20, RZ, RZ, -R20 ;  /* 0x000000ffff147224 */ /* 0x000fe400078e0a14 */
[----:B------:R-:W-:Y:S02]  /*1940*/  IMAD.MOV R33, RZ, RZ, -R33 ;  /* 0x000000ffff217224 */ /* 0x000fe400078e0a21 */
[----:B---3--:R-:W-:Y:S01]  /*1950*/  VIADD R36, R6, 0xffffffe ;  /* 0x0ffffffe06247836 */ /* 0x008fe20000000000 */
[----:B------:R-:W-:-:S03]  /*1960*/  IABS R6, R8 ;  /* 0x0000000800067213 */ /* 0x000fc60000000000 */
[----:B------:R-:W1:Y:S01]  /*1970*/  F2I.FTZ.U32.TRUNC.NTZ R37, R36 ;  /* 0x0000002400257305 */ /* 0x000e62000021f000 */
[----:B0-----:R-:W-:Y:S01]  /*1980*/  FMNMX.FTZ R7, R7, R30, !PT ;  /* 0x0000001e07077209 */ /* 0x001fe20007810000 */
[----:B------:R-:W-:-:S03]  /*1990*/  IMAD.HI.U32 R21, R21, R6, RZ ;  /* 0x0000000615157227 */ /* 0x000fc600078e00ff */
[----:B------:R-:W-:Y:S01]  /*19a0*/  FSETP.NEU.FTZ.AND P0, PT, R7, -INF , PT ;  /* 0xff8000000700780b */ /* 0x000fe20003f1d000 */
[----:B------:R-:W-:-:S03]  /*19b0*/  IMAD R20, R21, R20, R6 ;  /* 0x0000001415147224 */ /* 0x000fc600078e0206 */
[----:B------:R-:W-:Y:S02]  /*19c0*/  FSEL R7, R7, RZ, P0 ;  /* 0x000000ff07077208 */ /* 0x000fe40000000000 */
[----:B------:R-:W-:-:S03]  /*19d0*/  ISETP.GT.U32.AND P1, PT, R25, R20, PT ;  /* 0x000000141900720c */ /* 0x000fc60003f24070 */
[----:B--2---:R-:W-:Y:S01]  /*19e0*/  FADD.FTZ R27, -R7, R30 ;  /* 0x0000001e071b7221 */ /* 0x004fe20000010100 */
[----:B-1----:R-:W-:Y:S02]  /*19f0*/  IMAD.MOV R31, RZ, RZ, -R37 ;  /* 0x000000ffff1f7224 */ /* 0x002fe400078e0a25 */
[----:B------:R-:W-:Y:S02]  /*1a00*/  IMAD.MOV.U32 R36, RZ, RZ, RZ ;  /* 0x000000ffff247224 */ /* 0x000fe400078e00ff */
[----:B------:R-:W-:Y:S01]  /*1a10*/  FMUL.FTZ R27, R27, 1.4426950216293334961 ;  /* 0x3fb8aa3b1b1b7820 */ /* 0x000fe20000410000 */
[----:B------:R-:W-:Y:S01]  /*1a20*/  IMAD R32, R31, R22, RZ ;  /* 0x000000161f207224 */ /* 0x000fe200078e02ff */
[----:B------:R-:W-:-:S03]  /*1a30*/  SHF.R.S32.HI R31, RZ, 0x1f, R2 ;  /* 0x0000001fff1f7819 */ /* 0x000fc60000011402 */
[----:B------:R-:W-:Y:S01]  /*1a40*/  IMAD.HI.U32 R32, R37, R32, R36 ;  /* 0x0000002025207227 */ /* 0x000fe200078e0024 */
[----:B------:R-:W0:Y:S03]  /*1a50*/  MUFU.EX2 R27, R27 ;  /* 0x0000001b001b7308 */ /* 0x000e260000000800 */
[----:B------:R-:W-:Y:S02]  /*1a60*/  @!P1 IMAD.IADD R20, R20, 0x1, -R25 ;  /* 0x0000000114149824 */ /* 0x000fe400078e0a19 */
[----:B------:R-:W-:-:S03]  /*1a70*/  IMAD.HI.U32 R26, R32, R29, RZ ;  /* 0x0000001d201a7227 */ /* 0x000fc600078e00ff */
[-C--:B------:R-:W-:Y:S01]  /*1a80*/  ISETP.GE.U32.AND P0, PT, R20, R25.reuse, PT ;  /* 0x000000191400720c */ /* 0x080fe20003f06070 */
[----:B------:R-:W-:Y:S01]  /*1a90*/  IMAD.HI.U32 R32, R32, R6, RZ ;  /* 0x0000000620207227 */ /* 0x000fe200078e00ff */
[----:B------:R-:W-:-:S03]  /*1aa0*/  LOP3.LUT R20, R8, R25, RZ, 0x3c, !PT ;  /* 0x0000001908147212 */ /* 0x000fc600078e3cff */
[-C--:B------:R-:W-:Y:S01]  /*1ab0*/  IMAD R29, R26, R33.reuse, R29 ;  /* 0x000000211a1d7224 */ /* 0x080fe200078e021d */
[----:B------:R-:W-:Y:S01]  /*1ac0*/  ISETP.GE.AND P2, PT, R20, RZ, PT ;  /* 0x000000ff1400720c */ /* 0x000fe20003f46270 */
[----:B------:R-:W-:Y:S01]  /*1ad0*/  @!P1 VIADD R21, R21, 0x1 ;  /* 0x0000000115159836 */ /* 0x000fe20000000000 */
[----:B------:R-:W1:Y:S01]  /*1ae0*/  LDC.U8 R20, c[0x0][0x3d9] ;  /* 0x0000f640ff147b82 */ /* 0x000e620000000000 */
[----:B0-----:R-:W0:Y:S01]  /*1af0*/  SHFL.BFLY PT, R24, R27, 0x1, 0x1f ;  /* 0x0c201f001b187f89 */ /* 0x001e2200000e0000 */
[----:B------:R-:W-:Y:S01]  /*1b00*/  IMAD R33, R32, R33, R6 ;  /* 0x0000002120217224 */ /* 0x000fe200078e0206 */
[----:B------:R-:W-:Y:S02]  /*1b10*/  ISETP.GT.U32.AND P1, PT, R22, R29, PT ;  /* 0x0000001d1600720c */ /* 0x000fe40003f24070 */
[----:B------:R-:W-:Y:S01]  /*1b20*/  @P0 VIADD R21, R21, 0x1 ;  /* 0x0000000115150836 */ /* 0x000fe20000000000 */
[----:B------:R-:W-:Y:S01]  /*1b30*/  LEA.HI.SX32 R6, R2, 0x1, 0x1 ;  /* 0x0000000102067811 */ /* 0x000fe200078f0aff */
[----:B------:R-:W-:Y:S01]  /*1b40*/  @!P3 IMAD.MOV R6, RZ, RZ, R31 ;  /* 0x000000ffff06b224 */ /* 0x000fe200078e021f */
[----:B------:R-:W-:-:S03]  /*1b50*/  ISETP.GT.U32.AND P0, PT, R22, R33, PT ;  /* 0x000000211600720c */ /* 0x000fc60003f04070 */
[----:B------:R-:W-:Y:S01]  /*1b60*/  @!P2 IMAD.MOV R21, RZ, RZ, -R21 ;  /* 0x000000ffff15a224 */ /* 0x000fe200078e0a15 */
[----:B------:R-:W-:Y:S02]  /*1b70*/  @!P4 LOP3.LUT R21, RZ, R25, RZ, 0x33, !PT ;  /* 0x00000019ff15c212 */ /* 0x000fe400078e33ff */
[----:B------:R-:W-:Y:S02]  /*1b80*/  LOP3.LUT R25, R8, R17, RZ, 0x3c, !PT ;  /* 0x0000001108197212 */ /* 0x000fe400078e3cff */
[--C-:B------:R-:W-:Y:S01]  /*1b90*/  @!P1 IMAD.IADD R29, R29, 0x1, -R22.reuse ;  /* 0x000000011d1d9824 */ /* 0x100fe200078e0a16 */
[----:B------:R-:W-:Y:S01]  /*1ba0*/  ISETP.GT.AND P4, PT, R3, RZ, PT ;  /* 0x000000ff0300720c */ /* 0x000fe20003f84270 */
[----:B------:R-:W-:Y:S01]  /*1bb0*/  @!P1 VIADD R26, R26, 0x1 ;  /* 0x000000011a1a9836 */ /* 0x000fe20000000000 */
[----:B------:R-:W-:Y:S02]  /*1bc0*/  ISETP.GE.AND P2, PT, R4, RZ, PT ;  /* 0x000000ff0400720c */ /* 0x000fe40003f46270 */
[----:B------:R-:W-:Y:S01]  /*1bd0*/  @!P0 IMAD.IADD R33, R33, 0x1, -R22 ;  /* 0x0000000121218824 */ /* 0x000fe200078e0a16 */
[-C--:B------:R-:W-:Y:S01]  /*1be0*/  ISETP.GE.U32.AND P5, PT, R29, R22.reuse, PT ;  /* 0x000000161d00720c */ /* 0x080fe20003fa6070 */
[----:B------:R-:W-:Y:S01]  /*1bf0*/  @!P0 VIADD R32, R32, 0x1 ;  /* 0x0000000120208836 */ /* 0x000fe20000000000 */
[----:B------:R-:W-:Y:S01]  /*1c00*/  ISETP.GE.AND P3, PT, R25, RZ, PT ;  /* 0x000000ff1900720c */ /* 0x000fe20003f66270 */
[----:B0-----:R-:W-:Y:S01]  /*1c10*/  FADD.FTZ R24, R27, R24 ;  /* 0x000000181b187221 */ /* 0x001fe20000010000 */
[----:B------:R-:W-:Y:S01]  /*1c20*/  ISETP.GE.U32.AND P6, PT, R33, R22, PT ;  /* 0x000000162100720c */ /* 0x000fe20003fc6070 */
[----:B------:R-:W-:Y:S01]  /*1c30*/  IMAD.MOV.U32 R27, RZ, RZ, 0x7f800000 ;  /* 0x7f800000ff1b7424 */ /* 0x000fe200078e00ff */
[----:B------:R-:W-:-:S02]  /*1c40*/  LOP3.LUT R22, R16, 0x1, RZ, 0xc0, !PT ;  /* 0x0000000110167812 */ /* 0x000fc400078ec0ff */
[----:B------:R-:W-:Y:S02]  /*1c50*/  FSETP.NE.FTZ.AND P1, PT, R24, RZ, PT ;  /* 0x000000ff1800720b */ /* 0x000fe40003f35000 */
[----:B------:R-:W-:Y:S02]  /*1c60*/  SHF.R.S32.HI R8, RZ, 0x1f, R3 ;  /* 0x0000001fff087819 */ /* 0x000fe40000011403 */
[----:B------:R-:W-:Y:S01]  /*1c70*/  ISETP.NE.U32.AND P0, PT, R22, 0x1, PT ;  /* 0x000000011600780c */ /* 0x000fe20003f05070 */
[----:B------:R-:W-:Y:S01]  /*1c80*/  @P5 VIADD R26, R26, 0x1 ;  /* 0x000000011a1a5836 */ /* 0x000fe20000000000 */
[----:B------:R-:W-:Y:S01]  /*1c90*/  LEA.HI.SX32 R4, R3, 0x1, 0x1 ;  /* 0x0000000103047811 */ /* 0x000fe200078f0aff */
[----:B------:R-:W-:Y:S01]  /*1ca0*/  @!P4 IMAD.MOV R4, RZ, RZ, R8 ;  /* 0x000000ffff04c224 */ /* 0x000fe200078e0208 */
[----:B------:R-:W-:Y:S01]  /*1cb0*/  ISETP.GT.OR P0, PT, R16, 0xf, !P0 ;  /* 0x0000000f1000780c */ /* 0x000fe20004704670 */
[----:B------:R-:W-:Y:S01]  /*1cc0*/  @P6 VIADD R32, R32, 0x1 ;  /* 0x0000000120206836 */ /* 0x000fe20000000000 */
[----:B-1----:R-:W-:Y:S01]  /*1cd0*/  ISETP.NE.AND P4, PT, R20, RZ, PT ;  /* 0x000000ff1400720c */ /* 0x002fe20003f85270 */
[----:B------:R-:W-:Y:S01]  /*1ce0*/  @!P2 IMAD.MOV R26, RZ, RZ, -R26 ;  /* 0x000000ffff1aa224 */ /* 0x000fe200078e0a1a */
[----:B------:R-:W-:Y:S01]  /*1cf0*/  ISETP.NE.AND P5, PT, R17, RZ, PT ;  /* 0x000000ff1100720c */ /* 0x000fe20003fa5270 */
[----:B------:R-:W0:Y:S01]  /*1d00*/  @P1 MUFU.LG2 R24, R24 ;  /* 0x0000001800181308 */ /* 0x000e220000000c00 */
[----:B------:R-:W-:Y:S01]  /*1d10*/  LOP3.LUT R25, RZ, R17, RZ, 0x33, !PT ;  /* 0x00000011ff197212 */ /* 0x000fe200078e33ff */
[----:B------:R-:W-:Y:S01]  /*1d20*/  @!P3 IMAD.MOV R32, RZ, RZ, -R32 ;  /* 0x000000ffff20b224 */ /* 0x000fe200078e0a20 */
[----:B------:R-:W-:-:S02]  /*1d30*/  SEL R9, R9, 0x1, !P4 ;  /* 0x0000000109097807 */ /* 0x000fc40006000000 */
[C---:B------:R-:W-:Y:S02]  /*1d40*/  SEL R26, R25.reuse, R26, !P5 ;  /* 0x0000001a191a7207 */ /* 0x040fe40006800000 */
[----:B------:R-:W-:Y:S02]  /*1d50*/  SEL R32, R25, R32, !P5 ;  /* 0x0000002019207207 */ /* 0x000fe40006800000 */
[----:B------:R-:W-:Y:S01]  /*1d60*/  ISETP.LT.U32.AND P2, PT, R18, R21, PT ;  /* 0x000000151200720c */ /* 0x000fe20003f41070 */
[-C--:B------:R-:W-:Y:S01]  /*1d70*/  IMAD R29, R26, R9.reuse, RZ ;  /* 0x000000091a1d7224 */ /* 0x080fe200078e02ff */
[----:B------:R-:W-:Y:S01]  /*1d80*/  SHF.R.S32.HI R31, RZ, 0x1f, R21 ;  /* 0x0000001fff1f7819 */ /* 0x000fe20000011415 */
[----:B------:R-:W-:-:S03]  /*1d90*/  IMAD R25, R32, R9, RZ ;  /* 0x0000000920197224 */ /* 0x000fc600078e02ff */
[----:B------:R-:W-:Y:S01]  /*1da0*/  ISETP.LT.AND.EX P2, PT, R19, R31, PT, P2 ;  /* 0x0000001f1300720c */ /* 0x000fe20003f41320 */
[----:B0-----:R-:W-:Y:S01]  /*1db0*/  @P1 FFMA.FTZ R27, R24, 0.69314718246459960938, R7 ;  /* 0x3f317218181b1823 */ /* 0x001fe20000010007 */
[----:B------:R-:W-:Y:S02]  /*1dc0*/  IMAD R7, R6, R29, RZ ;  /* 0x0000001d06077224 */ /* 0x000fe400078e02ff */
[----:B------:R-:W-:Y:S01]  /*1dd0*/  SEL R9, R18, R21, P2 ;  /* 0x0000001512097207 */ /* 0x000fe20001000000 */
[----:B------:R-:W-:Y:S01]  /*1de0*/  IMAD R6, R25, R4, RZ ;  /* 0x0000000419067224 */ /* 0x000fe200078e02ff */
[----:B------:R-:W-:Y:S01]  /*1df0*/  SEL R8, R19, R31, P2 ;  /* 0x0000001f13087207 */ /* 0x000fe20001000000 */
        /* <DEDUP_REMOVED lines=38> */
[----:B------:R-:W-:Y:S05]  /*2060*/  CALL.REL.NOINC `($__internal_6_$__cuda_sm20_div_s64) ;  /* 0x0000002400d87944 */ /* 0x000fea0003c00000 */
        /* <DEDUP_REMOVED lines=9> */
.L_x_312:
        /* <DEDUP_REMOVED lines=22> */
.L_x_313:
[----:B------:R-:W-:Y:S05]  /*2260*/  BSYNC B0 ;  /* 0x0000000000007941 */ /* 0x000fea0003800000 */
.L_x_311:
        /* <DEDUP_REMOVED lines=19> */
.L_x_315:
        /* <DEDUP_REMOVED lines=22> */
.L_x_316:
[----:B------:R-:W-:Y:S05]  /*2500*/  BSYNC B0 ;  /* 0x0000000000007941 */ /* 0x000fea0003800000 */
.L_x_314:
        /* <DEDUP_REMOVED lines=11> */
[----:B------:R-:W-:Y:S05]  /*25c0*/  CALL.REL.NOINC `($__internal_6_$__cuda_sm20_div_s64) ;  /* 0x0000002000807944 */ /* 0x000fea0003c00000 */
[----:B------:R-:W-:-:S04]  /*25d0*/  IADD3 R17, P0, RZ, -R18, RZ ;  /* 0x80000012ff117210 */ /* 0x000fc80007f1e0ff */
[----:B------:R-:W-:Y:S01]  /*25e0*/  IADD3.X R16, RZ, ~R19, RZ, P0, !PT ;  /* 0x80000013ff107210 */ /* 0x000fe200007fe4ff */
[----:B------:R-:W-:-:S04]  /*25f0*/  IMAD.WIDE.U32 R36, R5, R17, R36 ;  /* 0x0000001105247225 */ /* 0x000fc800078e0024 */
[----:B------:R-:W-:-:S04]  /*2600*/  IMAD R16, R16, R5, RZ ;  /* 0x0000000510107224 */ /* 0x000fc800078e02ff */
[----:B------:R-:W-:-:S05]  /*2610*/  IMAD R4, R4, R17, R16 ;  /* 0x0000001104047224 */ /* 0x000fca00078e0210 */
[----:B------:R-:W-:Y:S01]  /*2620*/  IADD3 R4, R37, R4, RZ ;  /* 0x0000000425047210 */ /* 0x000fe20007ffe0ff */
[----:B------:R-:W-:Y:S05]  /*2630*/  BRA `(.L_x_319) ;  /* 0x0000000000587947 */ /* 0x000fea0003800000 */
.L_x_318:
        /* <DEDUP_REMOVED lines=22> */
.L_x_319:
[----:B------:R-:W-:Y:S05]  /*27a0*/  BSYNC B0 ;  /* 0x0000000000007941 */ /* 0x000fea0003800000 */
.L_x_317:
        /* <DEDUP_REMOVED lines=38> */
[----:B------:R-:W-:Y:S05]  /*2a10*/  CALL.REL.NOINC `($__internal_6_$__cuda_sm20_div_s64) ;  /* 0x0000001c006c7944 */ /* 0x000fea0003c00000 */
        /* <DEDUP_REMOVED lines=12> */
.L_x_321:
        /* <DEDUP_REMOVED lines=23> */
.L_x_322:
[----:B------:R-:W-:Y:S05]  /*2c50*/  BSYNC B0 ;  /* 0x0000000000007941 */ /* 0x000fea0003800000 */
.L_x_320:
        /* <DEDUP_REMOVED lines=18> */
.L_x_324:
        /* <DEDUP_REMOVED lines=22> */
.L_x_325:
[----:B------:R-:W-:Y:S05]  /*2ee0*/  BSYNC B0 ;  /* 0x0000000000007941 */ /* 0x000fea0003800000 */
.L_x_323:
        /* <DEDUP_REMOVED lines=20> */
.L_x_327:
        /* <DEDUP_REMOVED lines=23> */
.L_x_328:
[----:B------:R-:W-:Y:S05]  /*31a0*/  BSYNC B0 ;  /* 0x0000000000007941 */ /* 0x000fea0003800000 */
.L_x_326:
        /* <DEDUP_REMOVED lines=26> */
[----:B------:R-:W-:Y:S05]  /*3350*/  CALL.REL.NOINC `($__internal_6_$__cuda_sm20_div_s64) ;  /* 0x00000014001c7944 */ /* 0x000fea0003c00000 */
        /* <DEDUP_REMOVED lines=12> */
.L_x_330:
        /* <DEDUP_REMOVED lines=23> */
.L_x_331:
[----:B------:R-:W-:Y:S05]  /*3590*/  BSYNC B0 ;  /* 0x0000000000007941 */ /* 0x000fea0003800000 */
.L_x_329:
        /* <DEDUP_REMOVED lines=29> */
.L_x_333:
        /* <DEDUP_REMOVED lines=23> */
.L_x_334:
[----:B------:R-:W-:Y:S05]  /*38e0*/  BSYNC B0 ;  /* 0x0000000000007941 */ /* 0x000fea0003800000 */
.L_x_332:
        /* <DEDUP_REMOVED lines=21> */
.L_x_310:
[----:B------:R-:W-:Y:S02]  /*3a40*/  ULDC.64 UR4, c[0x0][0x2b0] ;  /* 0x0000ac0000047ab9 */ /* 0x000fe40000000a00 */
[----:B------:R-:W-:-:S04]  /*3a50*/  LEA R2, P0, R32, UR4, 0x2 ;  /* 0x0000000420027c11 */ /* 0x000fc8000f8010ff */
[----:B------:R-:W-:-:S05]  /*3a60*/  LEA.HI.X R3, R32, UR5, R33, 0x2, P0 ;  /* 0x0000000520037c11 */ /* 0x000fca00080f1421 */
[----:B------:R0:W-:Y:S04]  /*3a70*/  STG.E desc[UR8][R2.64], R27 ;  /* 0x0000001b02007986 */ /* 0x0001e8000c101908 */
.L_x_309:
[----:B------:R-:W-:Y:S05]  /*3a80*/  BSYNC B1 ;  /* 0x0000000000017941 */ /* 0x000fea0003800000 */
.L_x_308:
[----:B------:R-:W0:Y:S01]  /*3a90*/  S2R R31, SR_TID.X ;  /* 0x00000000001f7919 */ /* 0x000e220000002100 */
[----:B------:R-:W2:Y:S01]  /*3aa0*/  LDC R5, c[0x0][0x3c4] ;  /* 0x0000f100ff057b82 */ /* 0x000ea20000000800 */
[----:B------:R-:W-:Y:S01]  /*3ab0*/  BSSY B0, `(.L_x_335) ;  /* 0x0000016000007945 */ /* 0x000fe20003800000 */
[----:B--2---:R-:W-:Y:S02]  /*3ac0*/  ISETP.GE.AND P0, PT, R5, 0x1, PT ;  /* 0x000000010500780c */ /* 0x004fe40003f06270 */
[-C--:B01----:R-:W-:Y:S02]  /*3ad0*/  LEA.HI R3, R31, R31.reuse, RZ, 0x1 ;  /* 0x0000001f1f037211 */ /* 0x083fe400078f08ff */
[----:B------:R-:W-:Y:S02]  /*3ae0*/  SHF.R.S32.HI R34, RZ, 0x1f, R31 ;  /* 0x0000001fff227819 */ /* 0x000fe4000001141f */
[----:B------:R-:W-:Y:S02]  /*3af0*/  LOP3.LUT R2, R3, 0xfffffffe, RZ, 0xc0, !PT ;  /* 0xfffffffe03027812 */ /* 0x000fe400078ec0ff */
[----:B------:R-:W-:-:S03]  /*3b00*/  LEA.HI R34, R34, R31, RZ, 0x4 ;  /* 0x0000001f22227211 */ /* 0x000fc600078f20ff */
[----:B------:R-:W-:Y:S01]  /*3b10*/  IMAD.IADD R2, R31, 0x1, -R2 ;  /* 0x000000011f027824 */ /* 0x000fe200078e0a02 */
[----:B------:R-:W-:-:S04]  /*3b20*/  LOP3.LUT R4, R34, 0x3ffffff0, RZ, 0xc0, !PT ;  /* 0x3ffffff022047812 */ /* 0x000fc800078ec0ff */
[----:B------:R-:W-:-:S04]  /*3b30*/  ISETP.GE.AND P1, PT, R2, R5, PT ;  /* 0x000000050200720c */ /* 0x000fc80003f26270 */
[----:B------:R-:W-:-:S13]  /*3b40*/  ISETP.GT.OR P1, PT, R31, 0xf, P1 ;  /* 0x0000000f1f00780c */ /* 0x000fda0000f24670 */
[----:B------:R-:W-:Y:S05]  /*3b50*/  @P1 BRA `(.L_x_336) ;  /* 0x00000000002c1947 */ /* 0x000fea0003800000 */
[----:B------:R-:W0:Y:S01]  /*3b60*/  S2R R0, SR_CgaCtaId ;  /* 0x0000000000007919 */ /* 0x000e220000008800 */
[----:B------:R-:W-:Y:S01]  /*3b70*/  FADD.FTZ R6, -R27, R30 ;  /* 0x0000001e1b067221 */ /* 0x000fe20000010100 */
[----:B------:R-:W-:Y:S02]  /*3b80*/  MOV R5, 0x400 ;  /* 0x0000040000057802 */ /* 0x000fe40000000f00 */
[----:B------:R-:W-:Y:S01]  /*3b90*/  SHF.L.U32 R3, R3, 0x1, RZ ;  /* 0x0000000103037819 */ /* 0x000fe200000006ff */
[----:B------:R-:W-:-:S06]  /*3ba0*/  FMUL.FTZ R6, R6, 1.4426950216293334961 ;  /* 0x3fb8aa3b06067820 */ /* 0x000fcc0000410000 */
[----:B------:R-:W1:Y:S01]  /*3bb0*/  MUFU.EX2 R6, R6 ;  /* 0x0000000600067308 */ /* 0x000e620000000800 */
[----:B0-----:R-:W-:Y:S02]  /*3bc0*/  LEA R5, R0, R5, 0x18 ;  /* 0x0000000500057211 */ /* 0x001fe400078ec0ff */
[----:B------:R-:W-:-:S03]  /*3bd0*/  LOP3.LUT R0, R3, 0xfffffffc, RZ, 0xc0, !PT ;  /* 0xfffffffc03007812 */ /* 0x000fc600078ec0ff */
[----:B------:R-:W-:-:S05]  /*3be0*/  IMAD R5, R2, 0x24, R5 ;  /* 0x0000002402057824 */ /* 0x000fca00078e0205 */
[----:B------:R-:W-:-:S05]  /*3bf0*/  IADD3 R5, R5, R0, RZ ;  /* 0x0000000005057210 */ /* 0x000fca0007ffe0ff */
[----:B-1----:R0:W-:Y:S02]  /*3c00*/  STS [R5], R6 ;  /* 0x0000000605007388 */ /* 0x0021e40000000800 */
.L_x_336:
[----:B------:R-:W-:Y:S05]  /*3c10*/  BSYNC B0 ;  /* 0x0000000000007941 */ /* 0x000fea0003800000 */
.L_x_335:
        /* <DEDUP_REMOVED lines=42> */
.L_x_340:
        /* <DEDUP_REMOVED lines=14> */
.L_x_339:
[----:B------:R-:W-:Y:S05]  /*3fa0*/  BSYNC B0 ;  /* 0x0000000000007941 */ /* 0x000fea0003800000 */
.L_x_338:
        /* <DEDUP_REMOVED lines=20> */
.L_x_337:
        /* <DEDUP_REMOVED lines=110> */
        .weak           $__internal_6_$__cuda_sm20_div_s64
        .type           $__internal_6_$__cuda_sm20_div_s64,@function
        .size           $__internal_6_$__cuda_sm20_div_s64,(.L_x_4136 - $__internal_6_$__cuda_sm20_div_s64)
$__internal_6_$__cuda_sm20_div_s64:
        /* <DEDUP_REMOVED lines=83> */
[----:B------:R-:W-:Y:S06]  /*4d00*/  RET.REL.NODEC R38 `(_ZN5flash32flash_fwd_splitkv_combine_kernelI23Flash_fwd_kernel_traitsILi192ELi64ELi64ELi4ELb0ELb0EN7cutlass6half_tE19Flash_kernel_traitsILi192ELi64ELi64ELi4ES3_EELi8ELi1ELb0EEEvNS_16Flash_fwd_paramsE) ;  /* 0xffffffb026bc7950 */ /* 0x000fec0003c3ffff */
.L_x_341:
        /* <DEDUP_REMOVED lines=15> */
.L_x_4136:


//--------------------- .text._ZN5flash32flash_fwd_splitkv_combine_kernelI23Flash_fwd_kernel_traitsILi192ELi64ELi64ELi4ELb0ELb0EN7cutlass6half_tE19Flash_kernel_traitsILi192ELi64ELi64ELi4ES3_EELi8ELi7ELb1EEEvNS_16Flash_fwd_paramsE --------------------------
	.section	.text._ZN5flash32flash_fwd_splitkv_combine_kernelI23Flash_fwd_kernel_traitsILi192ELi64ELi64ELi4ELb0ELb0EN7cutlass6half_tE19Flash_kernel_traitsILi192ELi64ELi64ELi4ES3_EELi8ELi7ELb1EEEvNS_16Flash_fwd_paramsE,"ax",@progbits
	.align	128
        .global         _ZN5flash32flash_fwd_splitkv_combine_kernelI23Flash_fwd_kernel_traitsILi192ELi64ELi64ELi4ELb0ELb0EN7cutlass6half_tE19Flash_kernel_traitsILi192ELi64ELi64ELi4ES3_EELi8ELi7ELb1EEEvNS_16Flash_fwd_paramsE
        .type           _ZN5flash32flash_fwd_splitkv_combine_kernelI23Flash_fwd_kernel_traitsILi192ELi64ELi64ELi4ELb0ELb0EN7cutlass6half_tE19Flash_kernel_traitsILi192ELi64ELi64ELi4ES3_EELi8ELi7ELb1EEEvNS_16Flash_fwd_paramsE,@function
        .size           _ZN5flash32flash_fwd_splitkv_combine_kernelI23Flash_fwd_kernel_traitsILi192ELi64ELi64ELi4ELb0ELb0EN7cutlass6half_tE19Flash_kernel_traitsILi192ELi64ELi64ELi4ES3_EELi8ELi7ELb1EEEvNS_16Flash_fwd_paramsE,(.L_x_4137 - _ZN5flash32flash_fwd_splitkv_combine_kernelI23Flash_fwd_kernel_traitsILi192ELi64ELi64ELi4ELb0ELb0EN7cutlass6half_tE19Flash_kernel_traitsILi192ELi64ELi64ELi4ES3_EELi8ELi7ELb1EEEvNS_16Flash_fwd_paramsE)
        .other          _ZN5flash32flash_fwd_splitkv_combine_kernelI23Flash_fwd_kernel_traitsILi192ELi64ELi64ELi4ELb0ELb0EN7cutlass6half_tE19Flash_kernel_traitsILi192ELi64ELi64ELi4ES3_EELi8ELi7ELb1EEEvNS_16Flash_fwd_paramsE,@"STO_CUDA_ENTRY STV_DEFAULT"
_ZN5flash32flash_fwd_splitkv_combine_kernelI23Flash_fwd_kernel_traitsILi192ELi64ELi64ELi4ELb0ELb0EN7cutlass6half_tE19Flash_kernel_traitsILi192ELi64ELi64ELi4ES3_EELi8ELi7ELb1EEEvNS_16Flash_fwd_paramsE:
.text._ZN5flash32flash_fwd_splitkv_combine_kernelI23Flash_fwd_kernel_traitsILi192ELi64ELi64ELi4ELb0ELb0EN7cutlass6half_tE19Flash_kernel_traitsILi192ELi64ELi64ELi4ES3_EELi8ELi7ELb1EEEvNS_16Flash_fwd_paramsE:
        /* <DEDUP_REMOVED lines=23> */
[----:B------:R-:W-:Y:S05]  /*0170*/  CALL.REL.NOINC `($__internal_7_$__cuda_sm20_div_s64) ;  /* 0x0000005800007944 */ /* 0x000fea0003c00000 */
[----:B------:R-:W-:Y:S02]  /*0180*/  MOV R18, R0 ;  /* 0x0000000000127202 */ /* 0x000fe40000000f00 */
[----:B------:R-:W-:Y:S01]  /*0190*/  MOV R19, R27 ;  /* 0x0000001b00137202 */ /* 0x000fe20000000f00 */
[----:B------:R-:W-:Y:S06]  /*01a0*/  BRA `(.L_x_343) ;  /* 0x00000000004c7947 */ /* 0x000fec0003800000 */
.L_x_342:
        /* <DEDUP_REMOVED lines=19> */
.L_x_343:
        /* <DEDUP_REMOVED lines=10> */
[----:B------:R-:W-:Y:S05]  /*0380*/  CALL.REL.NOINC `($__internal_7_$__cuda_sm20_div_s64) ;  /* 0x00000054007c7944 */ /* 0x000fea0003c00000 */
[----:B------:R-:W-:Y:S02]  /*0390*/  MOV R8, R0 ;  /* 0x0000000000087202 */ /* 0x000fe40000000f00 */
[----:B------:R-:W-:Y:S01]  /*03a0*/  MOV R9, R27 ;  /* 0x0000001b00097202 */ /* 0x000fe20000000f00 */
[----:B------:R-:W-:Y:S05]  /*03b0*/  BRA `(.L_x_346) ;  /* 0x00000000004c7947 */ /* 0x000fea0003800000 */
.L_x_345:
        /* <DEDUP_REMOVED lines=19> */
.L_x_346:
[----:B------:R-:W-:Y:S05]  /*04f0*/  BSYNC B0 ;  /* 0x0000000000007941 */ /* 0x000fea0003800000 */
.L_x_344:
        /* <DEDUP_REMOVED lines=54> */
[----:B------:R-:W-:Y:S05]  /*0860*/  BRA `(.L_x_349) ;  /* 0x00000000004c7947 */ /* 0x000fea0003800000 */
.L_x_348:
        /* <DEDUP_REMOVED lines=19> */
.L_x_349:
[----:B------:R-:W-:Y:S05]  /*09a0*/  BSYNC B0 ;  /* 0x0000000000007941 */ /* 0x000fea0003800000 */
.L_x_347:
        /* <DEDUP_REMOVED lines=105> */
.L_x_351:
        /* <DEDUP_REMOVED lines=20> */
.L_x_352:
[----:B------:R-:W-:Y:S05]  /*1180*/  BSYNC B0 ;  /* 0x0000000000007941 */ /* 0x000fea0003800000 */
.L_x_350:
        /* <DEDUP_REMOVED lines=177> */
[----:B------:R-:W-:Y:S05]  /*1ca0*/  CALL.REL.NOINC `($__internal_7_$__cuda_sm20_div_s64) ;  /* 0x0000003c00347944 */ /* 0x000fea0003c00000 */
[----:B------:R-:W-:Y:S02]  /*1cb0*/  MOV R46, R0 ;  /* 0x00000000002e7202 */ /* 0x000fe40000000f00 */
[----:B------:R-:W-:Y:S01]  /*1cc0*/  MOV R47, R27 ;  /* 0x0000001b002f7202 */ /* 0x000fe20000000f00 */
[----:B------:R-:W-:Y:S05]  /*1cd0*/  BRA `(.L_x_355) ;  /* 0x00000000004c7947 */ /* 0x000fea0003800000 */
.L_x_354:
        /* <DEDUP_REMOVED lines=19> */
.L_x_355:
[----:B------:R-:W-:Y:S05]  /*1e10*/  BSYNC B0 ;  /* 0x0000000000007941 */ /* 0x000fea0003800000 */
.L_x_353:
        /* <DEDUP_REMOVED lines=193> */
[----:B------:R-:W-:Y:S05]  /*2a30*/  CALL.REL.NOINC `($__internal_7_$__cuda_sm20_div_s64) ;  /* 0x0000002c00d07944 */ /* 0x000fea0003c00000 */
        /* <DEDUP_REMOVED lines=10> */
.L_x_360:
        /* <DEDUP_REMOVED lines=22> */
.L_x_361:
[----:B------:R-:W-:Y:S05]  /*2c40*/  BSYNC B0 ;  /* 0x0000000000007941 */ /* 0x000fea0003800000 */
.L_x_359:
[----:B------:R-:W-:Y:S01]  /*2c50*/  LOP3.LUT R0, R19, R2, RZ, 0xfc, !PT ;  /* 0x0000000213007212 */ /* 0x000fe200078efcff */
[----:B------:R-:W-:Y:S03]  /*2c60*/  BSSY B0, `(.L_x_362) ;  /* 0x0000026000007945 */ /* 0x000fe60003800000 */
[----:B------:R-:W-:-:S13]  /*2c70*/  ISETP.NE.U32.AND P0, PT, R0, RZ, PT ;  /* 0x000000ff0000720c */ /* 0x000fda0003f05070 */
[----:B------:R-:W-:Y:S05]  /*2c80*/  @!P0 BRA `(.L_x_363) ;  /* 0x0000000000348947 */ /* 0x000fea0003800000 */
[----:B------:R-:W-:Y:S01]  /*2c90*/  IMAD.MOV.U32 R24, RZ, RZ, R25 ;  /* 0x000000ffff187224 */ /* 0x000fe200078e0019 */
[----:B------:R-:W-:Y:S02]  /*2ca0*/  MOV R23, R2 ;  /* 0x0000000200177202 */ /* 0x000fe40000000f00 */
        /* <DEDUP_REMOVED lines=11> */
.L_x_363:
        /* <DEDUP_REMOVED lines=22> */
.L_x_364:
[----:B------:R-:W-:Y:S05]  /*2ec0*/  BSYNC B0 ;  /* 0x0000000000007941 */ /* 0x000fea0003800000 */
.L_x_362:
        /* <DEDUP_REMOVED lines=11> */
[----:B------:R-:W-:Y:S05]  /*2f80*/  CALL.REL.NOINC `($__internal_7_$__cuda_sm20_div_s64) ;  /* 0x00000028007c7944 */ /* 0x000fea0003c00000 */
        /* <DEDUP_REMOVED lines=8> */
.L_x_366:
        /* <DEDUP_REMOVED lines=22> */
.L_x_367:
[----:B------:R-:W-:Y:S05]  /*3170*/  BSYNC B0 ;  /* 0x0000000000007941 */ /* 0x000fea0003800000 */
.L_x_365:
        /* <DEDUP_REMOVED lines=38> */
[----:B------:R-:W-:Y:S05]  /*33e0*/  CALL.REL.NOINC `($__internal_7_$__cuda_sm20_div_s64) ;  /* 0x0000002400647944 */ /* 0x000fea0003c00000 */
        /* <DEDUP_REMOVED lines=12> */
.L_x_369:
        /* <DEDUP_REMOVED lines=23> */
.L_x_370:
[----:B------:R-:W-:Y:S05]  /*3620*/  BSYNC B0 ;  /* 0x0000000000007941 */ /* 0x000fea0003800000 */
.L_x_368:
        /* <DEDUP_REMOVED lines=17> */
.L_x_372:
        /* <DEDUP_REMOVED lines=22> */
.L_x_373:
[----:B------:R-:W-:Y:S05]  /*38a0*/  BSYNC B0 ;  /* 0x0000000000007941 */ /* 0x000fea0003800000 */
.L_x_371:
        /* <DEDUP_REMOVED lines=21> */
.L_x_375:
        /* <DEDUP_REMOVED lines=23> */
.L_x_376:
[----:B------:R-:W-:Y:S05]  /*3b70*/  BSYNC B0 ;  /* 0x0000000000007941 */ /* 0x000fea0003800000 */
.L_x_374:
        /* <DEDUP_REMOVED lines=39> */
.L_x_378:
        /* <DEDUP_REMOVED lines=23> */
.L_x_379:
[----:B------:R-:W-:Y:S05]  /*3f60*/  BSYNC B0 ;  /* 0x0000000000007941 */ /* 0x000fea0003800000 */
.L_x_377:
        /* <DEDUP_REMOVED lines=30> */
.L_x_381:
        /* <DEDUP_REMOVED lines=23> */
.L_x_382:
[----:B------:R-:W-:Y:S05]  /*42c0*/  BSYNC B0 ;  /* 0x0000000000007941 */ /* 0x000fea0003800000 */
.L_x_380:
        /* <DEDUP_REMOVED lines=21> */
.L_x_358:
[----:B------:R-:W-:Y:S02]  /*4420*/  ULDC.64 UR4, c[0x0][0x2b0] ;  /* 0x0000ac0000047ab9 */ /* 0x000fe40000000a00 */
[----:B------:R-:W-:-:S04]  /*4430*/  LEA R2, P0, R44, UR4, 0x2 ;  /* 0x000000042c027c11 */ /* 0x000fc8000f8010ff */
[----:B------:R-:W-:-:S05]  /*4440*/  LEA.HI.X R3, R44, UR5, R45, 0x2, P0 ;  /* 0x000000052c037c11 */ /* 0x000fca00080f142d */
[----:B------:R0:W-:Y:S04]  /*4450*/  STG.E desc[UR8][R2.64], R29 ;  /* 0x0000001d02007986 */ /* 0x0001e8000c101908 */
.L_x_357:
[----:B------:R-:W-:Y:S05]  /*4460*/  BSYNC B1 ;  /* 0x0000000000017941 */ /* 0x000fea0003800000 */
.L_x_356:
[----:B------:R-:W2:Y:S01]  /*4470*/  LDC R12, c[0x0][0x3c4] ;  /* 0x0000f100ff0c7b82 */ /* 0x000ea20000000800 */
[C---:B01----:R-:W-:Y:S02]  /*4480*/  IADD3 R3, R35.reuse, 0x10, RZ ;  /* 0x0000001023037810 */ /* 0x043fe40007ffe0ff */
[----:B------:R-:W-:Y:S02]  /*4490*/  CS2R R4, SRZ ;  /* 0x0000000000047805 */ /* 0x000fe4000001ff00 */
[----:B------:R-:W-:Y:S02]  /*44a0*/  CS2R R6, SRZ ;  /* 0x0000000000067805 */ /* 0x000fe4000001ff00 */
[----:B------:R-:W-:Y:S02]  /*44b0*/  CS2R R10, SRZ ;  /* 0x00000000000a7805 */ /* 0x000fe4000001ff00 */
[----:B------:R-:W-:Y:S02]  /*44c0*/  MOV R13, RZ ;  /* 0x000000ff000d7202 */ /* 0x000fe40000000f00 */
[----:B--2---:R-:W-:-:S02]  /*44d0*/  ISETP.GE.OR P0, PT, R35, R12, P6 ;  /* 0x0000000c2300720c */ /* 0x004fc40003706670 */
        /* <DEDUP_REMOVED lines=35> */
[----:B--2---:R-:W-:Y:S01]  /*4710*/  @!P4 STS [R33+0x480], R38 ;  /* 0x000480262100c388 */ /* 0x004fe20000000800 */
[----:B------:R-:W-:Y:S02]  /*4720*/  IMAD.SHL.U32 R32, R35, 0x4, RZ ;  /* 0x0000000423207824 */ /* 0x000fe400078e00ff */
[----:B------:R-:W-:Y:S01]  /*4730*/  @!P6 FMUL.FTZ R8, R29, 1.4426950216293334961 ;  /* 0x3fb8aa3b1d08e820 */ /* 0x000fe20000410000 */
[----:B0-----:R-:W-:Y:S02]  /*4740*/  HFMA2.MMA R0, -RZ, RZ, 0, 0 ;  /* 0x00000000ff007435 */ /* 0x001fe400000001ff */
[----:B------:R-:W0:Y:S01]  /*4750*/  @!P0 MUFU.EX2 R30, R30 ;  /* 0x0000001e001e8308 */ /* 0x000e220000000800 */
[----:B---3--:R-:W-:Y:S01]  /*4760*/  @!P3 STS [R33+0x6c0], R40 ;  /* 0x0006c0282100b388 */ /* 0x008fe20000000800 */
[----:B-1----:R-:W-:-:S06]  /*4770*/  CS2R R2, SRZ ;  /* 0x0000000000027805 */ /* 0x002fcc000001ff00 */
[----:B------:R-:W1:Y:S01]  /*4780*/  @!P1 MUFU.EX2 R36, R36 ;  /* 0x0000002400249308 */ /* 0x000e620000000800 */
[----:B----4-:R-:W-:Y:S07]  /*4790*/  @!P2 STS [R33+0x900], R34 ;  /* 0x000900222100a388 */ /* 0x010fee0000000800 */
[----:B------:R-:W2:Y:S01]  /*47a0*/  @!P6 MUFU.EX2 R8, R8 ;  /* 0x000000080008e308 */ /* 0x000ea20000000800 */
[----:B0-----:R-:W-:Y:S01]  /*47b0*/  @!P0 STS [R33+0xd80], R30 ;  /* 0x000d801e21008388 */ /* 0x001fe20000000800 */
[----:B------:R-:W-:-:S03]  /*47c0*/  ISETP.GE.AND P0, PT, R12, 0x1, PT ;  /* 0x000000010c00780c */ /* 0x000fc60003f06270 */
[----:B-1----:R-:W-:Y:S04]  /*47d0*/  @!P1 STS [R33+0xb40], R36 ;  /* 0x000b402421009388 */ /* 0x002fe80000000800 */
[----:B--2---:R0:W-:Y:S02]  /*47e0*/  @!P6 STS [R33+0xfc0], R8 ;  /* 0x000fc0082100e388 */ /* 0x0041e40000000800 */
[----:B0-----:R-:W-:Y:S01]  /*47f0*/  CS2R R8, SRZ ;  /* 0x0000000000087805 */ /* 0x001fe2000001ff00 */
[----:B------:R-:W-:Y:S06]  /*4800*/  BAR.SYNC.DEFER_BLOCKING 0x0 ;  /* 0x0000000000007b1d */ /* 0x000fec0000010000 */
[----:B------:R-:W-:Y:S05]  /*4810*/  @!P0 BRA `(.L_x_383) ;  /* 0x0000000800c88947 */ /* 0x000fea0003800000 */
[----:B------:R-:W0:Y:S01]  /*4820*/  S2UR UR6, SR_CgaCtaId ;  /* 0x00000000000679c3 */ /* 0x000e220000008800 */
[----:B------:R-:W-:Y:S01]  /*4830*/  ULDC UR10, c[0x0][0x2dc] ;  /* 0x0000b700000a7ab9 */ /* 0x000fe20000000800 */
[----:B------:R-:W-:Y:S01]  /*4840*/  IMAD R39, R15, 0xc0, R32 ;  /* 0x000000c00f277824 */ /* 0x000fe200078e0220 */
[----:B------:R-:W-:Y:S01]  /*4850*/  UIMAD UR4, UR7, UR10, URZ ;  /* 0x0000000a070472a4 */ /* 0x000fe2000f8e023f */
[----:B------:R-:W-:Y:S01]  /*4860*/  ISETP.GT.AND P1, PT, R12, 0x3, PT ;  /* 0x000000030c00780c */ /* 0x000fe20003f24270 */
[C---:B------:R-:W-:Y:S01]  /*4870*/  IMAD R34, R28.reuse, UR10, RZ ;  /* 0x0000000a1c227c24 */ /* 0x040fe2000f8e02ff */
[----:B------:R-:W-:Y:S01]  /*4880*/  PLOP3.LUT P4, PT, PT, PT, PT, 0x80, 0x0 ;  /* 0x000000000000781c */ /* 0x000fe20003f8f070 */
[----:B------:R-:W-:Y:S01]  /*4890*/  USHF.R.S32.HI UR11, URZ, 0x1f, UR4 ;  /* 0x0000001f3f0b7899 */ /* 0x000fe20008011404 */
[----:B------:R-:W-:Y:S01]  /*48a0*/  VIADD R30, R28, -UR7 ;  /* 0x800000071c1e7c36 */ /* 0x000fe20008000000 */
[----:B------:R-:W-:Y:S01]  /*48b0*/  IADD3 R0, P0, R39, UR4, RZ ;  /* 0x0000000427007c10 */ /* 0x000fe2000ff1e0ff */
[----:B------:R-:W-:Y:S01]  /*48c0*/  ULDC.64 UR4, c[0x0][0x288] ;  /* 0x0000a20000047ab9 */ /* 0x000fe20000000a00 */
[----:B------:R-:W-:-:S02]  /*48d0*/  CS2R R16, SRZ ;  /* 0x0000000000107805 */ /* 0x000fc4000001ff00 */
        /* <DEDUP_REMOVED lines=8> */
[----:B------:R-:W-:Y:S01]  /*4960*/  UMOV UR5, URZ ;  /* 0x0000003f00057c82 */ /* 0x000fe20008000000 */
[----:B------:R-:W-:Y:S01]  /*4970*/  IADD3 R38, P0, R38, 0x200, RZ ;  /* 0x0000020026267810 */ /* 0x000fe20007f1e0ff */
[----:B------:R-:W-:Y:S01]  /*4980*/  IMAD.MOV.U32 R0, RZ, RZ, RZ ;  /* 0x000000ffff007224 */ /* 0x000fe200078e00ff */
[----:B------:R-:W-:Y:S01]  /*4990*/  CS2R R26, SRZ ;  /* 0x00000000001a7805 */ /* 0x000fe2000001ff00 */
[----:B0-----:R-:W-:Y:S01]  /*49a0*/  ULEA UR4, UR6, UR4, 0x18 ;  /* 0x0000000406047291 */ /* 0x001fe2000f8ec03f */
[----:B------:R-:W-:-:S04]  /*49b0*/  IMAD.WIDE R34, R34, 0x4, RZ ;  /* 0x0000000422227825 */ /* 0x000fc800078e02ff */
[----:B------:R-:W-:Y:S01]  /*49c0*/  IMAD.X R39, RZ, RZ, R39, P0 ;  /* 0x000000ffff277224 */ /* 0x000fe200000e0627 */
[----:B------:R-:W-:Y:S01]  /*49d0*/  LEA R14, R15, UR4, 0x2 ;  /* 0x000000040f0e7c11 */ /* 0x000fe2000f8e10ff */
[----:B------:R-:W-:Y:S06]  /*49e0*/  @!P1 BRA `(.L_x_384) ;  /* 0x0000000400449947 */ /* 0x000fec0003800000 */
[----:B------:R-:W-:Y:S01]  /*49f0*/  PLOP3.LUT P4, PT, PT, PT, PT, 0x8, 0x0 ;  /* 0x000000000000781c */ /* 0x000fe20003f8e170 */
[----:B------:R-:W-:Y:S01]  /*4a00*/  VIADD R29, R12, 0xfffffffd ;  /* 0xfffffffd0c1d7836 */ /* 0x000fe20000000000 */
[CC--:B------:R-:W-:Y:S02]  /*4a10*/  ISETP.GE.AND P3, PT, R15.reuse, R30.reuse, PT ;  /* 0x0000001e0f00720c */ /* 0x0c0fe40003f66270 */
[----:B------:R-:W-:-:S13]  /*4a20*/  ISETP.GE.AND P0, PT, R15, R30, PT ;  /* 0x0000001e0f00720c */ /* 0x000fda0003f06270 */
.L_x_385:
[----:B------:R-:W2:Y:S01]  /*4a30*/  @!P3 LDG.E.128 R16, desc[UR8][R38.64+-0x200] ;  /* 0xfffe00082610b981 */ /* 0x000ea2000c1e1d00 */
[C---:B------:R-:W-:Y:S01]  /*4a40*/  IADD3 R36, P1, R34.reuse, R38, RZ ;  /* 0x0000002622247210 */ /* 0x040fe20007f3e0ff */
[----:B------:R-:W-:Y:S02]  /*4a50*/  UIADD3 UR5, UR5, 0x4, URZ ;  /* 0x0000000405057890 */ /* 0x000fe4000fffe03f */
[----:B------:R-:W2:Y:S01]  /*4a60*/  LDS R12, [R14] ;  /* 0x000000000e0c7984 */ /* 0x000ea20000000800 */
[----:B------:R-:W-:Y:S03]  /*4a70*/  IADD3.X R37, R35, R39, RZ, P1, !PT ;  /* 0x0000002723257210 */ /* 0x000fe60000ffe4ff */
[----:B------:R-:W3:Y:S01]  /*4a80*/  @!P3 LDG.E.128 R20, desc[UR8][R38.64+-0x100] ;  /* 0xffff00082614b981 */ /* 0x000ee2000c1e1d00 */
[----:B------:R-:W-:Y:S03]  /*4a90*/  ISETP.LE.AND P2, PT, R29, UR5, PT ;  /* 0x000000051d007c0c */ /* 0x000fe6000bf43270 */
[----:B------:R0:W4:Y:S01]  /*4aa0*/  @!P3 LDG.E.128 R24, desc[UR8][R38.64] ;  /* 0x000000082618b981 */ /* 0x000122000c1e1d00 */
[----:B------:R-:W-:Y:S02]  /*4ab0*/  PLOP3.LUT P3, PT, P0, PT, PT, 0x80, 0x0 ;  /* 0x000000000000781c */ /* 0x000fe4000076f070 */
[----:B0-----:R-:W-:Y:S04]  /*4ac0*/  IADD3 R38, P1, R34, R36, RZ ;  /* 0x0000002422267210 */ /* 0x001fe80007f3e0ff */
[C---:B------:R-:W-:Y:S01]  /*4ad0*/  IADD3.X R39, R35.reuse, R37, RZ, P1, !PT ;  /* 0x0000002523277210 */ /* 0x040fe20000ffe4ff */
[C---:B--2---:R-:W-:Y:S01]  /*4ae0*/  FFMA.FTZ R13, R12.reuse, R16, R13 ;  /* 0x000000100c0d7223 */ /* 0x044fe2000001000d */
[C---:B------:R-:W-:Y:S01]  /*4af0*/  FFMA.FTZ R10, R12.reuse, R17, R10 ;  /* 0x000000110c0a7223 */ /* 0x040fe2000001000a */
[C---:B------:R-:W-:Y:S01]  /*4b00*/  FFMA.FTZ R11, R12.reuse, R18, R11 ;  /* 0x000000120c0b7223 */ /* 0x040fe2000001000b */
[C---:B------:R-:W-:Y:S03]  /*4b10*/  FFMA.FTZ R8, R12.reuse, R19, R8 ;  /* 0x000000130c087223 */ /* 0x040fe60000010008 */
[----:B------:R-:W2:Y:S01]  /*4b20*/  @!P3 LDG.E.128 R16, desc[UR8][R36.64+-0x200] ;  /* 0xfffe00082410b981 */ /* 0x000ea2000c1e1d00 */
[C---:B---3--:R-:W-:Y:S01]  /*4b30*/  FFMA.FTZ R9, R12.reuse, R20, R9 ;  /* 0x000000140c097223 */ /* 0x048fe20000010009 */
[C---:B------:R-:W-:Y:S01]  /*4b40*/  FFMA.FTZ R6, R12.reuse, R21, R6 ;  /* 0x000000150c067223 */ /* 0x040fe20000010006 */
[C---:B------:R-:W-:Y:S01]  /*4b50*/  FFMA.FTZ R7, R12.reuse, R22, R7 ;  /* 0x000000160c077223 */ /* 0x040fe20000010007 */
[C---:B------:R-:W-:Y:S01]  /*4b60*/  FFMA.FTZ R4, R12.reuse, R23, R4 ;  /* 0x000000170c047223 */ /* 0x040fe20000010004 */
[C---:B----4-:R-:W-:Y:S01]  /*4b70*/  FFMA.FTZ R5, R12.reuse, R24, R5 ;  /* 0x000000180c057223 */ /* 0x050fe20000010005 */
[----:B------:R-:W3:Y:S01]  /*4b80*/  @!P3 LDG.E.128 R20, desc[UR8][R36.64+-0x100] ;  /* 0xffff00082414b981 */ /* 0x000ee2000c1e1d00 */
[C---:B------:R-:W-:Y:S01]  /*4b90*/  FFMA.FTZ R2, R12.reuse, R25, R2 ;  /* 0x000000190c027223 */ /* 0x040fe20000010002 */
[C---:B------:R-:W-:Y:S01]  /*4ba0*/  FFMA.FTZ R3, R12.reuse, R26, R3 ;  /* 0x0000001a0c037223 */ /* 0x040fe20000010003 */
[----:B------:R-:W-:Y:S02]  /*4bb0*/  FFMA.FTZ R0, R12, R27, R0 ;  /* 0x0000001b0c007223 */ /* 0x000fe40000010000 */
[----:B------:R-:W2:Y:S04]  /*4bc0*/  LDS R12, [R14+0x24] ;  /* 0x000024000e0c7984 */ /* 0x000ea80000000800 */
[----:B------:R0:W4:Y:S02]  /*4bd0*/  @!P3 LDG.E.128 R24, desc[UR8][R36.64] ;  /* 0x000000082418b981 */ /* 0x000124000c1e1d00 */
[----:B0-----:R-:W-:Y:S04]  /*4be0*/  IADD3 R36, P1, R34, R38, RZ ;  /* 0x0000002622247210 */ /* 0x001fe80007f3e0ff */
[C---:B------:R-:W-:Y:S01]  /*4bf0*/  IADD3.X R37, R35.reuse, R39, RZ, P1, !PT ;  /* 0x0000002723257210 */ /* 0x040fe20000ffe4ff */
[C---:B--2---:R-:W-:Y:S01]  /*4c00*/  FFMA.FTZ R13, R12.reuse, R16, R13 ;  /* 0x000000100c0d7223 */ /* 0x044fe2000001000d */
[C---:B------:R-:W-:Y:S01]  /*4c10*/  FFMA.FTZ R10, R12.reuse, R17, R10 ;  /* 0x000000110c0a7223 */ /* 0x040fe2000001000a */
[C---:B------:R-:W-:Y:S01]  /*4c20*/  FFMA.FTZ R11, R12.reuse, R18, R11 ;  /* 0x000000120c0b7223 */ /* 0x040fe2000001000b */
[C---:B------:R-:W-:Y:S02]  /*4c30*/  FFMA.FTZ R8, R12.reuse, R19, R8 ;  /* 0x000000130c087223 */ /* 0x040fe40000010008 */
[----:B------:R-:W2:Y:S01]  /*4c40*/  @!P3 LDG.E.128 R16, desc[UR8][R38.64+-0x200] ;  /* 0xfffe00082610b981 */ /* 0x000ea2000c1e1d00 */
[C---:B---3--:R-:W-:Y:S01]  /*4c50*/  FFMA.FTZ R9, R12.reuse, R20, R9 ;  /* 0x000000140c097223 */ /* 0x048fe20000010009 */
[C---:B------:R-:W-:Y:S01]  /*4c60*/  FFMA.FTZ R6, R12.reuse, R21, R6 ;  /* 0x000000150c067223 */ /* 0x040fe20000010006 */
[C---:B------:R-:W-:Y:S01]  /*4c70*/  FFMA.FTZ R7, R12.reuse, R22, R7 ;  /* 0x000000160c077223 */ /* 0x040fe20000010007 */
[C---:B------:R-:W-:Y:S02]  /*4c80*/  FFMA.FTZ R4, R12.reuse, R23, R4 ;  /* 0x000000170c047223 */ /* 0x040fe40000010004 */
[----:B------:R-:W3:Y:S01]  /*4c90*/  @!P3 LDG.E.128 R20, desc[UR8][R38.64+-0x100] ;  /* 0xffff00082614b981 */ /* 0x000ee2000c1e1d00 */
[C---:B----4-:R-:W-:Y:S01]  /*4ca0*/  FFMA.FTZ R5, R12.reuse, R24, R5 ;  /* 0x000000180c057223 */ /* 0x050fe20000010005 */
[C---:B------:R-:W-:Y:S01]  /*4cb0*/  FFMA.FTZ R2, R12.reuse, R25, R2 ;  /* 0x000000190c027223 */ /* 0x040fe20000010002 */
[C---:B------:R-:W-:Y:S01]  /*4cc0*/  FFMA.FTZ R3, R12.reuse, R26, R3 ;  /* 0x0000001a0c037223 */ /* 0x040fe20000010003 */
[----:B------:R-:W-:Y:S02]  /*4cd0*/  FFMA.FTZ R0, R12, R27, R0 ;  /* 0x0000001b0c007223 */ /* 0x000fe40000010000 */
[----:B------:R0:W4:Y:S04]  /*4ce0*/  @!P3 LDG.E.128 R24, desc[UR8][R38.64] ;  /* 0x000000082618b981 */ /* 0x000128000c1e1d00 */
[----:B------:R-:W2:Y:S01]  /*4cf0*/  LDS R12, [R14+0x48] ;  /* 0x000048000e0c7984 */ /* 0x000ea20000000800 */
[----:B0-----:R-:W-:Y:S04]  /*4d00*/  IADD3 R38, P1, R34, R36, RZ ;  /* 0x0000002422267210 */ /* 0x001fe80007f3e0ff */
[----:B------:R-:W-:Y:S01]  /*4d10*/  IADD3.X R39, R35, R37, RZ, P1, !PT ;  /* 0x0000002523277210 */ /* 0x000fe20000ffe4ff */
        /* <DEDUP_REMOVED lines=14> */
[----:B------:R-:W4:Y:S04]  /*4e00*/  @!P3 LDG.E.128 R24, desc[UR8][R36.64] ;  /* 0x000000082418b981 */ /* 0x000f28000c1e1d00 */
[----:B------:R0:W2:Y:S02]  /*4e10*/  LDS R12, [R14+0x6c] ;  /* 0x00006c000e0c7984 */ /* 0x0000a40000000800 */
[----:B0-----:R-:W-:Y:S01]  /*4e20*/  IADD3 R14, R14, 0x90, RZ ;  /* 0x000000900e0e7810 */ /* 0x001fe20007ffe0ff */
[C---:B--2---:R-:W-:Y:S01]  /*4e30*/  FFMA.FTZ R13, R12.reuse, R16, R13 ;  /* 0x000000100c0d7223 */ /* 0x044fe2000001000d */
[C---:B------:R-:W-:Y:S01]  /*4e40*/  FFMA.FTZ R10, R12.reuse, R17, R10 ;  /* 0x000000110c0a7223 */ /* 0x040fe2000001000a */
[C---:B------:R-:W-:Y:S01]  /*4e50*/  FFMA.FTZ R11, R12.reuse, R18, R11 ;  /* 0x000000120c0b7223 */ /* 0x040fe2000001000b */
[C---:B------:R-:W-:Y:S01]  /*4e60*/  FFMA.FTZ R8, R12.reuse, R19, R8 ;  /* 0x000000130c087223 */ /* 0x040fe20000010008 */
[C---:B---3--:R-:W-:Y:S01]  /*4e70*/  FFMA.FTZ R9, R12.reuse, R20, R9 ;  /* 0x000000140c097223 */ /* 0x048fe20000010009 */
[C---:B------:R-:W-:Y:S01]  /*4e80*/  FFMA.FTZ R6, R12.reuse, R21, R6 ;  /* 0x000000150c067223 */ /* 0x040fe20000010006 */
[C---:B------:R-:W-:Y:S01]  /*4e90*/  FFMA.FTZ R7, R12.reuse, R22, R7 ;  /* 0x000000160c077223 */ /* 0x040fe20000010007 */
[C---:B------:R-:W-:Y:S01]  /*4ea0*/  FFMA.FTZ R4, R12.reuse, R23, R4 ;  /* 0x000000170c047223 */ /* 0x040fe20000010004 */
[C---:B----4-:R-:W-:Y:S01]  /*4eb0*/  FFMA.FTZ R5, R12.reuse, R24, R5 ;  /* 0x000000180c057223 */ /* 0x050fe20000010005 */
[C---:B------:R-:W-:Y:S01]  /*4ec0*/  FFMA.FTZ R2, R12.reuse, R25, R2 ;  /* 0x000000190c027223 */ /* 0x040fe20000010002 */
[C---:B------:R-:W-:Y:S01]  /*4ed0*/  FFMA.FTZ R3, R12.reuse, R26, R3 ;  /* 0x0000001a0c037223 */ /* 0x040fe20000010003 */
[----:B------:R-:W-:Y:S01]  /*4ee0*/  FFMA.FTZ R0, R12, R27, R0 ;  /* 0x0000001b0c007223 */ /* 0x000fe20000010000 */
[----:B------:R-:W-:Y:S09]  /*4ef0*/  @!P2 BRA `(.L_x_385) ;  /* 0xfffffff800cca947 */ /* 0x000ff2000383ffff */
.L_x_384:
[----:B------:R-:W0:Y:S02]  /*4f00*/  LDC R12, c[0x0][0x3c4] ;  /* 0x0000f100ff0c7b82 */ /* 0x000e240000000800 */
[----:B0-----:R-:W-:-:S04]  /*4f10*/  IADD3 R29, R12, -UR5, RZ ;  /* 0x800000050c1d7c10 */ /* 0x001fc8000fffe0ff */
[----:B------:R-:W-:-:S13]  /*4f20*/  ISETP.GT.AND P0, PT, R29, 0x1, PT ;  /* 0x000000011d00780c */ /* 0x000fda0003f04270 */
[----:B------:R-:W-:Y:S05]  /*4f30*/  @!P0 BRA `(.L_x_386) ;  /* 0x0000000000a88947 */ /* 0x000fea0003800000 */
[----:B------:R-:W-:Y:S01]  /*4f40*/  ISETP.GE.AND P0, PT, R15, R30, PT ;  /* 0x0000001e0f00720c */ /* 0x000fe20003f06270 */
[----:B------:R-:W0:-:S12]  /*4f50*/  LDS R29, [R14] ;  /* 0x000000000e1d7984 */ /* 0x000e180000000800 */
[----:B------:R-:W0:Y:S04]  /*4f60*/  @!P0 LDG.E.128 R16, desc[UR8][R38.64+-0x200] ;  /* 0xfffe000826108981 */ /* 0x000e28000c1e1d00 */
[----:B------:R-:W2:Y:S04]  /*4f70*/  @!P0 LDG.E.128 R20, desc[UR8][R38.64+-0x100] ;  /* 0xffff000826148981 */ /* 0x000ea8000c1e1d00 */
[----:B------:R-:W3:Y:S01]  /*4f80*/  @!P0 LDG.E.128 R24, desc[UR8][R38.64] ;  /* 0x0000000826188981 */ /* 0x000ee2000c1e1d00 */
[----:B------:R-:W-:-:S04]  /*4f90*/  IADD3 R36, P1, R34, R38, RZ ;  /* 0x0000002622247210 */ /* 0x000fc80007f3e0ff */
[----:B------:R-:W-:Y:S01]  /*4fa0*/  IADD3.X R37, R35, R39, RZ, P1, !PT ;  /* 0x0000002723257210 */ /* 0x000fe20000ffe4ff */
[-C--:B0-----:R-:W-:Y:S01]  /*4fb0*/  FFMA.FTZ R13, R16, R29.reuse, R13 ;  /* 0x0000001d100d7223 */ /* 0x081fe2000001000d */
[-C--:B------:R-:W-:Y:S01]  /*4fc0*/  FFMA.FTZ R10, R17, R29.reuse, R10 ;  /* 0x0000001d110a7223 */ /* 0x080fe2000001000a */
[-C--:B------:R-:W-:Y:S01]  /*4fd0*/  FFMA.FTZ R11, R18, R29.reuse, R11 ;  /* 0x0000001d120b7223 */ /* 0x080fe2000001000b */
[-C--:B------:R-:W-:Y:S01]  /*4fe0*/  FFMA.FTZ R8, R19, R29.reuse, R8 ;  /* 0x0000001d13087223 */ /* 0x080fe20000010008 */
[-C--:B--2---:R-:W-:Y:S01]  /*4ff0*/  FFMA.FTZ R9, R20, R29.reuse, R9 ;  /* 0x0000001d14097223 */ /* 0x084fe20000010009 */
[-C--:B------:R-:W-:Y:S01]  /*5000*/  FFMA.FTZ R6, R21, R29.reuse, R6 ;  /* 0x0000001d15067223 */ /* 0x080fe20000010006 */
[-C--:B------:R-:W-:Y:S01]  /*5010*/  FFMA.FTZ R7, R22, R29.reuse, R7 ;  /* 0x0000001d16077223 */ /* 0x080fe20000010007 */
[-C--:B------:R-:W-:Y:S01]  /*5020*/  FFMA.FTZ R4, R23, R29.reuse, R4 ;  /* 0x0000001d17047223 */ /* 0x080fe20000010004 */
[-C--:B---3--:R-:W-:Y:S01]  /*5030*/  FFMA.FTZ R5, R24, R29.reuse, R5 ;  /* 0x0000001d18057223 */ /* 0x088fe20000010005 */
[-C--:B------:R-:W-:Y:S01]  /*5040*/  FFMA.FTZ R2, R25, R29.reuse, R2 ;  /* 0x0000001d19027223 */ /* 0x080fe20000010002 */
[-C--:B------:R-:W-:Y:S01]  /*5050*/  FFMA.FTZ R3, R26, R29.reuse, R3 ;  /* 0x0000001d1a037223 */ /* 0x080fe20000010003 */
[----:B------:R-:W-:Y:S01]  /*5060*/  FFMA.FTZ R0, R27, R29, R0 ;  /* 0x0000001d1b007223 */ /* 0x000fe20000010000 */
[----:B------:R-:W2:Y:S04]  /*5070*/  @!P0 LDG.E.128 R16, desc[UR8][R36.64+-0x200] ;  /* 0xfffe000824108981 */ /* 0x000ea8000c1e1d00 */
[----:B------:R-:W3:Y:S04]  /*5080*/  @!P0 LDG.E.128 R20, desc[UR8][R36.64+-0x100] ;  /* 0xffff000824148981 */ /* 0x000ee8000c1e1d00 */
[----:B------:R-:W4:Y:S01]  /*5090*/  @!P0 LDG.E.128 R24, desc[UR8][R36.64] ;  /* 0x0000000824188981 */ /* 0x000f22000c1e1d00 */
[----:B------:R-:W-:Y:S01]  /*50a0*/  IADD3 R38, P0, R34, R36, RZ ;  /* 0x0000002422267210 */ /* 0x000fe20007f1e0ff */
[----:B------:R-:W-:Y:S01]  /*50b0*/  UIADD3 UR5, UR5, 0x1, URZ ;  /* 0x0000000105057890 */ /* 0x000fe2000fffe03f */
[----:B------:R-:W-:Y:S01]  /*50c0*/  IADD3 R31, R14, 0x24, RZ ;  /* 0x000000240e1f7810 */ /* 0x000fe20007ffe0ff */
[----:B------:R0:W2:Y:S01]  /*50d0*/  LDS R29, [R14+0x24] ;  /* 0x000024000e1d7984 */ /* 0x0000a20000000800 */
[----:B------:R-:W-:Y:S01]  /*50e0*/  IADD3.X R39, R35, R37, RZ, P0, !PT ;  /* 0x0000002523277210 */ /* 0x000fe200007fe4ff */
[----:B------:R-:W-:Y:S01]  /*50f0*/  UIADD3 UR5, UR5, 0x1, URZ ;  /* 0x0000000105057890 */ /* 0x000fe2000fffe03f */
[----:B------:R-:W-:-:S02]  /*5100*/  PLOP3.LUT P4, PT, PT, PT, PT, 0x8, 0x0 ;  /* 0x000000000000781c */ /* 0x000fc40003f8e170 */
[----:B0-----:R-:W-:Y:S01]  /*5110*/  IADD3 R14, R31, 0x24, RZ ;  /* 0x000000241f0e7810 */ /* 0x001fe20007ffe0ff */
[-C--:B--2---:R-:W-:Y:S01]  /*5120*/  FFMA.FTZ R13, R16, R29.reuse, R13 ;  /* 0x0000001d100d7223 */ /* 0x084fe2000001000d */
[-C--:B------:R-:W-:Y:S01]  /*5130*/  FFMA.FTZ R10, R17, R29.reuse, R10 ;  /* 0x0000001d110a7223 */ /* 0x080fe2000001000a */
[-C--:B------:R-:W-:Y:S01]  /*5140*/  FFMA.FTZ R11, R18, R29.reuse, R11 ;  /* 0x0000001d120b7223 */ /* 0x080fe2000001000b */
[-C--:B------:R-:W-:Y:S01]  /*5150*/  FFMA.FTZ R8, R19, R29.reuse, R8 ;  /* 0x0000001d13087223 */ /* 0x080fe20000010008 */
[-C--:B---3--:R-:W-:Y:S01]  /*5160*/  FFMA.FTZ R9, R20, R29.reuse, R9 ;  /* 0x0000001d14097223 */ /* 0x088fe20000010009 */
[-C--:B------:R-:W-:Y:S01]  /*5170*/  FFMA.FTZ R6, R21, R29.reuse, R6 ;  /* 0x0000001d15067223 */ /* 0x080fe20000010006 */
[-C--:B------:R-:W-:Y:S01]  /*5180*/  FFMA.FTZ R7, R22, R29.reuse, R7 ;  /* 0x0000001d16077223 */ /* 0x080fe20000010007 */
[-C--:B------:R-:W-:Y:S01]  /*5190*/  FFMA.FTZ R4, R23, R29.reuse, R4 ;  /* 0x0000001d17047223 */ /* 0x080fe20000010004 */
[-C--:B----4-:R-:W-:Y:S01]  /*51a0*/  FFMA.FTZ R5, R24, R29.reuse, R5 ;  /* 0x0000001d18057223 */ /* 0x090fe20000010005 */
[-C--:B------:R-:W-:Y:S01]  /*51b0*/  FFMA.FTZ R2, R25, R29.reuse, R2 ;  /* 0x0000001d19027223 */ /* 0x080fe20000010002 */
[-C--:B------:R-:W-:Y:S01]  /*51c0*/  FFMA.FTZ R3, R26, R29.reuse, R3 ;  /* 0x0000001d1a037223 */ /* 0x080fe20000010003 */
[----:B------:R-:W-:-:S07]  /*51d0*/  FFMA.FTZ R0, R27, R29, R0 ;  /* 0x0000001d1b007223 */ /* 0x000fce0000010000 */
.L_x_386:
[----:B------:R-:W-:-:S13]  /*51e0*/  ISETP.GT.OR P4, PT, R12, UR5, P4 ;  /* 0x000000050c007c0c */ /* 0x000fda000a784670 */
[----:B------:R-:W-:Y:S05]  /*51f0*/  @!P4 BRA `(.L_x_383) ;  /* 0x000000000050c947 */ /* 0x000fea0003800000 */
[----:B------:R-:W0:Y:S01]  /*5200*/  LDS R14, [R14] ;  /* 0x000000000e0e7984 */ /* 0x000e220000000800 */
[----:B------:R-:W-:Y:S01]  /*5210*/  ISETP.GE.AND P0, PT, R15, R30, PT ;  /* 0x0000001e0f00720c */ /* 0x000fe20003f06270 */
[----:B------:R-:W-:-:S12]  /*5220*/  BSSY B0, `(.L_x_387) ;  /* 0x0000005000007945 */ /* 0x000fd80003800000 */
[----:B------:R-:W-:Y:S05]  /*5230*/  @P0 BRA `(.L_x_388) ;  /* 0x00000000000c0947 */ /* 0x000fea0003800000 */
[----:B------:R1:W5:Y:S04]  /*5240*/  LDG.E.128 R16, desc[UR8][R38.64+-0x200] ;  /* 0xfffe000826107981 */ /* 0x000368000c1e1d00 */
[----:B------:R1:W5:Y:S04]  /*5250*/  LDG.E.128 R20, desc[UR8][R38.64+-0x100] ;  /* 0xffff000826147981 */ /* 0x000368000c1e1d00 */
[----:B------:R1:W5:Y:S02]  /*5260*/  LDG.E.128 R24, desc[UR8][R38.64] ;  /* 0x0000000826187981 */ /* 0x000364000c1e1d00 */
.L_x_388:
[----:B------:R-:W-:Y:S05]  /*5270*/  BSYNC B0 ;  /* 0x0000000000007941 */ /* 0x000fea0003800000 */
.L_x_387:
[C---:B0----5:R-:W-:Y:S01]  /*5280*/  FFMA.FTZ R13, R14.reuse, R16, R13 ;  /* 0x000000100e0d7223 */ /* 0x061fe2000001000d */
        /* <DEDUP_REMOVED lines=11> */
.L_x_383:
[----:B------:R-:W-:-:S04]  /*5340*/  IADD3 R15, R15, UR7, RZ ;  /* 0x000000070f0f7c10 */ /* 0x000fc8000fffe0ff */
[----:B------:R-:W-:-:S13]  /*5350*/  ISETP.GE.AND P0, PT, R15, R28, PT ;  /* 0x0000001c0f00720c */ /* 0x000fda0003f06270 */
[----:B------:R-:W-:Y:S05]  /*5360*/  @P0 EXIT ;  /* 0x000000000000094d */ /* 0x000fea0003800000 */
[----:B------:R-:W0:Y:S01]  /*5370*/  LDC R17, c[0x0][0x2c4] ;  /* 0x0000b100ff117b82 */ /* 0x000e220000000800 */
[----:B------:R-:W-:Y:S01]  /*5380*/  ULDC UR4, c[0x0][0x270] ;  /* 0x00009c0000047ab9 */ /* 0x000fe20000000800 */
[----:B------:R-:W-:Y:S02]  /*5390*/  IABS R21, R15 ;  /* 0x0000000f00157213 */ /* 0x000fe40000000000 */
[----:B------:R-:W-:Y:S02]  /*53a0*/  F2FP.F16.F32.PACK_AB R10, R10, R13 ;  /* 0x0000000d0a0a723e */ /* 0x000fe400000000ff */
[----:B------:R-:W-:Y:S02]  /*53b0*/  F2FP.F16.F32.PACK_AB R11, R8, R11 ;  /* 0x0000000b080b723e */ /* 0x000fe400000000ff */
[----:B------:R-:W-:Y:S02]  /*53c0*/  F2FP.F16.F32.PACK_AB R6, R6, R9 ;  /* 0x000000090606723e */ /* 0x000fe400000000ff */
[----:B------:R-:W-:-:S02]  /*53d0*/  F2FP.F16.F32.PACK_AB R7, R4, R7 ;  /* 0x000000070407723e */ /* 0x000fc400000000ff */
[----:B------:R-:W-:Y:S02]  /*53e0*/  F2FP.F16.F32.PACK_AB R2, R2, R5 ;  /* 0x000000050202723e */ /* 0x000fe400000000ff */
[----:B------:R-:W-:Y:S01]  /*53f0*/  F2FP.F16.F32.PACK_AB R3, R0, R3 ;  /* 0x000000030003723e */ /* 0x000fe200000000ff */
[----:B0-----:R-:W-:Y:S01]  /*5400*/  IMAD R18, R17, UR4, RZ ;  /* 0x0000000411127c24 */ /* 0x001fe2000f8e02ff */
[----:B------:R-:W-:-:S04]  /*5410*/  ULDC.64 UR4, c[0x0][0x290] ;  /* 0x0000a40000047ab9 */ /* 0x000fc80000000a00 */
[-C--:B------:R-:W-:Y:S02]  /*5420*/  IABS R20, R18.reuse ;  /* 0x0000001200147213 */ /* 0x080fe40000000000 */
[----:B------:R-:W-:Y:S02]  /*5430*/  IABS R14, R18 ;  /* 0x00000012000e7213 */ /* 0x000fe40000000000 */
[----:B------:R-:W0:Y:S03]  /*5440*/  I2F.RP R16, R20 ;  /* 0x0000001400107306 */ /* 0x000e260000209400 */
[----:B------:R-:W-:-:S05]  /*5450*/  IMAD.MOV R14, RZ, RZ, -R14 ;  /* 0x000000ffff0e7224 */ /* 0x000fca00078e0a0e */
        /* <DEDUP_REMOVED lines=15> */
[----:B------:R-:W-:Y:S01]  /*5550*/  @!P1 IMAD.IADD R21, R21, 0x1, -R20 ;  /* 0x0000000115159824 */ /* 0x000fe200078e0a14 */
[----:B------:R-:W-:-:S02]  /*5560*/  @!P1 IADD3 R19, R19, 0x1, RZ ;  /* 0x0000000113139810 */ /* 0x000fc40007ffe0ff */
[----:B------:R-:W-:Y:S02]  /*5570*/  ISETP.NE.AND P1, PT, R18, RZ, PT ;  /* 0x000000ff1200720c */ /* 0x000fe40003f25270 */
[----:B------:R-:W-:Y:S01]  /*5580*/  ISETP.GE.U32.AND P2, PT, R21, R20, PT ;  /* 0x000000141500720c */ /* 0x000fe20003f46070 */
[----:B0-----:R-:W-:-:S04]  /*5590*/  VIADD R22, R12, 0xffffffe ;  /* 0x0ffffffe0c167836 */ /* 0x001fc80000000000 */
[----:B------:R-:W0:Y:S08]  /*55a0*/  F2I.FTZ.U32.TRUNC.NTZ R23, R22 ;  /* 0x0000001600177305 */ /* 0x000e30000021f000 */
[----:B------:R-:W-:-:S04]  /*55b0*/  @P2 VIADD R19, R19, 0x1 ;  /* 0x0000000113132836 */ /* 0x000fc80000000000 */
[----:B------:R-:W-:Y:S01]  /*55c0*/  @!P0 IMAD.MOV R19, RZ, RZ, -R19 ;  /* 0x000000ffff138224 */ /* 0x000fe200078e0a13 */
[----:B------:R-:W-:-:S05]  /*55d0*/  @!P1 LOP3.LUT R19, RZ, R18, RZ, 0x33, !PT ;  /* 0x00000012ff139212 */ /* 0x000fca00078e33ff */
[----:B------:R-:W-:Y:S02]  /*55e0*/  IMAD R18, R19, R18, RZ ;  /* 0x0000001213127224 */ /* 0x000fe400078e02ff */
[----:B0-----:R-:W-:Y:S02]  /*55f0*/  IMAD.MOV R21, RZ, RZ, -R23 ;  /* 0x000000ffff157224 */ /* 0x001fe400078e0a17 */
[----:B------:R-:W-:Y:S01]  /*5600*/  IMAD.MOV.U32 R22, RZ, RZ, RZ ;  /* 0x000000ffff167224 */ /* 0x000fe200078e00ff */
[----:B------:R-:W-:Y:S01]  /*5610*/  IADD3 R20, R15, -R18, RZ ;  /* 0x800000120f147210 */ /* 0x000fe20007ffe0ff */
[----:B------:R-:W-:-:S03]  /*5620*/  IMAD R14, R21, R16, RZ ;  /* 0x00000010150e7224 */ /* 0x000fc600078e02ff */
[----:B------:R-:W-:Y:S01]  /*5630*/  IABS R12, R20 ;  /* 0x00000014000c7213 */ /* 0x000fe20000000000 */
[----:B------:R-:W-:Y:S01]  /*5640*/  IMAD.HI.U32 R14, R23, R14, R22 ;  /* 0x0000000e170e7227 */ /* 0x000fe200078e0016 */
[----:B------:R-:W-:Y:S02]  /*5650*/  LOP3.LUT R20, R20, R17, RZ, 0x3c, !PT ;  /* 0x0000001114147212 */ /* 0x000fe400078e3cff */
[----:B------:R-:W-:Y:S02]  /*5660*/  IADD3 R22, R32, 0x40, RZ ;  /* 0x0000004020167810 */ /* 0x000fe40007ffe0ff */
[----:B------:R-:W-:Y:S01]  /*5670*/  ISETP.GE.AND P1, PT, R20, RZ, PT ;  /* 0x000000ff1400720c */ /* 0x000fe20003f26270 */
[----:B------:R-:W-:-:S04]  /*5680*/  IMAD.HI.U32 R14, R14, R12, RZ ;  /* 0x0000000c0e0e7227 */ /* 0x000fc800078e00ff */
[----:B------:R-:W-:-:S04]  /*5690*/  IMAD.MOV R21, RZ, RZ, -R14 ;  /* 0x000000ffff157224 */ /* 0x000fc800078e0a0e */
[----:B------:R-:W-:Y:S01]  /*56a0*/  IMAD R21, R16, R21, R12 ;  /* 0x0000001510157224 */ /* 0x000fe200078e020c */
[----:B------:R-:W-:-:S04]  /*56b0*/  SHF.R.S32.HI R12, RZ, 0x1f, R19 ;  /* 0x0000001fff0c7819 */ /* 0x000fc80000011413 */
[----:B------:R-:W-:Y:S01]  /*56c0*/  ISETP.GT.U32.AND P0, PT, R16, R21, PT ;  /* 0x000000151000720c */ /* 0x000fe20003f04070 */
[----:B------:R-:W-:-:S04]  /*56d0*/  IMAD R12, R12, UR4, RZ ;  /* 0x000000040c0c7c24 */ /* 0x000fc8000f8e02ff */
[----:B------:R-:W-:-:S08]  /*56e0*/  IMAD R12, R19, UR5, R12 ;  /* 0x00000005130c7c24 */ /* 0x000fd0000f8e020c */
[----:B------:R-:W-:Y:S02]  /*56f0*/  @!P0 IMAD.IADD R21, R21, 0x1, -R16 ;  /* 0x0000000115158824 */ /* 0x000fe400078e0a10 */
[----:B------:R-:W-:Y:S01]  /*5700*/  @!P0 VIADD R14, R14, 0x1 ;  /* 0x000000010e0e8836 */ /* 0x000fe20000000000 */
[----:B------:R-:W-:Y:S02]  /*5710*/  ISETP.NE.AND P0, PT, R17, RZ, PT ;  /* 0x000000ff1100720c */ /* 0x000fe40003f05270 */
[----:B------:R-:W-:Y:S01]  /*5720*/  ISETP.GE.U32.AND P2, PT, R21, R16, PT ;  /* 0x000000101500720c */ /* 0x000fe20003f46070 */
[----:B------:R-:W-:Y:S01]  /*5730*/  IMAD.WIDE.U32 R20, R19, UR4, RZ ;  /* 0x0000000413147c25 */ /* 0x000fe2000f8e00ff */
[----:B------:R-:W-:-:S03]  /*5740*/  ULDC.64 UR4, c[0x0][0x2a0] ;  /* 0x0000a80000047ab9 */ /* 0x000fc60000000a00 */
[----:B------:R-:W-:-:S08]  /*5750*/  IMAD.IADD R21, R21, 0x1, R12 ;  /* 0x0000000115157824 */ /* 0x000fd000078e020c */
[----:B------:R-:W-:-:S05]  /*5760*/  @P2 IADD3 R14, R14, 0x1, RZ ;  /* 0x000000010e0e2810 */ /* 0x000fca0007ffe0ff */
[----:B------:R-:W-:Y:S01]  /*5770*/  @!P1 IMAD.MOV R14, RZ, RZ, -R14 ;  /* 0x000000ffff0e9224 */ /* 0x000fe200078e0a0e */
[----:B------:R-:W-:-:S04]  /*5780*/  @!P0 LOP3.LUT R14, RZ, R17, RZ, 0x33, !PT ;  /* 0x00000011ff0e8212 */ /* 0x000fc800078e33ff */
[----:B------:R-:W-:Y:S01]  /*5790*/  SHF.R.S32.HI R16, RZ, 0x1f, R14 ;  /* 0x0000001fff107819 */ /* 0x000fe2000001140e */
[C---:B------:R-:W-:Y:S02]  /*57a0*/  IMAD R18, R14.reuse, R17, R18 ;  /* 0x000000110e127224 */ /* 0x040fe400078e0212 */
[----:B------:R-:W-:-:S04]  /*57b0*/  IMAD.WIDE.U32 R20, R14, UR4, R20 ;  /* 0x000000040e147c25 */ /* 0x000fc8000f8e0014 */
[----:B------:R-:W-:Y:S02]  /*57c0*/  IMAD.IADD R18, R15, 0x1, -R18 ;  /* 0x000000010f127824 */ /* 0x000fe400078e0a12 */
[----:B------:R-:W-:-:S03]  /*57d0*/  IMAD R17, R16, UR4, RZ ;  /* 0x0000000410117c24 */ /* 0x000fc6000f8e02ff */
[----:B------:R-:W-:Y:S01]  /*57e0*/  SHF.R.S32.HI R15, RZ, 0x1f, R18 ;  /* 0x0000001fff0f7819 */ /* 0x000fe20000011412 */
[----:B------:R-:W-:Y:S01]  /*57f0*/  IMAD R17, R14, UR5, R17 ;  /* 0x000000050e117c24 */ /* 0x000fe2000f8e0211 */
[----:B------:R-:W-:Y:S01]  /*5800*/  ULDC.64 UR4, c[0x0][0x298] ;  /* 0x0000a60000047ab9 */ /* 0x000fe20000000a00 */
[----:B------:R-:W-:Y:S02]  /*5810*/  VIADD R14, R32, 0x80 ;  /* 0x00000080200e7836 */ /* 0x000fe40000000000 */
[----:B------:R-:W-:Y:S02]  /*5820*/  IMAD.IADD R21, R21, 0x1, R17 ;  /* 0x0000000115157824 */ /* 0x000fe400078e0211 */
[----:B------:R-:W-:Y:S02]  /*5830*/  IMAD R15, R15, UR4, RZ ;  /* 0x000000040f0f7c24 */ /* 0x000fe4000f8e02ff */
[----:B------:R-:W-:-:S04]  /*5840*/  IMAD.WIDE.U32 R20, R18, UR4, R20 ;  /* 0x0000000412147c25 */ /* 0x000fc8000f8e0014 */
[----:B------:R-:W-:Y:S01]  /*5850*/  IMAD R15, R18, UR5, R15 ;  /* 0x00000005120f7c24 */ /* 0x000fe2000f8e020f */
[-C--:B------:R-:W-:Y:S01]  /*5860*/  IADD3 R12, P2, R32, R20.reuse, RZ ;  /* 0x00000014200c7210 */ /* 0x080fe20007f5e0ff */
[----:B------:R-:W-:Y:S02]  /*5870*/  ULDC.64 UR4, c[0x0][0x280] ;  /* 0x0000a00000047ab9 */ /* 0x000fe40000000a00 */
[----:B------:R-:W-:Y:S01]  /*5880*/  IMAD.IADD R21, R21, 0x1, R15 ;  /* 0x0000000115157824 */ /* 0x000fe200078e020f */
[-C--:B------:R-:W-:Y:S02]  /*5890*/  IADD3 R15, P1, R22, R20.reuse, RZ ;  /* 0x00000014160f7210 */ /* 0x080fe40007f3e0ff */
[----:B------:R-:W-:Y:S02]  /*58a0*/  IADD3 R20, P0, R14, R20, RZ ;  /* 0x000000140e147210 */ /* 0x000fe40007f1e0ff */
[-C--:B------:R-:W-:Y:S02]  /*58b0*/  LEA.HI.X.SX32 R17, R32, R21.reuse, 0x1, P2 ;  /* 0x0000001520117211 */ /* 0x080fe400010f0eff */
[----:B------:R-:W-:-:S02]  /*58c0*/  LEA.HI.X.SX32 R22, R22, R21, 0x1, P1 ;  /* 0x0000001516167211 */ /* 0x000fc400008f0eff */
[----:B------:R-:W-:Y:S02]  /*58d0*/  LEA R18, P2, R12, UR4, 0x1 ;  /* 0x000000040c127c11 */ /* 0x000fe4000f8408ff */
[----:B------:R-:W-:Y:S02]  /*58e0*/  LEA.HI.X.SX32 R21, R14, R21, 0x1, P0 ;  /* 0x000000150e157211 */ /* 0x000fe400000f0eff */
[C---:B------:R-:W-:Y:S02]  /*58f0*/  LEA R16, P1, R15.reuse, UR4, 0x1 ;  /* 0x000000040f107c11 */ /* 0x040fe4000f8208ff */
[----:B------:R-:W-:Y:S02]  /*5900*/  LEA R14, P0, R20, UR4, 0x1 ;  /* 0x00000004140e7c11 */ /* 0x000fe4000f8008ff */
[----:B------:R-:W-:Y:S02]  /*5910*/  LEA.HI.X R19, R12, UR5, R17, 0x1, P2 ;  /* 0x000000050c137c11 */ /* 0x000fe400090f0c11 */
[----:B------:R-:W-:-:S02]  /*5920*/  LEA.HI.X R17, R15, UR5, R22, 0x1, P1 ;  /* 0x000000050f117c11 */ /* 0x000fc400088f0c16 */
[----:B------:R-:W-:Y:S01]  /*5930*/  LEA.HI.X R15, R20, UR5, R21, 0x1, P0 ;  /* 0x00000005140f7c11 */ /* 0x000fe200080f0c15 */
[----:B------:R-:W-:Y:S04]  /*5940*/  STG.E.64 desc[UR8][R18.64], R10 ;  /* 0x0000000a12007986 */ /* 0x000fe8000c101b08 */
[----:B------:R-:W-:Y:S04]  /*5950*/  STG.E.64 desc[UR8][R16.64], R6 ;  /* 0x0000000610007986 */ /* 0x000fe8000c101b08 */
[----:B------:R-:W-:Y:S01]  /*5960*/  STG.E.64 desc[UR8][R14.64], R2 ;  /* 0x000000020e007986 */ /* 0x000fe2000c101b08 */
[----:B------:R-:W-:Y:S05]  /*5970*/  EXIT ;  /* 0x000000000000794d */ /* 0x000fea0003800000 */
        .weak           $__internal_7_$__cuda_sm20_div_s64
        .type           $__internal_7_$__cuda_sm20_div_s64,@function
        .size           $__internal_7_$__cuda_sm20_div_s64,(.L_x_4137 - $__internal_7_$__cuda_sm20_div_s64)
$__internal_7_$__cuda_sm20_div_s64:
        /* <DEDUP_REMOVED lines=83> */
[----:B------:R-:W-:Y:S05]  /*5eb0*/  RET.REL.NODEC R20 `(_ZN5flash32flash_fwd_splitkv_combine_kernelI23Flash_fwd_kernel_traitsILi192ELi64ELi64ELi4ELb0ELb0EN7cutlass6half_tE19Flash_kernel_traitsILi192ELi64ELi64ELi4ES3_EELi8ELi7ELb1EEEvNS_16Flash_fwd_paramsE) ;  /* 0xffffffa014507950 */ /* 0x000fea0003c3ffff */
.L_x_389:
        /* <DEDUP_REMOVED lines=12> */
.L_x_4137:


//--------------------- .text._ZN5flash32flash_fwd_splitkv_combine_kernelI23Flash_fwd_kernel_traitsILi192ELi64ELi64ELi4ELb0ELb0EN7cutlass6half_tE19Flash_kernel_traitsILi192ELi64ELi64ELi4ES3_EELi8ELi6ELb1EEEvNS_16Flash_fwd_paramsE --------------------------
	.section	.text._ZN5flash32flash_fwd_splitkv_combine_kernelI23Flash_fwd_kernel_traitsILi192ELi64ELi64ELi4ELb0ELb0EN7cutlass6half_tE19Flash_kernel_traitsILi192ELi64ELi64ELi4ES3_EELi8ELi6ELb1EEEvNS_16Flash_fwd_paramsE,"ax",@progbits
	.align	128
        .global         _ZN5flash32flash_fwd_splitkv_combine_kernelI23Flash_fwd_kernel_traitsILi192ELi64ELi64ELi4ELb0ELb0EN7cutlass6half_tE19Flash_kernel_traitsILi192ELi64ELi64ELi4ES3_EELi8ELi6ELb1EEEvNS_16Flash_fwd_paramsE
        .type           _ZN5flash32flash_fwd_splitkv_combine_kernelI23Flash_fwd_kernel_traitsILi192ELi64ELi64ELi4ELb0ELb0EN7cutlass6half_tE19Flash_kernel_traitsILi192ELi64ELi64ELi4ES3_EELi8ELi6ELb1EEEvNS_16Flash_fwd_paramsE,@function
        .size           _ZN5flash32flash_fwd_splitkv_combine_kernelI23Flash_fwd_kernel_traitsILi192ELi64ELi64ELi4ELb0ELb0EN7cutlass6half_tE19Flash_kernel_traitsILi192ELi64ELi64ELi4ES3_EELi8ELi6ELb1EEEvNS_16Flash_fwd_paramsE,(.L_x_4138 - _ZN5flash32flash_fwd_splitkv_combine_kernelI23Flash_fwd_kernel_traitsILi192ELi64ELi64ELi4ELb0ELb0EN7cutlass6half_tE19Flash_kernel_traitsILi192ELi64ELi64ELi4ES3_EELi8ELi6ELb1EEEvNS_16Flash_fwd_paramsE)
        .other          _ZN5flash32flash_fwd_splitkv_combine_kernelI23Flash_fwd_kernel_traitsILi192ELi64ELi64ELi4ELb0ELb0EN7cutlass6half_tE19Flash_kernel_traitsILi192ELi64ELi64ELi4ES3_EELi8ELi6ELb1EEEvNS_16Flash_fwd_paramsE,@"STO_CUDA_ENTRY STV_DEFAULT"
_ZN5flash32flash_fwd_splitkv_combine_kernelI23Flash_fwd_kernel_traitsILi192ELi64ELi64ELi4ELb0ELb0EN7cutlass6half_tE19Flash_kernel_traitsILi192ELi64ELi64ELi4ES3_EELi8ELi6ELb1EEEvNS_16Flash_fwd_paramsE:
.text._ZN5flash32flash_fwd_splitkv_combine_kernelI23Flash_fwd_kernel_traitsILi192ELi64ELi64ELi4ELb0ELb0EN7cutlass6half_tE19Flash_kernel_traitsILi192ELi64ELi64ELi4ES3_EELi8ELi6ELb1EEEvNS_16Flash_fwd_paramsE:
        /* <DEDUP_REMOVED lines=23> */
[----:B------:R-:W-:Y:S05]  /*0170*/  CALL.REL.NOINC `($__internal_8_$__cuda_sm20_div_s64) ;  /* 0x0000005000407944 */ /* 0x000fea0003c00000 */
[----:B------:R-:W-:Y:S05]  /*0180*/  BRA `(.L_x_391) ;  /* 0x00000000004c7947 */ /* 0x000fea0003800000 */
.L_x_390:
        /* <DEDUP_REMOVED lines=19> */
.L_x_391:
        /* <DEDUP_REMOVED lines=12> */
[----:B------:R-:W-:Y:S05]  /*0380*/  CALL.REL.NOINC `($__internal_8_$__cuda_sm20_div_s64) ;  /* 0x0000004c00bc7944 */ /* 0x000fea0003c00000 */
[----:B------:R-:W-:Y:S02]  /*0390*/  MOV R6, R20 ;  /* 0x0000001400067202 */ /* 0x000fe40000000f00 */
[----:B------:R-:W-:Y:S01]  /*03a0*/  MOV R7, R21 ;  /* 0x0000001500077202 */ /* 0x000fe20000000f00 */
[----:B------:R-:W-:Y:S05]  /*03b0*/  BRA `(.L_x_394) ;  /* 0x00000000004c7947 */ /* 0x000fea0003800000 */
.L_x_393:
        /* <DEDUP_REMOVED lines=19> */
.L_x_394:
[----:B------:R-:W-:Y:S05]  /*04f0*/  BSYNC B0 ;  /* 0x0000000000007941 */ /* 0x000fea0003800000 */
.L_x_392:
        /* <DEDUP_REMOVED lines=54> */
[----:B------:R-:W-:Y:S02]  /*0860*/  MOV R30, R20 ;  /* 0x00000014001e7202 */ /* 0x000fe40000000f00 */
[----:B------:R-:W-:Y:S01]  /*0870*/  MOV R31, R21 ;  /* 0x00000015001f7202 */ /* 0x000fe20000000f00 */
[----:B------:R-:W-:Y:S05]  /*0880*/  BRA `(.L_x_397) ;  /* 0x00000000004c7947 */ /* 0x000fea0003800000 */
.L_x_396:
        /* <DEDUP_REMOVED lines=19> */
.L_x_397:
[----:B------:R-:W-:Y:S05]  /*09c0*/  BSYNC B0 ;  /* 0x0000000000007941 */ /* 0x000fea0003800000 */
.L_x_395:
        /* <DEDUP_REMOVED lines=105> */
.L_x_399:
        /* <DEDUP_REMOVED lines=20> */
.L_x_400:
[----:B------:R-:W-:Y:S05]  /*11a0*/  BSYNC B0 ;  /* 0x0000000000007941 */ /* 0x000fea0003800000 */
.L_x_398:
        /* <DEDUP_REMOVED lines=115> */
[----:B------:R-:W-:Y:S05]  /*18e0*/  CALL.REL.NOINC `($__internal_8_$__cuda_sm20_div_s64) ;  /* 0x0000003800647944 */ /* 0x000fea0003c00000 */
[----:B------:R-:W-:Y:S02]  /*18f0*/  MOV R40, R20 ;  /* 0x0000001400287202 */ /* 0x000fe40000000f00 */
[----:B------:R-:W-:Y:S01]  /*1900*/  MOV R41, R21 ;  /* 0x0000001500297202 */ /* 0x000fe20000000f00 */
[----:B------:R-:W-:Y:S05]  /*1910*/  BRA `(.L_x_403) ;  /* 0x00000000004c7947 */ /* 0x000fea0003800000 */
.L_x_402:
        /* <DEDUP_REMOVED lines=19> */
.L_x_403:
[----:B------:R-:W-:Y:S05]  /*1a50*/  BSYNC B0 ;  /* 0x0000000000007941 */ /* 0x000fea0003800000 */
.L_x_401:
        /* <DEDUP_REMOVED lines=165> */
[----:B------:R-:W-:Y:S05]  /*24b0*/  CALL.REL.NOINC `($__internal_8_$__cuda_sm20_div_s64) ;  /* 0x0000002c00707944 */ /* 0x000fea0003c00000 */
        /* <DEDUP_REMOVED lines=10> */
.L_x_408:
        /* <DEDUP_REMOVED lines=22> */
.L_x_409:
[----:B------:R-:W-:Y:S05]  /*26c0*/  BSYNC B0 ;  /* 0x0000000000007941 */ /* 0x000fea0003800000 */
.L_x_407:
[----:B------:R-:W-:Y:S01]  /*26d0*/  LOP3.LUT R19, R17, R0, RZ, 0xfc, !PT ;  /* 0x0000000011137212 */ /* 0x000fe200078efcff */
[----:B------:R-:W-:Y:S03]  /*26e0*/  BSSY B0, `(.L_x_410) ;  /* 0x0000028000007945 */ /* 0x000fe60003800000 */
[----:B------:R-:W-:-:S13]  /*26f0*/  ISETP.NE.U32.AND P0, PT, R19, RZ, PT ;  /* 0x000000ff1300720c */ /* 0x000fda0003f05070 */
[----:B------:R-:W-:Y:S05]  /*2700*/  @!P0 BRA `(.L_x_411) ;  /* 0x00000000003c8947 */ /* 0x000fea0003800000 */
[----:B------:R-:W-:Y:S01]  /*2710*/  IMAD.MOV.U32 R26, RZ, RZ, R25 ;  /* 0x000000ffff1a7224 */ /* 0x000fe200078e0019 */
[----:B------:R-:W-:Y:S02]  /*2720*/  MOV R23, R0 ;  /* 0x0000000000177202 */ /* 0x000fe40000000f00 */
[----:B------:R-:W-:Y:S02]  /*2730*/  MOV R24, 0x2750 ;  /* 0x0000275000187802 */ /* 0x000fe40000000f00 */
[----:B------:R-:W-:Y:S05]  /*2740*/  CALL.REL.NOINC `($__internal_8_$__cuda_sm20_div_s64) ;  /* 0x0000002800cc7944 */ /* 0x000fea0003c00000 */
        /* <DEDUP_REMOVED lines=11> */
.L_x_411:
        /* <DEDUP_REMOVED lines=22> */
.L_x_412:
[----:B------:R-:W-:Y:S05]  /*2960*/  BSYNC B0 ;  /* 0x0000000000007941 */ /* 0x000fea0003800000 */
.L_x_410:
        /* <DEDUP_REMOVED lines=11> */
[----:B------:R-:W-:Y:S05]  /*2a20*/  CALL.REL.NOINC `($__internal_8_$__cuda_sm20_div_s64) ;  /* 0x0000002800147944 */ /* 0x000fea0003c00000 */
[----:B------:R-:W-:-:S04]  /*2a30*/  IADD3 R17, P0, RZ, -R20, RZ ;  /* 0x80000014ff117210 */ /* 0x000fc80007f1e0ff */
[----:B------:R-:W-:Y:S01]  /*2a40*/  IADD3.X R18, RZ, ~R21, RZ, P0, !PT ;  /* 0x80000015ff127210 */ /* 0x000fe200007fe4ff */
[----:B------:R-:W-:-:S04]  /*2a50*/  IMAD.WIDE.U32 R42, R5, R17, R42 ;  /* 0x00000011052a7225 */ /* 0x000fc800078e002a */
[----:B------:R-:W-:-:S04]  /*2a60*/  IMAD R18, R18, R5, RZ ;  /* 0x0000000512127224 */ /* 0x000fc800078e02ff */
[----:B------:R-:W-:-:S05]  /*2a70*/  IMAD R4, R4, R17, R18 ;  /* 0x0000001104047224 */ /* 0x000fca00078e0212 */
[----:B------:R-:W-:Y:S01]  /*2a80*/  IADD3 R4, R43, R4, RZ ;  /* 0x000000042b047210 */ /* 0x000fe20007ffe0ff */
[----:B------:R-:W-:Y:S05]  /*2a90*/  BRA `(.L_x_415) ;  /* 0x0000000000587947 */ /* 0x000fea0003800000 */
.L_x_414:
        /* <DEDUP_REMOVED lines=22> */
.L_x_415:
[----:B------:R-:W-:Y:S05]  /*2c00*/  BSYNC B0 ;  /* 0x0000000000007941 */ /* 0x000fea0003800000 */
.L_x_413:
        /* <DEDUP_REMOVED lines=38> */
[----:B------:R-:W-:Y:S05]  /*2e70*/  CALL.REL.NOINC `($__internal_8_$__cuda_sm20_div_s64) ;  /* 0x0000002400007944 */ /* 0x000fea0003c00000 */
        /* <DEDUP_REMOVED lines=12> */
.L_x_417:
        /* <DEDUP_REMOVED lines=23> */
.L_x_418:
[----:B------:R-:W-:Y:S05]  /*30b0*/  BSYNC B0 ;  /* 0x0000000000007941 */ /* 0x000fea0003800000 */
.L_x_416:
        /* <DEDUP_REMOVED lines=19> */
.L_x_420:
        /* <DEDUP_REMOVED lines=22> */
.L_x_421:
[----:B------:R-:W-:Y:S05]  /*3350*/  BSYNC B0 ;  /* 0x0000000000007941 */ /* 0x000fea0003800000 */
.L_x_419:
        /* <DEDUP_REMOVED lines=19> */
.L_x_423:
        /* <DEDUP_REMOVED lines=23> */
.L_x_424:
[----:B------:R-:W-:Y:S05]  /*3600*/  BSYNC B0 ;  /* 0x0000000000007941 */ /* 0x000fea0003800000 */
.L_x_422:
        /* <DEDUP_REMOVED lines=39> */
.L_x_426:
        /* <DEDUP_REMOVED lines=23> */
.L_x_427:
[----:B------:R-:W-:Y:S05]  /*39f0*/  BSYNC B0 ;  /* 0x0000000000007941 */ /* 0x000fea0003800000 */
.L_x_425:
        /* <DEDUP_REMOVED lines=29> */
.L_x_429:
        /* <DEDUP_REMOVED lines=23> */
.L_x_430:
[----:B------:R-:W-:Y:S05]  /*3d40*/  BSYNC B0 ;  /* 0x0000000000007941 */ /* 0x000fea0003800000 */
.L_x_428:
        /* <DEDUP_REMOVED lines=21> */
.L_x_406:
[----:B------:R-:W-:Y:S02]  /*3ea0*/  ULDC.64 UR4, c[0x0][0x2b0] ;  /* 0x0000ac0000047ab9 */ /* 0x000fe40000000a00 */
[----:B------:R-:W-:-:S04]  /*3eb0*/  LEA R2, P0, R38, UR4, 0x2 ;  /* 0x0000000426027c11 */ /* 0x000fc8000f8010ff */
[----:B------:R-:W-:-:S05]  /*3ec0*/  LEA.HI.X R3, R38, UR5, R39, 0x2, P0 ;  /* 0x0000000526037c11 */ /* 0x000fca00080f1427 */
[----:B------:R0:W-:Y:S04]  /*3ed0*/  STG.E desc[UR8][R2.64], R30 ;  /* 0x0000001e02007986 */ /* 0x0001e8000c101908 */
.L_x_405:
[----:B------:R-:W-:Y:S05]  /*3ee0*/  BSYNC B1 ;  /* 0x0000000000017941 */ /* 0x000fea0003800000 */
.L_x_404:
[----:B------:R-:W2:Y:S01]  /*3ef0*/  LDC R29, c[0x0][0x3c4] ;  /* 0x0000f100ff1d7b82 */ /* 0x000ea20000000800 */
[----:B------:R-:W-:Y:S01]  /*3f00*/  VIADD R0, R36, 0x10 ;  /* 0x0000001024007836 */ /* 0x000fe20000000000 */
[----:B0-----:R-:W-:Y:S02]  /*3f10*/  CS2R R2, SRZ ;  /* 0x0000000000027805 */ /* 0x001fe4000001ff00 */
[----:B-1----:R-:W-:Y:S02]  /*3f20*/  CS2R R4, SRZ ;  /* 0x0000000000047805 */ /* 0x002fe4000001ff00 */
[----:B------:R-:W-:Y:S01]  /*3f30*/  CS2R R6, SRZ ;  /* 0x0000000000067805 */ /* 0x000fe2000001ff00 */
[----:B------:R-:W-:Y:S01]  /*3f40*/  IMAD.MOV.U32 R13, RZ, RZ, RZ ;  /* 0x000000ffff0d7224 */ /* 0x000fe200078e00ff */
[-C--:B--2---:R-:W-:Y:S01]  /*3f50*/  ISETP.GE.OR P1, PT, R0, R29.reuse, P6 ;  /* 0x0000001d0000720c */ /* 0x084fe20003726670 */
[C---:B------:R-:W-:Y:S01]  /*3f60*/  VIADD R0, R36.reuse, 0x20 ;  /* 0x0000002024007836 */ /* 0x040fe20000000000 */
[----:B------:R-:W-:-:S04]  /*3f70*/  ISETP.GE.OR P2, PT, R36, R29, P6 ;  /* 0x0000001d2400720c */ /* 0x000fc80003746670 */
[----:B------:R-:W-:Y:S02]  /*3f80*/  ISETP.GE.OR P0, PT, R0, R29, P6 ;  /* 0x0000001d0000720c */ /* 0x000fe40003706670 */
[C---:B------:R-:W-:Y:S01]  /*3f90*/  IADD3 R0, R36.reuse, 0x30, RZ ;  /* 0x0000003024007810 */ /* 0x040fe20007ffe0ff */
[----:B------:R-:W-:-:S03]  /*3fa0*/  IMAD.SHL.U32 R36, R36, 0x4, RZ ;  /* 0x0000000424247824 */ /* 0x000fc600078e00ff */
[----:B------:R-:W-:Y:S01]  /*3fb0*/  ISETP.GE.OR P6, PT, R0, R29, P6 ;  /* 0x0000001d0000720c */ /* 0x000fe200037c6670 */
[C---:B------:R-:W-:Y:S01]  /*3fc0*/  @!P1 FADD.FTZ R32, -R30.reuse, R32 ;  /* 0x000000201e209221 */ /* 0x040fe20000010100 */
[----:B------:R-:W-:Y:S01]  /*3fd0*/  HFMA2.MMA R0, -RZ, RZ, 0, 0 ;  /* 0x00000000ff007435 */ /* 0x000fe200000001ff */
[----:B------:R-:W-:Y:S02]  /*3fe0*/  @!P2 FADD.FTZ R35, -R30, R35 ;  /* 0x000000231e23a221 */ /* 0x000fe40000010100 */
[----:B------:R-:W-:Y:S02]  /*3ff0*/  @!P1 FMUL.FTZ R32, R32, 1.4426950216293334961 ;  /* 0x3fb8aa3b20209820 */ /* 0x000fe40000410000 */
[----:B------:R-:W-:Y:S01]  /*4000*/  @!P0 FADD.FTZ R31, -R30, R31 ;  /* 0x0000001f1e1f8221 */ /* 0x000fe20000010100 */
[----:B------:R-:W-:Y:S01]  /*4010*/  @!P2 FMUL.FTZ R35, R35, 1.4426950216293334961 ;  /* 0x3fb8aa3b2323a820 */ /* 0x000fe20000410000 */
[----:B------:R-:W0:Y:S02]  /*4020*/  @!P1 MUFU.EX2 R9, R32 ;  /* 0x0000002000099308 */ /* 0x000e240000000800 */
[----:B------:R-:W-:-:S02]  /*4030*/  @!P0 FMUL.FTZ R31, R31, 1.4426950216293334961 ;  /* 0x3fb8aa3b1f1f8820 */ /* 0x000fc40000410000 */
[----:B------:R-:W-:-:S04]  /*4040*/  @!P6 FADD.FTZ R30, -R30, R33 ;  /* 0x000000211e1ee221 */ /* 0x000fc80000010100 */
[----:B------:R-:W1:Y:S01]  /*4050*/  @!P0 MUFU.EX2 R31, R31 ;  /* 0x0000001f001f8308 */ /* 0x000e620000000800 */
[----:B------:R-:W-:-:S07]  /*4060*/  @!P6 FMUL.FTZ R11, R30, 1.4426950216293334961 ;  /* 0x3fb8aa3b1e0be820 */ /* 0x000fce0000410000 */
[----:B------:R-:W2:Y:S01]  /*4070*/  @!P2 MUFU.EX2 R35, R35 ;  /* 0x000000230023a308 */ /* 0x000ea20000000800 */
[----:B0-----:R0:W-:Y:S07]  /*4080*/  @!P1 STS [R34+0x240], R9 ;  /* 0x0002400922009388 */ /* 0x0011ee0000000800 */
[----:B------:R-:W3:Y:S01]  /*4090*/  @!P6 MUFU.EX2 R11, R11 ;  /* 0x0000000b000be308 */ /* 0x000ee20000000800 */
[----:B-1----:R-:W-:Y:S01]  /*40a0*/  @!P0 STS [R34+0x480], R31 ;  /* 0x0004801f22008388 */ /* 0x002fe20000000800 */
[----:B------:R-:W-:-:S03]  /*40b0*/  ISETP.GE.AND P0, PT, R29, 0x1, PT ;  /* 0x000000011d00780c */ /* 0x000fc60003f06270 */
        /* <DEDUP_REMOVED lines=39> */
.L_x_433:
        /* <DEDUP_REMOVED lines=77> */
.L_x_432:
        /* <DEDUP_REMOVED lines=46> */
.L_x_434:
        /* <DEDUP_REMOVED lines=9> */
.L_x_436:
[----:B------:R-:W-:Y:S05]  /*4b70*/  BSYNC B0 ;  /* 0x0000000000007941 */ /* 0x000fea0003800000 */
.L_x_435:
        /* <DEDUP_REMOVED lines=12> */
.L_x_431:
        /* <DEDUP_REMOVED lines=100> */
        .weak           $__internal_8_$__cuda_sm20_div_s64
        .type           $__internal_8_$__cuda_sm20_div_s64,@function
        .size           $__internal_8_$__cuda_sm20_div_s64,(.L_x_4138 - $__internal_8_$__cuda_sm20_div_s64)
$__internal_8_$__cuda_sm20_div_s64:
        /* <DEDUP_REMOVED lines=83> */
[----:B------:R-:W-:Y:S06]  /*57b0*/  RET.REL.NODEC R44 `(_ZN5flash32flash_fwd_splitkv_combine_kernelI23Flash_fwd_kernel_traitsILi192ELi64ELi64ELi4ELb0ELb0EN7cutlass6half_tE19Flash_kernel_traitsILi192ELi64ELi64ELi4ES3_EELi8ELi6ELb1EEEvNS_16Flash_fwd_paramsE) ;  /* 0xffffffa82c107950 */ /* 0x000fec0003c3ffff */
.L_x_437:
        /* <DEDUP_REMOVED lines=12> */
.L_x_4138:


//--------------------- .text._ZN5flash32flash_fwd_splitkv_combine_kernelI23Flash_fwd_kernel_traitsILi192ELi64ELi64ELi4ELb0ELb0EN7cutlass6half_tE19Flash_kernel_traitsILi192ELi64ELi64ELi4ES3_EELi8ELi5ELb1EEEvNS_16Flash_fwd_paramsE --------------------------
	.section	.text._ZN5flash32flash_fwd_splitkv_combine_kernelI23Flash_fwd_kernel_traitsILi192ELi64ELi64ELi4ELb0ELb0EN7cutlass6half_tE19Flash_kernel_traitsILi192ELi64ELi64ELi4ES3_EELi8ELi5ELb1EEEvNS_16Flash_fwd_paramsE,"ax",@progbits
	.align	128
        .global         _ZN5flash32flash_fwd_splitkv_combine_kernelI23Flash_fwd_kernel_traitsILi192ELi64ELi64ELi4ELb0ELb0EN7cutlass6half_tE19Flash_kernel_traitsILi192ELi64ELi64ELi4ES3_EELi8ELi5ELb1EEEvNS_16Flash_fwd_paramsE
        .type           _ZN5flash32flash_fwd_splitkv_combine_kernelI23Flash_fwd_kernel_traitsILi192ELi64ELi64ELi4ELb0ELb0EN7cutlass6half_tE19Flash_kernel_traitsILi192ELi64ELi64ELi4ES3_EELi8ELi5ELb1EEEvNS_16Flash_fwd_paramsE,@function
        .size           _ZN5flash32flash_fwd_splitkv_combine_kernelI23Flash_fwd_kernel_traitsILi192ELi64ELi64ELi4ELb0ELb0EN7cutlass6half_tE19Flash_kernel_traitsILi192ELi64ELi64ELi4ES3_EELi8ELi5ELb1EEEvNS_16Flash_fwd_paramsE,(.L_x_4139 - _ZN5flash32flash_fwd_splitkv_combine_kernelI23Flash_fwd_kernel_traitsILi192ELi64ELi64ELi4ELb0ELb0EN7cutlass6half_tE19Flash_kernel_traitsILi192ELi64ELi64ELi4ES3_EELi8ELi5ELb1EEEvNS_16Flash_fwd_paramsE)
        .other          _ZN5flash32flash_fwd_splitkv_combine_kernelI23Flash_fwd_kernel_traitsILi192ELi64ELi64ELi4ELb0ELb0EN7cutlass6half_tE19Flash_kernel_traitsILi192ELi64ELi64ELi4ES3_EELi8ELi5ELb1EEEvNS_16Flash_fwd_paramsE,@"STO_CUDA_ENTRY STV_DEFAULT"
_ZN5flash32flash_fwd_splitkv_combine_kernelI23Flash_fwd_kernel_traitsILi192ELi64ELi64ELi4ELb0ELb0EN7cutlass6half_tE19Flash_kernel_traitsILi192ELi64ELi64ELi4ES3_EELi8ELi5ELb1EEEvNS_16Flash_fwd_paramsE:
.text._ZN5flash32flash_fwd_splitkv_combine_kernelI23Flash_fwd_kernel_traitsILi192ELi64ELi64ELi4ELb0ELb0EN7cutlass6half_tE19Flash_kernel_traitsILi192ELi64ELi64ELi4ES3_EELi8ELi5ELb1EEEvNS_16Flash_fwd_paramsE:
        /* <DEDUP_REMOVED lines=23> */
[----:B------:R-:W-:Y:S05]  /*0170*/  CALL.REL.NOINC `($__internal_9_$__cuda_sm20_div_s64) ;  /* 0x0000004c00547944 */ /* 0x000fea0003c00000 */
[----:B------:R-:W-:Y:S05]  /*0180*/  BRA `(.L_x_439) ;  /* 0x00000000004c7947 */ /* 0x000fea0003800000 */
.L_x_438:
        /* <DEDUP_REMOVED lines=19> */
.L_x_439:
        /* <DEDUP_REMOVED lines=12> */
[----:B------:R-:W-:Y:S05]  /*0380*/  CALL.REL.NOINC `($__internal_9_$__cuda_sm20_div_s64) ;  /* 0x0000004800d07944 */ /* 0x000fea0003c00000 */
[----:B------:R-:W-:Y:S02]  /*0390*/  MOV R8, R20 ;  /* 0x0000001400087202 */ /* 0x000fe40000000f00 */
[----:B------:R-:W-:Y:S01]  /*03a0*/  MOV R9, R21 ;  /* 0x0000001500097202 */ /* 0x000fe20000000f00 */
[----:B------:R-:W-:Y:S05]  /*03b0*/  BRA `(.L_x_442) ;  /* 0x00000000004c7947 */ /* 0x000fea0003800000 */
.L_x_441:
        /* <DEDUP_REMOVED lines=19> */
.L_x_442:
[----:B------:R-:W-:Y:S05]  /*04f0*/  BSYNC B0 ;  /* 0x0000000000007941 */ /* 0x000fea0003800000 */
.L_x_440:
        /* <DEDUP_REMOVED lines=42> */
.L_x_444:
        /* <DEDUP_REMOVED lines=19> */
.L_x_445:
[----:B------:R-:W-:Y:S05]  /*08d0*/  BSYNC B0 ;  /* 0x0000000000007941 */ /* 0x000fea0003800000 */
.L_x_443:
        /* <DEDUP_REMOVED lines=72> */
[----:B------:R-:W-:Y:S05]  /*0d60*/  CALL.REL.NOINC `($__internal_9_$__cuda_sm20_div_s64) ;  /* 0x0000004000587944 */ /* 0x000fea0003c00000 */
[----:B------:R-:W-:Y:S02]  /*0d70*/  MOV R38, R20 ;  /* 0x0000001400267202 */ /* 0x000fe40000000f00 */
[----:B------:R-:W-:Y:S01]  /*0d80*/  MOV R39, R21 ;  /* 0x0000001500277202 */ /* 0x000fe20000000f00 */
[----:B------:R-:W-:Y:S05]  /*0d90*/  BRA `(.L_x_448) ;  /* 0x00000000004c7947 */ /* 0x000fea0003800000 */
.L_x_447:
        /* <DEDUP_REMOVED lines=19> */
.L_x_448:
[----:B------:R-:W-:Y:S05]  /*0ed0*/  BSYNC B0 ;  /* 0x0000000000007941 */ /* 0x000fea0003800000 */
.L_x_446:
        /* <DEDUP_REMOVED lines=41> */
.L_x_450:
        /* <DEDUP_REMOVED lines=19> */
.L_x_451:
[----:B------:R-:W-:Y:S05]  /*12a0*/  BSYNC B0 ;  /* 0x0000000000007941 */ /* 0x000fea0003800000 */
.L_x_449:
        /* <DEDUP_REMOVED lines=241> */
[----:B------:R-:W-:Y:S05]  /*21c0*/  CALL.REL.NOINC `($__internal_9_$__cuda_sm20_div_s64) ;  /* 0x0000002c00407944 */ /* 0x000fea0003c00000 */
        /* <DEDUP_REMOVED lines=10> */
.L_x_456:
        /* <DEDUP_REMOVED lines=22> */
.L_x_457:
[----:B------:R-:W-:Y:S05]  /*23d0*/  BSYNC B0 ;  /* 0x0000000000007941 */ /* 0x000fea0003800000 */
.L_x_455:
[----:B------:R-:W-:Y:S01]  /*23e0*/  LOP3.LUT R19, R17, R0, RZ, 0xfc, !PT ;  /* 0x0000000011137212 */ /* 0x000fe200078efcff */
[----:B------:R-:W-:Y:S03]  /*23f0*/  BSSY B0, `(.L_x_458) ;  /* 0x0000028000007945 */ /* 0x000fe60003800000 */
[----:B------:R-:W-:-:S13]  /*2400*/  ISETP.NE.U32.AND P1, PT, R19, RZ, PT ;  /* 0x000000ff1300720c */ /* 0x000fda0003f25070 */
[----:B------:R-:W-:Y:S05]  /*2410*/  @!P1 BRA `(.L_x_459) ;  /* 0x00000000003c9947 */ /* 0x000fea0003800000 */
[----:B------:R-:W-:Y:S01]  /*2420*/  IMAD.MOV.U32 R26, RZ, RZ, R27 ;  /* 0x000000ffff1a7224 */ /* 0x000fe200078e001b */
[----:B------:R-:W-:Y:S02]  /*2430*/  MOV R25, R0 ;  /* 0x0000000000197202 */ /* 0x000fe40000000f00 */
[----:B------:R-:W-:Y:S02]  /*2440*/  MOV R24, 0x2460 ;  /* 0x0000246000187802 */ /* 0x000fe40000000f00 */
[----:B------:R-:W-:Y:S05]  /*2450*/  CALL.REL.NOINC `($__internal_9_$__cuda_sm20_div_s64) ;  /* 0x00000028009c7944 */ /* 0x000fea0003c00000 */
        /* <DEDUP_REMOVED lines=11> */
.L_x_459:
        /* <DEDUP_REMOVED lines=22> */
.L_x_460:
[----:B------:R-:W-:Y:S05]  /*2670*/  BSYNC B0 ;  /* 0x0000000000007941 */ /* 0x000fea0003800000 */
.L_x_458:
        /* <DEDUP_REMOVED lines=11> */
[----:B------:R-:W-:Y:S05]  /*2730*/  CALL.REL.NOINC `($__internal_9_$__cuda_sm20_div_s64) ;  /* 0x0000002400e47944 */ /* 0x000fea0003c00000 */
[----:B------:R-:W-:-:S04]  /*2740*/  IADD3 R17, P0, RZ, -R20, RZ ;  /* 0x80000014ff117210 */ /* 0x000fc80007f1e0ff */
[----:B------:R-:W-:Y:S01]  /*2750*/  IADD3.X R18, RZ, ~R21, RZ, P0, !PT ;  /* 0x80000015ff127210 */ /* 0x000fe200007fe4ff */
[----:B------:R-:W-:-:S04]  /*2760*/  IMAD.WIDE.U32 R40, R5, R17, R40 ;  /* 0x0000001105287225 */ /* 0x000fc800078e0028 */
[----:B------:R-:W-:-:S04]  /*2770*/  IMAD R18, R18, R5, RZ ;  /* 0x0000000512127224 */ /* 0x000fc800078e02ff */
[----:B------:R-:W-:-:S05]  /*2780*/  IMAD R4, R4, R17, R18 ;  /* 0x0000001104047224 */ /* 0x000fca00078e0212 */
[----:B------:R-:W-:Y:S01]  /*2790*/  IADD3 R4, R41, R4, RZ ;  /* 0x0000000429047210 */ /* 0x000fe20007ffe0ff */
[----:B------:R-:W-:Y:S05]  /*27a0*/  BRA `(.L_x_463) ;  /* 0x0000000000587947 */ /* 0x000fea0003800000 */
.L_x_462:
        /* <DEDUP_REMOVED lines=22> */
.L_x_463:
[----:B------:R-:W-:Y:S05]  /*2910*/  BSYNC B0 ;  /* 0x0000000000007941 */ /* 0x000fea0003800000 */
.L_x_461:
        /* <DEDUP_REMOVED lines=38> */
[----:B------:R-:W-:Y:S05]  /*2b80*/  CALL.REL.NOINC `($__internal_9_$__cuda_sm20_div_s64) ;  /* 0x0000002000d07944 */ /* 0x000fea0003c00000 */
        /* <DEDUP_REMOVED lines=12> */
.L_x_465:
        /* <DEDUP_REMOVED lines=23> */
.L_x_466:
[----:B------:R-:W-:Y:S05]  /*2dc0*/  BSYNC B0 ;  /* 0x0000000000007941 */ /* 0x000fea0003800000 */
.L_x_464:
        /* <DEDUP_REMOVED lines=19> */
.L_x_468:
        /* <DEDUP_REMOVED lines=22> */
.L_x_469:
[----:B------:R-:W-:Y:S05]  /*3060*/  BSYNC B0 ;  /* 0x0000000000007941 */ /* 0x000fea0003800000 */
.L_x_467:
        /* <DEDUP_REMOVED lines=19> */
.L_x_471:
        /* <DEDUP_REMOVED lines=23> */
.L_x_472:
[----:B------:R-:W-:Y:S05]  /*3310*/  BSYNC B0 ;  /* 0x0000000000007941 */ /* 0x000fea0003800000 */
.L_x_470:
        /* <DEDUP_REMOVED lines=39> */
.L_x_474:
        /* <DEDUP_REMOVED lines=23> */
.L_x_475:
[----:B------:R-:W-:Y:S05]  /*3700*/  BSYNC B0 ;  /* 0x0000000000007941 */ /* 0x000fea0003800000 */
.L_x_473:
        /* <DEDUP_REMOVED lines=29> */
.L_x_477:
        /* <DEDUP_REMOVED lines=23> */
.L_x_478:
[----:B------:R-:W-:Y:S05]  /*3a50*/  BSYNC B0 ;  /* 0x0000000000007941 */ /* 0x000fea0003800000 */
.L_x_476:
        /* <DEDUP_REMOVED lines=21> */
.L_x_454:
[----:B------:R-:W-:Y:S02]  /*3bb0*/  ULDC.64 UR4, c[0x0][0x2b0] ;  /* 0x0000ac0000047ab9 */ /* 0x000fe40000000a00 */
[----:B------:R-:W-:-:S04]  /*3bc0*/  LEA R2, P0, R36, UR4, 0x2 ;  /* 0x0000000424027c11 */ /* 0x000fc8000f8010ff */
[----:B------:R-:W-:-:S05]  /*3bd0*/  LEA.HI.X R3, R36, UR5, R37, 0x2, P0 ;  /* 0x0000000524037c11 */ /* 0x000fca00080f1425 */
[----:B------:R0:W-:Y:S04]  /*3be0*/  STG.E desc[UR8][R2.64], R31 ;  /* 0x0000001f02007986 */ /* 0x0001e8000c101908 */
.L_x_453:
[----:B------:R-:W-:Y:S05]  /*3bf0*/  BSYNC B1 ;  /* 0x0000000000017941 */ /* 0x000fea0003800000 */
.L_x_452:
[----:B------:R-:W2:Y:S01]  /*3c00*/  LDC R12, c[0x0][0x3c4] ;  /* 0x0000f100ff0c7b82 */ /* 0x000ea20000000800 */
[C---:B0-----:R-:W-:Y:S01]  /*3c10*/  VIADD R3, R35.reuse, 0x10 ;  /* 0x0000001023037836 */ /* 0x041fe20000000000 */
[----:B------:R-:W-:Y:S01]  /*3c20*/  CS2R R6, SRZ ;  /* 0x0000000000067805 */ /* 0x000fe2000001ff00 */
[----:B------:R-:W-:Y:S02]  /*3c30*/  IMAD.MOV.U32 R0, RZ, RZ, RZ ;  /* 0x000000ffff007224 */ /* 0x000fe400078e00ff */
[----:B------:R-:W-:Y:S01]  /*3c40*/  IMAD.MOV.U32 R13, RZ, RZ, RZ ;  /* 0x000000ffff0d7224 */ /* 0x000fe200078e00ff */
[-C--:B--2---:R-:W-:Y:S02]  /*3c50*/  ISETP.GE.OR P0, PT, R35, R12.reuse, P3 ;  /* 0x0000000c2300720c */ /* 0x084fe40001f06670 */
[----:B------:R-:W-:Y:S02]  /*3c60*/  ISETP.GE.OR P3, PT, R3, R12, P3 ;  /* 0x0000000c0300720c */ /* 0x000fe40001f66670 */
[----:B------:R-:W-:-:S09]  /*3c70*/  CS2R R2, SRZ ;  /* 0x0000000000027805 */ /* 0x000fd2000001ff00 */
[----:B-1----:R-:W-:Y:S01]  /*3c80*/  @!P0 FADD.FTZ R4, -R31, R32 ;  /* 0x000000201f048221 */ /* 0x002fe20000010100 */
[----:B------:R-:W-:Y:S02]  /*3c90*/  IMAD.SHL.U32 R32, R35, 0x4, RZ ;  /* 0x0000000423207824 */ /* 0x000fe400078e00ff */
[----:B------:R-:W-:Y:S01]  /*3ca0*/  @!P3 FADD.FTZ R31, -R31, R33 ;  /* 0x000000211f1fb221 */ /* 0x000fe20000010100 */
[----:B------:R-:W-:-:S03]  /*3cb0*/  @!P0 FMUL.FTZ R4, R4, 1.4426950216293334961 ;  /* 0x3fb8aa3b04048820 */ /* 0x000fc60000410000 */
[----:B------:R-:W-:Y:S01]  /*3cc0*/  @!P3 FMUL.FTZ R11, R31, 1.4426950216293334961 ;  /* 0x3fb8aa3b1f0bb820 */ /* 0x000fe20000410000 */
[----:B------:R-:W0:Y:S08]  /*3cd0*/  @!P0 MUFU.EX2 R9, R4 ;  /* 0x0000000400098308 */ /* 0x000e300000000800 */
[----:B------:R-:W1:Y:S01]  /*3ce0*/  @!P3 MUFU.EX2 R11, R11 ;  /* 0x0000000b000bb308 */ /* 0x000e620000000800 */
[----:B0-----:R0:W-:Y:S01]  /*3cf0*/  @!P0 STS [R34], R9 ;  /* 0x0000000922008388 */ /* 0x0011e20000000800 */
[----:B------:R-:W-:-:S02]  /*3d00*/  ISETP.GE.AND P0, PT, R12, 0x1, PT ;  /* 0x000000010c00780c */ /* 0x000fc40003f06270 */
[----:B------:R-:W-:Y:S01]  /*3d10*/  CS2R R4, SRZ ;  /* 0x0000000000047805 */ /* 0x000fe2000001ff00 */
        /* <DEDUP_REMOVED lines=38> */
.L_x_481:
        /* <DEDUP_REMOVED lines=77> */
.L_x_480:
        /* <DEDUP_REMOVED lines=46> */
.L_x_482:
        /* <DEDUP_REMOVED lines=9> */
.L_x_484:
[----:B------:R-:W-:Y:S05]  /*47c0*/  BSYNC B0 ;  /* 0x0000000000007941 */ /* 0x000fea0003800000 */
.L_x_483:
        /* <DEDUP_REMOVED lines=12> */
.L_x_479:
        /* <DEDUP_REMOVED lines=100> */
        .weak           $__internal_9_$__cuda_sm20_div_s64
        .type           $__internal_9_$__cuda_sm20_div_s64,@function
        .size           $__internal_9_$__cuda_sm20_div_s64,(.L_x_4139 - $__internal_9_$__cuda_sm20_div_s64)
$__internal_9_$__cuda_sm20_div_s64:
        /* <DEDUP_REMOVED lines=83> */
[----:B------:R-:W-:Y:S06]  /*5400*/  RET.REL.NODEC R22 `(_ZN5flash32flash_fwd_splitkv_combine_kernelI23Flash_fwd_kernel_traitsILi192ELi64ELi64ELi4ELb0ELb0EN7cutlass6half_tE19Flash_kernel_traitsILi192ELi64ELi64ELi4ES3_EELi8ELi5ELb1EEEvNS_16Flash_fwd_paramsE) ;  /* 0xffffffa816fc7950 */ /* 0x000fec0003c3ffff */
.L_x_485:
        /* <DEDUP_REMOVED lines=15> */
.L_x_4139:


//--------------------- .text._ZN5flash32flash_fwd_splitkv_combine_kernelI23Flash_fwd_kernel_traitsILi192ELi64ELi64ELi4ELb0ELb0EN7cutlass6half_tE19Flash_kernel_traitsILi192ELi64ELi64ELi4ES3_EELi8ELi4ELb1EEEvNS_16Flash_fwd_paramsE --------------------------
	.section	.text._ZN5flash32flash_fwd_splitkv_combine_kernelI23Flash_fwd_kernel_traitsILi192ELi64ELi64ELi4ELb0ELb0EN7cutlass6half_tE19Flash_kernel_traitsILi192ELi64ELi64ELi4ES3_EELi8ELi4ELb1EEEvNS_16Flash_fwd_paramsE,"ax",@progbits
	.align	128
        .global         _ZN5flash32flash_fwd_splitkv_combine_kernelI23Flash_fwd_kernel_traitsILi192ELi64ELi64ELi4ELb0ELb0EN7cutlass6half_tE19Flash_kernel_traitsILi192ELi64ELi64ELi4ES3_EELi8ELi4ELb1EEEvNS_16Flash_fwd_paramsE
        .type           _ZN5flash32flash_fwd_splitkv_combine_kernelI23Flash_fwd_kernel_traitsILi192ELi64ELi64ELi4ELb0ELb0EN7cutlass6half_tE19Flash_kernel_traitsILi192ELi64ELi64ELi4ES3_EELi8ELi4ELb1EEEvNS_16Flash_fwd_paramsE,@function
        .size           _ZN5flash32flash_fwd_splitkv_combine_kernelI23Flash_fwd_kernel_traitsILi192ELi64ELi64ELi4ELb0ELb0EN7cutlass6half_tE19Flash_kernel_traitsILi192ELi64ELi64ELi4ES3_EELi8ELi4ELb1EEEvNS_16Flash_fwd_paramsE,(.L_x_4140 - _ZN5flash32flash_fwd_splitkv_combine_kernelI23Flash_fwd_kernel_traitsILi192ELi64ELi64ELi4ELb0ELb0EN7cutlass6half_tE19Flash_kernel_traitsILi192ELi64ELi64ELi4ES3_EELi8ELi4ELb1EEEvNS_16Flash_fwd_paramsE)
        .other          _ZN5flash32flash_fwd_splitkv_combine_kernelI23Flash_fwd_kernel_traitsILi192ELi64ELi64ELi4ELb0ELb0EN7cutlass6half_tE19Flash_kernel_traitsILi192ELi64ELi64ELi4ES3_EELi8ELi4ELb1EEEvNS_16Flash_fwd_paramsE,@"STO_CUDA_ENTRY STV_DEFAULT"
_ZN5flash32flash_fwd_splitkv_combine_kernelI23Flash_fwd_kernel_traitsILi192ELi64ELi64ELi4ELb0ELb0EN7cutlass6half_tE19Flash_kernel_traitsILi192ELi64ELi64ELi4ES3_EELi8ELi4ELb1EEEvNS_16Flash_fwd_paramsE:
.text._ZN5flash32flash_fwd_splitkv_combine_kernelI23Flash_fwd_kernel_traitsILi192ELi64ELi64ELi4ELb0ELb0EN7cutlass6half_tE19Flash_kernel_traitsILi192ELi64ELi64ELi4ES3_EELi8ELi4ELb1EEEvNS_16Flash_fwd_paramsE:
        /* <DEDUP_REMOVED lines=23> */
[----:B------:R-:W-:Y:S05]  /*0170*/  CALL.REL.NOINC `($__internal_10_$__cuda_sm20_div_s64) ;  /* 0x0000004c00547944 */ /* 0x000fea0003c00000 */
[----:B------:R-:W-:Y:S05]  /*0180*/  BRA `(.L_x_487) ;  /* 0x00000000004c7947 */ /* 0x000fea0003800000 */
.L_x_486:
        /* <DEDUP_REMOVED lines=19> */
.L_x_487:
        /* <DEDUP_REMOVED lines=12> */
[----:B------:R-:W-:Y:S05]  /*0380*/  CALL.REL.NOINC `($__internal_10_$__cuda_sm20_div_s64) ;  /* 0x0000004800d07944 */ /* 0x000fea0003c00000 */
[----:B------:R-:W-:Y:S02]  /*0390*/  MOV R8, R18 ;  /* 0x0000001200087202 */ /* 0x000fe40000000f00 */
[----:B------:R-:W-:Y:S01]  /*03a0*/  MOV R9, R19 ;  /* 0x0000001300097202 */ /* 0x000fe20000000f00 */
[----:B------:R-:W-:Y:S05]  /*03b0*/  BRA `(.L_x_490) ;  /* 0x00000000004c7947 */ /* 0x000fea0003800000 */
.L_x_489:
        /* <DEDUP_REMOVED lines=19> */
.L_x_490:
[----:B------:R-:W-:Y:S05]  /*04f0*/  BSYNC B0 ;  /* 0x0000000000007941 */ /* 0x000fea0003800000 */
.L_x_488:
        /* <DEDUP_REMOVED lines=42> */
.L_x_492:
        /* <DEDUP_REMOVED lines=19> */
.L_x_493:
[----:B------:R-:W-:Y:S05]  /*08d0*/  BSYNC B0 ;  /* 0x0000000000007941 */ /* 0x000fea0003800000 */
.L_x_491:
        /* <DEDUP_REMOVED lines=74> */
[----:B------:R-:W-:Y:S02]  /*0d80*/  MOV R34, R18 ;  /* 0x0000001200227202 */ /* 0x000fe40000000f00 */
[----:B------:R-:W-:Y:S01]  /*0d90*/  MOV R35, R19 ;  /* 0x0000001300237202 */ /* 0x000fe20000000f00 */
[----:B------:R-:W-:Y:S05]  /*0da0*/  BRA `(.L_x_496) ;  /* 0x00000000004c7947 */ /* 0x000fea0003800000 */
.L_x_495:
        /* <DEDUP_REMOVED lines=19> */
.L_x_496:
[----:B------:R-:W-:Y:S05]  /*0ee0*/  BSYNC B0 ;  /* 0x0000000000007941 */ /* 0x000fea0003800000 */
.L_x_494:
        /* <DEDUP_REMOVED lines=43> */
.L_x_498:
        /* <DEDUP_REMOVED lines=19> */
.L_x_499:
[----:B------:R-:W-:Y:S05]  /*12d0*/  BSYNC B0 ;  /* 0x0000000000007941 */ /* 0x000fea0003800000 */
.L_x_497:
        /* <DEDUP_REMOVED lines=67> */
.L_x_501:
[----:B------:R-:W-:Y:S05]  /*1710*/  BSYNC B0 ;  /* 0x0000000000007941 */ /* 0x000fea0003800000 */
.L_x_500:
        /* <DEDUP_REMOVED lines=14> */
.L_x_503:
[----:B------:R-:W-:Y:S05]  /*1800*/  BSYNC B0 ;  /* 0x0000000000007941 */ /* 0x000fea0003800000 */
.L_x_502:
        /* <DEDUP_REMOVED lines=146> */
[----:B------:R-:W-:Y:S05]  /*2130*/  CALL.REL.NOINC `($__internal_10_$__cuda_sm20_div_s64) ;  /* 0x0000002c00647944 */ /* 0x000fea0003c00000 */
        /* <DEDUP_REMOVED lines=9> */
.L_x_508:
        /* <DEDUP_REMOVED lines=22> */
.L_x_509:
[----:B------:R-:W-:Y:S05]  /*2330*/  BSYNC B0 ;  /* 0x0000000000007941 */ /* 0x000fea0003800000 */
.L_x_507:
        /* <DEDUP_REMOVED lines=19> */
.L_x_511:
        /* <DEDUP_REMOVED lines=22> */
.L_x_512:
[----:B------:R-:W-:Y:S05]  /*25d0*/  BSYNC B0 ;  /* 0x0000000000007941 */ /* 0x000fea0003800000 */
.L_x_510:
        /* <DEDUP_REMOVED lines=11> */
[----:B------:R-:W-:Y:S05]  /*2690*/  CALL.REL.NOINC `($__internal_10_$__cuda_sm20_div_s64) ;  /* 0x00000028000c7944 */ /* 0x000fea0003c00000 */
[----:B------:R-:W-:-:S04]  /*26a0*/  IADD3 R17, P0, RZ, -R18, RZ ;  /* 0x80000012ff117210 */ /* 0x000fc80007f1e0ff */
[----:B------:R-:W-:Y:S01]  /*26b0*/  IADD3.X R16, RZ, ~R19, RZ, P0, !PT ;  /* 0x80000013ff107210 */ /* 0x000fe200007fe4ff */
[----:B------:R-:W-:-:S04]  /*26c0*/  IMAD.WIDE.U32 R36, R5, R17, R36 ;  /* 0x0000001105247225 */ /* 0x000fc800078e0024 */
[----:B------:R-:W-:-:S04]  /*26d0*/  IMAD R16, R16, R5, RZ ;  /* 0x0000000510107224 */ /* 0x000fc800078e02ff */
[----:B------:R-:W-:-:S05]  /*26e0*/  IMAD R4, R4, R17, R16 ;  /* 0x0000001104047224 */ /* 0x000fca00078e0210 */
[----:B------:R-:W-:Y:S01]  /*26f0*/  IADD3 R4, R37, R4, RZ ;  /* 0x0000000425047210 */ /* 0x000fe20007ffe0ff */
[----:B------:R-:W-:Y:S05]  /*2700*/  BRA `(.L_x_515) ;  /* 0x0000000000587947 */ /* 0x000fea0003800000 */
.L_x_514:
        /* <DEDUP_REMOVED lines=22> */
.L_x_515:
[----:B------:R-:W-:Y:S05]  /*2870*/  BSYNC B0 ;  /* 0x0000000000007941 */ /* 0x000fea0003800000 */
.L_x_513:
        /* <DEDUP_REMOVED lines=38> */
[----:B------:R-:W-:Y:S05]  /*2ae0*/  CALL.REL.NOINC `($__internal_10_$__cuda_sm20_div_s64) ;  /* 0x0000002000f87944 */ /* 0x000fea0003c00000 */
        /* <DEDUP_REMOVED lines=12> */
.L_x_517:
        /* <DEDUP_REMOVED lines=23> */
.L_x_518:
[----:B------:R-:W-:Y:S05]  /*2d20*/  BSYNC B0 ;  /* 0x0000000000007941 */ /* 0x000fea0003800000 */
.L_x_516:
        /* <DEDUP_REMOVED lines=18> */
.L_x_520:
        /* <DEDUP_REMOVED lines=22> */
.L_x_521:
[----:B------:R-:W-:Y:S05]  /*2fb0*/  BSYNC B0 ;  /* 0x0000000000007941 */ /* 0x000fea0003800000 */
.L_x_519:
        /* <DEDUP_REMOVED lines=20> */
.L_x_523:
        /* <DEDUP_REMOVED lines=23> */
.L_x_524:
[----:B------:R-:W-:Y:S05]  /*3270*/  BSYNC B0 ;  /* 0x0000000000007941 */ /* 0x000fea0003800000 */
.L_x_522:
        /* <DEDUP_REMOVED lines=26> */
[----:B------:R-:W-:Y:S05]  /*3420*/  CALL.REL.NOINC `($__internal_10_$__cuda_sm20_div_s64) ;  /* 0x0000001800a87944 */ /* 0x000fea0003c00000 */
        /* <DEDUP_REMOVED lines=12> */
.L_x_526:
        /* <DEDUP_REMOVED lines=23> */
.L_x_527:
[----:B------:R-:W-:Y:S05]  /*3660*/  BSYNC B0 ;  /* 0x0000000000007941 */ /* 0x000fea0003800000 */
.L_x_525:
        /* <DEDUP_REMOVED lines=29> */
.L_x_529:
        /* <DEDUP_REMOVED lines=23> */
.L_x_530:
[----:B------:R-:W-:Y:S05]  /*39b0*/  BSYNC B0 ;  /* 0x0000000000007941 */ /* 0x000fea0003800000 */
.L_x_528:
        /* <DEDUP_REMOVED lines=21> */
.L_x_506:
[----:B------:R-:W-:Y:S02]  /*3b10*/  ULDC.64 UR4, c[0x0][0x2b0] ;  /* 0x0000ac0000047ab9 */ /* 0x000fe40000000a00 */
[----:B------:R-:W-:-:S04]  /*3b20*/  LEA R2, P0, R32, UR4, 0x2 ;  /* 0x0000000420027c11 */ /* 0x000fc8000f8010ff */
[----:B------:R-:W-:-:S05]  /*3b30*/  LEA.HI.X R3, R32, UR5, R33, 0x2, P0 ;  /* 0x0000000520037c11 */ /* 0x000fca00080f1421 */
[----:B------:R0:W-:Y:S04]  /*3b40*/  STG.E desc[UR8][R2.64], R27 ;  /* 0x0000001b02007986 */ /* 0x0001e8000c101908 */
.L_x_505:
[----:B------:R-:W-:Y:S05]  /*3b50*/  BSYNC B1 ;  /* 0x0000000000017941 */ /* 0x000fea0003800000 */
.L_x_504:
[----:B------:R-:W2:Y:S01]  /*3b60*/  S2R R0, SR_TID.X ;  /* 0x0000000000007919 */ /* 0x000ea20000002100 */
[----:B------:R-:W3:Y:S01]  /*3b70*/  LDC R29, c[0x0][0x3c4] ;  /* 0x0000f100ff1d7b82 */ /* 0x000ee20000000800 */
[----:B------:R-:W-:Y:S01]  /*3b80*/  BSSY B0, `(.L_x_531) ;  /* 0x0000012000007945 */ /* 0x000fe20003800000 */
[----:B--2---:R-:W-:-:S04]  /*3b90*/  SHF.R.S32.HI R15, RZ, 0x1f, R0 ;  /* 0x0000001fff0f7819 */ /* 0x004fc80000011400 */
[----:B------:R-:W-:-:S04]  /*3ba0*/  LEA.HI R15, R15, R0, RZ, 0x4 ;  /* 0x000000000f0f7211 */ /* 0x000fc800078f20ff */
[----:B01----:R-:W-:-:S05]  /*3bb0*/  LOP3.LUT R3, R15, 0xfffffff0, RZ, 0xc0, !PT ;  /* 0xfffffff00f037812 */ /* 0x003fca00078ec0ff */
[----:B------:R-:W-:-:S05]  /*3bc0*/  IMAD.IADD R32, R0, 0x1, -R3 ;  /* 0x0000000100207824 */ /* 0x000fca00078e0a03 */
[----:B---3--:R-:W-:-:S04]  /*3bd0*/  ISETP.GE.AND P0, PT, R32, R29, PT ;  /* 0x0000001d2000720c */ /* 0x008fc80003f06270 */
[----:B------:R-:W-:-:S13]  /*3be0*/  ISETP.LT.AND P0, PT, R0, 0x80, !P0 ;  /* 0x000000800000780c */ /* 0x000fda0004701270 */
[----:B------:R-:W-:Y:S05]  /*3bf0*/  @!P0 BRA `(.L_x_532) ;  /* 0x0000000000288947 */ /* 0x000fea0003800000 */
[----:B------:R-:W0:Y:S01]  /*3c00*/  S2R R0, SR_CgaCtaId ;  /* 0x0000000000007919 */ /* 0x000e220000008800 */
[----:B------:R-:W-:Y:S01]  /*3c10*/  FADD.FTZ R2, -R27, R30 ;  /* 0x0000001e1b027221 */ /* 0x000fe20000010100 */
[----:B------:R-:W-:-:S03]  /*3c20*/  MOV R3, 0x400 ;  /* 0x0000040000037802 */ /* 0x000fc60000000f00 */
[----:B------:R-:W-:-:S06]  /*3c30*/  FMUL.FTZ R2, R2, 1.4426950216293334961 ;  /* 0x3fb8aa3b02027820 */ /* 0x000fcc0000410000 */
[----:B------:R-:W1:Y:S01]  /*3c40*/  MUFU.EX2 R2, R2 ;  /* 0x0000000200027308 */ /* 0x000e620000000800 */
[----:B0-----:R-:W-:-:S05]  /*3c50*/  LEA R3, R0, R3, 0x18 ;  /* 0x0000000300037211 */ /* 0x001fca00078ec0ff */
[----:B------:R-:W-:Y:S01]  /*3c60*/  IMAD R0, R32, 0x24, R3 ;  /* 0x0000002420007824 */ /* 0x000fe200078e0203 */
[----:B------:R-:W-:-:S04]  /*3c70*/  SHF.R.S32.HI R3, RZ, 0x4, R15 ;  /* 0x00000004ff037819 */ /* 0x000fc8000001140f */
[----:B------:R-:W-:-:S05]  /*3c80*/  LEA R3, R3, R0, 0x2 ;  /* 0x0000000003037211 */ /* 0x000fca00078e10ff */
[----:B-1----:R0:W-:Y:S02]  /*3c90*/  STS [R3], R2 ;  /* 0x0000000203007388 */ /* 0x0021e40000000800 */
.L_x_532:
[----:B------:R-:W-:Y:S05]  /*3ca0*/  BSYNC B0 ;  /* 0x0000000000007941 */ /* 0x000fea0003800000 */
.L_x_531:
[----:B------:R-:W-:Y:S01]  /*3cb0*/  ISETP.GE.AND P0, PT, R29, 0x1, PT ;  /* 0x000000011d00780c */ /* 0x000fe20003f06270 */
[----:B------:R-:W-:Y:S01]  /*3cc0*/  BAR.SYNC.DEFER_BLOCKING 0x0 ;  /* 0x0000000000007b1d */ /* 0x000fe20000010000 */
[----:B------:R-:W-:Y:S01]  /*3cd0*/  IMAD.MOV.U32 R0, RZ, RZ, RZ ;  /* 0x000000ffff007224 */ /* 0x000fe200078e00ff */
[----:B0-----:R-:W-:Y:S02]  /*3ce0*/  CS2R R2, SRZ ;  /* 0x0000000000027805 */ /* 0x001fe4000001ff00 */
[----:B------:R-:W-:Y:S02]  /*3cf0*/  CS2R R4, SRZ ;  /* 0x0000000000047805 */ /* 0x000fe4000001ff00 */
[----:B------:R-:W-:Y:S02]  /*3d00*/  CS2R R6, SRZ ;  /* 0x0000000000067805 */ /* 0x000fe4000001ff00 */
[----:B------:R-:W-:Y:S02]  /*3d10*/  CS2R R8, SRZ ;  /* 0x0000000000087805 */ /* 0x000fe4000001ff00 */
[----:B------:R-:W-:Y:S01]  /*3d20*/  CS2R R10, SRZ ;  /* 0x00000000000a7805 */ /* 0x000fe2000001ff00 */
[----:B------:R-:W-:Y:S01]  /*3d30*/  IMAD.MOV.U32 R13, RZ, RZ, RZ ;  /* 0x000000ffff0d7224 */ /* 0x000fe200078e00ff */
[----:B------:R-:W-:Y:S01]  /*3d40*/  SHF.R.S32.HI R15, RZ, 0x4, R15 ;  /* 0x00000004ff0f7819 */ /* 0x000fe2000001140f */
[----:B------:R-:W-:Y:S01]  /*3d50*/  IMAD.SHL.U32 R32, R32, 0x4, RZ ;  /* 0x0000000420207824 */ /* 0x000fe200078e00ff */
[----:B------:R-:W-:Y:S06]  /*3d60*/  @!P0 BRA `(.L_x_533) ;  /* 0x0000000800c88947 */ /* 0x000fec0003800000 */
        /* <DEDUP_REMOVED lines=33> */
.L_x_535:
        /* <DEDUP_REMOVED lines=77> */
.L_x_534:
        /* <DEDUP_REMOVED lines=46> */
.L_x_536:
        /* <DEDUP_REMOVED lines=9> */
.L_x_538:
[----:B------:R-:W-:Y:S05]  /*47c0*/  BSYNC B0 ;  /* 0x0000000000007941 */ /* 0x000fea0003800000 */
.L_x_537:
        /* <DEDUP_REMOVED lines=12> */
.L_x_533:
        /* <DEDUP_REMOVED lines=100> */
        .weak           $__internal_10_$__cuda_sm20_div_s64
        .type           $__internal_10_$__cuda_sm20_div_s64,@function
        .size           $__internal_10_$__cuda_sm20_div_s64,(.L_x_4140 - $__internal_10_$__cuda_sm20_div_s64)
$__internal_10_$__cuda_sm20_div_s64:
        /* <DEDUP_REMOVED lines=83> */
[----:B------:R-:W-:Y:S06]  /*5400*/  RET.REL.NODEC R38 `(_ZN5flash32flash_fwd_splitkv_combine_kernelI23Flash_fwd_kernel_traitsILi192ELi64ELi64ELi4ELb0ELb0EN7cutlass6half_tE19Flash_kernel_traitsILi192ELi64ELi64ELi4ES3_EELi8ELi4ELb1EEEvNS_16Flash_fwd_paramsE) ;  /* 0xffffffa826fc7950 */ /* 0x000fec0003c3ffff */
.L_x_539:
        /* <DEDUP_REMOVED lines=15> */
.L_x_4140:


//--------------------- .text._ZN5flash32flash_fwd_splitkv_combine_kernelI23Flash_fwd_kernel_traitsILi192ELi64ELi64ELi4ELb0ELb0EN7cutlass6half_tE19Flash_kernel_traitsILi192ELi64ELi64ELi4ES3_EELi8ELi3ELb1EEEvNS_16Flash_fwd_paramsE --------------------------
	.section	.text._ZN5flash32flash_fwd_splitkv_combine_kernelI23Flash_fwd_kernel_traitsILi192ELi64ELi64ELi4ELb0ELb0EN7cutlass6half_tE19Flash_kernel_traitsILi192ELi64ELi64ELi4ES3_EELi8ELi3ELb1EEEvNS_16Flash_fwd_paramsE,"ax",@progbits
	.align	128
        .global         _ZN5flash32flash_fwd_splitkv_combine_kernelI23Flash_fwd_kernel_traitsILi192ELi64ELi64ELi4ELb0ELb0EN7cutlass6half_tE19Flash_kernel_traitsILi192ELi64ELi64ELi4ES3_EELi8ELi3ELb1EEEvNS_16Flash_fwd_paramsE
        .type           _ZN5flash32flash_fwd_splitkv_combine_kernelI23Flash_fwd_kernel_traitsILi192ELi64ELi64ELi4ELb0ELb0EN7cutlass6half_tE19Flash_kernel_traitsILi192ELi64ELi64ELi4ES3_EELi8ELi3ELb1EEEvNS_16Flash_fwd_paramsE,@function
        .size           _ZN5flash32flash_fwd_splitkv_combine_kernelI23Flash_fwd_kernel_traitsILi192ELi64ELi64ELi4ELb0ELb0EN7cutlass6half_tE19Flash_kernel_traitsILi192ELi64ELi64ELi4ES3_EELi8ELi3ELb1EEEvNS_16Flash_fwd_paramsE,(.L_x_4141 - _ZN5flash32flash_fwd_splitkv_combine_kernelI23Flash_fwd_kernel_traitsILi192ELi64ELi64ELi4ELb0ELb0EN7cutlass6half_tE19Flash_kernel_traitsILi192ELi64ELi64ELi4ES3_EELi8ELi3ELb1EEEvNS_16Flash_fwd_paramsE)
        .other          _ZN5flash32flash_fwd_splitkv_combine_kernelI23Flash_fwd_kernel_traitsILi192ELi64ELi64ELi4ELb0ELb0EN7cutlass6half_tE19Flash_kernel_traitsILi192ELi64ELi64ELi4ES3_EELi8ELi3ELb1EEEvNS_16Flash_fwd_paramsE,@"STO_CUDA_ENTRY STV_DEFAULT"
_ZN5flash32flash_fwd_splitkv_combine_kernelI23Flash_fwd_kernel_traitsILi192ELi64ELi64ELi4ELb0ELb0EN7cutlass6half_tE19Flash_kernel_traitsILi192ELi64ELi64ELi4ES3_EELi8ELi3ELb1EEEvNS_16Flash_fwd_paramsE:
.text._ZN5flash32flash_fwd_splitkv_combine_kernelI23Flash_fwd_kernel_traitsILi192ELi64ELi64ELi4ELb0ELb0EN7cutlass6half_tE19Flash_kernel_traitsILi192ELi64ELi64ELi4ES3_EELi8ELi3ELb1EEEvNS_16Flash_fwd_paramsE:
        /* <DEDUP_REMOVED lines=23> */
[----:B------:R-:W-:Y:S05]  /*0170*/  CALL.REL.NOINC `($__internal_11_$__cuda_sm20_div_s64) ;  /* 0x0000004c001c7944 */ /* 0x000fea0003c00000 */
[----:B------:R-:W-:Y:S02]  /*0180*/  MOV R18, R0 ;  /* 0x0000000000127202 */ /* 0x000fe40000000f00 */
[----:B------:R-:W-:Y:S01]  /*0190*/  MOV R19, R21 ;  /* 0x0000001500137202 */ /* 0x000fe20000000f00 */
[----:B------:R-:W-:Y:S06]  /*01a0*/  BRA `(.L_x_541) ;  /* 0x00000000004c7947 */ /* 0x000fec0003800000 */
.L_x_540:
        /* <DEDUP_REMOVED lines=19> */
.L_x_541:
        /* <DEDUP_REMOVED lines=11> */
[----:B------:R-:W-:Y:S05]  /*0390*/  CALL.REL.NOINC `($__internal_11_$__cuda_sm20_div_s64) ;  /* 0x0000004800947944 */ /* 0x000fea0003c00000 */
[----:B------:R-:W-:Y:S02]  /*03a0*/  MOV R10, R0 ;  /* 0x00000000000a7202 */ /* 0x000fe40000000f00 */
[----:B------:R-:W-:Y:S01]  /*03b0*/  MOV R11, R21 ;  /* 0x00000015000b7202 */ /* 0x000fe20000000f00 */
[----:B------:R-:W-:Y:S05]  /*03c0*/  BRA `(.L_x_544) ;  /* 0x00000000004c7947 */ /* 0x000fea0003800000 */
.L_x_543:
        /* <DEDUP_REMOVED lines=19> */
.L_x_544:
[----:B------:R-:W-:Y:S05]  /*0500*/  BSYNC B0 ;  /* 0x0000000000007941 */ /* 0x000fea0003800000 */
.L_x_542:
        /* <DEDUP_REMOVED lines=42> */
[----:B------:R-:W-:Y:S01]  /*07b0*/  MOV R20, R0 ;  /* 0x0000000000147202 */ /* 0x000fe20000000f00 */
[----:B------:R-:W-:Y:S05]  /*07c0*/  BRA `(.L_x_547) ;  /* 0x00000000004c7947 */ /* 0x000fea0003800000 */
.L_x_546:
        /* <DEDUP_REMOVED lines=19> */
.L_x_547:
[----:B------:R-:W-:Y:S05]  /*0900*/  BSYNC B0 ;  /* 0x0000000000007941 */ /* 0x000fea0003800000 */
.L_x_545:
        /* <DEDUP_REMOVED lines=75> */
[----:B------:R-:W-:Y:S05]  /*0dc0*/  BRA `(.L_x_550) ;  /* 0x00000000004c7947 */ /* 0x000fea0003800000 */
.L_x_549:
        /* <DEDUP_REMOVED lines=19> */
.L_x_550:
[----:B------:R-:W-:Y:S05]  /*0f00*/  BSYNC B0 ;  /* 0x0000000000007941 */ /* 0x000fea0003800000 */
.L_x_548:
        /* <DEDUP_REMOVED lines=43> */
.L_x_552:
        /* <DEDUP_REMOVED lines=19> */
.L_x_553:
[----:B------:R-:W-:Y:S05]  /*12f0*/  BSYNC B0 ;  /* 0x0000000000007941 */ /* 0x000fea0003800000 */
.L_x_551:
        /* <DEDUP_REMOVED lines=71> */
.L_x_555:
[----:B------:R-:W-:Y:S05]  /*1770*/  BSYNC B0 ;  /* 0x0000000000007941 */ /* 0x000fea0003800000 */
.L_x_554:
        /* <DEDUP_REMOVED lines=143> */
[----:B------:R-:W-:Y:S05]  /*2070*/  CALL.REL.NOINC `($__internal_11_$__cuda_sm20_div_s64) ;  /* 0x0000002c005c7944 */ /* 0x000fea0003c00000 */
        /* <DEDUP_REMOVED lines=10> */
.L_x_560:
        /* <DEDUP_REMOVED lines=22> */
.L_x_561:
[----:B------:R-:W-:Y:S05]  /*2280*/  BSYNC B0 ;  /* 0x0000000000007941 */ /* 0x000fea0003800000 */
.L_x_559:
[----:B------:R-:W-:Y:S01]  /*2290*/  LOP3.LUT R0, R19, R8, RZ, 0xfc, !PT ;  /* 0x0000000813007212 */ /* 0x000fe200078efcff */
[----:B------:R-:W-:Y:S03]  /*22a0*/  BSSY B0, `(.L_x_562) ;  /* 0x0000028000007945 */ /* 0x000fe60003800000 */
[----:B------:R-:W-:-:S13]  /*22b0*/  ISETP.NE.U32.AND P0, PT, R0, RZ, PT ;  /* 0x000000ff0000720c */ /* 0x000fda0003f05070 */
[----:B------:R-:W-:Y:S05]  /*22c0*/  @!P0 BRA `(.L_x_563) ;  /* 0x00000000003c8947 */ /* 0x000fea0003800000 */
[----:B------:R-:W-:Y:S01]  /*22d0*/  IMAD.MOV.U32 R22, RZ, RZ, R23 ;  /* 0x000000ffff167224 */ /* 0x000fe200078e0017 */
[----:B------:R-:W-:Y:S02]  /*22e0*/  MOV R6, R8 ;  /* 0x0000000800067202 */ /* 0x000fe40000000f00 */
[----:B------:R-:W-:Y:S02]  /*22f0*/  MOV R20, 0x2310 ;  /* 0x0000231000147802 */ /* 0x000fe40000000f00 */
[----:B------:R-:W-:Y:S05]  /*2300*/  CALL.REL.NOINC `($__internal_11_$__cuda_sm20_div_s64) ;  /* 0x0000002800b87944 */ /* 0x000fea0003c00000 */
        /* <DEDUP_REMOVED lines=11> */
.L_x_563:
        /* <DEDUP_REMOVED lines=22> */
.L_x_564:
[----:B------:R-:W-:Y:S05]  /*2520*/  BSYNC B0 ;  /* 0x0000000000007941 */ /* 0x000fea0003800000 */
.L_x_562:
        /* <DEDUP_REMOVED lines=11> */
[----:B------:R-:W-:Y:S05]  /*25e0*/  CALL.REL.NOINC `($__internal_11_$__cuda_sm20_div_s64) ;  /* 0x0000002800007944 */ /* 0x000fea0003c00000 */
        /* <DEDUP_REMOVED lines=8> */
.L_x_566:
        /* <DEDUP_REMOVED lines=21> */
.L_x_567:
[----:B------:R-:W-:Y:S05]  /*27c0*/  BSYNC B0 ;  /* 0x0000000000007941 */ /* 0x000fea0003800000 */
.L_x_565:
        /* <DEDUP_REMOVED lines=38> */
[----:B------:R-:W-:Y:S05]  /*2a30*/  CALL.REL.NOINC `($__internal_11_$__cuda_sm20_div_s64) ;  /* 0x0000002000ec7944 */ /* 0x000fea0003c00000 */
        /* <DEDUP_REMOVED lines=12> */
.L_x_569:
        /* <DEDUP_REMOVED lines=23> */
.L_x_570:
[----:B------:R-:W-:Y:S05]  /*2c70*/  BSYNC B0 ;  /* 0x0000000000007941 */ /* 0x000fea0003800000 */
.L_x_568:
        /* <DEDUP_REMOVED lines=19> */
.L_x_572:
        /* <DEDUP_REMOVED lines=22> */
.L_x_573:
[----:B------:R-:W-:Y:S05]  /*2f10*/  BSYNC B0 ;  /* 0x0000000000007941 */ /* 0x000fea0003800000 */
.L_x_571:
        /* <DEDUP_REMOVED lines=21> */
.L_x_575:
        /* <DEDUP_REMOVED lines=23> */
.L_x_576:
[----:B------:R-:W-:Y:S05]  /*31e0*/  BSYNC B0 ;  /* 0x0000000000007941 */ /* 0x000fea0003800000 */
.L_x_574:
        /* <DEDUP_REMOVED lines=39> */
.L_x_578:
        /* <DEDUP_REMOVED lines=23> */
.L_x_579:
[----:B------:R-:W-:Y:S05]  /*35d0*/  BSYNC B0 ;  /* 0x0000000000007941 */ /* 0x000fea0003800000 */
.L_x_577:
        /* <DEDUP_REMOVED lines=30> */
.L_x_581:
        /* <DEDUP_REMOVED lines=23> */
.L_x_582:
[----:B------:R-:W-:Y:S05]  /*3930*/  BSYNC B0 ;  /* 0x0000000000007941 */ /* 0x000fea0003800000 */
.L_x_580:
        /* <DEDUP_REMOVED lines=21> */
.L_x_558:
[----:B------:R-:W-:Y:S02]  /*3a90*/  ULDC.64 UR4, c[0x0][0x2b0] ;  /* 0x0000ac0000047ab9 */ /* 0x000fe40000000a00 */
[----:B------:R-:W-:-:S04]  /*3aa0*/  LEA R2, P0, R30, UR4, 0x2 ;  /* 0x000000041e027c11 */ /* 0x000fc8000f8010ff */
[----:B------:R-:W-:-:S05]  /*3ab0*/  LEA.HI.X R3, R30, UR5, R31, 0x2, P0 ;  /* 0x000000051e037c11 */ /* 0x000fca00080f141f */
[----:B------:R1:W-:Y:S04]  /*3ac0*/  STG.E desc[UR8][R2.64], R26 ;  /* 0x0000001a02007986 */ /* 0x0003e8000c101908 */
.L_x_557:
[----:B------:R-:W-:Y:S05]  /*3ad0*/  BSYNC B1 ;  /* 0x0000000000017941 */ /* 0x000fea0003800000 */
.L_x_556:
[----:B------:R-:W2:Y:S01]  /*3ae0*/  S2R R31, SR_TID.X ;  /* 0x00000000001f7919 */ /* 0x000ea20000002100 */
[----:B------:R-:W3:Y:S01]  /*3af0*/  LDC R15, c[0x0][0x3c4] ;  /* 0x0000f100ff0f7b82 */ /* 0x000ee20000000800 */
[----:B------:R-:W-:Y:S02]  /*3b00*/  CS2R R4, SRZ ;  /* 0x0000000000047805 */ /* 0x000fe4000001ff00 */
[----:B------:R-:W-:Y:S02]  /*3b10*/  CS2R R6, SRZ ;  /* 0x0000000000067805 */ /* 0x000fe4000001ff00 */
[----:B------:R-:W-:Y:S01]  /*3b20*/  CS2R R10, SRZ ;  /* 0x00000000000a7805 */ /* 0x000fe2000001ff00 */
[----:B------:R-:W-:Y:S01]  /*3b30*/  IMAD.MOV.U32 R13, RZ, RZ, RZ ;  /* 0x000000ffff0d7224 */ /* 0x000fe200078e00ff */
[----:B--2---:R-:W-:-:S04]  /*3b40*/  SHF.R.S32.HI R30, RZ, 0x1f, R31 ;  /* 0x0000001fff1e7819 */ /* 0x004fc8000001141f */
[CC--:B------:R-:W-:Y:S02]  /*3b50*/  LEA.HI R0, R30.reuse, R31.reuse, RZ, 0x3 ;  /* 0x0000001f1e007211 */ /* 0x0c0fe400078f18ff */
[----:B------:R-:W-:Y:S02]  /*3b60*/  LEA.HI R30, R30, R31, RZ, 0x4 ;  /* 0x0000001f1e1e7211 */ /* 0x000fe400078f20ff */
[----:B------:R-:W-:Y:S02]  /*3b70*/  LOP3.LUT R0, R0, 0xfffffff8, RZ, 0xc0, !PT ;  /* 0xfffffff800007812 */ /* 0x000fe400078ec0ff */
[----:B01----:R-:W-:Y:S02]  /*3b80*/  LOP3.LUT R2, R30, 0x3ffffff0, RZ, 0xc0, !PT ;  /* 0x3ffffff01e027812 */ /* 0x003fe400078ec0ff */
[----:B------:R-:W-:Y:S01]  /*3b90*/  SHF.R.S32.HI R30, RZ, 0x4, R30 ;  /* 0x00000004ff1e7819 */ /* 0x000fe2000001141e */
[----:B------:R-:W-:-:S05]  /*3ba0*/  IMAD.IADD R0, R31, 0x1, -R0 ;  /* 0x000000011f007824 */ /* 0x000fca00078e0a00 */
[----:B---3--:R-:W-:Y:S01]  /*3bb0*/  ISETP.GE.AND P0, PT, R0, R15, PT ;  /* 0x0000000f0000720c */ /* 0x008fe20003f06270 */
[----:B------:R-:W-:-:S03]  /*3bc0*/  IMAD.MOV.U32 R0, RZ, RZ, RZ ;  /* 0x000000ffff007224 */ /* 0x000fc600078e00ff */
[C---:B------:R-:W-:Y:S01]  /*3bd0*/  ISETP.GT.OR P0, PT, R31.reuse, 0x3f, P0 ;  /* 0x0000003f1f00780c */ /* 0x040fe20000704670 */
[----:B------:R-:W-:Y:S01]  /*3be0*/  IMAD.IADD R31, R31, 0x1, -R2 ;  /* 0x000000011f1f7824 */ /* 0x000fe200078e0a02 */
[----:B------:R-:W-:-:S03]  /*3bf0*/  CS2R R2, SRZ ;  /* 0x0000000000027805 */ /* 0x000fc6000001ff00 */
[----:B------:R-:W-:-:S08]  /*3c00*/  IMAD.SHL.U32 R31, R31, 0x4, RZ ;  /* 0x000000041f1f7824 */ /* 0x000fd000078e00ff */
[----:B------:R-:W-:-:S04]  /*3c10*/  @!P0 FADD.FTZ R8, -R26, R27 ;  /* 0x0000001b1a088221 */ /* 0x000fc80000010100 */
[----:B------:R-:W-:-:S06]  /*3c20*/  @!P0 FMUL.FTZ R8, R8, 1.4426950216293334961 ;  /* 0x3fb8aa3b08088820 */ /* 0x000fcc0000410000 */
[----:B------:R-:W0:Y:S02]  /*3c30*/  @!P0 MUFU.EX2 R8, R8 ;  /* 0x0000000800088308 */ /* 0x000e240000000800 */
[----:B0-----:R0:W-:Y:S01]  /*3c40*/  @!P0 STS [R29], R8 ;  /* 0x000000081d008388 */ /* 0x0011e20000000800 */
[----:B------:R-:W-:Y:S01]  /*3c50*/  BAR.SYNC.DEFER_BLOCKING 0x0 ;  /* 0x0000000000007b1d */ /* 0x000fe20000010000 */
[----:B------:R-:W-:Y:S02]  /*3c60*/  ISETP.GE.AND P0, PT, R15, 0x1, PT ;  /* 0x000000010f00780c */ /* 0x000fe40003f06270 */
[----:B0-----:R-:W-:-:S11]  /*3c70*/  CS2R R8, SRZ ;  /* 0x0000000000087805 */ /* 0x001fd6000001ff00 */
        /* <DEDUP_REMOVED lines=34> */
.L_x_585:
        /* <DEDUP_REMOVED lines=77> */
.L_x_584:
        /* <DEDUP_REMOVED lines=46> */
.L_x_586:
        /* <DEDUP_REMOVED lines=9> */
.L_x_588:
[----:B------:R-:W-:Y:S05]  /*46e0*/  BSYNC B0 ;  /* 0x0000000000007941 */ /* 0x000fea0003800000 */
.L_x_587:
        /* <DEDUP_REMOVED lines=12> */
.L_x_583:
        /* <DEDUP_REMOVED lines=49> */
[----:B------:R-:W-:-:S04]  /*4ac0*/  LOP3.LUT R20, R20, R17, RZ, 0x3c, !PT ;  /* 0x0000001114147212 */ /* 0x000fc800078e3cff */
        /* <DEDUP_REMOVED lines=25> */
[----:B------:R-:W-:-:S03]  /*4c60*/  ULDC.64 UR4, c[0x0][0x298] ;  /* 0x0000a60000047ab9 */ /* 0x000fc60000000a00 */
[----:B------:R-:W-:Y:S02]  /*4c70*/  IMAD R15, R15, UR4, RZ ;  /* 0x000000040f0f7c24 */ /* 0x000fe4000f8e02ff */
[----:B------:R-:W-:Y:S01]  /*4c80*/  IMAD.IADD R21, R21, 0x1, R17 ;  /* 0x0000000115157824 */ /* 0x000fe200078e0211 */
[----:B------:R-:W-:Y:S01]  /*4c90*/  IADD3 R17, R31, 0x40, RZ ;  /* 0x000000401f117810 */ /* 0x000fe20007ffe0ff */
[C---:B------:R-:W-:Y:S02]  /*4ca0*/  IMAD R15, R18.reuse, UR5, R15 ;  /* 0x00000005120f7c24 */ /* 0x040fe4000f8e020f */
[----:B------:R-:W-:Y:S01]  /*4cb0*/  IMAD.WIDE.U32 R18, R18, UR4, R20 ;  /* 0x0000000412127c25 */ /* 0x000fe2000f8e0014 */
[----:B------:R-:W-:-:S03]  /*4cc0*/  ULDC.64 UR4, c[0x0][0x280] ;  /* 0x0000a00000047ab9 */ /* 0x000fc60000000a00 */
[C---:B------:R-:W-:Y:S01]  /*4cd0*/  VIADD R21, R31.reuse, 0x80 ;  /* 0x000000801f157836 */ /* 0x040fe20000000000 */
[-C--:B------:R-:W-:Y:S01]  /*4ce0*/  IADD3 R12, P2, R31, R18.reuse, RZ ;  /* 0x000000121f0c7210 */ /* 0x080fe20007f5e0ff */
[----:B------:R-:W-:Y:S01]  /*4cf0*/  IMAD.IADD R14, R19, 0x1, R15 ;  /* 0x00000001130e7824 */ /* 0x000fe200078e020f */
[-C--:B------:R-:W-:Y:S02]  /*4d00*/  IADD3 R15, P1, R17, R18.reuse, RZ ;  /* 0x00000012110f7210 */ /* 0x080fe40007f3e0ff */
[----:B------:R-:W-:Y:S02]  /*4d10*/  IADD3 R20, P0, R21, R18, RZ ;  /* 0x0000001215147210 */ /* 0x000fe40007f1e0ff */
[-C--:B------:R-:W-:Y:S02]  /*4d20*/  LEA.HI.X.SX32 R31, R31, R14.reuse, 0x1, P2 ;  /* 0x0000000e1f1f7211 */ /* 0x080fe400010f0eff */
[----:B------:R-:W-:Y:S02]  /*4d30*/  LEA.HI.X.SX32 R22, R17, R14, 0x1, P1 ;  /* 0x0000000e11167211 */ /* 0x000fe400008f0eff */
[----:B------:R-:W-:-:S02]  /*4d40*/  LEA R18, P2, R12, UR4, 0x1 ;  /* 0x000000040c127c11 */ /* 0x000fc4000f8408ff */
[----:B------:R-:W-:Y:S02]  /*4d50*/  LEA.HI.X.SX32 R21, R21, R14, 0x1, P0 ;  /* 0x0000000e15157211 */ /* 0x000fe400000f0eff */
[C---:B------:R-:W-:Y:S02]  /*4d60*/  LEA R16, P1, R15.reuse, UR4, 0x1 ;  /* 0x000000040f107c11 */ /* 0x040fe4000f8208ff */
[----:B------:R-:W-:Y:S02]  /*4d70*/  LEA R14, P0, R20, UR4, 0x1 ;  /* 0x00000004140e7c11 */ /* 0x000fe4000f8008ff */
[----:B------:R-:W-:Y:S02]  /*4d80*/  LEA.HI.X R19, R12, UR5, R31, 0x1, P2 ;  /* 0x000000050c137c11 */ /* 0x000fe400090f0c1f */
[----:B------:R-:W-:Y:S02]  /*4d90*/  LEA.HI.X R17, R15, UR5, R22, 0x1, P1 ;  /* 0x000000050f117c11 */ /* 0x000fe400088f0c16 */
[----:B------:R-:W-:Y:S01]  /*4da0*/  LEA.HI.X R15, R20, UR5, R21, 0x1, P0 ;  /* 0x00000005140f7c11 */ /* 0x000fe200080f0c15 */
[----:B------:R-:W-:Y:S04]  /*4db0*/  STG.E.64 desc[UR8][R18.64], R10 ;  /* 0x0000000a12007986 */ /* 0x000fe8000c101b08 */
[----:B------:R-:W-:Y:S04]  /*4dc0*/  STG.E.64 desc[UR8][R16.64], R6 ;  /* 0x0000000610007986 */ /* 0x000fe8000c101b08 */
[----:B------:R-:W-:Y:S01]  /*4dd0*/  STG.E.64 desc[UR8][R14.64], R2 ;  /* 0x000000020e007986 */ /* 0x000fe2000c101b08 */
[----:B------:R-:W-:Y:S05]  /*4de0*/  EXIT ;  /* 0x000000000000794d */ /* 0x000fea0003800000 */
        .weak           $__internal_11_$__cuda_sm20_div_s64
        .type           $__internal_11_$__cuda_sm20_div_s64,@function
        .size           $__internal_11_$__cuda_sm20_div_s64,(.L_x_4141 - $__internal_11_$__cuda_sm20_div_s64)
$__internal_11_$__cuda_sm20_div_s64:
        /* <DEDUP_REMOVED lines=83> */
[----:B------:R-:W-:Y:S06]  /*5320*/  RET.REL.NODEC R38 `(_ZN5flash32flash_fwd_splitkv_combine_kernelI23Flash_fwd_kernel_traitsILi192ELi64ELi64ELi4ELb0ELb0EN7cutlass6half_tE19Flash_kernel_traitsILi192ELi64ELi64ELi4ES3_EELi8ELi3ELb1EEEvNS_16Flash_fwd_paramsE) ;  /* 0xffffffac26347950 */ /* 0x000fec0003c3ffff */
.L_x_589:
        /* <DEDUP_REMOVED lines=13> */
.L_x_4141:


//--------------------- .text._ZN5flash32flash_fwd_splitkv_combine_kernelI23Flash_fwd_kernel_traitsILi192ELi64ELi64ELi4ELb0ELb0EN7cutlass6half_tE19Flash_kernel_traitsILi192ELi64ELi64ELi4ES3_EELi8ELi2ELb1EEEvNS_16Flash_fwd_paramsE --------------------------
	.section	.text._ZN5flash32flash_fwd_splitkv_combine_kernelI23Flash_fwd_kernel_traitsILi192ELi64ELi64ELi4ELb0ELb0EN7cutlass6half_tE19Flash_kernel_traitsILi192ELi64ELi64ELi4ES3_EELi8ELi2ELb1EEEvNS_16Flash_fwd_paramsE,"ax",@progbits
	.align	128
        .global         _ZN5flash32flash_fwd_splitkv_combine_kernelI23Flash_fwd_kernel_traitsILi192ELi64ELi64ELi4ELb0ELb0EN7cutlass6half_tE19Flash_kernel_traitsILi192ELi64ELi64ELi4ES3_EELi8ELi2ELb1EEEvNS_16Flash_fwd_paramsE
        .type           _ZN5flash32flash_fwd_splitkv_combine_kernelI23Flash_fwd_kernel_traitsILi192ELi64ELi64ELi4ELb0ELb0EN7cutlass6half_tE19Flash_kernel_traitsILi192ELi64ELi64ELi4ES3_EELi8ELi2ELb1EEEvNS_16Flash_fwd_paramsE,@function
        .size           _ZN5flash32flash_fwd_splitkv_combine_kernelI23Flash_fwd_kernel_traitsILi192ELi64ELi64ELi4ELb0ELb0EN7cutlass6half_tE19Flash_kernel_traitsILi192ELi64ELi64ELi4ES3_EELi8ELi2ELb1EEEvNS_16Flash_fwd_paramsE,(.L_x_4142 - _ZN5flash32flash_fwd_splitkv_combine_kernelI23Flash_fwd_kernel_traitsILi192ELi64ELi64ELi4ELb0ELb0EN7cutlass6half_tE19Flash_kernel_traitsILi192ELi64ELi64ELi4ES3_EELi8ELi2ELb1EEEvNS_16Flash_fwd_paramsE)
        .other          _ZN5flash32flash_fwd_splitkv_combine_kernelI23Flash_fwd_kernel_traitsILi192ELi64ELi64ELi4ELb0ELb0EN7cutlass6half_tE19Flash_kernel_traitsILi192ELi64ELi64ELi4ES3_EELi8ELi2ELb1EEEvNS_16Flash_fwd_paramsE,@"STO_CUDA_ENTRY STV_DEFAULT"
_ZN5flash32flash_fwd_splitkv_combine_kernelI23Flash_fwd_kernel_traitsILi192ELi64ELi64ELi4ELb0ELb0EN7cutlass6half_tE19Flash_kernel_traitsILi192ELi64ELi64ELi4ES3_EELi8ELi2ELb1EEEvNS_16Flash_fwd_paramsE:
.text._ZN5flash32flash_fwd_splitkv_combine_kernelI23Flash_fwd_kernel_traitsILi192ELi64ELi64ELi4ELb0ELb0EN7cutlass6half_tE19Flash_kernel_traitsILi192ELi64ELi64ELi4ES3_EELi8ELi2ELb1EEEvNS_16Flash_fwd_paramsE:
        /* <DEDUP_REMOVED lines=23> */
[----:B------:R-:W-:Y:S05]  /*0170*/  CALL.REL.NOINC `($__internal_12_$__cuda_sm20_div_s64) ;  /* 0x0000004c00387944 */ /* 0x000fea0003c00000 */
[----:B------:R-:W-:Y:S05]  /*0180*/  BRA `(.L_x_591) ;  /* 0x00000000004c7947 */ /* 0x000fea0003800000 */
.L_x_590:
        /* <DEDUP_REMOVED lines=19> */
.L_x_591:
        /* <DEDUP_REMOVED lines=12> */
[----:B------:R-:W-:Y:S05]  /*0380*/  CALL.REL.NOINC `($__internal_12_$__cuda_sm20_div_s64) ;  /* 0x0000004800b47944 */ /* 0x000fea0003c00000 */
[----:B------:R-:W-:Y:S02]  /*0390*/  MOV R8, R18 ;  /* 0x0000001200087202 */ /* 0x000fe40000000f00 */
[----:B------:R-:W-:Y:S01]  /*03a0*/  MOV R9, R19 ;  /* 0x0000001300097202 */ /* 0x000fe20000000f00 */
[----:B------:R-:W-:Y:S05]  /*03b0*/  BRA `(.L_x_594) ;  /* 0x00000000004c7947 */ /* 0x000fea0003800000 */
.L_x_593:
        /* <DEDUP_REMOVED lines=19> */
.L_x_594:
[----:B------:R-:W-:Y:S05]  /*04f0*/  BSYNC B0 ;  /* 0x0000000000007941 */ /* 0x000fea0003800000 */
.L_x_592:
        /* <DEDUP_REMOVED lines=41> */
.L_x_596:
        /* <DEDUP_REMOVED lines=19> */
.L_x_597:
[----:B------:R-:W-:Y:S05]  /*08c0*/  BSYNC B0 ;  /* 0x0000000000007941 */ /* 0x000fea0003800000 */
.L_x_595:
        /* <DEDUP_REMOVED lines=73> */
[----:B------:R-:W-:Y:S02]  /*0d60*/  MOV R34, R18 ;  /* 0x0000001200227202 */ /* 0x000fe40000000f00 */
[----:B------:R-:W-:Y:S01]  /*0d70*/  MOV R35, R19 ;  /* 0x0000001300237202 */ /* 0x000fe20000000f00 */
[----:B------:R-:W-:Y:S05]  /*0d80*/  BRA `(.L_x_600) ;  /* 0x00000000004c7947 */ /* 0x000fea0003800000 */
.L_x_599:
        /* <DEDUP_REMOVED lines=19> */
.L_x_600:
[----:B------:R-:W-:Y:S05]  /*0ec0*/  BSYNC B0 ;  /* 0x0000000000007941 */ /* 0x000fea0003800000 */
.L_x_598:
        /* <DEDUP_REMOVED lines=44> */
.L_x_602:
        /* <DEDUP_REMOVED lines=19> */
.L_x_603:
[----:B------:R-:W-:Y:S05]  /*12c0*/  BSYNC B0 ;  /* 0x0000000000007941 */ /* 0x000fea0003800000 */
.L_x_601:
        /* <DEDUP_REMOVED lines=68> */
.L_x_605:
[----:B------:R-:W-:Y:S05]  /*1710*/  BSYNC B0 ;  /* 0x0000000000007941 */ /* 0x000fea0003800000 */
.L_x_604:
        /* <DEDUP_REMOVED lines=13> */
.L_x_607:
[----:B------:R-:W-:Y:S05]  /*17f0*/  BSYNC B0 ;  /* 0x0000000000007941 */ /* 0x000fea0003800000 */
.L_x_606:
        /* <DEDUP_REMOVED lines=138> */
[----:B------:R-:W-:Y:S05]  /*20a0*/  CALL.REL.NOINC `($__internal_12_$__cuda_sm20_div_s64) ;  /* 0x0000002c006c7944 */ /* 0x000fea0003c00000 */
        /* <DEDUP_REMOVED lines=9> */
.L_x_612:
        /* <DEDUP_REMOVED lines=22> */
.L_x_613:
[----:B------:R-:W-:Y:S05]  /*22a0*/  BSYNC B0 ;  /* 0x0000000000007941 */ /* 0x000fea0003800000 */
.L_x_611:
        /* <DEDUP_REMOVED lines=19> */
.L_x_615:
        /* <DEDUP_REMOVED lines=22> */
.L_x_616:
[----:B------:R-:W-:Y:S05]  /*2540*/  BSYNC B0 ;  /* 0x0000000000007941 */ /* 0x000fea0003800000 */
.L_x_614:
        /* <DEDUP_REMOVED lines=11> */
[----:B------:R-:W-:Y:S05]  /*2600*/  CALL.REL.NOINC `($__internal_12_$__cuda_sm20_div_s64) ;  /* 0x0000002800147944 */ /* 0x000fea0003c00000 */
[----:B------:R-:W-:-:S04]  /*2610*/  IADD3 R17, P0, RZ, -R18, RZ ;  /* 0x80000012ff117210 */ /* 0x000fc80007f1e0ff */
[----:B------:R-:W-:Y:S01]  /*2620*/  IADD3.X R16, RZ, ~R19, RZ, P0, !PT ;  /* 0x80000013ff107210 */ /* 0x000fe200007fe4ff */
[----:B------:R-:W-:-:S04]  /*2630*/  IMAD.WIDE.U32 R36, R5, R17, R36 ;  /* 0x0000001105247225 */ /* 0x000fc800078e0024 */
[----:B------:R-:W-:-:S04]  /*2640*/  IMAD R16, R16, R5, RZ ;  /* 0x0000000510107224 */ /* 0x000fc800078e02ff */
[----:B------:R-:W-:-:S05]  /*2650*/  IMAD R4, R4, R17, R16 ;  /* 0x0000001104047224 */ /* 0x000fca00078e0210 */
[----:B------:R-:W-:Y:S01]  /*2660*/  IADD3 R4, R37, R4, RZ ;  /* 0x0000000425047210 */ /* 0x000fe20007ffe0ff */
[----:B------:R-:W-:Y:S05]  /*2670*/  BRA `(.L_x_619) ;  /* 0x0000000000587947 */ /* 0x000fea0003800000 */
.L_x_618:
        /* <DEDUP_REMOVED lines=22> */
.L_x_619:
[----:B------:R-:W-:Y:S05]  /*27e0*/  BSYNC B0 ;  /* 0x0000000000007941 */ /* 0x000fea0003800000 */
.L_x_617:
        /* <DEDUP_REMOVED lines=38> */
[----:B------:R-:W-:Y:S05]  /*2a50*/  CALL.REL.NOINC `($__internal_12_$__cuda_sm20_div_s64) ;  /* 0x0000002400007944 */ /* 0x000fea0003c00000 */
        /* <DEDUP_REMOVED lines=12> */
.L_x_621:
        /* <DEDUP_REMOVED lines=23> */
.L_x_622:
[----:B------:R-:W-:Y:S05]  /*2c90*/  BSYNC B0 ;  /* 0x0000000000007941 */ /* 0x000fea0003800000 */
.L_x_620:
        /* <DEDUP_REMOVED lines=18> */
.L_x_624:
        /* <DEDUP_REMOVED lines=22> */
.L_x_625:
[----:B------:R-:W-:Y:S05]  /*2f20*/  BSYNC B0 ;  /* 0x0000000000007941 */ /* 0x000fea0003800000 */
.L_x_623:
        /* <DEDUP_REMOVED lines=20> */
.L_x_627:
        /* <DEDUP_REMOVED lines=23> */
.L_x_628:
[----:B------:R-:W-:Y:S05]  /*31e0*/  BSYNC B0 ;  /* 0x0000000000007941 */ /* 0x000fea0003800000 */
.L_x_626:
        /* <DEDUP_REMOVED lines=26> */
[----:B------:R-:W-:Y:S05]  /*3390*/  CALL.REL.NOINC `($__internal_12_$__cuda_sm20_div_s64) ;  /* 0x0000001800b07944 */ /* 0x000fea0003c00000 */
        /* <DEDUP_REMOVED lines=12> */
.L_x_630:
        /* <DEDUP_REMOVED lines=23> */
.L_x_631:
[----:B------:R-:W-:Y:S05]  /*35d0*/  BSYNC B0 ;  /* 0x0000000000007941 */ /* 0x000fea0003800000 */
.L_x_629:
        /* <DEDUP_REMOVED lines=29> */
.L_x_633:
        /* <DEDUP_REMOVED lines=23> */
.L_x_634:
[----:B------:R-:W-:Y:S05]  /*3920*/  BSYNC B0 ;  /* 0x0000000000007941 */ /* 0x000fea0003800000 */
.L_x_632:
        /* <DEDUP_REMOVED lines=21> */
.L_x_610:
[----:B------:R-:W-:Y:S02]  /*3a80*/  ULDC.64 UR4, c[0x0][0x2b0] ;  /* 0x0000ac0000047ab9 */ /* 0x000fe40000000a00 */
[----:B------:R-:W-:-:S04]  /*3a90*/  LEA R2, P0, R32, UR4, 0x2 ;  /* 0x0000000420027c11 */ /* 0x000fc8000f8010ff */
[----:B------:R-:W-:-:S05]  /*3aa0*/  LEA.HI.X R3, R32, UR5, R33, 0x2, P0 ;  /* 0x0000000520037c11 */ /* 0x000fca00080f1421 */
[----:B------:R0:W-:Y:S04]  /*3ab0*/  STG.E desc[UR8][R2.64], R27 ;  /* 0x0000001b02007986 */ /* 0x0001e8000c101908 */
.L_x_609:
[----:B------:R-:W-:Y:S05]  /*3ac0*/  BSYNC B1 ;  /* 0x0000000000017941 */ /* 0x000fea0003800000 */
.L_x_608:
[----:B------:R-:W2:Y:S01]  /*3ad0*/  S2R R31, SR_TID.X ;  /* 0x00000000001f7919 */ /* 0x000ea20000002100 */
[----:B------:R-:W3:Y:S01]  /*3ae0*/  LDC R15, c[0x0][0x3c4] ;  /* 0x0000f100ff0f7b82 */ /* 0x000ee20000000800 */
[----:B------:R-:W-:Y:S01]  /*3af0*/  BSSY B0, `(.L_x_635) ;  /* 0x0000013000007945 */ /* 0x000fe20003800000 */
[----:B--2---:R-:W-:-:S04]  /*3b00*/  SHF.R.S32.HI R12, RZ, 0x1f, R31 ;  /* 0x0000001fff0c7819 */ /* 0x004fc8000001141f */
[CC--:B------:R-:W-:Y:S02]  /*3b10*/  LEA.HI R6, R12.reuse, R31.reuse, RZ, 0x2 ;  /* 0x0000001f0c067211 */ /* 0x0c0fe400078f10ff */
[----:B------:R-:W-:Y:S02]  /*3b20*/  LEA.HI R12, R12, R31, RZ, 0x4 ;  /* 0x0000001f0c0c7211 */ /* 0x000fe400078f20ff */
[----:B------:R-:W-:Y:S02]  /*3b30*/  LOP3.LUT R6, R6, 0xfffffffc, RZ, 0xc0, !PT ;  /* 0xfffffffc06067812 */ /* 0x000fe400078ec0ff */
[----:B01----:R-:W-:-:S03]  /*3b40*/  LOP3.LUT R2, R12, 0x3ffffff0, RZ, 0xc0, !PT ;  /* 0x3ffffff00c027812 */ /* 0x003fc600078ec0ff */
[----:B------:R-:W-:-:S05]  /*3b50*/  IMAD.IADD R4, R31, 0x1, -R6 ;  /* 0x000000011f047824 */ /* 0x000fca00078e0a06 */
[----:B---3--:R-:W-:-:S04]  /*3b60*/  ISETP.GE.AND P0, PT, R4, R15, PT ;  /* 0x0000000f0400720c */ /* 0x008fc80003f06270 */
        /* <DEDUP_REMOVED lines=11> */
.L_x_636:
[----:B------:R-:W-:Y:S05]  /*3c20*/  BSYNC B0 ;  /* 0x0000000000007941 */ /* 0x000fea0003800000 */
.L_x_635:
[----:B------:R-:W-:Y:S01]  /*3c30*/  ISETP.GE.AND P0, PT, R15, 0x1, PT ;  /* 0x000000010f00780c */ /* 0x000fe20003f06270 */
[----:B------:R-:W-:Y:S01]  /*3c40*/  IMAD.IADD R31, R31, 0x1, -R2 ;  /* 0x000000011f1f7824 */ /* 0x000fe200078e0a02 */
[----:B------:R-:W-:Y:S01]  /*3c50*/  BAR.SYNC.DEFER_BLOCKING 0x0 ;  /* 0x0000000000007b1d */ /* 0x000fe20000010000 */
[----:B------:R-:W-:Y:S01]  /*3c60*/  IMAD.MOV.U32 R0, RZ, RZ, RZ ;  /* 0x000000ffff007224 */ /* 0x000fe200078e00ff */
[----:B------:R-:W-:Y:S02]  /*3c70*/  CS2R R2, SRZ ;  /* 0x0000000000027805 */ /* 0x000fe4000001ff00 */
[----:B0-----:R-:W-:Y:S02]  /*3c80*/  CS2R R4, SRZ ;  /* 0x0000000000047805 */ /* 0x001fe4000001ff00 */
[----:B------:R-:W-:Y:S02]  /*3c90*/  CS2R R6, SRZ ;  /* 0x0000000000067805 */ /* 0x000fe4000001ff00 */
[----:B------:R-:W-:-:S02]  /*3ca0*/  CS2R R8, SRZ ;  /* 0x0000000000087805 */ /* 0x000fc4000001ff00 */
        /* <DEDUP_REMOVED lines=38> */
.L_x_639:
        /* <DEDUP_REMOVED lines=77> */
.L_x_638:
        /* <DEDUP_REMOVED lines=46> */
.L_x_640:
        /* <DEDUP_REMOVED lines=9> */
.L_x_642:
[----:B------:R-:W-:Y:S05]  /*4750*/  BSYNC B0 ;  /* 0x0000000000007941 */ /* 0x000fea0003800000 */
.L_x_641:
        /* <DEDUP_REMOVED lines=12> */
.L_x_637:
        /* <DEDUP_REMOVED lines=100> */
        .weak           $__internal_12_$__cuda_sm20_div_s64
        .type           $__internal_12_$__cuda_sm20_div_s64,@function
        .size           $__internal_12_$__cuda_sm20_div_s64,(.L_x_4142 - $__internal_12_$__cuda_sm20_div_s64)
$__internal_12_$__cuda_sm20_div_s64:
        /* <DEDUP_REMOVED lines=83> */
[----:B------:R-:W-:Y:S06]  /*5390*/  RET.REL.NODEC R38 `(_ZN5flash32flash_fwd_splitkv_combine_kernelI23Flash_fwd_kernel_traitsILi192ELi64ELi64ELi4ELb0ELb0EN7cutlass6half_tE19Flash_kernel_traitsILi192ELi64ELi64ELi4ES3_EELi8ELi2ELb1EEEvNS_16Flash_fwd_paramsE) ;  /* 0xffffffac26187950 */ /* 0x000fec0003c3ffff */
.L_x_643:
        /* <DEDUP_REMOVED lines=14> */
.L_x_4142:


//--------------------- .text._ZN5flash32flash_fwd_splitkv_combine_kernelI23Flash_fwd_kernel_traitsILi192ELi64ELi64ELi4ELb0ELb0EN7cutlass6half_tE19Flash_kernel_traitsILi192ELi64ELi64ELi4ES3_EELi8ELi1ELb1EEEvNS_16Flash_fwd_paramsE --------------------------
	.section	.text._ZN5flash32flash_fwd_splitkv_combine_kernelI23Flash_fwd_kernel_traitsILi192ELi64ELi64ELi4ELb0ELb0EN7cutlass6half_tE19Flash_kernel_traitsILi192ELi64ELi64ELi4ES3_EELi8ELi1ELb1EEEvNS_16Flash_fwd_paramsE,"ax",@progbits
	.align	128
        .global         _ZN5flash32flash_fwd_splitkv_combine_kernelI23Flash_fwd_kernel_traitsILi192ELi64ELi64ELi4ELb0ELb0EN7cutlass6half_tE19Flash_kernel_traitsILi192ELi64ELi64ELi4ES3_EELi8ELi1ELb1EEEvNS_16Flash_fwd_paramsE
        .type           _ZN5flash32flash_fwd_splitkv_combine_kernelI23Flash_fwd_kernel_traitsILi192ELi64ELi64ELi4ELb0ELb0EN7cutlass6half_tE19Flash_kernel_traitsILi192ELi64ELi64ELi4ES3_EELi8ELi1ELb1EEEvNS_16Flash_fwd_paramsE,@function
        .size           _ZN5flash32flash_fwd_splitkv_combine_kernelI23Flash_fwd_kernel_traitsILi192ELi64ELi64ELi4ELb0ELb0EN7cutlass6half_tE19Flash_kernel_traitsILi192ELi64ELi64ELi4ES3_EELi8ELi1ELb1EEEvNS_16Flash_fwd_paramsE,(.L_x_4143 - _ZN5flash32flash_fwd_splitkv_combine_kernelI23Flash_fwd_kernel_traitsILi192ELi64ELi64ELi4ELb0ELb0EN7cutlass6half_tE19Flash_kernel_traitsILi192ELi64ELi64ELi4ES3_EELi8ELi1ELb1EEEvNS_16Flash_fwd_paramsE)
        .other          _ZN5flash32flash_fwd_splitkv_combine_kernelI23Flash_fwd_kernel_traitsILi192ELi64ELi64ELi4ELb0ELb0EN7cutlass6half_tE19Flash_kernel_traitsILi192ELi64ELi64ELi4ES3_EELi8ELi1ELb1EEEvNS_16Flash_fwd_paramsE,@"STO_CUDA_ENTRY STV_DEFAULT"
_ZN5flash32flash_fwd_splitkv_combine_kernelI23Flash_fwd_kernel_traitsILi192ELi64ELi64ELi4ELb0ELb0EN7cutlass6half_tE19Flash_kernel_traitsILi192ELi64ELi64ELi4ES3_EELi8ELi1ELb1EEEvNS_16Flash_fwd_paramsE:
.text._ZN5flash32flash_fwd_splitkv_combine_kernelI23Flash_fwd_kernel_traitsILi192ELi64ELi64ELi4ELb0ELb0EN7cutlass6half_tE19Flash_kernel_traitsILi192ELi64ELi64ELi4ES3_EELi8ELi1ELb1EEEvNS_16Flash_fwd_paramsE:
        /* <DEDUP_REMOVED lines=23> */
[----:B------:R-:W-:Y:S05]  /*0170*/  CALL.REL.NOINC `($__internal_13_$__cuda_sm20_div_s64) ;  /* 0x0000004c00487944 */ /* 0x000fea0003c00000 */
[----:B------:R-:W-:Y:S05]  /*0180*/  BRA `(.L_x_645) ;  /* 0x00000000004c7947 */ /* 0x000fea0003800000 */
.L_x_644:
        /* <DEDUP_REMOVED lines=19> */
.L_x_645:
        /* <DEDUP_REMOVED lines=10> */
[----:B------:R-:W-:Y:S01]  /*0360*/  MOV R21, R19 ;  /* 0x0000001300157202 */ /* 0x000fe20000000f00 */
[----:B------:R-:W-:Y:S01]  /*0370*/  IMAD.MOV.U32 R22, RZ, RZ, R7 ;  /* 0x000000ffff167224 */ /* 0x000fe200078e0007 */
[----:B------:R-:W-:Y:S02]  /*0380*/  MOV R20, 0x3a0 ;  /* 0x000003a000147802 */ /* 0x000fe40000000f00 */
[----:B------:R-:W-:Y:S05]  /*0390*/  CALL.REL.NOINC `($__internal_13_$__cuda_sm20_div_s64) ;  /* 0x0000004800c07944 */ /* 0x000fea0003c00000 */
[----:B------:R-:W-:Y:S02]  /*03a0*/  MOV R26, R18 ;  /* 0x00000012001a7202 */ /* 0x000fe40000000f00 */
[----:B------:R-:W-:Y:S01]  /*03b0*/  MOV R27, R19 ;  /* 0x00000013001b7202 */ /* 0x000fe20000000f00 */
[----:B------:R-:W-:Y:S05]  /*03c0*/  BRA `(.L_x_648) ;  /* 0x00000000004c7947 */ /* 0x000fea0003800000 */
.L_x_647:
        /* <DEDUP_REMOVED lines=19> */
.L_x_648:
[----:B------:R-:W-:Y:S05]  /*0500*/  BSYNC B0 ;  /* 0x0000000000007941 */ /* 0x000fea0003800000 */
.L_x_646:
[----:B------:R-:W0:Y:S01]  /*0510*/  LDC R8, c[0x0][0x2c4] ;  /* 0x0000b100ff087b82 */ /* 0x000e220000000800 */
[----:B------:R-:W-:Y:S01]  /*0520*/  BSSY B0, `(.L_x_649) ;  /* 0x000003c000007945 */ /* 0x000fe20003800000 */
[----:B0-----:R-:W-:-:S04]  /*0530*/  IABS R11, R8 ;  /* 0x00000008000b7213 */ /* 0x001fc80000000000 */
[----:B------:R-:W0:Y:S01]  /*0540*/  I2F.RP R14, R11 ;  /* 0x0000000b000e7306 */ /* 0x000e220000209400 */
[----:B------:R-:W-:-:S07]  /*0550*/  IADD3 R0, R11, -0x1, R8 ;  /* 0xffffffff0b007810 */ /* 0x000fce0007ffe008 */
[----:B0-----:R-:W0:Y:S02]  /*0560*/  MUFU.RCP R12, R14 ;  /* 0x0000000e000c7308 */ /* 0x001e240000001000 */
[----:B0-----:R-:W-:-:S06]  /*0570*/  VIADD R12, R12, 0xffffffe ;  /* 0x0ffffffe0c0c7836 */ /* 0x001fcc0000000000 */
[----:B------:R-:W0:Y:S02]  /*0580*/  F2I.FTZ.U32.TRUNC.NTZ R13, R12 ;  /* 0x0000000c000d7305 */ /* 0x000e24000021f000 */
[----:B0-----:R-:W-:Y:S02]  /*0590*/  IMAD.MOV R2, RZ, RZ, -R13 ;  /* 0x000000ffff027224 */ /* 0x001fe400078e0a0d */
[----:B------:R-:W-:Y:S02]  /*05a0*/  IMAD.MOV.U32 R12, RZ, RZ, RZ ;  /* 0x000000ffff0c7224 */ /* 0x000fe400078e00ff */
        /* <DEDUP_REMOVED lines=32> */
.L_x_650:
[----:B------:R-:W0:Y:S01]  /*07b0*/  I2F.U32.RP R4, R16 ;  /* 0x0000001000047306 */ /* 0x000e220000209000 */
[----:B------:R-:W-:Y:S01]  /*07c0*/  HFMA2.MMA R8, -RZ, RZ, 0, 0 ;  /* 0x00000000ff087435 */ /* 0x000fe200000001ff */
[----:B------:R-:W-:Y:S02]  /*07d0*/  ISETP.NE.U32.AND P0, PT, R16, RZ, PT ;  /* 0x000000ff1000720c */ /* 0x000fe40003f05070 */
[----:B------:R-:W-:-:S04]  /*07e0*/  MOV R19, RZ ;  /* 0x000000ff00137202 */ /* 0x000fc80000000f00 */
        /* <DEDUP_REMOVED lines=15> */
.L_x_651:
[----:B------:R-:W-:Y:S05]  /*08e0*/  BSYNC B0 ;  /* 0x0000000000007941 */ /* 0x000fea0003800000 */
.L_x_649:
        /* <DEDUP_REMOVED lines=72> */
[----:B------:R-:W-:Y:S05]  /*0d70*/  CALL.REL.NOINC `($__internal_13_$__cuda_sm20_div_s64) ;  /* 0x0000004000487944 */ /* 0x000fea0003c00000 */
[----:B------:R-:W-:Y:S02]  /*0d80*/  MOV R32, R18 ;  /* 0x0000001200207202 */ /* 0x000fe40000000f00 */
[----:B------:R-:W-:Y:S01]  /*0d90*/  MOV R33, R19 ;  /* 0x0000001300217202 */ /* 0x000fe20000000f00 */
[----:B------:R-:W-:Y:S05]  /*0da0*/  BRA `(.L_x_654) ;  /* 0x00000000004c7947 */ /* 0x000fea0003800000 */
.L_x_653:
        /* <DEDUP_REMOVED lines=19> */
.L_x_654:
[----:B------:R-:W-:Y:S05]  /*0ee0*/  BSYNC B0 ;  /* 0x0000000000007941 */ /* 0x000fea0003800000 */
.L_x_652:
[-C--:B------:R-:W-:Y:S01]  /*0ef0*/  IABS R11, R0.reuse ;  /* 0x00000000000b7213 */ /* 0x080fe20000000000 */
[----:B------:R-:W0:Y:S01]  /*0f00*/  LDC R8, c[0x0][0x2c4] ;  /* 0x0000b100ff087b82 */ /* 0x000e220000000800 */
[----:B------:R-:W-:Y:S01]  /*0f10*/  IABS R4, R0 ;  /* 0x0000000000047213 */ /* 0x000fe20000000000 */
[----:B------:R-:W-:Y:S01]  /*0f20*/  BSSY B0, `(.L_x_655) ;  /* 0x000003c000007945 */ /* 0x000fe20003800000 */
[----:B------:R-:W1:Y:S03]  /*0f30*/  I2F.RP R12, R11 ;  /* 0x0000000b000c7306 */ /* 0x000e660000209400 */
[----:B------:R-:W-:-:S05]  /*0f40*/  IMAD.MOV R4, RZ, RZ, -R4 ;  /* 0x000000ffff047224 */ /* 0x000fca00078e0a04 */
[----:B-1----:R-:W1:Y:S01]  /*0f50*/  MUFU.RCP R18, R12 ;  /* 0x0000000c00127308 */ /* 0x002e620000001000 */
[----:B0-----:R-:W-:-:S04]  /*0f60*/  IADD3 R8, R11, -0x1, R8 ;  /* 0xffffffff0b087810 */ /* 0x001fc80007ffe008 */
[----:B------:R-:W-:Y:S01]  /*0f70*/  IABS R9, R8 ;  /* 0x0000000800097213 */ /* 0x000fe20000000000 */
[----:B-1----:R-:W-:-:S04]  /*0f80*/  VIADD R18, R18, 0xffffffe ;  /* 0x0ffffffe12127836 */ /* 0x002fc80000000000 */
        /* <DEDUP_REMOVED lines=34> */
.L_x_656:
        /* <DEDUP_REMOVED lines=19> */
.L_x_657:
[----:B------:R-:W-:Y:S05]  /*12e0*/  BSYNC B0 ;  /* 0x0000000000007941 */ /* 0x000fea0003800000 */
.L_x_655:
[----:B------:R-:W0:Y:S01]  /*12f0*/  LDC R9, c[0x0][0x2c4] ;  /* 0x0000b100ff097b82 */ /* 0x000e220000000800 */
[----:B------:R-:W-:Y:S01]  /*1300*/  IMAD.MOV.U32 R18, RZ, RZ, RZ ;  /* 0x000000ffff127224 */ /* 0x000fe200078e00ff */
        /* <DEDUP_REMOVED lines=15> */
[----:B------:R-:W-:-:S03]  /*1400*/  ISETP.GE.AND P1, PT, R8, RZ, PT ;  /* 0x000000ff0800720c */ /* 0x000fc60003f26270 */
        /* <DEDUP_REMOVED lines=9> */
[----:B------:R-:W-:Y:S02]  /*14a0*/  SHF.R.S32.HI R4, RZ, 0x1f, R0 ;  /* 0x0000001fff047819 */ /* 0x000fe40000011400 */
[----:B------:R-:W-:-:S03]  /*14b0*/  LEA.HI.SX32 R19, R0, 0x1, 0x1 ;  /* 0x0000000100137811 */ /* 0x000fc600078f0aff */
[----:B------:R-:W-:Y:S02]  /*14c0*/  @!P3 IMAD.MOV R19, RZ, RZ, R4 ;  /* 0x000000ffff13b224 */ /* 0x000fe400078e0204 */
[----:B------:R-:W1:Y:S01]  /*14d0*/  LDC R4, c[0x0][0x270] ;  /* 0x00009c00ff047b82 */ /* 0x000e620000000800 */
[----:B0-----:R-:W-:-:S03]  /*14e0*/  SHF.R.S32.HI R10, RZ, 0x1f, R17 ;  /* 0x0000001fff0a7819 */ /* 0x001fc60000011411 */
        /* <DEDUP_REMOVED lines=8> */
[----:B------:R-:W-:-:S03]  /*1570*/  ISETP.GE.AND P0, PT, R26, UR5, PT ;  /* 0x000000051a007c0c */ /* 0x000fc6000bf06270 */
[----:B------:R-:W0:Y:S01]  /*1580*/  @!P2 S2R R19, SR_CgaCtaId ;  /* 0x000000000013a919 */ /* 0x000e220000008800 */
[----:B------:R-:W-:Y:S01]  /*1590*/  IABS R24, R0 ;  /* 0x0000000000187213 */ /* 0x000fe20000000000 */
[----:B------:R-:W-:Y:S01]  /*15a0*/  IMAD.IADD R27, R17, 0x1, -R10 ;  /* 0x00000001111b7824 */ /* 0x000fe200078e0a0a */
[----:B------:R-:W-:Y:S02]  /*15b0*/  @!P2 MOV R18, 0x400 ;  /* 0x000004000012a802 */ /* 0x000fe40000000f00 */
[----:B------:R-:W2:Y:S01]  /*15c0*/  I2F.RP R23, R24 ;  /* 0x0000001800177306 */ /* 0x000ea20000209400 */
[----:B-1----:R-:W-:-:S07]  /*15d0*/  IABS R22, R4 ;  /* 0x0000000400167213 */ /* 0x002fce0000000000 */
[----:B------:R-:W-:Y:S08]  /*15e0*/  I2F.U32.RP R8, R22 ;  /* 0x0000001600087306 */ /* 0x000ff00000209000 */
[----:B--2---:R-:W1:Y:S01]  /*15f0*/  MUFU.RCP R30, R23 ;  /* 0x00000017001e7308 */ /* 0x004e620000001000 */
[----:B0-----:R-:W-:-:S05]  /*1600*/  @!P2 LEA R19, R19, R18, 0x18 ;  /* 0x000000121313a211 */ /* 0x001fca00078ec0ff */
[----:B------:R-:W-:Y:S02]  /*1610*/  @!P2 IMAD R18, R26, 0x24, R19 ;  /* 0x000000241a12a824 */ /* 0x000fe400078e0213 */
[----:B-1----:R-:W-:Y:S02]  /*1620*/  VIADD R30, R30, 0xffffffe ;  /* 0x0ffffffe1e1e7836 */ /* 0x002fe40000000000 */
[----:B------:R-:W-:Y:S02]  /*1630*/  @!P2 IMAD R18, R27, 0x4, R18 ;  /* 0x000000041b12a824 */ /* 0x000fe400078e0212 */
[----:B------:R0:W1:Y:S01]  /*1640*/  F2I.FTZ.U32.TRUNC.NTZ R31, R30 ;  /* 0x0000001e001f7305 */ /* 0x000062000021f000 */
        /* <DEDUP_REMOVED lines=19> */
.L_x_659:
[----:B------:R-:W-:Y:S05]  /*1780*/  BSYNC B0 ;  /* 0x0000000000007941 */ /* 0x000fea0003800000 */
.L_x_658:
[----:B-----5:R3:W-:Y:S01]  /*1790*/  @!P2 STS [R18], R25 ;  /* 0x000000191200a388 */ /* 0x0207e20000000800 */
[----:B------:R-:W-:Y:S01]  /*17a0*/  BSSY B0, `(.L_x_660) ;  /* 0x000000f000007945 */ /* 0x000fe20003800000 */
[----:B--2---:R-:W-:Y:S01]  /*17b0*/  MOV R27, 0xff800000 ;  /* 0xff800000001b7802 */ /* 0x004fe20000000f00 */
[----:B------:R-:W-:Y:S06]  /*17c0*/  BAR.SYNC.DEFER_BLOCKING 0x0 ;  /* 0x0000000000007b1d */ /* 0x000fec0000010000 */
[----:B------:R-:W-:Y:S05]  /*17d0*/  @P2 BRA `(.L_x_661) ;  /* 0x00000000002c2947 */ /* 0x000fea0003800000 */
[----:B------:R-:W2:Y:S01]  /*17e0*/  S2R R10, SR_CgaCtaId ;  /* 0x00000000000a7919 */ /* 0x000ea20000008800 */
[----:B---3--:R-:W-:Y:S02]  /*17f0*/  LEA.HI R25, R17, R17, RZ, 0x1 ;  /* 0x0000001111197211 */ /* 0x008fe400078f08ff */
[----:B------:R-:W-:Y:S02]  /*1800*/  MOV R19, 0x400 ;  /* 0x0000040000137802 */ /* 0x000fe40000000f00 */
[C---:B------:R-:W-:Y:S01]  /*1810*/  LOP3.LUT R18, R25.reuse, 0xfffffffe, RZ, 0xc0, !PT ;  /* 0xfffffffe19127812 */ /* 0x040fe200078ec0ff */
[----:B------:R-:W-:-:S05]  /*1820*/  IMAD.SHL.U32 R25, R25, 0x2, RZ ;  /* 0x0000000219197824 */ /* 0x000fca00078e00ff */
[----:B------:R-:W-:Y:S02]  /*1830*/  LOP3.LUT R25, R25, 0xfffffffc, RZ, 0xc0, !PT ;  /* 0xfffffffc19197812 */ /* 0x000fe400078ec0ff */
[----:B--2---:R-:W-:Y:S01]  /*1840*/  LEA R10, R10, R19, 0x18 ;  /* 0x000000130a0a7211 */ /* 0x004fe200078ec0ff */
[----:B------:R-:W-:-:S04]  /*1850*/  IMAD.IADD R19, R17, 0x1, -R18 ;  /* 0x0000000111137824 */ /* 0x000fc800078e0a12 */
[----:B------:R-:W-:-:S04]  /*1860*/  IMAD R10, R19, 0x24, R10 ;  /* 0x00000024130a7824 */ /* 0x000fc800078e020a */
[----:B------:R-:W-:-:S05]  /*1870*/  IMAD.IADD R10, R10, 0x1, R25 ;  /* 0x000000010a0a7824 */ /* 0x000fca00078e0219 */
[----:B------:R2:W4:Y:S02]  /*1880*/  LDS R27, [R10] ;  /* 0x000000000a1b7984 */ /* 0x0005240000000800 */
.L_x_661:
[----:B------:R-:W-:Y:S05]  /*1890*/  BSYNC B0 ;  /* 0x0000000000007941 */ /* 0x000fea0003800000 */
.L_x_660:
[----:B---34-:R-:W3:Y:S01]  /*18a0*/  SHFL.BFLY PT, R18, R27, 0x1, 0x1f ;  /* 0x0c201f001b127f89 */ /* 0x018ee200000e0000 */
[----:B------:R-:W4:Y:S01]  /*18b0*/  MUFU.RCP R8, R8 ;  /* 0x0000000800087308 */ /* 0x000f220000001000 */
[----:B-12---:R-:W-:Y:S01]  /*18c0*/  IMAD.MOV R10, RZ, RZ, -R31 ;  /* 0x000000ffff0a7224 */ /* 0x006fe200078e0a1f */
[----:B------:R-:W-:Y:S01]  /*18d0*/  IABS R25, R0 ;  /* 0x0000000000197213 */ /* 0x000fe20000000000 */
[----:B0-----:R-:W-:Y:S01]  /*18e0*/  IMAD.MOV.U32 R30, RZ, RZ, RZ ;  /* 0x000000ffff1e7224 */ /* 0x001fe200078e00ff */
[----:B------:R-:W-:Y:S01]  /*18f0*/  IABS R35, R4 ;  /* 0x0000000400237213 */ /* 0x000fe20000000000 */
[----:B------:R-:W-:Y:S01]  /*1900*/  IMAD R19, R10, R24, RZ ;  /* 0x000000180a137224 */ /* 0x000fe200078e02ff */
[----:B------:R-:W-:Y:S01]  /*1910*/  IABS R10, R23 ;  /* 0x00000017000a7213 */ /* 0x000fe20000000000 */
[----:B------:R-:W-:Y:S01]  /*1920*/  IMAD.MOV R25, RZ, RZ, -R25 ;  /* 0x000000ffff197224 */ /* 0x000fe200078e0a19 */
[----:B------:R-:W-:Y:S01]  /*1930*/  IABS R29, R7 ;  /* 0x00000007001d7213 */ /* 0x000fe20000000000 */
[----:B------:R-:W-:Y:S01]  /*1940*/  IMAD.HI.U32 R19, R31, R19, R30 ;  /* 0x000000131f137227 */ /* 0x000fe200078e001e */
[----:B------:R-:W-:Y:S01]  /*1950*/  ISETP.NE.AND P4, PT, R0, RZ, PT ;  /* 0x000000ff0000720c */ /* 0x000fe20003f85270 */
[----:B------:R-:W-:Y:S01]  /*1960*/  BSSY B1, `(.L_x_662) ;  /* 0x0000218000017945 */ /* 0x000fe20003800000 */
[----:B------:R-:W-:Y:S01]  /*1970*/  ISETP.GT.AND P3, PT, R2, RZ, PT ;  /* 0x000000ff0200720c */ /* 0x000fe20003f64270 */
[----:B------:R-:W-:Y:S01]  /*1980*/  IMAD.MOV R35, RZ, RZ, -R35 ;  /* 0x000000ffff237224 */ /* 0x000fe200078e0a23 */
[----:B------:R-:W-:Y:S01]  /*1990*/  LOP3.LUT R7, R7, R4, RZ, 0x3c, !PT ;  /* 0x0000000407077212 */ /* 0x000fe200078e3cff */
[----:B------:R-:W-:-:S04]  /*19a0*/  IMAD.HI.U32 R19, R19, R10, RZ ;  /* 0x0000000a13137227 */ /* 0x000fc800078e00ff */
[----:B----4-:R-:W-:Y:S02]  /*19b0*/  VIADD R36, R8, 0xffffffe ;  /* 0x0ffffffe08247836 */ /* 0x010fe40000000000 */
[----:B------:R-:W-:Y:S01]  /*19c0*/  IMAD R25, R19, R25, R10 ;  /* 0x0000001913197224 */ /* 0x000fe200078e020a */
[----:B---3--:R-:W-:Y:S01]  /*19d0*/  FMNMX.FTZ R18, R18, R27, !PT ;  /* 0x0000001b12127209 */ /* 0x008fe20007810000 */
[----:B------:R-:W0:Y:S03]  /*19e0*/  F2I.FTZ.U32.TRUNC.NTZ R37, R36 ;  /* 0x0000002400257305 */ /* 0x000e26000021f000 */
[----:B------:R-:W-:Y:S02]  /*19f0*/  ISETP.GT.U32.AND P1, PT, R24, R25, PT ;  /* 0x000000191800720c */ /* 0x000fe40003f24070 */
[----:B------:R-:W-:-:S04]  /*1a00*/  FSETP.NEU.FTZ.AND P0, PT, R18, -INF , PT ;  /* 0xff8000001200780b */ /* 0x000fc80003f1d000 */
[----:B------:R-:W-:Y:S02]  /*1a10*/  FSEL R8, R18, RZ, P0 ;  /* 0x000000ff12087208 */ /* 0x000fe40000000000 */
[----:B------:R-:W-:-:S03]  /*1a20*/  LOP3.LUT R18, R23, R24, RZ, 0x3c, !PT ;  /* 0x0000001817127212 */ /* 0x000fc600078e3cff */
[----:B------:R-:W-:Y:S01]  /*1a30*/  FADD.FTZ R26, -R8, R27 ;  /* 0x0000001b081a7221 */ /* 0x000fe20000010100 */
[----:B------:R-:W-:Y:S01]  /*1a40*/  ISETP.GE.AND P2, PT, R18, RZ, PT ;  /* 0x000000ff1200720c */ /* 0x000fe20003f46270 */
[--C-:B0-----:R-:W-:Y:S01]  /*1a50*/  IMAD.MOV R31, RZ, RZ, -R37.reuse ;  /* 0x000000ffff1f7224 */ /* 0x101fe200078e0a25 */
[----:B------:R-:W-:Y:S01]  /*1a60*/  LEA.HI.SX32 R18, R2, 0x1, 0x1 ;  /* 0x0000000102127811 */ /* 0x000fe200078f0aff */
[----:B------:R-:W-:Y:S01]  /*1a70*/  FMUL.FTZ R26, R26, 1.4426950216293334961 ;  /* 0x3fb8aa3b1a1a7820 */ /* 0x000fe20000410000 */
[----:B------:R-:W-:Y:S02]  /*1a80*/  IMAD.MOV.U32 R36, RZ, RZ, RZ ;  /* 0x000000ffff247224 */ /* 0x000fe400078e00ff */
[----:B------:R-:W-:Y:S01]  /*1a90*/  IMAD R34, R31, R22, RZ ;  /* 0x000000161f227224 */ /* 0x000fe200078e02ff */
[----:B------:R-:W-:Y:S01]  /*1aa0*/  SHF.R.S32.HI R31, RZ, 0x1f, R2 ;  /* 0x0000001fff1f7819 */ /* 0x000fe20000011402 */
[----:B------:R-:W-:Y:S01]  /*1ab0*/  @!P1 IMAD.IADD R25, R25, 0x1, -R24 ;  /* 0x0000000119199824 */ /* 0x000fe200078e0a18 */
[----:B------:R-:W0:Y:S01]  /*1ac0*/  MUFU.EX2 R26, R26 ;  /* 0x0000001a001a7308 */ /* 0x000e220000000800 */
[----:B------:R-:W-:-:S03]  /*1ad0*/  IMAD.HI.U32 R34, R37, R34, R36 ;  /* 0x0000002225227227 */ /* 0x000fc600078e0024 */
[----:B------:R-:W-:Y:S01]  /*1ae0*/  ISETP.GE.U32.AND P0, PT, R25, R24, PT ;  /* 0x000000181900720c */ /* 0x000fe20003f06070 */
[----:B------:R-:W-:Y:S02]  /*1af0*/  @!P1 VIADD R19, R19, 0x1 ;  /* 0x0000000113139836 */ /* 0x000fe40000000000 */
[----:B------:R-:W-:-:S04]  /*1b00*/  IMAD.HI.U32 R30, R34, R29, RZ ;  /* 0x0000001d221e7227 */ /* 0x000fc800078e00ff */
[----:B------:R-:W-:-:S04]  /*1b10*/  IMAD.HI.U32 R34, R34, R10, RZ ;  /* 0x0000000a22227227 */ /* 0x000fc800078e00ff */
[-C--:B------:R-:W-:Y:S01]  /*1b20*/  IMAD R29, R30, R35.reuse, R29 ;  /* 0x000000231e1d7224 */ /* 0x080fe200078e021d */
[----:B0-----:R-:W0:Y:S01]  /*1b30*/  SHFL.BFLY PT, R25, R26, 0x1, 0x1f ;  /* 0x0c201f001a197f89 */ /* 0x001e2200000e0000 */
[----:B------:R-:W-:Y:S02]  /*1b40*/  IMAD R35, R34, R35, R10 ;  /* 0x0000002322237224 */ /* 0x000fe400078e020a */
[----:B------:R-:W-:Y:S01]  /*1b50*/  @P0 VIADD R19, R19, 0x1 ;  /* 0x0000000113130836 */ /* 0x000fe20000000000 */
[C---:B------:R-:W-:Y:S01]  /*1b60*/  ISETP.GT.U32.AND P1, PT, R22.reuse, R29, PT ;  /* 0x0000001d1600720c */ /* 0x040fe20003f24070 */
[----:B------:R-:W1:Y:S01]  /*1b70*/  LDC.U8 R10, c[0x0][0x3d9] ;  /* 0x0000f640ff0a7b82 */ /* 0x000e620000000000 */
[----:B------:R-:W-:Y:S01]  /*1b80*/  ISETP.GT.U32.AND P0, PT, R22, R35, PT ;  /* 0x000000231600720c */ /* 0x000fe20003f04070 */
[----:B------:R-:W-:Y:S01]  /*1b90*/  @!P2 IMAD.MOV R19, RZ, RZ, -R19 ;  /* 0x000000ffff13a224 */ /* 0x000fe200078e0a13 */
[----:B------:R-:W-:Y:S01]  /*1ba0*/  @!P4 LOP3.LUT R19, RZ, R24, RZ, 0x33, !PT ;  /* 0x00000018ff13c212 */ /* 0x000fe200078e33ff */
[----:B------:R-:W-:Y:S01]  /*1bb0*/  @!P3 IMAD.MOV R18, RZ, RZ, R31 ;  /* 0x000000ffff12b224 */ /* 0x000fe200078e021f */
[----:B------:R-:W-:-:S02]  /*1bc0*/  LOP3.LUT R24, R23, R4, RZ, 0x3c, !PT ;  /* 0x0000000417187212 */ /* 0x000fc400078e3cff */
[----:B------:R-:W-:Y:S02]  /*1bd0*/  ISETP.GT.AND P4, PT, R0, RZ, PT ;  /* 0x000000ff0000720c */ /* 0x000fe40003f84270 */
[----:B------:R-:W-:Y:S02]  /*1be0*/  ISETP.GE.AND P2, PT, R7, RZ, PT ;  /* 0x000000ff0700720c */ /* 0x000fe40003f46270 */
[----:B------:R-:W-:Y:S01]  /*1bf0*/  ISETP.GE.AND P3, PT, R24, RZ, PT ;  /* 0x000000ff1800720c */ /* 0x000fe20003f66270 */
[----:B------:R-:W-:Y:S01]  /*1c00*/  @!P1 IMAD.IADD R29, R29, 0x1, -R22 ;  /* 0x000000011d1d9824 */ /* 0x000fe200078e0a16 */
[----:B------:R-:W-:Y:S01]  /*1c10*/  SHF.R.S32.HI R23, RZ, 0x1f, R0 ;  /* 0x0000001fff177819 */ /* 0x000fe20000011400 */
[----:B------:R-:W-:Y:S01]  /*1c20*/  @!P0 IMAD.IADD R35, R35, 0x1, -R22 ;  /* 0x0000000123238824 */ /* 0x000fe200078e0a16 */
[----:B------:R-:W-:Y:S01]  /*1c30*/  LEA.HI.SX32 R7, R0, 0x1, 0x1 ;  /* 0x0000000100077811 */ /* 0x000fe200078f0aff */
[----:B------:R-:W-:Y:S01]  /*1c40*/  @!P1 VIADD R30, R30, 0x1 ;  /* 0x000000011e1e9836 */ /* 0x000fe20000000000 */
[----:B------:R-:W-:Y:S01]  /*1c50*/  ISETP.GE.U32.AND P5, PT, R29, R22, PT ;  /* 0x000000161d00720c */ /* 0x000fe20003fa6070 */
[----:B------:R-:W-:-:S02]  /*1c60*/  @!P0 VIADD R34, R34, 0x1 ;  /* 0x0000000122228836 */ /* 0x000fc40000000000 */
[----:B0-----:R-:W-:Y:S01]  /*1c70*/  FADD.FTZ R25, R26, R25 ;  /* 0x000000191a197221 */ /* 0x001fe20000010000 */
[----:B------:R-:W-:Y:S01]  /*1c80*/  ISETP.GE.U32.AND P6, PT, R35, R22, PT ;  /* 0x000000162300720c */ /* 0x000fe20003fc6070 */
[----:B------:R-:W-:Y:S01]  /*1c90*/  @!P4 IMAD.MOV R7, RZ, RZ, R23 ;  /* 0x000000ffff07c224 */ /* 0x000fe200078e0217 */
[----:B------:R-:W-:Y:S01]  /*1ca0*/  LOP3.LUT R22, R17, 0x1, RZ, 0xc0, !PT ;  /* 0x0000000111167812 */ /* 0x000fe200078ec0ff */
[----:B------:R-:W-:Y:S01]  /*1cb0*/  IMAD.MOV.U32 R26, RZ, RZ, 0x7f800000 ;  /* 0x7f800000ff1a7424 */ /* 0x000fe200078e00ff */
[----:B------:R-:W-:Y:S02]  /*1cc0*/  FSETP.NE.FTZ.AND P1, PT, R25, RZ, PT ;  /* 0x000000ff1900720b */ /* 0x000fe40003f35000 */
[----:B------:R-:W-:Y:S02]  /*1cd0*/  ISETP.NE.U32.AND P0, PT, R22, 0x1, PT ;  /* 0x000000011600780c */ /* 0x000fe40003f05070 */
[----:B-1----:R-:W-:Y:S01]  /*1ce0*/  ISETP.NE.AND P4, PT, R10, RZ, PT ;  /* 0x000000ff0a00720c */ /* 0x002fe20003f85270 */
[----:B------:R-:W-:Y:S01]  /*1cf0*/  @P5 VIADD R30, R30, 0x1 ;  /* 0x000000011e1e5836 */ /* 0x000fe20000000000 */
[----:B------:R-:W-:-:S03]  /*1d00*/  ISETP.GT.OR P0, PT, R17, 0xf, !P0 ;  /* 0x0000000f1100780c */ /* 0x000fc60004704670 */
[----:B------:R-:W-:Y:S01]  /*1d10*/  @P6 VIADD R34, R34, 0x1 ;  /* 0x0000000122226836 */ /* 0x000fe20000000000 */
[----:B------:R-:W-:Y:S01]  /*1d20*/  ISETP.NE.AND P5, PT, R4, RZ, PT ;  /* 0x000000ff0400720c */ /* 0x000fe20003fa5270 */
[----:B------:R-:W-:Y:S01]  /*1d30*/  @!P2 IMAD.MOV R30, RZ, RZ, -R30 ;  /* 0x000000ffff1ea224 */ /* 0x000fe200078e0a1e */
[----:B------:R-:W-:Y:S01]  /*1d40*/  LOP3.LUT R23, RZ, R4, RZ, 0x33, !PT ;  /* 0x00000004ff177212 */ /* 0x000fe200078e33ff */
[----:B------:R-:W0:Y:S01]  /*1d50*/  @P1 MUFU.LG2 R25, R25 ;  /* 0x0000001900191308 */ /* 0x000e220000000c00 */
[----:B------:R-:W-:Y:S01]  /*1d60*/  @!P3 IMAD.MOV R34, RZ, RZ, -R34 ;  /* 0x000000ffff22b224 */ /* 0x000fe200078e0a22 */
[----:B------:R-:W-:Y:S02]  /*1d70*/  SEL R22, R9, 0x1, !P4 ;  /* 0x0000000109167807 */ /* 0x000fe40006000000 */
[C---:B------:R-:W-:Y:S02]  /*1d80*/  SEL R29, R23.reuse, R30, !P5 ;  /* 0x0000001e171d7207 */ /* 0x040fe40006800000 */
[----:B------:R-:W-:-:S02]  /*1d90*/  SEL R31, R23, R34, !P5 ;  /* 0x00000022171f7207 */ /* 0x000fc40006800000 */
[----:B------:R-:W-:Y:S01]  /*1da0*/  ISETP.LT.U32.AND P2, PT, R20, R19, PT ;  /* 0x000000131400720c */ /* 0x000fe20003f41070 */
[-C--:B------:R-:W-:Y:S01]  /*1db0*/  IMAD R23, R29, R22.reuse, RZ ;  /* 0x000000161d177224 */ /* 0x080fe200078e02ff */
[----:B------:R-:W-:Y:S01]  /*1dc0*/  SHF.R.S32.HI R9, RZ, 0x1f, R19 ;  /* 0x0000001fff097819 */ /* 0x000fe20000011413 */
[----:B------:R-:W-:-:S03]  /*1dd0*/  IMAD R22, R31, R22, RZ ;  /* 0x000000161f167224 */ /* 0x000fc600078e02ff */
[----:B------:R-:W-:Y:S01]  /*1de0*/  ISETP.LT.AND.EX P2, PT, R21, R9, PT, P2 ;  /* 0x000000091500720c */ /* 0x000fe20003f41320 */
[----:B------:R-:W-:Y:S02]  /*1df0*/  IMAD R7, R22, R7, RZ ;  /* 0x0000000716077224 */ /* 0x000fe400078e02ff */
[----:B0-----:R-:W-:Y:S01]  /*1e00*/  @P1 FFMA.FTZ R26, R25, 0.69314718246459960938, R8 ;  /* 0x3f317218191a1823 */ /* 0x001fe20000010008 */
        /* <DEDUP_REMOVED lines=51> */
.L_x_666:
        /* <DEDUP_REMOVED lines=22> */
.L_x_667:
[----:B------:R-:W-:Y:S05]  /*22a0*/  BSYNC B0 ;  /* 0x0000000000007941 */ /* 0x000fea0003800000 */
.L_x_665:
        /* <DEDUP_REMOVED lines=11> */
[----:B------:R-:W-:Y:S02]  /*2360*/  IADD3.X R4, RZ, ~R19, RZ, P0, !PT ;  /* 0x80000013ff047210 */ /* 0x000fe400007fe4ff */
[----:B------:R-:W-:Y:S01]  /*2370*/  MOV R36, R18 ;  /* 0x0000001200247202 */ /* 0x000fe20000000f00 */
[----:B------:R-:W-:Y:S01]  /*2380*/  IMAD.WIDE.U32 R30, R5, R17, R30 ;  /* 0x00000011051e7225 */ /* 0x000fe200078e001e */
[----:B------:R-:W-:-:S03]  /*2390*/  MOV R37, R19 ;  /* 0x0000001300257202 */ /* 0x000fc60000000f00 */
[----:B------:R-:W-:-:S04]  /*23a0*/  IMAD R4, R4, R5, RZ ;  /* 0x0000000504047224 */ /* 0x000fc800078e02ff */
[----:B------:R-:W-:-:S05]  /*23b0*/  IMAD R4, R6, R17, R4 ;  /* 0x0000001106047224 */ /* 0x000fca00078e0204 */
[----:B------:R-:W-:Y:S01]  /*23c0*/  IADD3 R6, R31, R4, RZ ;  /* 0x000000041f067210 */ /* 0x000fe20007ffe0ff */
[----:B------:R-:W-:Y:S05]  /*23d0*/  BRA `(.L_x_670) ;  /* 0x0000000000587947 */ /* 0x000fea0003800000 */
.L_x_669:
        /* <DEDUP_REMOVED lines=22> */
.L_x_670:
[----:B------:R-:W-:Y:S05]  /*2540*/  BSYNC B0 ;  /* 0x0000000000007941 */ /* 0x000fea0003800000 */
.L_x_668:
[----:B------:R-:W0:Y:S01]  /*2550*/  LDC.64 R4, c[0x0][0x2c0] ;  /* 0x0000b000ff047b82 */ /* 0x000e220000000a00 */
[----:B------:R-:W-:Y:S01]  /*2560*/  LOP3.LUT R17, R37, R3, RZ, 0xfc, !PT ;  /* 0x0000000325117212 */ /* 0x000fe200078efcff */
[----:B------:R-:W-:Y:S03]  /*2570*/  BSSY B0, `(.L_x_671) ;  /* 0x0000028000007945 */ /* 0x000fe60003800000 */
[----:B------:R-:W-:Y:S01]  /*2580*/  ISETP.NE.U32.AND P0, PT, R17, RZ, PT ;  /* 0x000000ff1100720c */ /* 0x000fe20003f05070 */
[C---:B0-----:R-:W-:Y:S01]  /*2590*/  IMAD R5, R4.reuse, R5, RZ ;  /* 0x0000000504057224 */ /* 0x041fe200078e02ff */
[----:B------:R-:W-:-:S11]  /*25a0*/  SEL R23, R4, 0x1, P4 ;  /* 0x0000000104177807 */ /* 0x000fd60002000000 */
[----:B------:R-:W-:Y:S05]  /*25b0*/  @!P0 BRA `(.L_x_672) ;  /* 0x0000000000348947 */ /* 0x000fea0003800000 */
[----:B------:R-:W-:Y:S01]  /*25c0*/  IMAD.MOV.U32 R34, RZ, RZ, R36 ;  /* 0x000000ffff227224 */ /* 0x000fe200078e0024 */
[----:B------:R-:W-:Y:S01]  /*25d0*/  MOV R22, R29 ;  /* 0x0000001d00167202 */ /* 0x000fe20000000f00 */
[----:B------:R-:W-:Y:S01]  /*25e0*/  IMAD.MOV.U32 R21, RZ, RZ, R37 ;  /* 0x000000ffff157224 */ /* 0x000fe200078e0025 */
[----:B------:R-:W-:Y:S02]  /*25f0*/  MOV R4, R3 ;  /* 0x0000000300047202 */ /* 0x000fe40000000f00 */
[----:B------:R-:W-:Y:S02]  /*2600*/  MOV R20, 0x2620 ;  /* 0x0000262000147802 */ /* 0x000fe40000000f00 */
[----:B------:R-:W-:Y:S05]  /*2610*/  CALL.REL.NOINC `($__internal_13_$__cuda_sm20_div_s64) ;  /* 0x0000002800207944 */ /* 0x000fea0003c00000 */
[----:B------:R-:W-:-:S04]  /*2620*/  IADD3 R20, P0, RZ, -R18, RZ ;  /* 0x80000012ff147210 */ /* 0x000fc80007f1e0ff */
[----:B------:R-:W-:Y:S01]  /*2630*/  IADD3.X R4, RZ, ~R19, RZ, P0, !PT ;  /* 0x80000013ff047210 */ /* 0x000fe200007fe4ff */
[----:B------:R-:W-:-:S04]  /*2640*/  IMAD.WIDE.U32 R36, R29, R20, R36 ;  /* 0x000000141d247225 */ /* 0x000fc800078e0024 */
[----:B------:R-:W-:-:S04]  /*2650*/  IMAD R4, R4, R29, RZ ;  /* 0x0000001d04047224 */ /* 0x000fc800078e02ff */
[----:B------:R-:W-:-:S05]  /*2660*/  IMAD R4, R3, R20, R4 ;  /* 0x0000001403047224 */ /* 0x000fca00078e0204 */
[----:B------:R-:W-:Y:S01]  /*2670*/  IADD3 R4, R37, R4, RZ ;  /* 0x0000000425047210 */ /* 0x000fe20007ffe0ff */
[----:B------:R-:W-:Y:S05]  /*2680*/  BRA `(.L_x_673) ;  /* 0x0000000000587947 */ /* 0x000fea0003800000 */
.L_x_672:
[----:B------:R-:W0:Y:S01]  /*2690*/  I2F.U32.RP R17, R29 ;  /* 0x0000001d00117306 */ /* 0x000e220000209000 */
[----:B------:R-:W-:Y:S01]  /*26a0*/  HFMA2.MMA R18, -RZ, RZ, 0, 0 ;  /* 0x00000000ff127435 */ /* 0x000fe200000001ff */
[----:B------:R-:W-:-:S06]  /*26b0*/  ISETP.NE.U32.AND P0, PT, R29, RZ, PT ;  /* 0x000000ff1d00720c */ /* 0x000fcc0003f05070 */
[----:B0-----:R-:W0:Y:S02]  /*26c0*/  MUFU.RCP R19, R17 ;  /* 0x0000001100137308 */ /* 0x001e240000001000 */
[----:B0-----:R-:W-:-:S06]  /*26d0*/  IADD3 R19, R19, 0xffffffe, RZ ;  /* 0x0ffffffe13137810 */ /* 0x001fcc0007ffe0ff */
[----:B------:R-:W0:Y:S02]  /*26e0*/  F2I.FTZ.U32.TRUNC.NTZ R19, R19 ;  /* 0x0000001300137305 */ /* 0x000e24000021f000 */
[----:B0-----:R-:W-:-:S04]  /*26f0*/  IMAD.MOV R3, RZ, RZ, -R19 ;  /* 0x000000ffff037224 */ /* 0x001fc800078e0a13 */
[----:B------:R-:W-:-:S04]  /*2700*/  IMAD R3, R3, R29, RZ ;  /* 0x0000001d03037224 */ /* 0x000fc800078e02ff */
[----:B------:R-:W-:Y:S01]  /*2710*/  IMAD.HI.U32 R3, R19, R3, R18 ;  /* 0x0000000313037227 */ /* 0x000fe200078e0012 */
[----:B------:R-:W-:-:S05]  /*2720*/  HFMA2.MMA R19, -RZ, RZ, 0, 0 ;  /* 0x00000000ff137435 */ /* 0x000fca00000001ff */
        /* <DEDUP_REMOVED lines=12> */
.L_x_673:
[----:B------:R-:W-:Y:S05]  /*27f0*/  BSYNC B0 ;  /* 0x0000000000007941 */ /* 0x000fea0003800000 */
.L_x_671:
[-C--:B------:R-:W-:Y:S01]  /*2800*/  IMAD R3, R33, R16.reuse, RZ ;  /* 0x0000001021037224 */ /* 0x080fe200078e02ff */
[----:B------:R-:W-:Y:S01]  /*2810*/  ULDC.U8 UR5, c[0x0][0x3d9] ;  /* 0x0000f64000057ab9 */ /* 0x000fe20000000000 */
[C---:B------:R-:W-:Y:S01]  /*2820*/  IMAD.WIDE.U32 R24, R32.reuse, R16, RZ ;  /* 0x0000001020187225 */ /* 0x040fe200078e00ff */
[----:B------:R-:W-:Y:S01]  /*2830*/  UISETP.NE.AND UP0, UPT, UR5, URZ, UPT ;  /* 0x0000003f0500728c */ /* 0x000fe2000bf05270 */
[----:B------:R-:W-:Y:S01]  /*2840*/  SHF.R.S32.HI R17, RZ, 0x1f, R23 ;  /* 0x0000001fff117819 */ /* 0x000fe20000011417 */
[----:B------:R-:W-:Y:S01]  /*2850*/  ULDC UR4, c[0x0][0x2c4] ;  /* 0x0000b10000047ab9 */ /* 0x000fe20000000800 */
[----:B------:R-:W-:Y:S01]  /*2860*/  IMAD R3, R32, R15, R3 ;  /* 0x0000000f20037224 */ /* 0x000fe200078e0203 */
[----:B------:R-:W-:Y:S01]  /*2870*/  USEL UR4, UR4, 0x1, !UP0 ;  /* 0x0000000104047887 */ /* 0x000fe2000c000000 */
[----:B------:R-:W-:Y:S01]  /*2880*/  IMAD.WIDE.U32 R32, R24, R14, RZ ;  /* 0x0000000e18207225 */ /* 0x000fe200078e00ff */
[----:B------:R-:W-:Y:S02]  /*2890*/  BSSY B0, `(.L_x_674) ;  /* 0x000003f000007945 */ /* 0x000fe40003800000 */
[----:B------:R-:W-:Y:S01]  /*28a0*/  IADD3 R3, R25, R3, RZ ;  /* 0x0000000319037210 */ /* 0x000fe20007ffe0ff */
[----:B------:R-:W-:Y:S01]  /*28b0*/  IMAD R21, R4, R5, RZ ;  /* 0x0000000504157224 */ /* 0x000fe200078e02ff */
[----:B------:R-:W-:Y:S01]  /*28c0*/  USHF.R.S32.HI UR5, URZ, 0x1f, UR4 ;  /* 0x0000001f3f057899 */ /* 0x000fe20008011404 */
[----:B------:R-:W-:-:S02]  /*28d0*/  IMAD R6, R6, R23, RZ ;  /* 0x0000001706067224 */ /* 0x000fc400078e02ff */
[----:B------:R-:W-:Y:S01]  /*28e0*/  IMAD R20, R3, R14, RZ ;  /* 0x0000000e03147224 */ /* 0x000fe200078e02ff */
[----:B------:R-:W-:Y:S01]  /*28f0*/  SHF.R.S32.HI R3, RZ, 0x1f, R5 ;  /* 0x0000001fff037819 */ /* 0x000fe20000011405 */
[----:B------:R-:W-:Y:S02]  /*2900*/  IMAD R19, R19, UR4, RZ ;  /* 0x0000000413137c24 */ /* 0x000fe4000f8e02ff */
[----:B------:R-:W-:Y:S02]  /*2910*/  IMAD R25, R13, R24, R20 ;  /* 0x000000180d197224 */ /* 0x000fe400078e0214 */
[----:B------:R-:W-:Y:S02]  /*2920*/  IMAD R21, R3, R36, R21 ;  /* 0x0000002403157224 */ /* 0x000fe400078e0215 */
[----:B------:R-:W-:Y:S01]  /*2930*/  IMAD R17, R17, R30, R6 ;  /* 0x0000001e11117224 */ /* 0x000fe200078e0206 */
[----:B------:R-:W-:Y:S01]  /*2940*/  IADD3 R4, R33, R25, RZ ;  /* 0x0000001921047210 */ /* 0x000fe20007ffe0ff */
[----:B------:R-:W-:-:S03]  /*2950*/  IMAD.WIDE.U32 R38, R36, R5, RZ ;  /* 0x0000000524267225 */ /* 0x000fc600078e00ff */
[----:B------:R-:W-:Y:S01]  /*2960*/  LOP3.LUT R3, R43, R4, RZ, 0xfc, !PT ;  /* 0x000000042b037212 */ /* 0x000fe200078efcff */
[----:B------:R-:W-:Y:S01]  /*2970*/  IMAD.WIDE.U32 R30, R30, R23, RZ ;  /* 0x000000171e1e7225 */ /* 0x000fe200078e00ff */
[----:B------:R-:W-:Y:S02]  /*2980*/  IADD3 R6, R39, R21, RZ ;  /* 0x0000001527067210 */ /* 0x000fe40007ffe0ff */
[----:B------:R-:W-:Y:S01]  /*2990*/  ISETP.NE.U32.AND P0, PT, R3, RZ, PT ;  /* 0x000000ff0300720c */ /* 0x000fe20003f05070 */
[C---:B------:R-:W-:Y:S02]  /*29a0*/  IMAD R19, R18.reuse, UR5, R19 ;  /* 0x0000000512137c24 */ /* 0x040fe4000f8e0213 */
[----:B------:R-:W-:-:S04]  /*29b0*/  IMAD.WIDE.U32 R36, R18, UR4, RZ ;  /* 0x0000000412247c25 */ /* 0x000fc8000f8e00ff */
[----:B------:R-:W-:Y:S01]  /*29c0*/  IMAD R3, R0, R5, RZ ;  /* 0x0000000500037224 */ /* 0x000fe200078e02ff */
[----:B------:R-:W-:Y:S01]  /*29d0*/  IADD3 R0, R31, R17, RZ ;  /* 0x000000111f007210 */ /* 0x000fe20007ffe0ff */
[----:B------:R-:W-:Y:S01]  /*29e0*/  IMAD R2, R2, R5, RZ ;  /* 0x0000000502027224 */ /* 0x000fe200078e02ff */
[----:B------:R-:W-:-:S03]  /*29f0*/  IADD3 R5, R37, R19, RZ ;  /* 0x0000001325057210 */ /* 0x000fc60007ffe0ff */
[----:B------:R-:W-:Y:S05]  /*2a00*/  @!P0 BRA `(.L_x_675) ;  /* 0x0000000000408947 */ /* 0x000fea0003800000 */
[----:B------:R-:W-:Y:S01]  /*2a10*/  IMAD.MOV.U32 R34, RZ, RZ, R42 ;  /* 0x000000ffff227224 */ /* 0x000fe200078e002a */
[----:B------:R-:W-:Y:S01]  /*2a20*/  MOV R21, R43 ;  /* 0x0000002b00157202 */ /* 0x000fe20000000f00 */
[----:B------:R-:W-:Y:S01]  /*2a30*/  IMAD.MOV.U32 R22, RZ, RZ, R32 ;  /* 0x000000ffff167224 */ /* 0x000fe200078e0020 */
[----:B------:R-:W-:Y:S02]  /*2a40*/  MOV R20, 0x2a60 ;  /* 0x00002a6000147802 */ /* 0x000fe40000000f00 */
[----:B------:R-:W-:Y:S05]  /*2a50*/  CALL.REL.NOINC `($__internal_13_$__cuda_sm20_div_s64) ;  /* 0x0000002400107944 */ /* 0x000fea0003c00000 */
[----:B------:R-:W-:Y:S02]  /*2a60*/  IADD3 R21, P0, RZ, -R18, RZ ;  /* 0x80000012ff157210 */ /* 0x000fe40007f1e0ff */
[----:B------:R-:W-:Y:S02]  /*2a70*/  MOV R24, R42 ;  /* 0x0000002a00187202 */ /* 0x000fe40000000f00 */
[----:B------:R-:W-:Y:S02]  /*2a80*/  IADD3.X R17, RZ, ~R19, RZ, P0, !PT ;  /* 0x80000013ff117210 */ /* 0x000fe400007fe4ff */
[----:B------:R-:W-:Y:S01]  /*2a90*/  MOV R25, R43 ;  /* 0x0000002b00197202 */ /* 0x000fe20000000f00 */
[----:B------:R-:W-:Y:S01]  /*2aa0*/  IMAD.MOV.U32 R43, RZ, RZ, R19 ;  /* 0x000000ffff2b7224 */ /* 0x000fe200078e0013 */
[----:B------:R-:W-:Y:S01]  /*2ab0*/  MOV R42, R18 ;  /* 0x00000012002a7202 */ /* 0x000fe20000000f00 */
[-C--:B------:R-:W-:Y:S02]  /*2ac0*/  IMAD R17, R17, R32.reuse, RZ ;  /* 0x0000002011117224 */ /* 0x080fe400078e02ff */
[----:B------:R-:W-:-:S04]  /*2ad0*/  IMAD.WIDE.U32 R32, R21, R32, R24 ;  /* 0x0000002015207225 */ /* 0x000fc800078e0018 */
[----:B------:R-:W-:-:S04]  /*2ae0*/  IMAD R17, R4, R21, R17 ;  /* 0x0000001504117224 */ /* 0x000fc800078e0211 */
[----:B------:R-:W-:Y:S01]  /*2af0*/  IMAD.IADD R21, R33, 0x1, R17 ;  /* 0x0000000121157824 */ /* 0x000fe200078e0211 */
[----:B------:R-:W-:Y:S05]  /*2b00*/  BRA `(.L_x_676) ;  /* 0x00000000005c7947 */ /* 0x000fea0003800000 */
.L_x_675:
        /* <DEDUP_REMOVED lines=23> */
.L_x_676:
[----:B------:R-:W-:Y:S05]  /*2c80*/  BSYNC B0 ;  /* 0x0000000000007941 */ /* 0x000fea0003800000 */
.L_x_674:
        /* <DEDUP_REMOVED lines=9> */
[----:B------:R-:W-:Y:S01]  /*2d20*/  IADD3 R4, P0, RZ, -R18, RZ ;  /* 0x80000012ff047210 */ /* 0x000fe20007f1e0ff */
[----:B------:R-:W-:Y:S01]  /*2d30*/  IMAD.MOV.U32 R33, RZ, RZ, R19 ;  /* 0x000000ffff217224 */ /* 0x000fe200078e0013 */
[----:B------:R-:W-:Y:S02]  /*2d40*/  MOV R20, R32 ;  /* 0x0000002000147202 */ /* 0x000fe40000000f00 */
[----:B------:R-:W-:Y:S02]  /*2d50*/  IADD3.X R17, RZ, ~R19, RZ, P0, !PT ;  /* 0x80000013ff117210 */ /* 0x000fe400007fe4ff */
[----:B------:R-:W-:Y:S01]  /*2d60*/  MOV R32, R18 ;  /* 0x0000001200207202 */ /* 0x000fe20000000f00 */
[----:B------:R-:W-:-:S04]  /*2d70*/  IMAD.WIDE.U32 R20, R16, R4, R20 ;  /* 0x0000000410147225 */ /* 0x000fc800078e0014 */
[----:B------:R-:W-:Y:S01]  /*2d80*/  IMAD R17, R17, R16, RZ ;  /* 0x0000001011117224 */ /* 0x000fe200078e02ff */
[----:B------:R-:W-:-:S03]  /*2d90*/  MOV R16, R20 ;  /* 0x0000001400107202 */ /* 0x000fc60000000f00 */
[----:B------:R-:W-:-:S04]  /*2da0*/  IMAD R15, R15, R4, R17 ;  /* 0x000000040f0f7224 */ /* 0x000fc800078e0211 */
[----:B------:R-:W-:Y:S01]  /*2db0*/  IMAD.IADD R15, R21, 0x1, R15 ;  /* 0x00000001150f7824 */ /* 0x000fe200078e020f */
[----:B------:R-:W-:Y:S05]  /*2dc0*/  BRA `(.L_x_679) ;  /* 0x00000000005c7947 */ /* 0x000fea0003800000 */
.L_x_678:
        /* <DEDUP_REMOVED lines=23> */
.L_x_679:
[----:B------:R-:W-:Y:S05]  /*2f40*/  BSYNC B0 ;  /* 0x0000000000007941 */ /* 0x000fea0003800000 */
.L_x_677:
        /* <DEDUP_REMOVED lines=20> */
.L_x_681:
        /* <DEDUP_REMOVED lines=23> */
.L_x_682:
[----:B------:R-:W-:Y:S05]  /*3200*/  BSYNC B0 ;  /* 0x0000000000007941 */ /* 0x000fea0003800000 */
.L_x_680:
        /* <DEDUP_REMOVED lines=10> */
[----:B------:R-:W-:Y:S01]  /*32b0*/  IMAD R17, R4, R18, R17 ;  /* 0x0000001204117224 */ /* 0x000fe200078e0211 */
[----:B------:R-:W-:Y:S01]  /*32c0*/  SHF.R.S32.HI R19, RZ, 0x1f, R44 ;  /* 0x0000001fff137819 */ /* 0x000fe2000001142c */
[----:B------:R-:W-:-:S02]  /*32d0*/  IMAD R4, R15, R44, RZ ;  /* 0x0000002c0f047224 */ /* 0x000fc400078e02ff */
[----:B------:R-:W-:Y:S02]  /*32e0*/  IMAD R13, R21, R14, R13 ;  /* 0x0000000e150d7224 */ /* 0x000fe400078e020d */
[----:B------:R-:W-:-:S04]  /*32f0*/  IMAD.WIDE.U32 R14, R14, R2, RZ ;  /* 0x000000020e0e7225 */ /* 0x000fc800078e00ff */
[----:B------:R-:W-:Y:S01]  /*3300*/  IMAD R19, R19, R16, R4 ;  /* 0x0000001013137224 */ /* 0x000fe200078e0204 */
[----:B------:R-:W-:Y:S01]  /*3310*/  IADD3 R8, R15, R13, RZ ;  /* 0x0000000d0f087210 */ /* 0x000fe20007ffe0ff */
        /* <DEDUP_REMOVED lines=9> */
[----:B------:R-:W-:Y:S05]  /*33b0*/  CALL.REL.NOINC `($__internal_13_$__cuda_sm20_div_s64) ;  /* 0x0000001800b87944 */ /* 0x000fea0003c00000 */
        /* <DEDUP_REMOVED lines=12> */
.L_x_684:
        /* <DEDUP_REMOVED lines=23> */
.L_x_685:
[----:B------:R-:W-:Y:S05]  /*35f0*/  BSYNC B0 ;  /* 0x0000000000007941 */ /* 0x000fea0003800000 */
.L_x_683:
        /* <DEDUP_REMOVED lines=29> */
.L_x_687:
        /* <DEDUP_REMOVED lines=23> */
.L_x_688:
[----:B------:R-:W-:Y:S05]  /*3940*/  BSYNC B0 ;  /* 0x0000000000007941 */ /* 0x000fea0003800000 */
.L_x_686:
        /* <DEDUP_REMOVED lines=21> */
.L_x_664:
[----:B------:R-:W-:Y:S02]  /*3aa0*/  ULDC.64 UR4, c[0x0][0x2b0] ;  /* 0x0000ac0000047ab9 */ /* 0x000fe40000000a00 */
[----:B------:R-:W-:-:S04]  /*3ab0*/  LEA R2, P0, R30, UR4, 0x2 ;  /* 0x000000041e027c11 */ /* 0x000fc8000f8010ff */
[----:B------:R-:W-:-:S05]  /*3ac0*/  LEA.HI.X R3, R30, UR5, R31, 0x2, P0 ;  /* 0x000000051e037c11 */ /* 0x000fca00080f141f */
[----:B------:R0:W-:Y:S04]  /*3ad0*/  STG.E desc[UR8][R2.64], R26 ;  /* 0x0000001a02007986 */ /* 0x0001e8000c101908 */
.L_x_663:
[----:B------:R-:W-:Y:S05]  /*3ae0*/  BSYNC B1 ;  /* 0x0000000000017941 */ /* 0x000fea0003800000 */
.L_x_662:
[----:B------:R-:W0:Y:S01]  /*3af0*/  S2R R31, SR_TID.X ;  /* 0x00000000001f7919 */ /* 0x000e220000002100 */
[----:B------:R-:W2:Y:S01]  /*3b00*/  LDC R15, c[0x0][0x3c4] ;  /* 0x0000f100ff0f7b82 */ /* 0x000ea20000000800 */
[----:B------:R-:W-:Y:S01]  /*3b10*/  BSSY B0, `(.L_x_689) ;  /* 0x0000015000007945 */ /* 0x000fe20003800000 */
[-C--:B01----:R-:W-:Y:S02]  /*3b20*/  LEA.HI R3, R31, R31.reuse, RZ, 0x1 ;  /* 0x0000001f1f037211 */ /* 0x083fe400078f08ff */
[----:B------:R-:W-:Y:S02]  /*3b30*/  SHF.R.S32.HI R30, RZ, 0x1f, R31 ;  /* 0x0000001fff1e7819 */ /* 0x000fe4000001141f */
[----:B------:R-:W-:Y:S02]  /*3b40*/  LOP3.LUT R4, R3, 0xfffffffe, RZ, 0xc0, !PT ;  /* 0xfffffffe03047812 */ /* 0x000fe400078ec0ff */
[----:B------:R-:W-:-:S03]  /*3b50*/  LEA.HI R30, R30, R31, RZ, 0x4 ;  /* 0x0000001f1e1e7211 */ /* 0x000fc600078f20ff */
[----:B------:R-:W-:Y:S01]  /*3b60*/  IMAD.IADD R4, R31, 0x1, -R4 ;  /* 0x000000011f047824 */ /* 0x000fe200078e0a04 */
[----:B------:R-:W-:-:S04]  /*3b70*/  LOP3.LUT R2, R30, 0x3ffffff0, RZ, 0xc0, !PT ;  /* 0x3ffffff01e027812 */ /* 0x000fc800078ec0ff */
[----:B--2---:R-:W-:-:S04]  /*3b80*/  ISETP.GE.AND P0, PT, R4, R15, PT ;  /* 0x0000000f0400720c */ /* 0x004fc80003f06270 */
        /* <DEDUP_REMOVED lines=13> */
.L_x_690:
[----:B------:R-:W-:Y:S05]  /*3c60*/  BSYNC B0 ;  /* 0x0000000000007941 */ /* 0x000fea0003800000 */
.L_x_689:
        /* <DEDUP_REMOVED lines=46> */
.L_x_693:
        /* <DEDUP_REMOVED lines=77> */
.L_x_692:
        /* <DEDUP_REMOVED lines=46> */
.L_x_694:
        /* <DEDUP_REMOVED lines=9> */
.L_x_696:
[----:B------:R-:W-:Y:S05]  /*4790*/  BSYNC B0 ;  /* 0x0000000000007941 */ /* 0x000fea0003800000 */
.L_x_695:
        /* <DEDUP_REMOVED lines=12> */
.L_x_691:
        /* <DEDUP_REMOVED lines=100> */
        .weak           $__internal_13_$__cuda_sm20_div_s64
        .type           $__internal_13_$__cuda_sm20_div_s64,@function
        .size           $__internal_13_$__cuda_sm20_div_s64,(.L_x_4143 - $__internal_13_$__cuda_sm20_div_s64)
$__internal_13_$__cuda_sm20_div_s64:
[----:B------:R-:W-:Y:S01]  /*4ea0*/  IADD3 R41, P0, RZ, -R22, RZ ;  /* 0x80000016ff297210 */ /* 0x000fe20007f1e0ff */
[----:B------:R-:W-:Y:S01]  /*4eb0*/  IMAD.MOV.U32 R35, RZ, RZ, RZ ;  /* 0x000000ffff237224 */ /* 0x000fe200078e00ff */
        /* <DEDUP_REMOVED lines=30> */
[C---:B------:R-:W-:Y:S02]  /*50a0*/  IMAD R19, R25.reuse, R24, RZ ;  /* 0x0000001819137224 */ /* 0x040fe400078e02ff */
[----:B------:R-:W-:-:S04]  /*50b0*/  IMAD.HI.U32 R18, P3, R25, R18, R48 ;  /* 0x0000001219127227 */ /* 0x000fc80007860030 */
[----:B------:R-:W-:Y:S01]  /*50c0*/  IMAD.HI.U32 R17, R25, R24, RZ ;  /* 0x0000001819117227 */ /* 0x000fe200078e00ff */
[----:B------:R-:W-:Y:S02]  /*50d0*/  IADD3 R19, P2, R19, R18, RZ ;  /* 0x0000001213137210 */ /* 0x000fe40007f5e0ff */
[----:B------:R-:W-:Y:S01]  /*50e0*/  IADD3 R18, P0, RZ, -R34, RZ ;  /* 0x80000022ff127210 */ /* 0x000fe20007f1e0ff */
[----:B------:R-:W-:-:S03]  /*50f0*/  IMAD.X R25, R17, 0x1, R25, P5 ;  /* 0x0000000111197824 */ /* 0x000fc600028e0619 */
[----:B------:R-:W-:Y:S02]  /*5100*/  SEL R18, R18, R34, !P1 ;  /* 0x0000002212127207 */ /* 0x000fe40004800000 */
        /* <DEDUP_REMOVED lines=25> */
[----:B------:R-:W-:Y:S02]  /*52a0*/  SEL R17, R18, R17, P3 ;  /* 0x0000001112117207 */ /* 0x000fe40001800000 */
[----:B------:R-:W-:Y:S02]  /*52b0*/  IADD3 R25, P1, R34, 0x1, RZ ;  /* 0x0000000122197810 */ /* 0x000fe40007f3e0ff */
[----:B------:R-:W-:Y:S01]  /*52c0*/  SEL R19, R19, R24, P3 ;  /* 0x0000001813137207 */ /* 0x000fe20001800000 */
[----:B------:R-:W-:Y:S01]  /*52d0*/  IMAD.MOV.U32 R24, RZ, RZ, R20 ;  /* 0x000000ffff187224 */ /* 0x000fe200078e0014 */
[----:B------:R-:W-:-:S02]  /*52e0*/  ISETP.GE.U32.AND.EX P0, PT, R17, R41, PT, P0 ;  /* 0x000000291100720c */ /* 0x000fc40003f06100 */
[----:B------:R-:W-:Y:S01]  /*52f0*/  LOP3.LUT R17, R4, R21, RZ, 0x3c, !PT ;  /* 0x0000001504117212 */ /* 0x000fe200078e3cff */
[----:B------:R-:W-:Y:S01]  /*5300*/  IMAD.X R18, RZ, RZ, R19, P1 ;  /* 0x000000ffff127224 */ /* 0x000fe200008e0613 */
[----:B------:R-:W-:Y:S02]  /*5310*/  SEL R25, R25, R34, P0 ;  /* 0x0000002219197207 */ /* 0x000fe40000000000 */
[----:B------:R-:W-:Y:S02]  /*5320*/  ISETP.GE.AND P2, PT, R17, RZ, PT ;  /* 0x000000ff1100720c */ /* 0x000fe40003f46270 */
[----:B------:R-:W-:Y:S02]  /*5330*/  SEL R19, R18, R19, P0 ;  /* 0x0000001312137207 */ /* 0x000fe40000000000 */
[----:B------:R-:W-:Y:S02]  /*5340*/  IADD3 R18, P1, RZ, -R25, RZ ;  /* 0x80000019ff127210 */ /* 0x000fe40007f3e0ff */
[----:B------:R-:W-:-:S02]  /*5350*/  ISETP.NE.U32.AND P0, PT, R22, RZ, PT ;  /* 0x000000ff1600720c */ /* 0x000fc40003f05070 */
[----:B------:R-:W-:Y:S02]  /*5360*/  IADD3.X R22, RZ, ~R19, RZ, P1, !PT ;  /* 0x80000013ff167210 */ /* 0x000fe40000ffe4ff */
[----:B------:R-:W-:Y:S01]  /*5370*/  SEL R18, R18, R25, !P2 ;  /* 0x0000001912127207 */ /* 0x000fe20005000000 */
[----:B------:R-:W-:Y:S01]  /*5380*/  IMAD.MOV.U32 R25, RZ, RZ, 0x0 ;  /* 0x00000000ff197424 */ /* 0x000fe200078e00ff */
[----:B------:R-:W-:Y:S02]  /*5390*/  ISETP.NE.AND.EX P0, PT, R4, RZ, PT, P0 ;  /* 0x000000ff0400720c */ /* 0x000fe40003f05300 */
[----:B------:R-:W-:Y:S02]  /*53a0*/  SEL R22, R22, R19, !P2 ;  /* 0x0000001316167207 */ /* 0x000fe40005000000 */
[----:B------:R-:W-:Y:S02]  /*53b0*/  SEL R18, R18, 0xffffffff, P0 ;  /* 0xffffffff12127807 */ /* 0x000fe40000000000 */
[----:B------:R-:W-:Y:S01]  /*53c0*/  SEL R19, R22, 0xffffffff, P0 ;  /* 0xffffffff16137807 */ /* 0x000fe20000000000 */
[----:B------:R-:W-:Y:S06]  /*53d0*/  RET.REL.NODEC R24 `(_ZN5flash32flash_fwd_splitkv_combine_kernelI23Flash_fwd_kernel_traitsILi192ELi64ELi64ELi4ELb0ELb0EN7cutlass6half_tE19Flash_kernel_traitsILi192ELi64ELi64ELi4ES3_EELi8ELi1ELb1EEEvNS_16Flash_fwd_paramsE) ;  /* 0xffffffac18087950 */ /* 0x000fec0003c3ffff */
.L_x_697:
        /* <DEDUP_REMOVED lines=10> */
.L_x_4143:


//--------------------- .text._ZN5flash24flash_fwd_splitkv_kernelI23Flash_fwd_kernel_traitsILi192ELi64ELi64ELi4ELb0ELb0EN7cutlass6half_tE19Flash_kernel_traitsILi192ELi64ELi64ELi4ES3_EELb1ELb0ELb0ELb0ELb0ELb0ELb0ELb0EEEvNS_16Flash_fwd_paramsE --------------------------
	.section	.text._ZN5flash24flash_fwd_splitkv_kernelI23Flash_fwd_kernel_traitsILi192ELi64ELi64ELi4ELb0ELb0EN7cutlass6half_tE19Flash_kernel_traitsILi192ELi64ELi64ELi4ES3_EELb1ELb0ELb0ELb0ELb0ELb0ELb0ELb0EEEvNS_16Flash_fwd_paramsE,"ax",@progbits
	.align	128
        .global         _ZN5flash24flash_fwd_splitkv_kernelI23Flash_fwd_kernel_traitsILi192ELi64ELi64ELi4ELb0ELb0EN7cutlass6half_tE19Flash_kernel_traitsILi192ELi64ELi64ELi4ES3_EELb1ELb0ELb0ELb0ELb0ELb0ELb0ELb0EEEvNS_16Flash_fwd_paramsE
        .type           _ZN5flash24flash_fwd_splitkv_kernelI23Flash_fwd_kernel_traitsILi192ELi64ELi64ELi4ELb0ELb0EN7cutlass6half_tE19Flash_kernel_traitsILi192ELi64ELi64ELi4ES3_EELb1ELb0ELb0ELb0ELb0ELb0ELb0ELb0EEEvNS_16Flash_fwd_paramsE,@function
        .size           _ZN5flash24flash_fwd_splitkv_kernelI23Flash_fwd_kernel_traitsILi192ELi64ELi64ELi4ELb0ELb0EN7cutlass6half_tE19Flash_kernel_traitsILi192ELi64ELi64ELi4ES3_EELb1ELb0ELb0ELb0ELb0ELb0ELb0ELb0EEEvNS_16Flash_fwd_paramsE,(.L_x_4158 - _ZN5flash24flash_fwd_splitkv_kernelI23Flash_fwd_kernel_traitsILi192ELi64ELi64ELi4ELb0ELb0EN7cutlass6half_tE19Flash_kernel_traitsILi192ELi64ELi64ELi4ES3_EELb1ELb0ELb0ELb0ELb0ELb0ELb0ELb0EEEvNS_16Flash_fwd_paramsE)
        .other          _ZN5flash24flash_fwd_splitkv_kernelI23Flash_fwd_kernel_traitsILi192ELi64ELi64ELi4ELb0ELb0EN7cutlass6half_tE19Flash_kernel_traitsILi192ELi64ELi64ELi4ES3_EELb1ELb0ELb0ELb0ELb0ELb0ELb0ELb0EEEvNS_16Flash_fwd_paramsE,@"STO_CUDA_ENTRY STV_DEFAULT"
_ZN5flash24flash_fwd_splitkv_kernelI23Flash_fwd_kernel_traitsILi192ELi64ELi64ELi4ELb0ELb0EN7cutlass6half_tE19Flash_kernel_traitsILi192ELi64ELi64ELi4ES3_EELb1ELb0ELb0ELb0ELb0ELb0ELb0ELb0EEEvNS_16Flash_fwd_paramsE:
.text._ZN5flash24flash_fwd_splitkv_kernelI23Flash_fwd_kernel_traitsILi192ELi64ELi64ELi4ELb0ELb0EN7cutlass6half_tE19Flash_kernel_traitsILi192ELi64ELi64ELi4ES3_EELb1ELb0ELb0ELb0ELb0ELb0ELb0ELb0EEEvNS_16Flash_fwd_paramsE:
[----:B------:R-:W-:Y:S08]  /*0000*/  LDC R1, c[0x0][0x28] ;  /* 0x00000a00ff017b82 */ /* 0x000ff00000000800 */
[----:B------:R-:W1:Y:S01]  /*0010*/  S2UR UR12, SR_CTAID.Y ;  /* 0x00000000000c79c3 */ /* 0x000e620000002600 */
[----:B------:R-:W-:Y:S01]  /*0020*/  ULDC.64 UR4, c[0x0][0x300] ;  /* 0x0000c00000047ab9 */ /* 0x000fe20000000a00 */
[----:B------:R-:W-:Y:S01]  /*0030*/  ULDC.64 UR6, c[0x0][0x2f0] ;  /* 0x0000bc0000067ab9 */ /* 0x000fe20000000a00 */
[----:B------:R-:W-:-:S02]  /*0040*/  UISETP.NE.U32.AND UP1, UPT, UR4, URZ, UPT ;  /* 0x0000003f0400728c */ /* 0x000fc4000bf25070 */
[----:B------:R-:W-:Y:S02]  /*0050*/  UISETP.NE.U32.AND UP2, UPT, UR6, URZ, UPT ;  /* 0x0000003f0600728c */ /* 0x000fe4000bf45070 */
[----:B------:R-:W-:Y:S02]  /*0060*/  UISETP.NE.AND.EX UP1, UPT, UR5, URZ, UPT, UP1 ;  /* 0x0000003f0500728c */ /* 0x000fe4000bf25310 */
[----:B------:R-:W-:Y:S01]  /*0070*/  UISETP.NE.AND.EX UP2, UPT, UR7, URZ, UPT, UP2 ;  /* 0x0000003f0700728c */ /* 0x000fe2000bf45320 */
[----:B------:R-:W-:Y:S01]  /*0080*/  ULDC.64 UR8, c[0x0][0x2f0] ;  /* 0x0000bc0000087ab9 */ /* 0x000fe20000000a00 */
[----:B------:R-:W-:Y:S02]  /*0090*/  ULDC.U8 UR6, c[0x0][0x3c2] ;  /* 0x0000f08000067ab9 */ /* 0x000fe40000000000 */
[----:B------:R-:W-:Y:S01]  /*00a0*/  PLOP3.LUT P0, PT, PT, PT, UP1, 0x80, 0x0 ;  /* 0x000000000000781c */ /* 0x000fe20003f0f018 */
[----:B------:R-:W-:Y:S01]  /*00b0*/  ULDC.64 UR4, c[0x0][0x2f8] ;  /* 0x0000be0000047ab9 */ /* 0x000fe20000000a00 */
[----:B------:R-:W-:Y:S01]  /*00c0*/  PLOP3.LUT P2, PT, PT, PT, UP2, 0x80, 0x0 ;  /* 0x000000000000781c */ /* 0x000fe20003f4f028 */
[----:B------:R-:W-:-:S02]  /*00d0*/  UISETP.NE.AND UP3, UPT, UR6, URZ, UPT ;  /* 0x0000003f0600728c */ /* 0x000fc4000bf65270 */
[----:B------:R-:W-:Y:S01]  /*00e0*/  UISETP.EQ.U32.AND UP0, UPT, UR4, URZ, UPT ;  /* 0x0000003f0400728c */ /* 0x000fe2000bf02070 */
[----:B------:R-:W-:Y:S01]  /*00f0*/  ULDC.64 UR22, c[0x0][0x208] ;  /* 0x0000820000167ab9 */ /* 0x000fe20000000a00 */
[----:B------:R-:W-:Y:S02]  /*0100*/  ULDC.64 UR6, c[0x0][0x2f8] ;  /* 0x0000be0000067ab9 */ /* 0x000fe40000000a00 */
[----:B------:R-:W-:Y:S02]  /*0110*/  UISETP.EQ.OR.EX UP0, UPT, UR5, URZ, !UP3, UP0 ;  /* 0x0000003f0500728c */ /* 0x000fe4000df02700 */
[----:B-1----:R-:W-:-:S06]  /*0120*/  UIMAD.WIDE UR8, UR12, 0x4, UR8 ;  /* 0x000000040c0878a5 */ /* 0x002fcc000f8e0208 */
[----:B------:R-:W-:Y:S02]  /*0130*/  IMAD.U32 R10, RZ, RZ, UR8 ;  /* 0x00000008ff0a7e24 */ /* 0x000fe4000f8e00ff */
[----:B------:R-:W-:Y:S01]  /*0140*/  IMAD.U32 R11, RZ, RZ, UR9 ;  /* 0x00000009ff0b7e24 */ /* 0x000fe2000f8e00ff */
[----:B------:R-:W-:Y:S02]  /*0150*/  @UP1 ULDC.64 UR8, c[0x0][0x300] ;  /* 0x0000c00000081ab9 */ /* 0x000fe40000000a00 */
[----:B------:R-:W-:Y:S02]  /*0160*/  @UP1 UIMAD.WIDE UR8, UR12, 0x4, UR8 ;  /* 0x000000040c0818a5 */ /* 0x000fe4000f8e0208 */
[----:B------:R-:W2:Y:S04]  /*0170*/  @P2 LDG.E R4, desc[UR22][R10.64] ;  /* 0x000000160a042981 */ /* 0x000ea8000c1e1900 */
[----:B------:R-:W-:Y:S01]  /*0180*/  IMAD.U32 R8, RZ, RZ, UR8 ;  /* 0x00000008ff087e24 */ /* 0x000fe2000f8e00ff */
[----:B------:R-:W3:Y:S01]  /*0190*/  @P2 LDG.E R0, desc[UR22][R10.64+0x4] ;  /* 0x000004160a002981 */ /* 0x000ee2000c1e1900 */
[----:B------:R-:W-:Y:S01]  /*01a0*/  IMAD.U32 R9, RZ, RZ, UR9 ;  /* 0x00000009ff097e24 */ /* 0x000fe2000f8e00ff */
[----:B------:R-:W-:Y:S01]  /*01b0*/  PLOP3.LUT P1, PT, PT, PT, UP0, 0x80, 0x0 ;  /* 0x000000000000781c */ /* 0x000fe20003f2f008 */
[----:B------:R-:W-:-:S03]  /*01c0*/  UIMAD.WIDE UR6, UR12, 0x4, UR6 ;  /* 0x000000040c0678a5 */ /* 0x000fc6000f8e0206 */
[----:B------:R-:W4:Y:S03]  /*01d0*/  @P0 LDG.E R2, desc[UR22][R8.64] ;  /* 0x0000001608020981 */ /* 0x000f26000c1e1900 */
[----:B------:R-:W-:Y:S02]  /*01e0*/  IMAD.U32 R6, RZ, RZ, UR6 ;  /* 0x00000006ff067e24 */ /* 0x000fe4000f8e00ff */
[----:B------:R-:W-:-:S05]  /*01f0*/  IMAD.U32 R7, RZ, RZ, UR7 ;  /* 0x00000007ff077e24 */ /* 0x000fca000f8e00ff */
[----:B------:R-:W5:Y:S01]  /*0200*/  @!P1 LDG.E R3, desc[UR22][R6.64] ;  /* 0x0000001606039981 */ /* 0x000f62000c1e1900 */
[----:B------:R-:W-:Y:S01]  /*0210*/  UMOV UR15, 0xffffffff ;  /* 0xffffffff000f7882 */ /* 0x000fe20000000000 */
[----:B------:R-:W-:Y:S01]  /*0220*/  UMOV UR25, URZ ;  /* 0x0000003f00197c82 */ /* 0x000fe20008000000 */
[----:B------:R-:W-:Y:S01]  /*0230*/  UMOV UR26, 0xffffffff ;  /* 0xffffffff001a7882 */ /* 0x000fe20000000000 */
[----:B------:R-:W1:Y:S08]  /*0240*/  S2UR UR19, SR_CTAID.X ;  /* 0x00000000001379c3 */ /* 0x000e700000002500 */
[----:B------:R-:W1:Y:S01]  /*0250*/  S2UR UR10, SR_CTAID.Z ;  /* 0x00000000000a79c3 */ /* 0x000e620000002700 */
[----:B--2---:R-:W-:-:S02]  /*0260*/  @P2 R2UR UR15, R4 ;  /* 0x00000000040f22ca */ /* 0x004fc400000e0000 */
[----:B---3--:R-:W-:Y:S02]  /*0270*/  @P2 R2UR UR17, R0 ;  /* 0x00000000001122ca */ /* 0x008fe400000e0000 */
[----:B----4-:R-:W-:Y:S02]  /*0280*/  @P0 R2UR UR25, R2 ;  /* 0x00000000021902ca */ /* 0x010fe400000e0000 */
[----:B------:R-:W-:-:S04]  /*0290*/  ISETP.NE.U32.AND P0, PT, RZ, UR4, PT ;  /* 0x00000004ff007c0c */ /* 0x000fc8000bf05070 */
[----:B------:R-:W-:-:S05]  /*02a0*/  ISETP.NE.AND.EX P0, PT, RZ, UR5, PT, P0 ;  /* 0x00000005ff007c0c */ /* 0x000fca000bf05300 */
[----:B------:R-:W-:Y:S01]  /*02b0*/  @UP2 UIADD3 UR17, UR17, -UR15, URZ ;  /* 0x8000000f11112290 */ /* 0x000fe2000fffe03f */
[----:B-----5:R-:W-:-:S06]  /*02c0*/  @!P1 R2UR UR26, R3 ;  /* 0x00000000031a92ca */ /* 0x020fcc00000e0000 */
[----:B------:R-:W-:Y:S01]  /*02d0*/  @!UP2 ULDC UR17, c[0x0][0x2c4] ;  /* 0x0000b1000011aab9 */ /* 0x000fe20000000800 */
[----:B-1----:R-:W-:Y:S08]  /*02e0*/  @!P0 BRA `(.L_x_698) ;  /* 0x00000000001c8947 */ /* 0x002ff00003800000 */
[----:B------:R-:W-:-:S13]  /*02f0*/  PLOP3.LUT P0, PT, PT, PT, UP3, 0x80, 0x0 ;  /* 0x000000000000781c */ /* 0x000fda0003f0f038 */
[----:B------:R-:W2:Y:S04]  /*0300*/  @P0 LDG.E R0, desc[UR22][R6.64+0x4] ;  /* 0x0000041606000981 */ /* 0x000ea8000c1e1900 */
[----:B------:R-:W3:Y:S01]  /*0310*/  @!P0 LDG.E R2, desc[UR22][R6.64] ;  /* 0x0000001606028981 */ /* 0x000ee2000c1e1900 */
[----:B--2---:R-:W-:-:S13]  /*0320*/  @P0 R2UR UR6, R0 ;  /* 0x00000000000602ca */ /* 0x004fda00000e0000 */
[----:B------:R-:W-:-:S07]  /*0330*/  @UP3 UIADD3 UR6, UR6, -UR26, URZ ;  /* 0x8000001a06063290 */ /* 0x000fce000fffe03f */
[----:B---3--:R-:W-:Y:S01]  /*0340*/  @!P0 R2UR UR6, R2 ;  /* 0x00000000020682ca */ /* 0x008fe200000e0000 */
[----:B------:R-:W-:-:S14]  /*0350*/  BRA `(.L_x_699) ;  /* 0x0000000000047947 */ /* 0x000fdc0003800000 */
.L_x_698:
[----:B------:R-:W-:-:S03]  /*0360*/  ULDC UR6, c[0x0][0x2c8] ;  /* 0x0000b20000067ab9 */ /* 0x000fc60000000800 */
.L_x_699:
[----:B------:R-:W-:Y:S02]  /*0370*/  ULDC.64 UR4, c[0x0][0x308] ;  /* 0x0000c20000047ab9 */ /* 0x000fe40000000a00 */
[----:B------:R-:W-:-:S04]  /*0380*/  UISETP.NE.U32.AND UP2, UPT, UR4, URZ, UPT ;  /* 0x0000003f0400728c */ /* 0x000fc8000bf45070 */
[----:B------:R-:W-:-:S06]  /*0390*/  UISETP.NE.AND.EX UP2, UPT, UR5, URZ, UPT, UP2 ;  /* 0x0000003f0500728c */ /* 0x000fcc000bf45320 */
[----:B------:R-:W-:-:S05]  /*03a0*/  PLOP3.LUT P0, PT, PT, PT, UP2, 0x80, 0x0 ;  /* 0x000000000000781c */ /* 0x000fca0003f0f028 */
[----:B------:R-:W-:Y:S02]  /*03b0*/  @UP2 ULDC.64 UR4, c[0x0][0x308] ;  /* 0x0000c20000042ab9 */ /* 0x000fe40000000a00 */
[----:B------:R-:W-:-:S06]  /*03c0*/  @UP2 UIMAD.WIDE UR4, UR12, 0x4, UR4 ;  /* 0x000000040c0428a5 */ /* 0x000fcc000f8e0204 */
[----:B------:R-:W-:Y:S02]  /*03d0*/  IMAD.U32 R2, RZ, RZ, UR4 ;  /* 0x00000004ff027e24 */ /* 0x000fe4000f8e00ff */
[----:B------:R-:W-:Y:S01]  /*03e0*/  IMAD.U32 R3, RZ, RZ, UR5 ;  /* 0x00000005ff037e24 */ /* 0x000fe2000f8e00ff */
[----:B------:R-:W-:Y:S01]  /*03f0*/  USHF.L.U32 UR19, UR19, 0x6, URZ ;  /* 0x0000000613137899 */ /* 0x000fe2000800063f */
[----:B------:R-:W-:-:S03]  /*0400*/  @!UP2 ULDC.64 UR4, c[0x0][0x318] ;  /* 0x0000c6000004aab9 */ /* 0x000fc60000000a00 */
[----:B------:R-:W2:Y:S01]  /*0410*/  @P0 LDG.E R0, desc[UR22][R2.64] ;  /* 0x0000001602000981 */ /* 0x000ea2000c1e1900 */
[----:B------:R-:W-:Y:S02]  /*0420*/  UISETP.GT.AND UP1, UPT, UR17, UR19, UPT ;  /* 0x000000131100728c */ /* 0x000fe4000bf24270 */
[----:B------:R-:W-:-:S03]  /*0430*/  @!UP2 UISETP.NE.U32.AND UP0, UPT, UR4, URZ, UPT ;  /* 0x0000003f0400a28c */ /* 0x000fc6000bf05070 */
[----:B------:R-:W-:Y:S01]  /*0440*/  @!UP2 ULDC UR4, c[0x0][0x2cc] ;  /* 0x0000b3000004aab9 */ /* 0x000fe20000000800 */
[----:B------:R-:W-:-:S04]  /*0450*/  @!UP2 UISETP.NE.AND.EX UP0, UPT, UR5, URZ, UPT, UP0 ;  /* 0x0000003f0500a28c */ /* 0x000fc8000bf05300 */
[----:B------:R-:W-:Y:S01]  /*0460*/  @!UP2 USEL UR4, UR4, URZ, UP0 ;  /* 0x0000003f0404a287 */ /* 0x000fe20008000000 */
[----:B--2---:R-:W-:Y:S02]  /*0470*/  @P0 R2UR UR24, R0 ;  /* 0x00000000001802ca */ /* 0x004fe400000e0000 */
[----:B------:R-:W-:-:S11]  /*0480*/  PLOP3.LUT P0, PT, PT, PT, UP1, 0x80, 0x0 ;  /* 0x000000000000781c */ /* 0x000fd60003f0f018 */
[----:B------:R-:W-:Y:S02]  /*0490*/  @UP2 UIADD3 UR24, UR24, -UR25, URZ ;  /* 0x8000001918182290 */ /* 0x000fe4000fffe03f */
[----:B------:R-:W-:Y:S10]  /*04a0*/  @!P0 EXIT ;  /* 0x000000000000894d */ /* 0x000ff40003800000 */
[----:B------:R-:W-:Y:S01]  /*04b0*/  UIADD3 UR5, -UR17, 0x7f, UR19 ;  /* 0x0000007f11057890 */ /* 0x000fe2000fffe113 */
[----:B------:R-:W1:Y:S01]  /*04c0*/  S2R R3, SR_TID.X ;  /* 0x0000000000037919 */ /* 0x000e620000002100 */
[----:B------:R-:W-:Y:S01]  /*04d0*/  @!UP2 UIADD3 UR24, UR4, UR6, -UR25 ;  /* 0x000000060418a290 */ /* 0x000fe2000fffe819 */
[----:B------:R-:W-:Y:S01]  /*04e0*/  ULDC UR11, c[0x0][0x398] ;  /* 0x0000e600000b7ab9 */ /* 0x000fe20000000800 */
[----:B------:R-:W-:Y:S02]  /*04f0*/  ULDC UR9, c[0x0][0x2c8] ;  /* 0x0000b20000097ab9 */ /* 0x000fe40000000800 */
[----:B------:R-:W-:Y:S02]  /*0500*/  UIADD3 UR5, UR5, UR11, UR24 ;  /* 0x0000000b05057290 */ /* 0x000fe4000fffe018 */
[----:B------:R-:W-:Y:S02]  /*0510*/  UIADD3 UR7, UR24, 0x3f, URZ ;  /* 0x0000003f18077890 */ /* 0x000fe4000fffe03f */
[----:B------:R-:W-:-:S02]  /*0520*/  USHF.R.S32.HI UR4, URZ, 0x1f, UR5 ;  /* 0x0000001f3f047899 */ /* 0x000fc40008011405 */
[----:B------:R-:W-:Y:S02]  /*0530*/  USHF.R.S32.HI UR6, URZ, 0x1f, UR7 ;  /* 0x0000001f3f067899 */ /* 0x000fe40008011407 */
[----:B------:R-:W-:Y:S02]  /*0540*/  UIADD3 UR9, UR9, 0x3f, URZ ;  /* 0x0000003f09097890 */ /* 0x000fe4000fffe03f */
[----:B------:R-:W-:Y:S02]  /*0550*/  ULEA.HI UR4, UR4, UR5, URZ, 0x6 ;  /* 0x0000000504047291 */ /* 0x000fe4000f8f303f */
[----:B------:R-:W-:Y:S02]  /*0560*/  ULEA.HI UR6, UR6, UR7, URZ, 0x6 ;  /* 0x0000000706067291 */ /* 0x000fe4000f8f303f */
[----:B------:R-:W-:Y:S02]  /*0570*/  USHF.R.S32.HI UR8, URZ, 0x1f, UR9 ;  /* 0x0000001f3f087899 */ /* 0x000fe40008011409 */
[----:B------:R-:W-:-:S02]  /*0580*/  USHF.R.S32.HI UR4, URZ, 0x6, UR4 ;  /* 0x000000063f047899 */ /* 0x000fc40008011404 */
[----:B------:R-:W-:Y:S02]  /*0590*/  USHF.R.S32.HI UR6, URZ, 0x6, UR6 ;  /* 0x000000063f067899 */ /* 0x000fe40008011406 */
[----:B------:R-:W-:Y:S02]  /*05a0*/  ULEA.HI UR8, UR8, UR9, URZ, 0x6 ;  /* 0x0000000908087291 */ /* 0x000fe4000f8f303f */
[----:B------:R-:W-:Y:S02]  /*05b0*/  IMAD.U32 R5, RZ, RZ, UR4 ;  /* 0x00000004ff057e24 */ /* 0x000fe4000f8e00ff */
[----:B------:R-:W-:Y:S01]  /*05c0*/  USHF.R.S32.HI UR8, URZ, 0x6, UR8 ;  /* 0x000000063f087899 */ /* 0x000fe20008011408 */
[----:B------:R-:W-:-:S05]  /*05d0*/  IMAD.U32 R0, RZ, RZ, UR6 ;  /* 0x00000006ff007e24 */ /* 0x000fca000f8e00ff */
[----:B------:R-:W-:-:S04]  /*05e0*/  VIMNMX3 R0, R0, UR8, R5, PT ;  /* 0x0000000800007c0f */ /* 0x000fc8000b800105 */
[----:B------:R-:W-:-:S13]  /*05f0*/  R2UR UR18, R0 ;  /* 0x00000000001272ca */ /* 0x000fda00000e0000 */
[----:B------:R-:W-:-:S13]  /*0600*/  ISETP.LT.AND P0, PT, RZ, UR18, PT ;  /* 0x00000012ff007c0c */ /* 0x000fda000bf01270 */
[----:B-1----:R-:W-:Y:S05]  /*0610*/  @P0 BRA `(.L_x_700) ;  /* 0x0000000800580947 */ /* 0x002fea0003800000 */
[----:B------:R-:W-:Y:S01]  /*0620*/  UISETP.NE.AND UP0, UPT, UR15, -0x1, UPT ;  /* 0xffffffff0f00788c */ /* 0x000fe2000bf05270 */
[----:B------:R-:W-:Y:S01]  /*0630*/  SHF.R.S32.HI R8, RZ, 0x1f, R3 ;  /* 0x0000001fff087819 */ /* 0x000fe20000011403 */
[----:B------:R-:W-:Y:S01]  /*0640*/  USHF.R.S32.HI UR8, URZ, 0x1f, UR19 ;  /* 0x0000001f3f087899 */ /* 0x000fe20008011413 */
[----:B------:R-:W-:Y:S01]  /*0650*/  BSSY B0, `(.L_x_701) ;  /* 0x000003e000007945 */ /* 0x000fe20003800000 */
[----:B------:R-:W-:Y:S01]  /*0660*/  UIADD3 UR17, -UR19, UR17, URZ ;  /* 0x0000001113117290 */ /* 0x000fe2000fffe13f */
[----:B------:R-:W-:Y:S01]  /*0670*/  LEA.HI R8, R8, R3, RZ, 0x3 ;  /* 0x0000000308087211 */ /* 0x000fe200078f18ff */
[----:B------:R-:W-:-:S03]  /*0680*/  USHF.R.S32.HI UR11, URZ, 0x1f, UR10 ;  /* 0x0000001f3f0b7899 */ /* 0x000fc6000801140a */
[----:B------:R-:W-:Y:S02]  /*0690*/  LOP3.LUT R0, R8, 0xfffffff8, RZ, 0xc0, !PT ;  /* 0xfffffff808007812 */ /* 0x000fe400078ec0ff */
[----:B------:R-:W-:Y:S01]  /*06a0*/  @!UP0 USHF.R.S32.HI UR9, URZ, 0x1f, UR12 ;  /* 0x0000001f3f098899 */ /* 0x000fe2000801140c */
[----:B------:R-:W-:Y:S01]  /*06b0*/  SHF.R.S32.HI R8, RZ, 0x3, R8 ;  /* 0x00000003ff087819 */ /* 0x000fe20000011408 */
[----:B------:R-:W-:Y:S01]  /*06c0*/  @!UP0 ULDC.64 UR4, c[0x0][0x290] ;  /* 0x0000a40000048ab9 */ /* 0x000fe20000000a00 */
[----:B------:R-:W-:Y:S01]  /*06d0*/  IMAD.IADD R3, R3, 0x1, -R0 ;  /* 0x0000000103037824 */ /* 0x000fe200078e0a00 */
[----:B------:R-:W-:Y:S01]  /*06e0*/  @!UP0 UIMAD UR9, UR9, UR4, URZ ;  /* 0x00000004090982a4 */ /* 0x000fe2000f8e023f */
[----:B------:R-:W-:Y:S01]  /*06f0*/  ISETP.GE.AND P1, PT, R8, UR17, PT ;  /* 0x0000001108007c0c */ /* 0x000fe2000bf26270 */
[----:B------:R-:W-:Y:S01]  /*0700*/  @!UP0 UIMAD.WIDE.U32 UR20, UR12, UR4, URZ ;  /* 0x000000040c1482a5 */ /* 0x000fe2000f8e003f */
[C---:B------:R-:W-:Y:S01]  /*0710*/  IMAD.SHL.U32 R16, R3.reuse, 0x8, RZ ;  /* 0x0000000803107824 */ /* 0x040fe200078e00ff */
[----:B------:R-:W-:Y:S01]  /*0720*/  @!UP0 UIMAD UR9, UR12, UR5, UR9 ;  /* 0x000000050c0982a4 */ /* 0x000fe2000f8e0209 */
[----:B------:R-:W-:-:S02]  /*0730*/  ISETP.NE.AND P6, PT, R3, RZ, PT ;  /* 0x000000ff0300720c */ /* 0x000fc40003fc5270 */
[----:B------:R-:W-:Y:S01]  /*0740*/  ULDC.64 UR4, c[0x0][0x298] ;  /* 0x0000a60000047ab9 */ /* 0x000fe20000000a00 */
[--C-:B------:R-:W-:Y:S01]  /*0750*/  SHF.R.S32.HI R17, RZ, 0x1f, R16.reuse ;  /* 0x0000001fff117819 */ /* 0x100fe20000011410 */
[----:B------:R-:W-:Y:S01]  /*0760*/  UIMAD UR8, UR8, UR4, URZ ;  /* 0x00000004080872a4 */ /* 0x000fe2000f8e023f */
[----:B------:R-:W-:Y:S01]  /*0770*/  IMAD.U32 R5, RZ, RZ, UR4 ;  /* 0x00000004ff057e24 */ /* 0x000fe2000f8e00ff */
[----:B------:R-:W-:Y:S01]  /*0780*/  @UP0 UIMAD.WIDE.U32 UR6, UR15, UR4, URZ ;  /* 0x000000040f0602a5 */ /* 0x000fe2000f8e003f */
[C---:B------:R-:W-:Y:S01]  /*0790*/  VIADD R7, R16.reuse, 0x40 ;  /* 0x0000004010077836 */ /* 0x040fe20000000000 */
[----:B------:R-:W-:Y:S01]  /*07a0*/  UIMAD UR8, UR19, UR5, UR8 ;  /* 0x00000005130872a4 */ /* 0x000fe2000f8e0208 */
[----:B------:R-:W-:Y:S01]  /*07b0*/  IMAD.WIDE.U32 R4, R5, UR19, R16 ;  /* 0x0000001305047c25 */ /* 0x000fe2000f8e0010 */
[----:B------:R-:W-:Y:S02]  /*07c0*/  @UP0 UIMAD UR15, UR15, UR5, UR7 ;  /* 0x000000050f0f02a4 */ /* 0x000fe4000f8e0207 */
[----:B------:R-:W-:Y:S01]  /*07d0*/  @!UP0 UIADD3 UR15, UR21, UR9, URZ ;  /* 0x00000009150f8290 */ /* 0x000fe2000fffe03f */
[----:B------:R-:W-:Y:S01]  /*07e0*/  VIADD R6, R16, 0x80 ;  /* 0x0000008010067836 */ /* 0x000fe20000000000 */
[----:B------:R-:W-:Y:S01]  /*07f0*/  @UP0 UMOV UR14, UR6 ;  /* 0x00000006000e0c82 */ /* 0x000fe20008000000 */
[----:B------:R-:W-:Y:S01]  /*0800*/  @!UP0 UMOV UR14, UR20 ;  /* 0x00000014000e8c82 */ /* 0x000fe20008000000 */
[----:B------:R-:W-:Y:S01]  /*0810*/  IMAD.U32 R0, RZ, RZ, UR8 ;  /* 0x00000008ff007e24 */ /* 0x000fe2000f8e00ff */
[----:B------:R-:W-:Y:S01]  /*0820*/  IADD3 R2, P0, R4, UR14, RZ ;  /* 0x0000000e04027c10 */ /* 0x000fe2000ff1e0ff */
[----:B------:R-:W-:Y:S01]  /*0830*/  ULDC.64 UR6, c[0x0][0x2a0] ;  /* 0x0000a80000067ab9 */ /* 0x000fe20000000a00 */
[----:B------:R-:W-:Y:S01]  /*0840*/  ULDC UR8, c[0x0][0x270] ;  /* 0x00009c0000087ab9 */ /* 0x000fe20000000800 */
[----:B------:R-:W-:Y:S01]  /*0850*/  UIMAD UR11, UR11, UR6, URZ ;  /* 0x000000060b0b72a4 */ /* 0x000fe2000f8e023f */
[----:B------:R-:W-:Y:S01]  /*0860*/  IADD3.X R3, R5, UR15, R0, P0, !PT ;  /* 0x0000000f05037c10 */ /* 0x000fe200087fe400 */
[----:B------:R-:W-:Y:S01]  /*0870*/  IMAD.U32 R10, RZ, RZ, UR6 ;  /* 0x00000006ff0a7e24 */ /* 0x000fe2000f8e00ff */
[----:B------:R-:W-:Y:S01]  /*0880*/  UIMAD UR8, UR12, UR8, UR10 ;  /* 0x000000080c0872a4 */ /* 0x000fe2000f8e020a */
[----:B------:R-:W-:Y:S01]  /*0890*/  VIADD R0, R8, 0x10 ;  /* 0x0000001008007836 */ /* 0x000fe20000000000 */
[----:B------:R-:W-:Y:S01]  /*08a0*/  UIMAD UR7, UR10, UR7, UR11 ;  /* 0x000000070a0772a4 */ /* 0x000fe2000f8e020b */
[----:B------:R-:W-:Y:S01]  /*08b0*/  IMAD.WIDE.U32 R10, R10, UR10, R2 ;  /* 0x0000000a0a0a7c25 */ /* 0x000fe2000f8e0002 */
[----:B------:R-:W-:Y:S01]  /*08c0*/  ULDC UR6, c[0x0][0x2c4] ;  /* 0x0000b10000067ab9 */ /* 0x000fe20000000800 */
[----:B------:R-:W-:Y:S01]  /*08d0*/  SHF.R.S32.HI R2, RZ, 0x1f, R8 ;  /* 0x0000001fff027819 */ /* 0x000fe20000011408 */
[----:B------:R-:W-:Y:S01]  /*08e0*/  UIMAD UR19, UR8, UR6, UR19 ;  /* 0x00000006081372a4 */ /* 0x000fe2000f8e0213 */
[C---:B------:R-:W-:Y:S01]  /*08f0*/  ISETP.GE.AND P0, PT, R0.reuse, UR17, PT ;  /* 0x0000001100007c0c */ /* 0x040fe2000bf06270 */
[----:B------:R-:W-:Y:S01]  /*0900*/  VIADD R15, R11, UR7 ;  /* 0x000000070b0f7c36 */ /* 0x000fe20008000000 */
[----:B------:R-:W-:Y:S01]  /*0910*/  ISETP.GE.OR P4, PT, R0, UR17, P6 ;  /* 0x0000001100007c0c */ /* 0x000fe2000b786670 */
[----:B------:R-:W-:Y:S01]  /*0920*/  VIADD R5, R8, 0x20 ;  /* 0x0000002008057836 */ /* 0x000fe20000000000 */
[----:B------:R-:W-:Y:S11]  /*0930*/  @P1 BRA `(.L_x_702) ;  /* 0x00000000003c1947 */ /* 0x000ff60003800000 */
[----:B------:R-:W-:Y:S01]  /*0940*/  IMAD R3, R2, UR4, RZ ;  /* 0x0000000402037c24 */ /* 0x000fe2000f8e02ff */
[----:B------:R-:W-:Y:S01]  /*0950*/  ULDC UR8, c[0x0][0x2d0] ;  /* 0x0000b40000087ab9 */ /* 0x000fe20000000800 */
[----:B------:R-:W-:Y:S01]  /*0960*/  IMAD.MOV.U32 R14, RZ, RZ, R10 ;  /* 0x000000ffff0e7224 */ /* 0x000fe200078e000a */
[----:B------:R-:W-:Y:S01]  /*0970*/  ISETP.GE.AND P5, PT, R16, UR8, PT ;  /* 0x0000000810007c0c */ /* 0x000fe2000bfa6270 */
[C---:B------:R-:W-:Y:S01]  /*0980*/  IMAD R0, R8.reuse, UR5, R3 ;  /* 0x0000000508007c24 */ /* 0x040fe2000f8e0203 */
[----:B------:R-:W-:Y:S01]  /*0990*/  ISETP.GE.AND P3, PT, R7, UR8, PT ;  /* 0x0000000807007c0c */ /* 0x000fe2000bf66270 */
[----:B------:R-:W-:Y:S01]  /*09a0*/  IMAD.WIDE.U32 R12, R8, UR4, R14 ;  /* 0x00000004080c7c25 */ /* 0x000fe2000f8e000e */
[----:B------:R-:W-:Y:S01]  /*09b0*/  ISETP.GE.AND P2, PT, R6, UR8, PT ;  /* 0x0000000806007c0c */ /* 0x000fe2000bf46270 */
[----:B------:R-:W-:Y:S02]  /*09c0*/  ULDC.64 UR6, c[0x0][0x280] ;  /* 0x0000a00000067ab9 */ /* 0x000fe40000000a00 */
[----:B------:R-:W-:Y:S01]  /*09d0*/  IMAD.IADD R0, R13, 0x1, R0 ;  /* 0x000000010d007824 */ /* 0x000fe200078e0200 */
[----:B------:R-:W-:-:S04]  /*09e0*/  LEA R18, P1, R12, UR6, 0x1 ;  /* 0x000000060c127c11 */ /* 0x000fc8000f8208ff */
[----:B------:R-:W-:-:S05]  /*09f0*/  LEA.HI.X R19, R12, UR7, R0, 0x1, P1 ;  /* 0x000000070c137c11 */ /* 0x000fca00088f0c00 */
[----:B------:R1:W-:Y:S04]  /*0a00*/  @!P5 STG.E.128 desc[UR22][R18.64], RZ ;  /* 0x000000ff1200d986 */ /* 0x0003e8000c101d16 */
[----:B------:R1:W-:Y:S04]  /*0a10*/  @!P3 STG.E.128 desc[UR22][R18.64+0x80], RZ ;  /* 0x000080ff1200b986 */ /* 0x0003e8000c101d16 */
[----:B------:R1:W-:Y:S02]  /*0a20*/  @!P2 STG.E.128 desc[UR22][R18.64+0x100], RZ ;  /* 0x000100ff1200a986 */ /* 0x0003e4000c101d16 */
.L_x_702:
[----:B------:R-:W-:Y:S05]  /*0a30*/  BSYNC B0 ;  /* 0x0000000000007941 */ /* 0x000fea0003800000 */
.L_x_701:
[----:B------:R-:W-:Y:S01]  /*0a40*/  BSSY B0, `(.L_x_703) ;  /* 0x0000016000007945 */ /* 0x000fe20003800000 */
[----:B------:R-:W-:Y:S02]  /*0a50*/  ISETP.GE.AND P1, PT, R5, UR17, PT ;  /* 0x0000001105007c0c */ /* 0x000fe4000bf26270 */
[----:B------:R-:W-:Y:S01]  /*0a60*/  IADD3 R4, R8, 0x30, RZ ;  /* 0x0000003008047810 */ /* 0x000fe20007ffe0ff */
[----:B------:R-:W-:Y:S05]  /*0a70*/  @P0 BRA `(.L_x_704) ;  /* 0x0000000000480947 */ /* 0x000fea0003800000 */
[----:B------:R-:W-:Y:S01]  /*0a80*/  IADD3 R3, P0, R8, 0x10, RZ ;  /* 0x0000001008037810 */ /* 0x000fe20007f1e0ff */
[----:B------:R-:W-:Y:S01]  /*0a90*/  IMAD.MOV.U32 R12, RZ, RZ, R10 ;  /* 0x000000ffff0c7224 */ /* 0x000fe200078e000a */
[----:B------:R-:W-:Y:S01]  /*0aa0*/  MOV R13, R15 ;  /* 0x0000000f000d7202 */ /* 0x000fe20000000f00 */
[----:B------:R-:W-:Y:S01]  /*0ab0*/  ULDC UR8, c[0x0][0x2d0] ;  /* 0x0000b40000087ab9 */ /* 0x000fe20000000800 */
[----:B------:R-:W-:Y:S01]  /*0ac0*/  ULDC.64 UR6, c[0x0][0x280] ;  /* 0x0000a00000067ab9 */ /* 0x000fe20000000a00 */
[----:B------:R-:W-:Y:S01]  /*0ad0*/  IMAD.X R0, RZ, RZ, R2, P0 ;  /* 0x000000ffff007224 */ /* 0x000fe200000e0602 */
[----:B------:R-:W-:Y:S01]  /*0ae0*/  ISETP.GE.AND P3, PT, R16, UR8, PT ;  /* 0x0000000810007c0c */ /* 0x000fe2000bf66270 */
[----:B------:R-:W-:Y:S01]  /*0af0*/  IMAD.WIDE.U32 R12, R3, UR4, R12 ;  /* 0x00000004030c7c25 */ /* 0x000fe2000f8e000c */
[----:B------:R-:W-:Y:S02]  /*0b00*/  ISETP.GE.AND P2, PT, R7, UR8, PT ;  /* 0x0000000807007c0c */ /* 0x000fe4000bf46270 */
[----:B------:R-:W-:Y:S01]  /*0b10*/  ISETP.GE.AND P0, PT, R6, UR8, PT ;  /* 0x0000000806007c0c */ /* 0x000fe2000bf06270 */
[----:B------:R-:W-:Y:S01]  /*0b20*/  IMAD R0, R0, UR4, RZ ;  /* 0x0000000400007c24 */ /* 0x000fe2000f8e02ff */
[----:B-1----:R-:W-:-:S03]  /*0b30*/  LEA R18, P5, R12, UR6, 0x1 ;  /* 0x000000060c127c11 */ /* 0x002fc6000f8a08ff */
[----:B------:R-:W-:-:S04]  /*0b40*/  IMAD R0, R3, UR5, R0 ;  /* 0x0000000503007c24 */ /* 0x000fc8000f8e0200 */
[----:B------:R-:W-:-:S05]  /*0b50*/  IMAD.IADD R0, R13, 0x1, R0 ;  /* 0x000000010d007824 */ /* 0x000fca00078e0200 */
[----:B------:R-:W-:-:S05]  /*0b60*/  LEA.HI.X R19, R12, UR7, R0, 0x1, P5 ;  /* 0x000000070c137c11 */ /* 0x000fca000a8f0c00 */
[----:B------:R2:W-:Y:S04]  /*0b70*/  @!P3 STG.E.128 desc[UR22][R18.64], RZ ;  /* 0x000000ff1200b986 */ /* 0x0005e8000c101d16 */
[----:B------:R2:W-:Y:S04]  /*0b80*/  @!P2 STG.E.128 desc[UR22][R18.64+0x80], RZ ;  /* 0x000080ff1200a986 */ /* 0x0005e8000c101d16 */
[----:B------:R2:W-:Y:S02]  /*0b90*/  @!P0 STG.E.128 desc[UR22][R18.64+0x100], RZ ;  /* 0x000100ff12008986 */ /* 0x0005e4000c101d16 */
.L_x_704:
[----:B------:R-:W-:Y:S05]  /*0ba0*/  BSYNC B0 ;  /* 0x0000000000007941 */ /* 0x000fea0003800000 */
.L_x_703:
[----:B------:R-:W-:Y:S01]  /*0bb0*/  BSSY B0, `(.L_x_705) ;  /* 0x0000015000007945 */ /* 0x000fe20003800000 */
[----:B------:R-:W-:-:S03]  /*0bc0*/  ISETP.GE.AND P0, PT, R4, UR17, PT ;  /* 0x0000001104007c0c */ /* 0x000fc6000bf06270 */
[----:B------:R-:W-:Y:S10]  /*0bd0*/  @P1 BRA `(.L_x_706) ;  /* 0x0000000000481947 */ /* 0x000ff40003800000 */
        /* <DEDUP_REMOVED lines=11> */
[----:B-12---:R-:W-:-:S03]  /*0c90*/  LEA R18, P5, R12, UR6, 0x1 ;  /* 0x000000060c127c11 */ /* 0x006fc6000f8a08ff */
[----:B------:R-:W-:-:S04]  /*0ca0*/  IMAD R0, R3, UR5, R0 ;  /* 0x0000000503007c24 */ /* 0x000fc8000f8e0200 */
[----:B------:R-:W-:-:S05]  /*0cb0*/  IMAD.IADD R3, R13, 0x1, R0 ;  /* 0x000000010d037824 */ /* 0x000fca00078e0200 */
[----:B------:R-:W-:-:S05]  /*0cc0*/  LEA.HI.X R19, R12, UR7, R3, 0x1, P5 ;  /* 0x000000070c137c11 */ /* 0x000fca000a8f0c03 */
[----:B------:R3:W-:Y:S04]  /*0cd0*/  @!P3 STG.E.128 desc[UR22][R18.64], RZ ;  /* 0x000000ff1200b986 */ /* 0x0007e8000c101d16 */
[----:B------:R3:W-:Y:S04]  /*0ce0*/  @!P2 STG.E.128 desc[UR22][R18.64+0x80], RZ ;  /* 0x000080ff1200a986 */ /* 0x0007e8000c101d16 */
[----:B------:R3:W-:Y:S02]  /*0cf0*/  @!P1 STG.E.128 desc[UR22][R18.64+0x100], RZ ;  /* 0x000100ff12009986 */ /* 0x0007e4000c101d16 */
.L_x_706:
[----:B------:R-:W-:Y:S05]  /*0d00*/  BSYNC B0 ;  /* 0x0000000000007941 */ /* 0x000fea0003800000 */
.L_x_705:
[----:B------:R-:W-:Y:S01]  /*0d10*/  BSSY B0, `(.L_x_707) ;  /* 0x0000014000007945 */ /* 0x000fe20003800000 */
[----:B------:R-:W-:-:S03]  /*0d20*/  ISETP.GE.OR P5, PT, R8, UR17, P6 ;  /* 0x0000001108007c0c */ /* 0x000fc6000b7a6670 */
[----:B------:R-:W-:Y:S10]  /*0d30*/  @P0 BRA `(.L_x_708) ;  /* 0x0000000000440947 */ /* 0x000ff40003800000 */
[----:B------:R-:W-:Y:S01]  /*0d40*/  IADD3 R3, P0, R8, 0x30, RZ ;  /* 0x0000003008037810 */ /* 0x000fe20007f1e0ff */
[----:B------:R-:W-:Y:S01]  /*0d50*/  IMAD.MOV.U32 R11, RZ, RZ, R15 ;  /* 0x000000ffff0b7224 */ /* 0x000fe200078e000f */
[----:B------:R-:W-:Y:S01]  /*0d60*/  ULDC UR8, c[0x0][0x2d0] ;  /* 0x0000b40000087ab9 */ /* 0x000fe20000000800 */
[----:B------:R-:W-:Y:S01]  /*0d70*/  ULDC.64 UR6, c[0x0][0x280] ;  /* 0x0000a00000067ab9 */ /* 0x000fe20000000a00 */
[----:B------:R-:W-:Y:S01]  /*0d80*/  ISETP.GE.AND P2, PT, R16, UR8, PT ;  /* 0x0000000810007c0c */ /* 0x000fe2000bf46270 */
[----:B------:R-:W-:Y:S01]  /*0d90*/  IMAD.X R0, RZ, RZ, R2, P0 ;  /* 0x000000ffff007224 */ /* 0x000fe200000e0602 */
[----:B------:R-:W-:Y:S01]  /*0da0*/  ISETP.GE.AND P1, PT, R7, UR8, PT ;  /* 0x0000000807007c0c */ /* 0x000fe2000bf26270 */
[----:B------:R-:W-:Y:S01]  /*0db0*/  IMAD.WIDE.U32 R10, R3, UR4, R10 ;  /* 0x00000004030a7c25 */ /* 0x000fe2000f8e000a */
[----:B------:R-:W-:-:S03]  /*0dc0*/  ISETP.GE.AND P0, PT, R6, UR8, PT ;  /* 0x0000000806007c0c */ /* 0x000fc6000bf06270 */
[----:B------:R-:W-:Y:S01]  /*0dd0*/  IMAD R0, R0, UR4, RZ ;  /* 0x0000000400007c24 */ /* 0x000fe2000f8e02ff */
[----:B------:R-:W-:-:S03]  /*0de0*/  LEA R6, P3, R10, UR6, 0x1 ;  /* 0x000000060a067c11 */ /* 0x000fc6000f8608ff */
[----:B------:R-:W-:-:S04]  /*0df0*/  IMAD R3, R3, UR5, R0 ;  /* 0x0000000503037c24 */ /* 0x000fc8000f8e0200 */
[----:B------:R-:W-:-:S05]  /*0e00*/  IMAD.IADD R3, R11, 0x1, R3 ;  /* 0x000000010b037824 */ /* 0x000fca00078e0203 */
[----:B------:R-:W-:-:S05]  /*0e10*/  LEA.HI.X R7, R10, UR7, R3, 0x1, P3 ;  /* 0x000000070a077c11 */ /* 0x000fca00098f0c03 */
[----:B------:R4:W-:Y:S04]  /*0e20*/  @!P2 STG.E.128 desc[UR22][R6.64], RZ ;  /* 0x000000ff0600a986 */ /* 0x0009e8000c101d16 */
[----:B------:R4:W-:Y:S04]  /*0e30*/  @!P1 STG.E.128 desc[UR22][R6.64+0x80], RZ ;  /* 0x000080ff06009986 */ /* 0x0009e8000c101d16 */
[----:B------:R4:W-:Y:S02]  /*0e40*/  @!P0 STG.E.128 desc[UR22][R6.64+0x100], RZ ;  /* 0x000100ff06008986 */ /* 0x0009e4000c101d16 */
.L_x_708:
[----:B------:R-:W-:Y:S05]  /*0e50*/  BSYNC B0 ;  /* 0x0000000000007941 */ /* 0x000fea0003800000 */
.L_x_707:
[----:B------:R-:W-:Y:S01]  /*0e60*/  ISETP.GE.OR P1, PT, R5, UR17, P6 ;  /* 0x0000001105007c0c */ /* 0x000fe2000b726670 */
[----:B------:R-:W-:Y:S01]  /*0e70*/  IMAD.U32 R3, RZ, RZ, UR19 ;  /* 0x00000013ff037e24 */ /* 0x000fe2000f8e00ff */
[----:B------:R-:W-:Y:S01]  /*0e80*/  IADD3 R8, P0, R8, UR19, RZ ;  /* 0x0000001308087c10 */ /* 0x000fe2000ff1e0ff */
[----:B------:R-:W-:Y:S01]  /*0e90*/  ULDC.64 UR6, c[0x0][0x2b0] ;  /* 0x0000ac0000067ab9 */ /* 0x000fe20000000a00 */
[----:B------:R-:W-:Y:S02]  /*0ea0*/  ISETP.GE.OR P6, PT, R4, UR17, P6 ;  /* 0x0000001104007c0c */ /* 0x000fe4000b7c6670 */
[----:B------:R-:W-:Y:S01]  /*0eb0*/  LEA.HI.X.SX32 R3, R3, R2, 0x1, P0 ;  /* 0x0000000203037211 */ /* 0x000fe200000f0eff */
[----:B------:R-:W-:Y:S01]  /*0ec0*/  @!P4 IMAD.MOV.U32 R2, RZ, RZ, 0x7f800000 ;  /* 0x7f800000ff02c424 */ /* 0x000fe200078e00ff */
[----:B----4-:R-:W-:-:S04]  /*0ed0*/  LEA R6, P0, R8, UR6, 0x2 ;  /* 0x0000000608067c11 */ /* 0x010fc8000f8010ff */
[----:B------:R-:W-:Y:S01]  /*0ee0*/  LEA.HI.X R7, R8, UR7, R3, 0x2, P0 ;  /* 0x0000000708077c11 */ /* 0x000fe200080f1403 */
[----:B------:R-:W-:Y:S02]  /*0ef0*/  @!P5 IMAD.MOV.U32 R3, RZ, RZ, 0x7f800000 ;  /* 0x7f800000ff03d424 */ /* 0x000fe400078e00ff */
[----:B------:R-:W-:Y:S02]  /*0f00*/  @!P1 IMAD.MOV.U32 R0, RZ, RZ, 0x7f800000 ;  /* 0x7f800000ff009424 */ /* 0x000fe400078e00ff */
[----:B------:R4:W-:Y:S04]  /*0f10*/  @!P4 STG.E desc[UR22][R6.64+0x40], R2 ;  /* 0x000040020600c986 */ /* 0x0009e8000c101916 */
[----:B------:R4:W-:Y:S04]  /*0f20*/  @!P5 STG.E desc[UR22][R6.64], R3 ;  /* 0x000000030600d986 */ /* 0x0009e8000c101916 */
[----:B------:R4:W-:Y:S01]  /*0f30*/  @!P1 STG.E desc[UR22][R6.64+0x80], R0 ;  /* 0x0000800006009986 */ /* 0x0009e2000c101916 */
[----:B------:R-:W-:Y:S05]  /*0f40*/  @P6 EXIT ;  /* 0x000000000000694d */ /* 0x000fea0003800000 */
[----:B----4-:R-:W-:-:S05]  /*0f50*/  MOV R3, 0x7f800000 ;  /* 0x7f80000000037802 */ /* 0x010fca0000000f00 */
[----:B------:R-:W-:Y:S01]  /*0f60*/  STG.E desc[UR22][R6.64+0xc0], R3 ;  /* 0x0000c00306007986 */ /* 0x000fe2000c101916 */
[----:B------:R-:W-:Y:S05]  /*0f70*/  EXIT ;  /* 0x000000000000794d */ /* 0x000fea0003800000 */
.L_x_700:
[----:B------:R-:W-:Y:S01]  /*0f80*/  ULDC.64 UR4, c[0x0][0x368] ;  /* 0x0000da0000047ab9 */ /* 0x000fe20000000a00 */
[----:B------:R-:W-:Y:S01]  /*0f90*/  ULDC.64 UR6, c[0x0][0x370] ;  /* 0x0000dc0000067ab9 */ /* 0x000fe20000000a00 */
[----:B------:R-:W-:-:S04]  /*0fa0*/  UISETP.NE.U32.AND UP0, UPT, UR4, URZ, UPT ;  /* 0x0000003f0400728c */ /* 0x000fc8000bf05070 */
[----:B------:R-:W-:-:S06]  /*0fb0*/  UISETP.NE.AND.EX UP0, UPT, UR5, URZ, UPT, UP0 ;  /* 0x0000003f0500728c */ /* 0x000fcc000bf05300 */
[----:B------:R-:W-:-:S05]  /*0fc0*/  PLOP3.LUT P0, PT, PT, PT, UP0, 0x80, 0x0 ;  /* 0x000000000000781c */ /* 0x000fca0003f0f008 */
[----:B------:R-:W-:Y:S02]  /*0fd0*/  @UP0 ULDC.64 UR4, c[0x0][0x368] ;  /* 0x0000da0000040ab9 */ /* 0x000fe40000000a00 */
[----:B------:R-:W-:-:S06]  /*0fe0*/  @UP0 UIMAD.WIDE UR4, UR12, 0x4, UR4 ;  /* 0x000000040c0408a5 */ /* 0x000fcc000f8e0204 */
[----:B------:R-:W-:Y:S02]  /*0ff0*/  IMAD.U32 R4, RZ, RZ, UR4 ;  /* 0x00000004ff047e24 */ /* 0x000fe4000f8e00ff */
[----:B------:R-:W-:-:S05]  /*1000*/  IMAD.U32 R5, RZ, RZ, UR5 ;  /* 0x00000005ff057e24 */ /* 0x000fca000f8e00ff */
[----:B------:R-:W2:Y:S01]  /*1010*/  @P0 LDG.E R4, desc[UR22][R4.64] ;  /* 0x0000001604040981 */ /* 0x000ea2000c1e1900 */
[----:B------:R-:W-:Y:S01]  /*1020*/  ISETP.NE.U32.AND P1, PT, RZ, UR6, PT ;  /* 0x00000006ff007c0c */ /* 0x000fe2000bf25070 */
[----:B------:R-:W-:Y:S01]  /*1030*/  UMOV UR16, UR12 ;  /* 0x0000000c00107c82 */ /* 0x000fe20008000000 */
[----:B------:R-:W-:Y:S01]  /*1040*/  UMOV UR4, URZ ;  /* 0x0000003f00047c82 */ /* 0x000fe20008000000 */
[----:B------:R-:W-:Y:S01]  /*1050*/  UMOV UR21, URZ ;  /* 0x0000003f00157c82 */ /* 0x000fe20008000000 */
[----:B------:R-:W-:Y:S02]  /*1060*/  ISETP.NE.AND.EX P1, PT, RZ, UR7, PT, P1 ;  /* 0x00000007ff007c0c */ /* 0x000fe4000bf25310 */
[----:B--2---:R-:W-:Y:S02]  /*1070*/  @P0 R2UR UR16, R4 ;  /* 0x00000000041002ca */ /* 0x004fe400000e0000 */
[----:B------:R-:W-:-:S09]  /*1080*/  PLOP3.LUT P0, PT, PT, PT, PT, 0x8, 0x0 ;  /* 0x000000000000781c */ /* 0x000fd20003f0e170 */
[----:B------:R-:W-:Y:S05]  /*1090*/  @!P1 BRA `(.L_x_709) ;  /* 0x00000000002c9947 */ /* 0x000fea0003800000 */
[----:B------:R-:W-:Y:S01]  /*10a0*/  USHF.R.S32.HI UR8, URZ, 0x1f, UR12 ;  /* 0x0000001f3f087899 */ /* 0x000fe2000801140c */
[----:B------:R-:W-:-:S03]  /*10b0*/  ULDC.64 UR4, c[0x0][0x378] ;  /* 0x0000de0000047ab9 */ /* 0x000fc60000000a00 */
[----:B------:R-:W-:Y:S02]  /*10c0*/  UIMAD UR8, UR8, UR4, URZ ;  /* 0x00000004080872a4 */ /* 0x000fe4000f8e023f */
[----:B------:R-:W-:Y:S02]  /*10d0*/  UIMAD.WIDE.U32 UR20, UR12, UR4, URZ ;  /* 0x000000040c1472a5 */ /* 0x000fe4000f8e003f */
[----:B------:R-:W-:Y:S02]  /*10e0*/  UIMAD UR5, UR12, UR5, UR8 ;  /* 0x000000050c0572a4 */ /* 0x000fe4000f8e0208 */
[----:B------:R-:W-:Y:S02]  /*10f0*/  ULEA UR4, UP0, UR20, UR6, 0x2 ;  /* 0x0000000614047291 */ /* 0x000fe4000f80103f */
[----:B------:R-:W-:-:S04]  /*1100*/  UIADD3 UR5, UR21, UR5, URZ ;  /* 0x0000000515057290 */ /* 0x000fc8000fffe03f */
[----:B------:R-:W-:Y:S01]  /*1110*/  USHF.L.U64.HI UR5, UR20, 0x2, UR5 ;  /* 0x0000000214057899 */ /* 0x000fe20008010205 */
[----:B------:R-:W-:-:S03]  /*1120*/  ISETP.NE.U32.AND P0, PT, RZ, UR4, PT ;  /* 0x00000004ff007c0c */ /* 0x000fc6000bf05070 */
[----:B------:R-:W-:-:S06]  /*1130*/  UIADD3.X UR21, UR5, UR7, URZ, UP0, !UPT ;  /* 0x0000000705157290 */ /* 0x000fcc00087fe43f */
[----:B------:R-:W-:-:S13]  /*1140*/  ISETP.NE.AND.EX P0, PT, RZ, UR21, PT, P0 ;  /* 0x00000015ff007c0c */ /* 0x000fda000bf05300 */
.L_x_709:
[----:B------:R-:W-:Y:S01]  /*1150*/  UMOV UR20, UR4 ;  /* 0x0000000400147c82 */ /* 0x000fe20008000000 */
[----:B------:R-:W-:Y:S05]  /*1160*/  @!P0 BRA `(.L_x_710) ;  /* 0x0000000400708947 */ /* 0x000fea0003800000 */
[----:B------:R-:W-:Y:S01]  /*1170*/  ULDC UR9, c[0x0][0x380] ;  /* 0x0000e00000097ab9 */ /* 0x000fe20000000800 */
[----:B------:R-:W-:Y:S01]  /*1180*/  ULEA UR14, UR18, 0xffffffc0, 0x6 ;  /* 0xffffffc0120e7891 */ /* 0x000fe2000f8e303f */
[----:B------:R-:W-:Y:S01]  /*1190*/  IMAD.U32 R0, RZ, RZ, UR9 ;  /* 0x00000009ff007e24 */ /* 0x000fe2000f8e00ff */
[----:B------:R-:W-:Y:S01]  /*11a0*/  UMOV UR26, URZ ;  /* 0x0000003f001a7c82 */ /* 0x000fe20008000000 */
[----:B------:R-:W1:Y:S03]  /*11b0*/  LDC R5, c[0x0][0x278] ;  /* 0x00009e00ff057b82 */ /* 0x000e660000000800 */
[----:B------:R-:W-:-:S04]  /*11c0*/  IABS R0, R0 ;  /* 0x0000000000007213 */ /* 0x000fc80000000000 */
[----:B------:R-:W-:-:S13]  /*11d0*/  R2UR UR6, R0 ;  /* 0x00000000000672ca */ /* 0x000fda00000e0000 */
[----:B------:R-:W2:Y:S08]  /*11e0*/  I2F.RP R4, UR6 ;  /* 0x0000000600047d06 */ /* 0x000eb00008209400 */
[----:B--2---:R-:W2:Y:S02]  /*11f0*/  MUFU.RCP R2, R4 ;  /* 0x0000000400027308 */ /* 0x004ea40000001000 */
[----:B--2---:R-:W-:-:S06]  /*1200*/  VIADD R2, R2, 0xffffffe ;  /* 0x0ffffffe02027836 */ /* 0x004fcc0000000000 */
[----:B------:R-:W2:Y:S02]  /*1210*/  F2I.FTZ.U32.TRUNC.NTZ R0, R2 ;  /* 0x0000000200007305 */ /* 0x000ea4000021f000 */
[----:B--2---:R-:W-:Y:S01]  /*1220*/  R2UR UR27, R0 ;  /* 0x00000000001b72ca */ /* 0x004fe200000e0000 */
[----:B------:R-:W-:-:S05]  /*1230*/  IMAD.U32 R0, RZ, RZ, UR14 ;  /* 0x0000000eff007e24 */ /* 0x000fca000f8e00ff */
[----:B------:R-:W-:-:S04]  /*1240*/  IABS R0, R0 ;  /* 0x0000000000007213 */ /* 0x000fc80000000000 */
[----:B------:R-:W-:-:S03]  /*1250*/  R2UR UR5, R0 ;  /* 0x00000000000572ca */ /* 0x000fc600000e0000 */
[----:B------:R-:W-:-:S04]  /*1260*/  UIADD3 UR4, URZ, -UR27, URZ ;  /* 0x8000001b3f047290 */ /* 0x000fc8000fffe03f */
[----:B------:R-:W-:-:S04]  /*1270*/  UIMAD UR4, UR4, UR6, URZ ;  /* 0x00000006040472a4 */ /* 0x000fc8000f8e023f */
[----:B------:R-:W-:-:S07]  /*1280*/  UIMAD.WIDE.U32 UR26, UR27, UR4, UR26 ;  /* 0x000000041b1a72a5 */ /* 0x000fce000f8e001a */
[----:B------:R-:W-:Y:S02]  /*1290*/  UMOV UR7, UR27 ;  /* 0x0000001b00077c82 */ /* 0x000fe40008000000 */
[----:B------:R-:W-:-:S07]  /*12a0*/  UIMAD.WIDE.U32 UR26, UR7, UR5, URZ ;  /* 0x00000005071a72a5 */ /* 0x000fce000f8e003f */
[----:B------:R-:W-:Y:S02]  /*12b0*/  UMOV UR8, UR27 ;  /* 0x0000001b00087c82 */ /* 0x000fe40008000000 */
[----:B------:R-:W-:-:S04]  /*12c0*/  UIADD3 UR4, -UR8, URZ, URZ ;  /* 0x0000003f08047290 */ /* 0x000fc8000fffe13f */
[----:B------:R-:W-:-:S04]  /*12d0*/  UIMAD UR4, UR6, UR4, UR5 ;  /* 0x00000004060472a4 */ /* 0x000fc8000f8e0205 */
[----:B------:R-:W-:-:S11]  /*12e0*/  UISETP.GT.U32.AND UP0, UPT, UR6, UR4, UPT ;  /* 0x000000040600728c */ /* 0x000fd6000bf04070 */
[----:B------:R-:W-:Y:S02]  /*12f0*/  @!UP0 UIADD3 UR4, UR4, -UR6, URZ ;  /* 0x8000000604048290 */ /* 0x000fe4000fffe03f */
[----:B------:R-:W-:Y:S02]  /*1300*/  @!UP0 UIADD3 UR8, UR8, 0x1, URZ ;  /* 0x0000000108088890 */ /* 0x000fe4000fffe03f */
[----:B------:R-:W-:Y:S02]  /*1310*/  UISETP.GE.U32.AND UP1, UPT, UR4, UR6, UPT ;  /* 0x000000060400728c */ /* 0x000fe4000bf26070 */
[----:B------:R-:W-:-:S04]  /*1320*/  ULOP3.LUT UR4, UR14, UR9, URZ, 0x3c, !UPT ;  /* 0x000000090e047292 */ /* 0x000fc8000f8e3c3f */
[----:B------:R-:W-:-:S05]  /*1330*/  UISETP.GE.AND UP0, UPT, UR4, URZ, UPT ;  /* 0x0000003f0400728c */ /* 0x000fca000bf06270 */
[----:B------:R-:W-:Y:S02]  /*1340*/  @UP1 UIADD3 UR8, UR8, 0x1, URZ ;  /* 0x0000000108081890 */ /* 0x000fe4000fffe03f */
[----:B------:R-:W-:-:S04]  /*1350*/  UISETP.NE.AND UP1, UPT, UR9, URZ, UPT ;  /* 0x0000003f0900728c */ /* 0x000fc8000bf25270 */
[----:B------:R-:W-:-:S07]  /*1360*/  @!UP0 UIADD3 UR8, -UR8, URZ, URZ ;  /* 0x0000003f08088290 */ /* 0x000fce000fffe13f */
[----:B------:R-:W-:-:S04]  /*1370*/  @!UP1 ULOP3.LUT UR8, URZ, UR9, URZ, 0x33, !UPT ;  /* 0x000000093f089292 */ /* 0x000fc8000f8e333f */
[----:B------:R-:W-:-:S06]  /*1380*/  UIMAD.WIDE UR4, UR8, 0x4, UR20 ;  /* 0x00000004080478a5 */ /* 0x000fcc000f8e0214 */
[----:B------:R-:W-:Y:S01]  /*1390*/  MOV R10, UR4 ;  /* 0x00000004000a7c02 */ /* 0x000fe20008000f00 */
[----:B------:R-:W-:Y:S01]  /*13a0*/  IMAD.U32 R11, RZ, RZ, UR5 ;  /* 0x00000005ff0b7e24 */ /* 0x000fe2000f8e00ff */
[----:B-1----:R-:W-:Y:S01]  /*13b0*/  IABS R6, R5 ;  /* 0x0000000500067213 */ /* 0x002fe20000000000 */
[----:B------:R-:W1:Y:S01]  /*13c0*/  S2R R0, SR_CTAID.Z ;  /* 0x0000000000007919 */ /* 0x000e620000002700 */
[----:B------:R-:W-:Y:S01]  /*13d0*/  UIADD3 UR8, -UR8, URZ, URZ ;  /* 0x0000003f08087290 */ /* 0x000fe2000fffe13f */
[----:B------:R-:W-:Y:S01]  /*13e0*/  ULDC.64 UR4, c[0x0][0x230] ;  /* 0x00008c0000047ab9 */ /* 0x000fe20000000a00 */
[----:B------:R-:W2:Y:S01]  /*13f0*/  LDG.E R2, desc[UR22][R10.64] ;  /* 0x000000160a027981 */ /* 0x000ea2000c1e1900 */
[----:B------:R-:W3:Y:S01]  /*1400*/  I2F.RP R7, R6 ;  /* 0x0000000600077306 */ /* 0x000ee20000209400 */
[----:B------:R-:W-:-:S03]  /*1410*/  UIMAD UR14, UR9, UR8, UR14 ;  /* 0x00000008090e72a4 */ /* 0x000fc6000f8e020e */
[----:B------:R-:W-:-:S04]  /*1420*/  ULDC.64 UR8, c[0x0][0x248] ;  /* 0x0000920000087ab9 */ /* 0x000fc80000000a00 */
[----:B---3--:R-:W3:Y:S01]  /*1430*/  MUFU.RCP R8, R7 ;  /* 0x0000000700087308 */ /* 0x008ee20000001000 */
[----:B-1----:R-:W-:Y:S01]  /*1440*/  IABS R0, R0 ;  /* 0x0000000000007213 */ /* 0x002fe20000000000 */
[----:B---3--:R-:W-:-:S06]  /*1450*/  VIADD R8, R8, 0xffffffe ;  /* 0x0ffffffe08087836 */ /* 0x008fcc0000000000 */
[----:B------:R-:W1:Y:S02]  /*1460*/  F2I.FTZ.U32.TRUNC.NTZ R9, R8 ;  /* 0x0000000800097305 */ /* 0x000e64000021f000 */
[----:B-1----:R-:W-:Y:S01]  /*1470*/  IADD3 R4, RZ, -R9, RZ ;  /* 0x80000009ff047210 */ /* 0x002fe20007ffe0ff */
[----:B------:R-:W-:-:S04]  /*1480*/  IMAD.MOV.U32 R8, RZ, RZ, RZ ;  /* 0x000000ffff087224 */ /* 0x000fc800078e00ff */
[----:B------:R-:W-:-:S04]  /*1490*/  IMAD R4, R4, R6, RZ ;  /* 0x0000000604047224 */ /* 0x000fc800078e02ff */
[----:B------:R-:W-:-:S06]  /*14a0*/  IMAD.HI.U32 R9, R9, R4, R8 ;  /* 0x0000000409097227 */ /* 0x000fcc00078e0008 */
[----:B------:R-:W-:-:S04]  /*14b0*/  IMAD.HI.U32 R4, R9, R0, RZ ;  /* 0x0000000009047227 */ /* 0x000fc800078e00ff */
[----:B------:R-:W-:-:S04]  /*14c0*/  IMAD.MOV R7, RZ, RZ, -R4 ;  /* 0x000000ffff077224 */ /* 0x000fc800078e0a04 */
[----:B------:R-:W-:Y:S01]  /*14d0*/  IMAD R7, R6, R7, R0 ;  /* 0x0000000706077224 */ /* 0x000fe200078e0200 */
[----:B------:R-:W-:-:S04]  /*14e0*/  LOP3.LUT R0, R5, UR10, RZ, 0x3c, !PT ;  /* 0x0000000a05007c12 */ /* 0x000fc8000f8e3cff */
[----:B------:R-:W-:Y:S02]  /*14f0*/  ISETP.GT.U32.AND P2, PT, R6, R7, PT ;  /* 0x000000070600720c */ /* 0x000fe40003f44070 */
[----:B------:R-:W-:-:S11]  /*1500*/  ISETP.GE.AND P1, PT, R0, RZ, PT ;  /* 0x000000ff0000720c */ /* 0x000fd60003f26270 */
[-C--:B------:R-:W-:Y:S01]  /*1510*/  @!P2 IADD3 R7, R7, -R6.reuse, RZ ;  /* 0x800000060707a210 */ /* 0x080fe20007ffe0ff */
[----:B------:R-:W-:Y:S01]  /*1520*/  @!P2 VIADD R4, R4, 0x1 ;  /* 0x000000010404a836 */ /* 0x000fe20000000000 */
[----:B------:R-:W-:Y:S02]  /*1530*/  ISETP.NE.AND P2, PT, R5, RZ, PT ;  /* 0x000000ff0500720c */ /* 0x000fe40003f45270 */
[----:B------:R-:W-:-:S13]  /*1540*/  ISETP.GE.U32.AND P3, PT, R7, R6, PT ;  /* 0x000000060700720c */ /* 0x000fda0003f66070 */
[----:B------:R-:W-:-:S05]  /*1550*/  @P3 VIADD R4, R4, 0x1 ;  /* 0x0000000104043836 */ /* 0x000fca0000000000 */
[----:B------:R-:W-:Y:S02]  /*1560*/  @!P1 IADD3 R4, -R4, RZ, RZ ;  /* 0x000000ff04049210 */ /* 0x000fe40007ffe1ff */
[----:B------:R-:W-:-:S04]  /*1570*/  @!P2 LOP3.LUT R4, RZ, R5, RZ, 0x33, !PT ;  /* 0x00000005ff04a212 */ /* 0x000fc800078e33ff */
[----:B------:R-:W-:Y:S02]  /*1580*/  SHF.R.S32.HI R5, RZ, 0x1f, R4 ;  /* 0x0000001fff057819 */ /* 0x000fe40000011404 */
[----:B------:R-:W-:Y:S02]  /*1590*/  MOV R16, R4 ;  /* 0x0000000400107202 */ /* 0x000fe40000000f00 */
[----:B--2---:R-:W-:-:S13]  /*15a0*/  R2UR UR25, R2 ;  /* 0x00000000021972ca */ /* 0x004fda00000e0000 */
[----:B------:R-:W-:Y:S02]  /*15b0*/  USHF.R.S32.HI UR16, URZ, 0x1f, UR25 ;  /* 0x0000001f3f107899 */ /* 0x000fe40008011419 */
[----:B------:R-:W-:Y:S02]  /*15c0*/  UIMAD.WIDE.U32 UR6, UR25, UR4, URZ ;  /* 0x00000004190672a5 */ /* 0x000fe4000f8e003f */
[----:B------:R-:W-:-:S04]  /*15d0*/  UIMAD UR13, UR16, UR4, URZ ;  /* 0x00000004100d72a4 */ /* 0x000fc8000f8e023f */
[----:B------:R-:W-:Y:S02]  /*15e0*/  UIMAD UR5, UR25, UR5, UR13 ;  /* 0x00000005190572a4 */ /* 0x000fe4000f8e020d */
[----:B------:R-:W-:Y:S02]  /*15f0*/  USHF.R.S32.HI UR13, URZ, 0x1f, UR14 ;  /* 0x0000001f3f0d7899 */ /* 0x000fe4000801140e */
[----:B------:R-:W-:Y:S02]  /*1600*/  UIADD3 UR7, UR7, UR5, URZ ;  /* 0x0000000507077290 */ /* 0x000fe4000fffe03f */
[----:B------:R-:W-:Y:S02]  /*1610*/  UIMAD UR26, UR13, UR8, URZ ;  /* 0x000000080d1a72a4 */ /* 0x000fe4000f8e023f */
[----:B------:R-:W-:Y:S02]  /*1620*/  UIMAD.WIDE.U32 UR28, UR14, UR8, UR6 ;  /* 0x000000080e1c72a5 */ /* 0x000fe4000f8e0006 */
[----:B------:R-:W-:Y:S01]  /*1630*/  UIMAD UR26, UR14, UR9, UR26 ;  /* 0x000000090e1a72a4 */ /* 0x000fe2000f8e021a */
[----:B------:R-:W-:Y:S01]  /*1640*/  ULDC.64 UR6, c[0x0][0x260] ;  /* 0x0000980000067ab9 */ /* 0x000fe20000000a00 */
[----:B------:R-:W-:-:S02]  /*1650*/  ULDC.64 UR4, c[0x0][0x238] ;  /* 0x00008e0000047ab9 */ /* 0x000fc40000000a00 */
[----:B------:R-:W-:Y:S01]  /*1660*/  UIADD3 UR26, UR29, UR26, URZ ;  /* 0x0000001a1d1a7290 */ /* 0x000fe2000fffe03f */
[----:B------:R-:W-:Y:S01]  /*1670*/  IMAD.U32 R7, RZ, RZ, UR29 ;  /* 0x0000001dff077e24 */ /* 0x000fe2000f8e00ff */
[----:B------:R-:W-:Y:S01]  /*1680*/  UIMAD UR16, UR16, UR4, URZ ;  /* 0x00000004101072a4 */ /* 0x000fe2000f8e023f */
[----:B------:R-:W-:Y:S01]  /*1690*/  IMAD.U32 R6, RZ, RZ, UR28 ;  /* 0x0000001cff067e24 */ /* 0x000fe2000f8e00ff */
[----:B------:R-:W-:Y:S01]  /*16a0*/  UIMAD.WIDE.U32 UR28, UR25, UR4, URZ ;  /* 0x00000004191c72a5 */ /* 0x000fe2000f8e003f */
[----:B------:R-:W-:Y:S01]  /*16b0*/  IMAD R9, R5, UR6, RZ ;  /* 0x0000000605097c24 */ /* 0x000fe2000f8e02ff */
[----:B------:R-:W-:Y:S01]  /*16c0*/  MOV R7, UR26 ;  /* 0x0000001a00077c02 */ /* 0x000fe20008000f00 */
[----:B------:R-:W-:Y:S02]  /*16d0*/  UIMAD UR5, UR25, UR5, UR16 ;  /* 0x00000005190572a4 */ /* 0x000fe4000f8e0210 */
[C---:B------:R-:W-:Y:S02]  /*16e0*/  IMAD R24, R4.reuse, UR7, R9 ;  /* 0x0000000704187c24 */ /* 0x040fe4000f8e0209 */
[----:B------:R-:W-:Y:S01]  /*16f0*/  IMAD.WIDE.U32 R26, R4, UR6, R6 ;  /* 0x00000006041a7c25 */ /* 0x000fe2000f8e0006 */
[----:B------:R-:W-:-:S03]  /*1700*/  UIADD3 UR26, UR29, UR5, URZ ;  /* 0x000000051d1a7290 */ /* 0x000fc6000fffe03f */
[----:B------:R-:W-:Y:S01]  /*1710*/  IMAD.IADD R24, R27, 0x1, R24 ;  /* 0x000000011b187824 */ /* 0x000fe200078e0218 */
[----:B------:R-:W-:Y:S08]  /*1720*/  BRA `(.L_x_711) ;  /* 0x00000004003c7947 */ /* 0x000ff00003800000 */
.L_x_710:
[----:B------:R-:W1:Y:S01]  /*1730*/  LDC R8, c[0x0][0x278] ;  /* 0x00009e00ff087b82 */ /* 0x000e620000000800 */
[----:B------:R-:W2:Y:S01]  /*1740*/  S2R R0, SR_CTAID.Z ;  /* 0x0000000000007919 */ /* 0x000ea20000002700 */
[----:B------:R-:W-:Y:S02]  /*1750*/  UISETP.NE.AND UP0, UPT, UR26, -0x1, UPT ;  /* 0xffffffff1a00788c */ /* 0x000fe4000bf05270 */
[----:B------:R-:W-:-:S04]  /*1760*/  ULEA UR14, UR18, 0xffffffc0, 0x6 ;  /* 0xffffffc0120e7891 */ /* 0x000fc8000f8e303f */
[----:B------:R-:W-:Y:S01]  /*1770*/  PLOP3.LUT P1, PT, PT, PT, UP0, 0x80, 0x0 ;  /* 0x000000000000781c */ /* 0x000fe20003f2f008 */
[----:B------:R-:W-:-:S04]  /*1780*/  USHF.R.S32.HI UR13, URZ, 0x1f, UR14 ;  /* 0x0000001f3f0d7899 */ /* 0x000fc8000801140e */
[----:B------:R-:W-:Y:S01]  /*1790*/  @UP0 UIADD3 UR5, UR25, UR26, URZ ;  /* 0x0000001a19050290 */ /* 0x000fe2000fffe03f */
[----:B------:R-:W-:-:S03]  /*17a0*/  @UP0 ULDC.64 UR8, c[0x0][0x248] ;  /* 0x0000920000080ab9 */ /* 0x000fc60000000a00 */
[----:B------:R-:W-:Y:S02]  /*17b0*/  @UP0 UIMAD.WIDE.U32 UR6, UR5, UR8, URZ ;  /* 0x00000008050602a5 */ /* 0x000fe4000f8e003f */
[----:B------:R-:W-:-:S04]  /*17c0*/  @UP0 UIMAD UR5, UR5, UR9, URZ ;  /* 0x00000009050502a4 */ /* 0x000fc8000f8e023f */
[----:B------:R-:W-:Y:S01]  /*17d0*/  @UP0 UIADD3 UR5, UR7, UR5, URZ ;  /* 0x0000000507050290 */ /* 0x000fe2000fffe03f */
[----:B-1----:R-:W-:Y:S02]  /*17e0*/  IABS R5, R8 ;  /* 0x0000000800057213 */ /* 0x002fe40000000000 */
[----:B------:R-:W-:Y:S02]  /*17f0*/  ISETP.NE.AND P2, PT, R8, RZ, PT ;  /* 0x000000ff0800720c */ /* 0x000fe40003f45270 */
[----:B------:R-:W1:Y:S01]  /*1800*/  I2F.RP R4, R5 ;  /* 0x0000000500047306 */ /* 0x000e620000209400 */
[----:B--2---:R-:W-:-:S07]  /*1810*/  IABS R0, R0 ;  /* 0x0000000000007213 */ /* 0x004fce0000000000 */
[----:B-1----:R-:W1:Y:S02]  /*1820*/  MUFU.RCP R6, R4 ;  /* 0x0000000400067308 */ /* 0x002e640000001000 */
[----:B-1----:R-:W-:-:S06]  /*1830*/  VIADD R6, R6, 0xffffffe ;  /* 0x0ffffffe06067836 */ /* 0x002fcc0000000000 */
[----:B------:R-:W1:Y:S02]  /*1840*/  F2I.FTZ.U32.TRUNC.NTZ R7, R6 ;  /* 0x0000000600077305 */ /* 0x000e64000021f000 */
[----:B-1----:R-:W-:Y:S01]  /*1850*/  IMAD.MOV R2, RZ, RZ, -R7 ;  /* 0x000000ffff027224 */ /* 0x002fe200078e0a07 */
[----:B------:R-:W-:-:S03]  /*1860*/  MOV R6, RZ ;  /* 0x000000ff00067202 */ /* 0x000fc60000000f00 */
[----:B------:R-:W-:-:S04]  /*1870*/  IMAD R2, R2, R5, RZ ;  /* 0x0000000502027224 */ /* 0x000fc800078e02ff */
[----:B------:R-:W-:-:S06]  /*1880*/  IMAD.HI.U32 R7, R7, R2, R6 ;  /* 0x0000000207077227 */ /* 0x000fcc00078e0006 */
[----:B------:R-:W-:Y:S02]  /*1890*/  IMAD.HI.U32 R4, R7, R0, RZ ;  /* 0x0000000007047227 */ /* 0x000fe400078e00ff */
[----:B------:R-:W1:Y:S02]  /*18a0*/  LDC.64 R6, c[0x0][0x260] ;  /* 0x00009800ff067b82 */ /* 0x000e640000000a00 */
[----:B------:R-:W-:-:S04]  /*18b0*/  IMAD.MOV R2, RZ, RZ, -R4 ;  /* 0x000000ffff027224 */ /* 0x000fc800078e0a04 */
[----:B------:R-:W-:Y:S01]  /*18c0*/  IMAD R2, R5, R2, R0 ;  /* 0x0000000205027224 */ /* 0x000fe200078e0200 */
[----:B------:R-:W-:-:S04]  /*18d0*/  LOP3.LUT R0, R8, UR10, RZ, 0x3c, !PT ;  /* 0x0000000a08007c12 */ /* 0x000fc8000f8e3cff */
[----:B------:R-:W-:Y:S02]  /*18e0*/  ISETP.GT.U32.AND P5, PT, R5, R2, PT ;  /* 0x000000020500720c */ /* 0x000fe40003fa4070 */
[----:B------:R-:W-:-:S11]  /*18f0*/  ISETP.GE.AND P3, PT, R0, RZ, PT ;  /* 0x000000ff0000720c */ /* 0x000fd60003f66270 */
[----:B------:R-:W-:Y:S01]  /*1900*/  @!P5 IADD3 R2, R2, -R5, RZ ;  /* 0x800000050202d210 */ /* 0x000fe20007ffe0ff */
[----:B------:R-:W-:-:S03]  /*1910*/  @!P5 VIADD R4, R4, 0x1 ;  /* 0x000000010404d836 */ /* 0x000fc60000000000 */
[----:B------:R-:W-:-:S13]  /*1920*/  ISETP.GE.U32.AND P4, PT, R2, R5, PT ;  /* 0x000000050200720c */ /* 0x000fda0003f86070 */
[----:B------:R-:W-:Y:S01]  /*1930*/  @P4 IADD3 R4, R4, 0x1, RZ ;  /* 0x0000000104044810 */ /* 0x000fe20007ffe0ff */
[----:B------:R-:W-:Y:S06]  /*1940*/  @P1 BRA `(.L_x_712) ;  /* 0x0000000000301947 */ /* 0x000fec0003800000 */
[----:B------:R-:W-:Y:S01]  /*1950*/  USHF.R.S32.HI UR6, URZ, 0x1f, UR25 ;  /* 0x0000001f3f067899 */ /* 0x000fe20008011419 */
[----:B------:R-:W-:Y:S01]  /*1960*/  ULDC.64 UR8, c[0x0][0x248] ;  /* 0x0000920000087ab9 */ /* 0x000fe20000000a00 */
[----:B------:R-:W-:Y:S02]  /*1970*/  USHF.R.S32.HI UR7, URZ, 0x1f, UR16 ;  /* 0x0000001f3f077899 */ /* 0x000fe40008011410 */
[----:B------:R-:W-:Y:S02]  /*1980*/  UIMAD UR6, UR6, UR8, URZ ;  /* 0x00000008060672a4 */ /* 0x000fe4000f8e023f */
[----:B------:R-:W-:Y:S02]  /*1990*/  UIMAD.WIDE.U32 UR28, UR25, UR8, URZ ;  /* 0x00000008191c72a5 */ /* 0x000fe4000f8e003f */
[----:B------:R-:W-:Y:S01]  /*19a0*/  UIMAD UR6, UR25, UR9, UR6 ;  /* 0x00000009190672a4 */ /* 0x000fe2000f8e0206 */
[----:B------:R-:W-:Y:S02]  /*19b0*/  ULDC.64 UR4, c[0x0][0x230] ;  /* 0x00008c0000047ab9 */ /* 0x000fe40000000a00 */
[----:B------:R-:W-:-:S02]  /*19c0*/  UIMAD UR7, UR7, UR4, URZ ;  /* 0x00000004070772a4 */ /* 0x000fc4000f8e023f */
[----:B------:R-:W-:Y:S02]  /*19d0*/  UIADD3 UR29, UR29, UR6, URZ ;  /* 0x000000061d1d7290 */ /* 0x000fe4000fffe03f */
[----:B------:R-:W-:Y:S02]  /*19e0*/  UIMAD UR5, UR16, UR5, UR7 ;  /* 0x00000005100572a4 */ /* 0x000fe4000f8e0207 */
[----:B------:R-:W-:-:S04]  /*19f0*/  UIMAD.WIDE.U32 UR6, UR16, UR4, UR28 ;  /* 0x00000004100672a5 */ /* 0x000fc8000f8e001c */
[----:B------:R-:W-:-:S12]  /*1a00*/  UIADD3 UR5, UR7, UR5, URZ ;  /* 0x0000000507057290 */ /* 0x000fd8000fffe03f */
.L_x_712:
[----:B------:R-:W-:Y:S01]  /*1a10*/  UIMAD UR4, UR13, UR8, URZ ;  /* 0x000000080d0472a4 */ /* 0x000fe2000f8e023f */
[----:B------:R-:W-:Y:S01]  /*1a20*/  @!P3 IADD3 R4, -R4, RZ, RZ ;  /* 0x000000ff0404b210 */ /* 0x000fe20007ffe1ff */
[----:B------:R-:W-:Y:S01]  /*1a30*/  UMOV UR7, UR5 ;  /* 0x0000000500077c82 */ /* 0x000fe20008000000 */
[----:B------:R-:W-:Y:S01]  /*1a40*/  @!P2 LOP3.LUT R4, RZ, R8, RZ, 0x33, !PT ;  /* 0x00000008ff04a212 */ /* 0x000fe200078e33ff */
[----:B------:R-:W-:Y:S02]  /*1a50*/  UIMAD.WIDE.U32 UR6, UR8, UR14, UR6 ;  /* 0x0000000e080672a5 */ /* 0x000fe4000f8e0006 */
[----:B------:R-:W-:Y:S01]  /*1a60*/  UIMAD UR4, UR9, UR14, UR4 ;  /* 0x0000000e090472a4 */ /* 0x000fe2000f8e0204 */
[--C-:B------:R-:W-:Y:S01]  /*1a70*/  SHF.R.S32.HI R5, RZ, 0x1f, R4.reuse ;  /* 0x0000001fff057819 */ /* 0x100fe20000011404 */
[----:B------:R-:W-:Y:S01]  /*1a80*/  @UP0 UIADD3 UR26, UR25, UR26, URZ ;  /* 0x0000001a191a0290 */ /* 0x000fe2000fffe03f */
[----:B------:R-:W-:Y:S01]  /*1a90*/  IMAD.MOV.U32 R16, RZ, RZ, R4 ;  /* 0x000000ffff107224 */ /* 0x000fe200078e0004 */
[----:B------:R-:W-:Y:S01]  /*1aa0*/  UIADD3 UR4, UR7, UR4, URZ ;  /* 0x0000000407047290 */ /* 0x000fe2000fffe03f */
[----:B------:R-:W-:Y:S01]  /*1ab0*/  MOV R9, UR7 ;  /* 0x0000000700097c02 */ /* 0x000fe20008000f00 */
[----:B-1----:R-:W-:Y:S01]  /*1ac0*/  IMAD R0, R5, R6, RZ ;  /* 0x0000000605007224 */ /* 0x002fe200078e02ff */
[----:B------:R-:W-:-:S03]  /*1ad0*/  MOV R8, UR6 ;  /* 0x0000000600087c02 */ /* 0x000fc60008000f00 */
[----:B------:R-:W-:Y:S01]  /*1ae0*/  IMAD.U32 R9, RZ, RZ, UR4 ;  /* 0x00000004ff097e24 */ /* 0x000fe2000f8e00ff */
[----:B------:R-:W-:Y:S01]  /*1af0*/  @UP0 ULDC.64 UR4, c[0x0][0x250] ;  /* 0x0000940000040ab9 */ /* 0x000fe20000000a00 */
[C---:B------:R-:W-:Y:S01]  /*1b00*/  IMAD R7, R4.reuse, R7, R0 ;  /* 0x0000000704077224 */ /* 0x040fe200078e0200 */
[----:B------:R-:W-:Y:S01]  /*1b10*/  @UP0 UIMAD.WIDE.U32 UR28, UR26, UR4, URZ ;  /* 0x000000041a1c02a5 */ /* 0x000fe2000f8e003f */
[----:B------:R-:W-:-:S03]  /*1b20*/  IMAD.WIDE.U32 R26, R4, R6, R8 ;  /* 0x00000006041a7225 */ /* 0x000fc600078e0008 */
[----:B------:R-:W-:Y:S02]  /*1b30*/  @UP0 UIMAD UR26, UR26, UR5, UR29 ;  /* 0x000000051a1a02a4 */ /* 0x000fe4000f8e021d */
[----:B------:R-:W-:Y:S01]  /*1b40*/  IADD3 R24, R27, R7, RZ ;  /* 0x000000071b187210 */ /* 0x000fe20007ffe0ff */
[----:B------:R-:W-:Y:S09]  /*1b50*/  @P1 BRA `(.L_x_711) ;  /* 0x0000000000301947 */ /* 0x000ff20003800000 */
[----:B------:R-:W-:Y:S01]  /*1b60*/  USHF.R.S32.HI UR6, URZ, 0x1f, UR25 ;  /* 0x0000001f3f067899 */ /* 0x000fe20008011419 */
[----:B------:R-:W-:-:S03]  /*1b70*/  ULDC.64 UR4, c[0x0][0x250] ;  /* 0x0000940000047ab9 */ /* 0x000fc60000000a00 */
[----:B------:R-:W-:Y:S02]  /*1b80*/  UIMAD UR6, UR6, UR4, URZ ;  /* 0x00000004060672a4 */ /* 0x000fe4000f8e023f */
[----:B------:R-:W-:Y:S02]  /*1b90*/  UIMAD.WIDE.U32 UR26, UR25, UR4, URZ ;  /* 0x00000004191a72a5 */ /* 0x000fe4000f8e003f */
[----:B------:R-:W-:Y:S02]  /*1ba0*/  UIMAD UR25, UR25, UR5, UR6 ;  /* 0x00000005191972a4 */ /* 0x000fe4000f8e0206 */
[----:B------:R-:W-:Y:S01]  /*1bb0*/  USHF.R.S32.HI UR6, URZ, 0x1f, UR16 ;  /* 0x0000001f3f067899 */ /* 0x000fe20008011410 */
[----:B------:R-:W-:Y:S01]  /*1bc0*/  ULDC.64 UR4, c[0x0][0x238] ;  /* 0x00008e0000047ab9 */ /* 0x000fe20000000a00 */
[----:B------:R-:W-:Y:S02]  /*1bd0*/  UIADD3 UR27, UR27, UR25, URZ ;  /* 0x000000191b1b7290 */ /* 0x000fe4000fffe03f */
[----:B------:R-:W-:-:S02]  /*1be0*/  UIMAD UR6, UR6, UR4, URZ ;  /* 0x00000004060672a4 */ /* 0x000fc4000f8e023f */
[----:B------:R-:W-:Y:S02]  /*1bf0*/  UIMAD.WIDE.U32 UR28, UR16, UR4, UR26 ;  /* 0x00000004101c72a5 */ /* 0x000fe4000f8e001a */
[----:B------:R-:W-:-:S04]  /*1c00*/  UIMAD UR5, UR16, UR5, UR6 ;  /* 0x00000005100572a4 */ /* 0x000fc8000f8e0206 */
[----:B------:R-:W-:-:S12]  /*1c10*/  UIADD3 UR26, UR29, UR5, URZ ;  /* 0x000000051d1a7290 */ /* 0x000fd8000fffe03f */
.L_x_711:
[----:B------:R-:W-:Y:S01]  /*1c20*/  SHF.R.S32.HI R4, RZ, 0x1f, R3 ;  /* 0x0000001fff047819 */ /* 0x000fe20000011403 */
[----:B------:R-:W-:Y:S01]  /*1c30*/  UISETP.NE.AND UP0, UPT, UR15, -0x1, UPT ;  /* 0xffffffff0f00788c */ /* 0x000fe2000bf05270 */
[----:B------:R-:W1:Y:S01]  /*1c40*/  S2R R31, SR_CTAID.X ;  /* 0x00000000001f7919 */ /* 0x000e620000002500 */
[----:B------:R-:W2:Y:S01]  /*1c50*/  S2UR UR25, SR_CgaCtaId ;  /* 0x00000000001979c3 */ /* 0x000ea20000008800 */
[CC--:B------:R-:W-:Y:S01]  /*1c60*/  LEA.HI R2, R4.reuse, R3.reuse, RZ, 0x3 ;  /* 0x0000000304027211 */ /* 0x0c0fe200078f18ff */
[----:B------:R-:W-:Y:S01]  /*1c70*/  ULDC.64 UR6, c[0x0][0x268] ;  /* 0x00009a0000067ab9 */ /* 0x000fe20000000a00 */
[----:B------:R-:W-:Y:S01]  /*1c80*/  LEA.HI R15, R4, R3, RZ, 0x4 ;  /* 0x00000003040f7211 */ /* 0x000fe200078f20ff */
[----:B------:R-:W-:Y:S01]  /*1c90*/  IMAD R5, R5, UR6, RZ ;  /* 0x0000000605057c24 */ /* 0x000fe2000f8e02ff */
[----:B------:R-:W-:Y:S01]  /*1ca0*/  SHF.R.S32.HI R18, RZ, 0x3, R2 ;  /* 0x00000003ff127819 */ /* 0x000fe20000011402 */
[----:B------:R-:W-:Y:S01]  /*1cb0*/  BSSY B0, `(.L_x_713) ;  /* 0x0000066000007945 */ /* 0x000fe20003800000 */
[----:B------:R-:W-:Y:S01]  /*1cc0*/  LOP3.LUT R2, R2, 0xfffffff8, RZ, 0xc0, !PT ;  /* 0xfffffff802027812 */ /* 0x000fe200078ec0ff */
[----:B------:R-:W3:Y:S01]  /*1cd0*/  LDC.64 R206, c[0x0][0x250] ;  /* 0x00009400ffce7b82 */ /* 0x000ee20000000a00 */
[----:B------:R-:W-:Y:S01]  /*1ce0*/  @UP0 ULDC.64 UR4, c[0x0][0x240] ;  /* 0x0000900000040ab9 */ /* 0x000fe20000000a00 */
[C---:B------:R-:W-:Y:S01]  /*1cf0*/  IMAD.SHL.U32 R203, R18.reuse, 0x40, RZ ;  /* 0x0000004012cb7824 */ /* 0x040fe200078e00ff */
[----:B------:R-:W-:Y:S01]  /*1d00*/  LOP3.LUT R0, R15, 0xfffffff0, RZ, 0xc0, !PT ;  /* 0xfffffff00f007812 */ /* 0x000fe200078ec0ff */
[----:B------:R-:W-:Y:S01]  /*1d10*/  IMAD.IADD R2, R3, 0x1, -R2 ;  /* 0x0000000103027824 */ /* 0x000fe200078e0a02 */
[----:B------:R-:W-:Y:S01]  /*1d20*/  @UP0 UIMAD.WIDE.U32 UR30, UR15, UR4, URZ ;  /* 0x000000040f1e02a5 */ /* 0x000fe2000f8e003f */
[----:B------:R-:W-:Y:S01]  /*1d30*/  VIADD R20, R18, 0x10 ;  /* 0x0000001012147836 */ /* 0x000fe20000000000 */
[----:B------:R-:W-:Y:S01]  /*1d40*/  LOP3.LUT R203, R203, 0x1c0, RZ, 0xc0, !PT ;  /* 0x000001c0cbcb7812 */ /* 0x000fe200078ec0ff */
[----:B------:R-:W-:Y:S01]  /*1d50*/  IMAD.SHL.U32 R204, R2, 0x8, RZ ;  /* 0x0000000802cc7824 */ /* 0x000fe200078e00ff */
[----:B------:R-:W-:Y:S01]  /*1d60*/  @!UP0 USHF.R.S32.HI UR27, URZ, 0x1f, UR12 ;  /* 0x0000001f3f1b8899 */ /* 0x000fe2000801140c */
[----:B------:R-:W-:Y:S01]  /*1d70*/  IMAD.IADD R7, R3, 0x1, -R0 ;  /* 0x0000000103077824 */ /* 0x000fe200078e0a00 */
[----:B------:R-:W-:Y:S01]  /*1d80*/  @UP0 UIMAD UR16, UR15, UR5, UR31 ;  /* 0x000000050f1002a4 */ /* 0x000fe2000f8e021f */
[----:B------:R-:W-:Y:S01]  /*1d90*/  IADD3 R154, P5, R18, UR14, RZ ;  /* 0x0000000e129a7c10 */ /* 0x000fe2000ffbe0ff */
[----:B------:R-:W-:Y:S01]  /*1da0*/  IMAD R12, R16, UR7, R5 ;  /* 0x00000007100c7c24 */ /* 0x000fe2000f8e0205 */
[--C-:B------:R-:W-:Y:S01]  /*1db0*/  LOP3.LUT R6, R203, 0x38, R204.reuse, 0xf8, !PT ;  /* 0x00000038cb067812 */ /* 0x100fe200078ef8cc */
[----:B------:R-:W-:Y:S01]  /*1dc0*/  @!UP0 ULDC.64 UR4, c[0x0][0x228] ;  /* 0x00008a0000048ab9 */ /* 0x000fe20000000a00 */
[----:B------:R-:W-:Y:S01]  /*1dd0*/  SHF.R.U32.HI R203, RZ, 0x3, R203 ;  /* 0x00000003ffcb7819 */ /* 0x000fe200000116cb */
[----:B------:R-:W-:Y:S01]  /*1de0*/  @!UP0 UIMAD UR27, UR27, UR4, URZ ;  /* 0x000000041b1b82a4 */ /* 0x000fe2000f8e023f */
[----:B------:R-:W-:Y:S01]  /*1df0*/  SHF.R.S32.HI R0, RZ, 0x1f, R7 ;  /* 0x0000001fff007819 */ /* 0x000fe20000011407 */
[----:B------:R-:W-:Y:S01]  /*1e00*/  @!UP0 UIMAD.WIDE.U32 UR32, UR12, UR4, URZ ;  /* 0x000000040c2082a5 */ /* 0x000fe2000f8e003f */
[----:B------:R-:W-:Y:S01]  /*1e10*/  LOP3.LUT R203, R6, R203, RZ, 0x3c, !PT ;  /* 0x000000cb06cb7212 */ /* 0x000fe200078e3cff */
[----:B------:R-:W-:Y:S01]  /*1e20*/  @!UP0 UIMAD UR27, UR12, UR5, UR27 ;  /* 0x000000050c1b82a4 */ /* 0x000fe2000f8e021b */
[----:B------:R-:W-:Y:S01]  /*1e30*/  LEA.HI R6, R4, R3, RZ, 0x6 ;  /* 0x0000000304067211 */ /* 0x000fe200078f30ff */
[----:B------:R-:W-:Y:S01]  /*1e40*/  USHF.R.S32.HI UR12, URZ, 0x1f, UR10 ;  /* 0x0000001f3f0c7899 */ /* 0x000fe2000801140a */
[----:B------:R-:W-:Y:S01]  /*1e50*/  LEA.HI R0, R0, R7, RZ, 0x3 ;  /* 0x0000000700007211 */ /* 0x000fe200078f18ff */
[----:B------:R-:W-:Y:S01]  /*1e60*/  ULDC.64 UR4, c[0x0][0x258] ;  /* 0x0000960000047ab9 */ /* 0x000fe20000000a00 */
[----:B------:R-:W-:Y:S01]  /*1e70*/  SHF.R.S32.HI R21, RZ, 0x1f, R204 ;  /* 0x0000001fff157819 */ /* 0x000fe200000114cc */
[----:B------:R-:W-:Y:S01]  /*1e80*/  IMAD.SHL.U32 R6, R6, 0x8, RZ ;  /* 0x0000000806067824 */ /* 0x000fe200078e00ff */
[----:B------:R-:W-:Y:S01]  /*1e90*/  IADD3 R8, P2, R204, UR28, RZ ;  /* 0x0000001ccc087c10 */ /* 0x000fe2000ff5e0ff */
[----:B------:R-:W-:Y:S01]  /*1ea0*/  @!UP0 UIADD3 UR16, UR33, UR27, URZ ;  /* 0x0000001b21108290 */ /* 0x000fe2000fffe03f */
[----:B------:R-:W-:Y:S01]  /*1eb0*/  LOP3.LUT R14, R0, 0xfffffff8, RZ, 0xc0, !PT ;  /* 0xfffffff8000e7812 */ /* 0x000fe200078ec0ff */
[----:B------:R-:W-:Y:S01]  /*1ec0*/  @!UP0 UMOV UR30, UR32 ;  /* 0x00000020001e8c82 */ /* 0x000fe20008000000 */
[----:B------:R-:W-:Y:S01]  /*1ed0*/  UIMAD UR12, UR12, UR4, URZ ;  /* 0x000000040c0c72a4 */ /* 0x000fe2000f8e023f */
[----:B------:R-:W-:Y:S01]  /*1ee0*/  LOP3.LUT R203, R203, 0xfffffe00, R6, 0xf8, !PT ;  /* 0xfffffe00cbcb7812 */ /* 0x000fe200078ef806 */
[----:B------:R-:W-:Y:S01]  /*1ef0*/  IMAD.U32 R22, RZ, RZ, UR4 ;  /* 0x00000004ff167e24 */ /* 0x000fe2000f8e00ff */
[----:B------:R-:W-:Y:S01]  /*1f00*/  IADD3 R6, P1, R204, UR30, RZ ;  /* 0x0000001ecc067c10 */ /* 0x000fe2000ff3e0ff */
[----:B------:R-:W-:Y:S01]  /*1f10*/  IMAD.IADD R14, R7, 0x1, -R14 ;  /* 0x00000001070e7824 */ /* 0x000fe200078e0a0e */
[C---:B------:R-:W-:Y:S01]  /*1f20*/  IADD3.X R9, R21.reuse, UR26, RZ, P2, !PT ;  /* 0x0000001a15097c10 */ /* 0x040fe200097fe4ff */
[----:B------:R-:W-:Y:S01]  /*1f30*/  UIMAD UR26, UR10, UR5, UR12 ;  /* 0x000000050a1a72a4 */ /* 0x000fe2000f8e020c */
[----:B------:R-:W-:Y:S01]  /*1f40*/  IADD3.X R7, R21, UR16, RZ, P1, !PT ;  /* 0x0000001015077c10 */ /* 0x000fe20008ffe4ff */
[----:B------:R-:W-:Y:S01]  /*1f50*/  UIADD3 UR12, -UR19, UR17, URZ ;  /* 0x00000011130c7290 */ /* 0x000fe2000fffe13f */
[----:B------:R-:W-:Y:S01]  /*1f60*/  SHF.R.S32.HI R19, RZ, 0x1f, R18 ;  /* 0x0000001fff137819 */ /* 0x000fe20000011412 */
[----:B------:R-:W-:Y:S01]  /*1f70*/  UIADD3 UR16, UR18, -0x1, URZ ;  /* 0xffffffff12107890 */ /* 0x000fe2000fffe03f */
[----:B------:R-:W-:Y:S01]  /*1f80*/  IMAD.MOV.U32 R5, RZ, RZ, 0x20 ;  /* 0x00000020ff057424 */ /* 0x000fe200078e00ff */
[----:B------:R-:W-:Y:S01]  /*1f90*/  UMOV UR4, 0x400 ;  /* 0x0000040000047882 */ /* 0x000fe20000000000 */
[----:B------:R-:W-:Y:S01]  /*1fa0*/  IMAD.WIDE.U32 R22, R22, UR10, R6 ;  /* 0x0000000a16167c25 */ /* 0x000fe2000f8e0006 */
[----:B------:R-:W-:Y:S01]  /*1fb0*/  ISETP.GE.AND P6, PT, R18, UR12, PT ;  /* 0x0000000c12007c0c */ /* 0x000fe2000bfc6270 */
[----:B------:R-:W-:Y:S01]  /*1fc0*/  USHF.L.U32 UR5, UR16, 0x6, URZ ;  /* 0x0000000610057899 */ /* 0x000fe2000800063f */
[----:B------:R-:W-:Y:S01]  /*1fd0*/  ISETP.GE.AND P4, PT, R20, UR12, PT ;  /* 0x0000000c14007c0c */ /* 0x000fe2000bf86270 */
[----:B------:R-:W-:Y:S01]  /*1fe0*/  VIADD R6, R18, 0x20 ;  /* 0x0000002012067836 */ /* 0x000fe20000000000 */
[----:B--2---:R-:W-:Y:S01]  /*1ff0*/  ULEA UR4, UR25, UR4, 0x18 ;  /* 0x0000000419047291 */ /* 0x004fe2000f8ec03f */
[----:B------:R-:W-:Y:S01]  /*2000*/  IMAD.MOV.U32 R7, RZ, RZ, 0x10 ;  /* 0x00000010ff077424 */ /* 0x000fe200078e00ff */
[----:B------:R-:W-:Y:S01]  /*2010*/  UIADD3 UR10, -UR5, UR24, URZ ;  /* 0x00000018050a7290 */ /* 0x000fe2000fffe13f */
[----:B------:R-:W-:Y:S01]  /*2020*/  IMAD.WIDE.U32 R16, R16, UR6, R8 ;  /* 0x0000000610107c25 */ /* 0x000fe2000f8e0008 */
[----:B------:R-:W-:-:S02]  /*2030*/  ISETP.GE.AND P3, PT, R6, UR12, PT ;  /* 0x0000000c06007c0c */ /* 0x000fc4000bf66270 */
[----:B------:R-:W-:Y:S01]  /*2040*/  IADD3.X R13, R19, UR13, RZ, P5, !PT ;  /* 0x0000000d130d7c10 */ /* 0x000fe2000affe4ff */
[----:B------:R-:W-:Y:S01]  /*2050*/  VIADD R29, R23, UR26 ;  /* 0x0000001a171d7c36 */ /* 0x000fe20008000000 */
[----:B------:R-:W-:Y:S01]  /*2060*/  R2P PR, R14, 0x6 ;  /* 0x000000060e007804 */ /* 0x000fe20000000000 */
[----:B-1----:R-:W-:Y:S01]  /*2070*/  IMAD.WIDE R30, R31, 0x40, R18 ;  /* 0x000000401f1e7825 */ /* 0x002fe200078e0212 */
[----:B------:R-:W-:-:S03]  /*2080*/  LEA R203, R203, UR4, 0x1 ;  /* 0x00000004cbcb7c11 */ /* 0x000fc6000f8e08ff */
[C---:B------:R-:W-:Y:S01]  /*2090*/  VIADD R200, R204.reuse, 0x40 ;  /* 0x00000040ccc87836 */ /* 0x040fe20000000000 */
[----:B------:R-:W-:Y:S01]  /*20a0*/  SEL R7, R7, 0xfffffff0, !P1 ;  /* 0xfffffff007077807 */ /* 0x000fe20004800000 */
[----:B------:R-:W-:Y:S01]  /*20b0*/  VIADD R199, R204, 0x80 ;  /* 0x00000080ccc77836 */ /* 0x000fe20000000000 */
[----:B------:R-:W-:Y:S01]  /*20c0*/  SEL R5, R5, 0xffffffe0, !P2 ;  /* 0xffffffe005057807 */ /* 0x000fe20005000000 */
[----:B---3--:R-:W-:Y:S06]  /*20d0*/  @P6 BRA `(.L_x_714) ;  /* 0x00000000008c6947 */ /* 0x008fec0003800000 */
[----:B------:R-:W-:Y:S01]  /*20e0*/  ULDC UR13, c[0x0][0x2d0] ;  /* 0x0000b400000d7ab9 */ /* 0x000fe20000000800 */
[----:B------:R-:W-:Y:S01]  /*20f0*/  ULDC.64 UR6, c[0x0][0x240] ;  /* 0x0000900000067ab9 */ /* 0x000fe20000000a00 */
[----:B------:R-:W-:Y:S01]  /*2100*/  ISETP.GE.AND P6, PT, R204, UR13, PT ;  /* 0x0000000dcc007c0c */ /* 0x000fe2000bfc6270 */
[----:B------:R-:W-:Y:S01]  /*2110*/  IMAD R25, R31, UR6, RZ ;  /* 0x000000061f197c24 */ /* 0x000fe2000f8e02ff */
[----:B------:R-:W-:Y:S01]  /*2120*/  ISETP.GE.AND P5, PT, R200, UR13, PT ;  /* 0x0000000dc8007c0c */ /* 0x000fe2000bfa6270 */
[----:B------:R-:W-:Y:S01]  /*2130*/  IMAD.MOV.U32 R28, RZ, RZ, R22 ;  /* 0x000000ffff1c7224 */ /* 0x000fe200078e0016 */
[----:B------:R-:W-:Y:S01]  /*2140*/  ISETP.GE.AND P2, PT, R199, UR13, PT ;  /* 0x0000000dc7007c0c */ /* 0x000fe2000bf46270 */
[C---:B------:R-:W-:Y:S02]  /*2150*/  IMAD R32, R30.reuse, UR7, R25 ;  /* 0x000000071e207c24 */ /* 0x040fe4000f8e0219 */
[----:B------:R-:W-:-:S04]  /*2160*/  IMAD.WIDE.U32 R34, R30, UR6, R28 ;  /* 0x000000061e227c25 */ /* 0x000fc8000f8e001c */
[----:B------:R-:W-:Y:S02]  /*2170*/  IMAD.IADD R32, R35, 0x1, R32 ;  /* 0x0000000123207824 */ /* 0x000fe400078e0220 */
[----:B------:R-:W1:Y:S01]  /*2180*/  @!P6 LDC.64 R10, c[0x0][0x210] ;  /* 0x00008400ff0aeb82 */ /* 0x000e620000000a00 */
[----:B------:R2:W-:Y:S07]  /*2190*/  @P6 STS.128 [R203], RZ ;  /* 0x000000ffcb006388 */ /* 0x0005ee0000000c00 */
[----:B------:R-:W3:Y:S01]  /*21a0*/  @!P5 LDC.64 R8, c[0x0][0x210] ;  /* 0x00008400ff08db82 */ /* 0x000ee20000000a00 */
[----:B-1----:R-:W-:-:S04]  /*21b0*/  @!P6 LEA R10, P1, R34, R10, 0x1 ;  /* 0x0000000a220ae211 */ /* 0x002fc800078208ff */
[C---:B------:R-:W-:Y:S02]  /*21c0*/  @!P6 LEA.HI.X R11, R34.reuse, R11, R32, 0x1, P1 ;  /* 0x0000000b220be211 */ /* 0x040fe400008f0c20 */
[----:B---3--:R-:W-:-:S03]  /*21d0*/  @!P5 LEA R8, P1, R34, R8, 0x1 ;  /* 0x000000082208d211 */ /* 0x008fc600078208ff */
[----:B------:R-:W-:Y:S01]  /*21e0*/  @!PT LDS RZ, [RZ] ;  /* 0x00000000fffff984 */ /* 0x000fe20000000800 */
[----:B------:R-:W-:Y:S01]  /*21f0*/  @!PT LDS RZ, [RZ] ;  /* 0x00000000fffff984 */ /* 0x000fe20000000800 */
[----:B------:R-:W-:Y:S01]  /*2200*/  @!PT LDS RZ, [RZ] ;  /* 0x00000000fffff984 */ /* 0x000fe20000000800 */
[----:B------:R2:W-:Y:S01]  /*2210*/  @!P6 LDGSTS.E.BYPASS.LTC128B.128 [R203], desc[UR22][R10.64] ;  /* 0x000000000acbefae */ /* 0x0005e2000b901d56 */
[----:B------:R-:W-:-:S03]  /*2220*/  @!P5 LEA.HI.X R9, R34, R9, R32, 0x1, P1 ;  /* 0x000000092209d211 */ /* 0x000fc600008f0c20 */
[----:B------:R2:W-:Y:S04]  /*2230*/  @P5 STS.128 [R203+0x2000], RZ ;  /* 0x002000ffcb005388 */ /* 0x0005e80000000c00 */
[----:B------:R-:W-:Y:S01]  /*2240*/  @!PT LDS RZ, [RZ] ;  /* 0x00000000fffff984 */ /* 0x000fe20000000800 */
[----:B------:R-:W-:Y:S01]  /*2250*/  @!PT LDS RZ, [RZ] ;  /* 0x00000000fffff984 */ /* 0x000fe20000000800 */
[----:B------:R-:W-:Y:S01]  /*2260*/  @!PT LDS RZ, [RZ] ;  /* 0x00000000fffff984 */ /* 0x000fe20000000800 */
[----:B------:R2:W-:Y:S04]  /*2270*/  @!P5 LDGSTS.E.BYPASS.LTC128B.128 [R203+0x2000], desc[UR22][R8.64+0x80] ;  /* 0x0200008008cbdfae */ /* 0x0005e8000b901d56 */
[----:B------:R2:W-:Y:S01]  /*2280*/  @P2 STS.128 [R203+0x4000], RZ ;  /* 0x004000ffcb002388 */ /* 0x0005e20000000c00 */
[----:B------:R-:W-:Y:S05]  /*2290*/  @P2 BRA `(.L_x_714) ;  /* 0x00000000001c2947 */ /* 0x000fea0003800000 */
[----:B------:R-:W-:Y:S02]  /*22a0*/  ULDC.64 UR6, c[0x0][0x210] ;  /* 0x0000840000067ab9 */ /* 0x000fe40000000a00 */
[----:B--2---:R-:W-:-:S04]  /*22b0*/  LEA R8, P1, R34, UR6, 0x1 ;  /* 0x0000000622087c11 */ /* 0x004fc8000f8208ff */
[----:B------:R-:W-:-:S05]  /*22c0*/  LEA.HI.X R9, R34, UR7, R32, 0x1, P1 ;  /* 0x0000000722097c11 */ /* 0x000fca00088f0c20 */
[----:B------:R-:W-:Y:S01]  /*22d0*/  @!PT LDS RZ, [RZ] ;  /* 0x00000000fffff984 */ /* 0x000fe20000000800 */
[----:B------:R-:W-:Y:S01]  /*22e0*/  @!PT LDS RZ, [RZ] ;  /* 0x00000000fffff984 */ /* 0x000fe20000000800 */
[----:B------:R-:W-:Y:S01]  /*22f0*/  @!PT LDS RZ, [RZ] ;  /* 0x00000000fffff984 */ /* 0x000fe20000000800 */
[----:B------:R1:W-:Y:S04]  /*2300*/  LDGSTS.E.BYPASS.LTC128B.128 [R203+0x4000], desc[UR22][R8.64+0x100] ;  /* 0x0400010008cb7fae */ /* 0x0003e8000b901d56 */
.L_x_714:
[----:B------:R-:W-:Y:S05]  /*2310*/  BSYNC B0 ;  /* 0x0000000000007941 */ /* 0x000fea0003800000 */
.L_x_713:
[----:B------:R-:W-:Y:S01]  /*2320*/  BSSY B0, `(.L_x_715) ;  /* 0x0000029000007945 */ /* 0x000fe20003800000 */
[----:B------:R-:W-:-:S03]  /*2330*/  ISETP.GE.AND P6, PT, R20, UR10, PT ;  /* 0x0000000a14007c0c */ /* 0x000fc6000bfc6270 */
[----:B------:R-:W-:Y:S10]  /*2340*/  @P4 BRA `(.L_x_716) ;  /* 0x0000000000984947 */ /* 0x000ff40003800000 */
[----:B------:R-:W-:Y:S01]  /*2350*/  ULDC UR13, c[0x0][0x2d0] ;  /* 0x0000b400000d7ab9 */ /* 0x000fe20000000800 */
[----:B------:R-:W-:Y:S01]  /*2360*/  IADD3 R32, P1, R30, 0x10, RZ ;  /* 0x000000101e207810 */ /* 0x000fe20007f3e0ff */
[----:B------:R-:W-:Y:S01]  /*2370*/  ULDC.64 UR6, c[0x0][0x240] ;  /* 0x0000900000067ab9 */ /* 0x000fe20000000a00 */
[----:B------:R-:W-:Y:S01]  /*2380*/  ISETP.GE.AND P5, PT, R204, UR13, PT ;  /* 0x0000000dcc007c0c */ /* 0x000fe2000bfa6270 */
[----:B------:R-:W-:Y:S01]  /*2390*/  IMAD.MOV.U32 R34, RZ, RZ, R22 ;  /* 0x000000ffff227224 */ /* 0x000fe200078e0016 */
[----:B------:R-:W-:Y:S01]  /*23a0*/  ISETP.GE.AND P4, PT, R200, UR13, PT ;  /* 0x0000000dc8007c0c */ /* 0x000fe2000bf86270 */
[----:B------:R-:W-:Y:S01]  /*23b0*/  IMAD.X R25, RZ, RZ, R31, P1 ;  /* 0x000000ffff197224 */ /* 0x000fe200008e061f */
[----:B------:R-:W-:Y:S01]  /*23c0*/  ISETP.GE.AND P1, PT, R199, UR13, PT ;  /* 0x0000000dc7007c0c */ /* 0x000fe2000bf26270 */
[----:B------:R-:W-:Y:S02]  /*23d0*/  IMAD.MOV.U32 R35, RZ, RZ, R29 ;  /* 0x000000ffff237224 */ /* 0x000fe400078e001d */
[----:B------:R-:W-:-:S02]  /*23e0*/  IMAD R25, R25, UR6, RZ ;  /* 0x0000000619197c24 */ /* 0x000fc4000f8e02ff */
[----:B------:R-:W-:-:S04]  /*23f0*/  IMAD.WIDE.U32 R34, R32, UR6, R34 ;  /* 0x0000000620227c25 */ /* 0x000fc8000f8e0022 */
[----:B--2---:R-:W2:Y:S01]  /*2400*/  @!P5 LDC.64 R10, c[0x0][0x210] ;  /* 0x00008400ff0adb82 */ /* 0x004ea20000000a00 */
[----:B------:R-:W-:Y:S01]  /*2410*/  IMAD R25, R32, UR7, R25 ;  /* 0x0000000720197c24 */ /* 0x000fe2000f8e0219 */
[----:B------:R3:W-:Y:S06]  /*2420*/  @P5 STS.128 [R203+0x800], RZ ;  /* 0x000800ffcb005388 */ /* 0x0007ec0000000c00 */
[----:B-1----:R-:W1:Y:S01]  /*2430*/  @!P4 LDC.64 R8, c[0x0][0x210] ;  /* 0x00008400ff08cb82 */ /* 0x002e620000000a00 */
[----:B--2---:R-:W-:Y:S01]  /*2440*/  @!P5 LEA R32, P2, R34, R10, 0x1 ;  /* 0x0000000a2220d211 */ /* 0x004fe200078408ff */
[----:B------:R-:W-:-:S05]  /*2450*/  IMAD.IADD R10, R35, 0x1, R25 ;  /* 0x00000001230a7824 */ /* 0x000fca00078e0219 */
[C---:B------:R-:W-:Y:S02]  /*2460*/  @!P5 LEA.HI.X R33, R34.reuse, R11, R10, 0x1, P2 ;  /* 0x0000000b2221d211 */ /* 0x040fe400010f0c0a */
[----:B-1----:R-:W-:-:S03]  /*2470*/  @!P4 LEA R8, P2, R34, R8, 0x1 ;  /* 0x000000082208c211 */ /* 0x002fc600078408ff */
[----:B------:R-:W-:Y:S01]  /*2480*/  @!PT LDS RZ, [RZ] ;  /* 0x00000000fffff984 */ /* 0x000fe20000000800 */
[----:B------:R-:W-:Y:S01]  /*2490*/  @!PT LDS RZ, [RZ] ;  /* 0x00000000fffff984 */ /* 0x000fe20000000800 */
[----:B------:R-:W-:Y:S01]  /*24a0*/  @!PT LDS RZ, [RZ] ;  /* 0x00000000fffff984 */ /* 0x000fe20000000800 */
[----:B------:R3:W-:Y:S01]  /*24b0*/  @!P5 LDGSTS.E.BYPASS.LTC128B.128 [R203+0x800], desc[UR22][R32.64] ;  /* 0x0080000020cbdfae */ /* 0x0007e2000b901d56 */
        /* <DEDUP_REMOVED lines=9> */
[----:B---3--:R-:W-:-:S04]  /*2550*/  LEA R8, P1, R34, UR6, 0x1 ;  /* 0x0000000622087c11 */ /* 0x008fc8000f8208ff */
[----:B------:R-:W-:-:S05]  /*2560*/  LEA.HI.X R9, R34, UR7, R10, 0x1, P1 ;  /* 0x0000000722097c11 */ /* 0x000fca00088f0c0a */
[----:B------:R-:W-:Y:S01]  /*2570*/  @!PT LDS RZ, [RZ] ;  /* 0x00000000fffff984 */ /* 0x000fe20000000800 */
[----:B------:R-:W-:Y:S01]  /*2580*/  @!PT LDS RZ, [RZ] ;  /* 0x00000000fffff984 */ /* 0x000fe20000000800 */
[----:B------:R-:W-:Y:S01]  /*2590*/  @!PT LDS RZ, [RZ] ;  /* 0x00000000fffff984 */ /* 0x000fe20000000800 */
[----:B------:R4:W-:Y:S04]  /*25a0*/  LDGSTS.E.BYPASS.LTC128B.128 [R203+0x4800], desc[UR22][R8.64+0x100] ;  /* 0x0480010008cb7fae */ /* 0x0009e8000b901d56 */
.L_x_716:
[----:B------:R-:W-:Y:S05]  /*25b0*/  BSYNC B0 ;  /* 0x0000000000007941 */ /* 0x000fea0003800000 */
.L_x_715:
[----:B------:R-:W-:Y:S01]  /*25c0*/  BSSY B0, `(.L_x_717) ;  /* 0x000002a000007945 */ /* 0x000fe20003800000 */
[----:B------:R-:W-:Y:S02]  /*25d0*/  ISETP.GE.AND P4, PT, R20, UR10, PT ;  /* 0x0000000a14007c0c */ /* 0x000fe4000bf86270 */
[----:B------:R-:W-:Y:S01]  /*25e0*/  IADD3 R20, R18, 0x30, RZ ;  /* 0x0000003012147810 */ /* 0x000fe20007ffe0ff */
[----:B------:R-:W-:Y:S05]  /*25f0*/  @P3 BRA `(.L_x_718) ;  /* 0x0000000000983947 */ /* 0x000fea0003800000 */
[----:B------:R-:W-:Y:S01]  /*2600*/  ULDC UR13, c[0x0][0x2d0] ;  /* 0x0000b400000d7ab9 */ /* 0x000fe20000000800 */
[----:B---3--:R-:W-:Y:S01]  /*2610*/  IADD3 R32, P1, R30, 0x20, RZ ;  /* 0x000000201e207810 */ /* 0x008fe20007f3e0ff */
        /* <DEDUP_REMOVED lines=12> */
[----:B-1--4-:R-:W1:Y:S01]  /*26e0*/  @!P3 LDC.64 R8, c[0x0][0x210] ;  /* 0x00008400ff08bb82 */ /* 0x012e620000000a00 */
        /* <DEDUP_REMOVED lines=23> */
.L_x_718:
[----:B------:R-:W-:Y:S05]  /*2860*/  BSYNC B0 ;  /* 0x0000000000007941 */ /* 0x000fea0003800000 */
.L_x_717:
[----:B------:R-:W-:Y:S01]  /*2870*/  ISETP.GE.AND P2, PT, R20, UR12, PT ;  /* 0x0000000c14007c0c */ /* 0x000fe2000bf46270 */
[----:B------:R-:W-:Y:S01]  /*2880*/  USHF.L.U64.HI UR13, UR8, 0x4, UR9 ;  /* 0x00000004080d7899 */ /* 0x000fe20008010209 */
[----:B------:R-:W-:Y:S01]  /*2890*/  IADD3 R26, P1, R204, R26, RZ ;  /* 0x0000001acc1a7210 */ /* 0x000fe20007f3e0ff */
[----:B------:R-:W-:Y:S03]  /*28a0*/  BSSY B0, `(.L_x_719) ;  /* 0x0000029000007945 */ /* 0x000fe60003800000 */
[----:B------:R-:W-:Y:S01]  /*28b0*/  IADD3.X R27, R21, R24, RZ, P1, !PT ;  /* 0x00000018151b7210 */ /* 0x000fe20000ffe4ff */
[----:B------:R-:W-:-:S06]  /*28c0*/  IMAD R21, R19, UR8, RZ ;  /* 0x0000000813157c24 */ /* 0x000fcc000f8e02ff */
[----:B------:R-:W-:Y:S05]  /*28d0*/  @P2 BRA `(.L_x_720) ;  /* 0x0000000000942947 */ /* 0x000fea0003800000 */
        /* <DEDUP_REMOVED lines=8> */
[----:B------:R-:W-:-:S04]  /*2960*/  IMAD.WIDE.U32 R28, R23, UR6, R28 ;  /* 0x00000006171c7c25 */ /* 0x000fc8000f8e001c */
[----:B------:R-:W-:-:S04]  /*2970*/  IMAD R24, R24, UR6, RZ ;  /* 0x0000000618187c24 */ /* 0x000fc8000f8e02ff */
[----:B--2---:R-:W2:Y:S01]  /*2980*/  @!P5 LDC.64 R10, c[0x0][0x210] ;  /* 0x00008400ff0adb82 */ /* 0x004ea20000000a00 */
[----:B------:R-:W-:Y:S01]  /*2990*/  IMAD R24, R23, UR7, R24 ;  /* 0x0000000717187c24 */ /* 0x000fe2000f8e0218 */
[----:B------:R2:W-:Y:S03]  /*29a0*/  @P5 STS.128 [R203+0x1800], RZ ;  /* 0x001800ffcb005388 */ /* 0x0005e60000000c00 */
[----:B------:R-:W-:-:S03]  /*29b0*/  IMAD.IADD R24, R29, 0x1, R24 ;  /* 0x000000011d187824 */ /* 0x000fc600078e0218 */
[----:B-1-34-:R-:W1:Y:S01]  /*29c0*/  @!P3 LDC.64 R8, c[0x0][0x210] ;  /* 0x00008400ff08bb82 */ /* 0x01ae620000000a00 */
[----:B--2---:R-:W-:-:S04]  /*29d0*/  @!P5 LEA R10, P2, R28, R10, 0x1 ;  /* 0x0000000a1c0ad211 */ /* 0x004fc800078408ff */
        /* <DEDUP_REMOVED lines=15> */
[----:B-1----:R-:W-:-:S04]  /*2ad0*/  LEA R8, P1, R28, UR6, 0x1 ;  /* 0x000000061c087c11 */ /* 0x002fc8000f8208ff */
[----:B------:R-:W-:-:S05]  /*2ae0*/  LEA.HI.X R9, R28, UR7, R24, 0x1, P1 ;  /* 0x000000071c097c11 */ /* 0x000fca00088f0c18 */
[----:B------:R-:W-:Y:S01]  /*2af0*/  @!PT LDS RZ, [RZ] ;  /* 0x00000000fffff984 */ /* 0x000fe20000000800 */
[----:B------:R-:W-:Y:S01]  /*2b00*/  @!PT LDS RZ, [RZ] ;  /* 0x00000000fffff984 */ /* 0x000fe20000000800 */
[----:B------:R-:W-:Y:S01]  /*2b10*/  @!PT LDS RZ, [RZ] ;  /* 0x00000000fffff984 */ /* 0x000fe20000000800 */
[----:B------:R1:W-:Y:S04]  /*2b20*/  LDGSTS.E.BYPASS.LTC128B.128 [R203+0x5800], desc[UR22][R8.64+0x100] ;  /* 0x0580010008cb7fae */ /* 0x0003e8000b901d56 */
.L_x_720:
[----:B------:R-:W-:Y:S05]  /*2b30*/  BSYNC B0 ;  /* 0x0000000000007941 */ /* 0x000fea0003800000 */
.L_x_719:
[C---:B------:R-:W-:Y:S01]  /*2b40*/  ISETP.GE.AND P1, PT, R18.reuse, UR10, PT ;  /* 0x0000000a12007c0c */ /* 0x040fe2000bf26270 */
[C---:B------:R-:W-:Y:S01]  /*2b50*/  IMAD R21, R18.reuse, UR9, R21 ;  /* 0x0000000912157c24 */ /* 0x040fe2000f8e0215 */
[----:B------:R-:W-:Y:S01]  /*2b60*/  USHF.L.U32 UR14, UR8, 0x4, URZ ;  /* 0x00000004080e7899 */ /* 0x000fe2000800063f */
[----:B------:R-:W-:Y:S01]  /*2b70*/  IMAD.WIDE.U32 R26, R18, UR8, R26 ;  /* 0x00000008121a7c25 */ /* 0x000fe2000f8e001a */
[----:B------:R-:W-:Y:S04]  /*2b80*/  BSSY B0, `(.L_x_721) ;  /* 0x0000021000007945 */ /* 0x000fe80003800000 */
[----:B------:R-:W-:Y:S02]  /*2b90*/  IADD3 R134, R27, R21, RZ ;  /* 0x000000151b867210 */ /* 0x000fe40007ffe0ff */
[----:B------:R-:W-:-:S03]  /*2ba0*/  MOV R133, R26 ;  /* 0x0000001a00857202 */ /* 0x000fc60000000f00 */
[----:B------:R-:W-:Y:S05]  /*2bb0*/  @P1 BRA `(.L_x_722) ;  /* 0x0000000000741947 */ /* 0x000fea0003800000 */
[----:B------:R-:W-:Y:S02]  /*2bc0*/  ULDC UR6, c[0x0][0x2d0] ;  /* 0x0000b40000067ab9 */ /* 0x000fe40000000800 */
[----:B------:R-:W-:Y:S02]  /*2bd0*/  ISETP.GE.AND P5, PT, R204, UR6, PT ;  /* 0x00000006cc007c0c */ /* 0x000fe4000bfa6270 */
[----:B------:R-:W-:Y:S02]  /*2be0*/  ISETP.GE.AND P3, PT, R200, UR6, PT ;  /* 0x00000006c8007c0c */ /* 0x000fe4000bf66270 */
[----:B------:R-:W-:-:S09]  /*2bf0*/  ISETP.GE.AND P1, PT, R199, UR6, PT ;  /* 0x00000006c7007c0c */ /* 0x000fd2000bf26270 */
[----:B-12---:R-:W1:Y:S01]  /*2c00*/  @!P5 LDC.64 R10, c[0x0][0x218] ;  /* 0x00008600ff0adb82 */ /* 0x006e620000000a00 */
[----:B------:R2:W-:Y:S07]  /*2c10*/  @P5 STS.128 [R203+0x6000], RZ ;  /* 0x006000ffcb005388 */ /* 0x0005ee0000000c00 */
[----:B---34-:R-:W3:Y:S01]  /*2c20*/  @!P3 LDC.64 R8, c[0x0][0x218] ;  /* 0x00008600ff08bb82 */ /* 0x018ee20000000a00 */
[----:B-1----:R-:W-:-:S04]  /*2c30*/  @!P5 LEA R10, P2, R133, R10, 0x1 ;  /* 0x0000000a850ad211 */ /* 0x002fc800078408ff */
[C---:B------:R-:W-:Y:S02]  /*2c40*/  @!P5 LEA.HI.X R11, R133.reuse, R11, R134, 0x1, P2 ;  /* 0x0000000b850bd211 */ /* 0x040fe400010f0c86 */
[----:B---3--:R-:W-:-:S03]  /*2c50*/  @!P3 LEA R8, P2, R133, R8, 0x1 ;  /* 0x000000088508b211 */ /* 0x008fc600078408ff */
        /* <DEDUP_REMOVED lines=19> */
.L_x_722:
[----:B------:R-:W-:Y:S05]  /*2d90*/  BSYNC B0 ;  /* 0x0000000000007941 */ /* 0x000fea0003800000 */
.L_x_721:
[----:B------:R-:W-:Y:S04]  /*2da0*/  BSSY B0, `(.L_x_723) ;  /* 0x0000021000007945 */ /* 0x000fe80003800000 */
[----:B------:R-:W-:Y:S05]  /*2db0*/  @P6 BRA `(.L_x_724) ;  /* 0x00000000007c6947 */ /* 0x000fea0003800000 */
[----:B------:R-:W-:Y:S01]  /*2dc0*/  ULDC UR6, c[0x0][0x2d0] ;  /* 0x0000b40000067ab9 */ /* 0x000fe20000000800 */
[----:B------:R-:W-:Y:S02]  /*2dd0*/  IADD3 R21, P2, R133, UR14, RZ ;  /* 0x0000000e85157c10 */ /* 0x000fe4000ff5e0ff */
[----:B------:R-:W-:Y:S02]  /*2de0*/  ISETP.GE.AND P5, PT, R204, UR6, PT ;  /* 0x00000006cc007c0c */ /* 0x000fe4000bfa6270 */
[----:B------:R-:W-:Y:S02]  /*2df0*/  ISETP.GE.AND P3, PT, R200, UR6, PT ;  /* 0x00000006c8007c0c */ /* 0x000fe4000bf66270 */
[----:B------:R-:W-:Y:S02]  /*2e00*/  ISETP.GE.AND P1, PT, R199, UR6, PT ;  /* 0x00000006c7007c0c */ /* 0x000fe4000bf26270 */
[----:B------:R-:W-:-:S07]  /*2e10*/  IADD3.X R22, R134, UR13, RZ, P2, !PT ;  /* 0x0000000d86167c10 */ /* 0x000fce00097fe4ff */
        /* <DEDUP_REMOVED lines=25> */
.L_x_724:
[----:B------:R-:W-:Y:S05]  /*2fb0*/  BSYNC B0 ;  /* 0x0000000000007941 */ /* 0x000fea0003800000 */
.L_x_723:
[----:B------:R-:W-:Y:S01]  /*2fc0*/  ISETP.GE.AND P1, PT, R6, UR10, PT ;  /* 0x0000000a06007c0c */ /* 0x000fe2000bf26270 */
[----:B------:R-:W-:Y:S01]  /*2fd0*/  BSSY B0, `(.L_x_725) ;  /* 0x0000026000007945 */ /* 0x000fe20003800000 */
[----:B------:R-:W-:Y:S02]  /*2fe0*/  ISETP.GE.AND P2, PT, R20, UR10, PT ;  /* 0x0000000a14007c0c */ /* 0x000fe4000bf46270 */
[----:B------:R-:W-:-:S09]  /*2ff0*/  SHF.R.S32.HI R22, RZ, 0x4, R15 ;  /* 0x00000004ff167819 */ /* 0x000fd2000001140f */
[----:B------:R-:W-:Y:S05]  /*3000*/  @P1 BRA `(.L_x_726) ;  /* 0x0000000000881947 */ /* 0x000fea0003800000 */
[----:B------:R-:W-:Y:S01]  /*3010*/  ULDC UR6, c[0x0][0x2d0] ;  /* 0x0000b40000067ab9 */ /* 0x000fe20000000800 */
[----:B------:R-:W-:Y:S01]  /*3020*/  IMAD.U32 R24, RZ, RZ, UR8 ;  /* 0x00000008ff187e24 */ /* 0x000fe2000f8e00ff */
[----:B------:R-:W-:Y:S01]  /*3030*/  ISETP.GE.AND P6, PT, R204, UR6, PT ;  /* 0x00000006cc007c0c */ /* 0x000fe2000bfc6270 */
[----:B------:R-:W-:Y:S01]  /*3040*/  IMAD.U32 R23, RZ, RZ, UR8 ;  /* 0x00000008ff177e24 */ /* 0x000fe2000f8e00ff */
[----:B------:R-:W-:Y:S01]  /*3050*/  ISETP.GE.AND P5, PT, R200, UR6, PT ;  /* 0x00000006c8007c0c */ /* 0x000fe2000bfa6270 */
[----:B------:R-:W-:Y:S01]  /*3060*/  IMAD.U32 R21, RZ, RZ, UR9 ;  /* 0x00000009ff157e24 */ /* 0x000fe2000f8e00ff */
[----:B------:R-:W-:-:S04]  /*3070*/  LEA R24, P1, R24, R133, 0x5 ;  /* 0x0000008518187211 */ /* 0x000fc800078228ff */
[----:B------:R-:W-:Y:S02]  /*3080*/  LEA.HI.X R21, R23, R134, R21, 0x5, P1 ;  /* 0x0000008617157211 */ /* 0x000fe400008f2c15 */
[----:B------:R-:W-:-:S03]  /*3090*/  ISETP.GE.AND P1, PT, R199, UR6, PT ;  /* 0x00000006c7007c0c */ /* 0x000fc6000bf26270 */
        /* <DEDUP_REMOVED lines=25> */
.L_x_726:
[----:B------:R-:W-:Y:S05]  /*3230*/  BSYNC B0 ;  /* 0x0000000000007941 */ /* 0x000fea0003800000 */
.L_x_725:
[----:B------:R-:W-:Y:S01]  /*3240*/  IMAD.SHL.U32 R19, R2, 0x40, RZ ;  /* 0x0000004002137824 */ /* 0x000fe200078e00ff */
[----:B------:R-:W-:Y:S01]  /*3250*/  LEA.HI R21, R15, R22, RZ, 0x1 ;  /* 0x000000160f157211 */ /* 0x000fe200078f08ff */
[----:B------:R-:W-:Y:S01]  /*3260*/  BSSY B0, `(.L_x_727) ;  /* 0x0000029000007945 */ /* 0x000fe20003800000 */
[C---:B------:R-:W-:Y:S01]  /*3270*/  ISETP.GE.AND P1, PT, R18.reuse, UR10, PT ;  /* 0x0000000a12007c0c */ /* 0x040fe2000bf26270 */
[----:B------:R-:W-:Y:S01]  /*3280*/  IMAD.SHL.U32 R18, R18, 0x8, RZ ;  /* 0x0000000812127824 */ /* 0x000fe200078e00ff */
[----:B------:R-:W-:Y:S02]  /*3290*/  LOP3.LUT R21, R21, 0xfffffffe, RZ, 0xc0, !PT ;  /* 0xfffffffe15157812 */ /* 0x000fe400078ec0ff */
[----:B------:R-:W-:Y:S01]  /*32a0*/  LOP3.LUT R19, R19, 0x1c0, RZ, 0xc0, !PT ;  /* 0x000001c013137812 */ /* 0x000fe200078ec0ff */
[----:B------:R-:W-:Y:S08]  /*32b0*/  @P2 BRA `(.L_x_728) ;  /* 0x00000000008c2947 */ /* 0x000ff00003800000 */
[----:B------:R-:W-:Y:S01]  /*32c0*/  ULDC UR6, c[0x0][0x2d0] ;  /* 0x0000b40000067ab9 */ /* 0x000fe20000000800 */
[----:B------:R-:W-:Y:S01]  /*32d0*/  IMAD.U32 R15, RZ, RZ, UR8 ;  /* 0x00000008ff0f7e24 */ /* 0x000fe2000f8e00ff */
[----:B------:R-:W-:Y:S01]  /*32e0*/  ISETP.GE.AND P6, PT, R204, UR6, PT ;  /* 0x00000006cc007c0c */ /* 0x000fe2000bfc6270 */
[----:B------:R-:W-:Y:S01]  /*32f0*/  IMAD.MOV.U32 R24, RZ, RZ, R133 ;  /* 0x000000ffff187224 */ /* 0x000fe200078e0085 */
[----:B------:R-:W-:Y:S01]  /*3300*/  ISETP.GE.AND P5, PT, R200, UR6, PT ;  /* 0x00000006c8007c0c */ /* 0x000fe2000bfa6270 */
[----:B------:R-:W-:Y:S01]  /*3310*/  IMAD.MOV.U32 R25, RZ, RZ, R134 ;  /* 0x000000ffff197224 */ /* 0x000fe200078e0086 */
[----:B------:R-:W-:Y:S01]  /*3320*/  UIMAD UR7, UR9, 0x30, URZ ;  /* 0x00000030090778a4 */ /* 0x000fe2000f8e023f */
[----:B------:R-:W-:Y:S01]  /*3330*/  ISETP.GE.AND P2, PT, R199, UR6, PT ;  /* 0x00000006c7007c0c */ /* 0x000fe2000bf46270 */
[----:B------:R-:W-:-:S04]  /*3340*/  IMAD.WIDE.U32 R26, R15, 0x30, R24 ;  /* 0x000000300f1a7825 */ /* 0x000fc800078e0018 */
[----:B------:R-:W-:-:S03]  /*3350*/  VIADD R24, R27, UR7 ;  /* 0x000000071b187c36 */ /* 0x000fc60008000000 */
        /* <DEDUP_REMOVED lines=25> */
.L_x_728:
[----:B------:R-:W-:Y:S05]  /*34f0*/  BSYNC B0 ;  /* 0x0000000000007941 */ /* 0x000fea0003800000 */
.L_x_727:
[----:B------:R-:W0:Y:S01]  /*3500*/  LDGDEPBAR ;  /* 0x00000000000079af */ /* 0x000e220000000000 */
[----:B------:R-:W-:Y:S01]  /*3510*/  IMAD.IADD R21, R22, 0x1, -R21 ;  /* 0x0000000116157824 */ /* 0x000fe200078e0a15 */
[----:B------:R-:W-:Y:S01]  /*3520*/  ISETP.GE.AND P6, PT, R6, UR10, PT ;  /* 0x0000000a06007c0c */ /* 0x000fe2000bfc6270 */
[----:B------:R-:W-:Y:S01]  /*3530*/  IMAD.SHL.U32 R14, R14, 0x40, RZ ;  /* 0x000000400e0e7824 */ /* 0x000fe200078e00ff */
[----:B------:R-:W-:Y:S01]  /*3540*/  LOP3.LUT R18, R19, 0x8, R18, 0xf8, !PT ;  /* 0x0000000813127812 */ /* 0x000fe200078ef812 */
[----:B------:R-:W-:Y:S01]  /*3550*/  IMAD.SHL.U32 R6, R21, 0x8, RZ ;  /* 0x0000000815067824 */ /* 0x000fe200078e00ff */
[----:B------:R-:W-:Y:S01]  /*3560*/  SHF.R.U32.HI R19, RZ, 0x3, R19 ;  /* 0x00000003ff137819 */ /* 0x000fe20000011613 */
[----:B-12---:R-:W-:Y:S01]  /*3570*/  IMAD.SHL.U32 R11, R0, 0x40, RZ ;  /* 0x00000040000b7824 */ /* 0x006fe200078e00ff */
[----:B---34-:R-:W-:Y:S01]  /*3580*/  LOP3.LUT R9, R14, 0x1c0, RZ, 0xc0, !PT ;  /* 0x000001c00e097812 */ /* 0x018fe200078ec0ff */
[-C--:B------:R-:W-:Y:S01]  /*3590*/  IMAD R13, R13, R206.reuse, RZ ;  /* 0x000000ce0d0d7224 */ /* 0x080fe200078e02ff */
[----:B------:R-:W-:Y:S01]  /*35a0*/  LEA.HI R4, R4, R3, RZ, 0x5 ;  /* 0x0000000304047211 */ /* 0x000fe200078f28ff */
[----:B------:R-:W-:Y:S01]  /*35b0*/  IMAD.IADD R17, R17, 0x1, R12 ;  /* 0x0000000111117824 */ /* 0x000fe200078e020c */
[----:B------:R-:W-:Y:S01]  /*35c0*/  LOP3.LUT R6, R9, 0x8, R6, 0xf8, !PT ;  /* 0x0000000809067812 */ /* 0x000fe200078ef806 */
[----:B------:R-:W-:Y:S01]  /*35d0*/  ULDC.64 UR6, c[0x0][0x220] ;  /* 0x0000880000067ab9 */ /* 0x000fe20000000a00 */
[----:B------:R-:W-:Y:S01]  /*35e0*/  SHF.R.U32.HI R9, RZ, 0x3, R9 ;  /* 0x00000003ff097819 */ /* 0x000fe20000011609 */
[----:B------:R-:W-:Y:S01]  /*35f0*/  BSSY B0, `(.L_x_729) ;  /* 0x000002e000007945 */ /* 0x000fe20003800000 */
[----:B------:R-:W-:Y:S01]  /*3600*/  LOP3.LUT R18, R18, R19, RZ, 0x3c, !PT ;  /* 0x0000001312127212 */ /* 0x000fe200078e3cff */
[----:B------:R-:W-:Y:S01]  /*3610*/  IMAD.SHL.U32 R202, R206, 0x10, RZ ;  /* 0x00000010ceca7824 */ /* 0x000fe200078e00ff */
[----:B------:R-:W-:Y:S01]  /*3620*/  LOP3.LUT R6, R6, R9, RZ, 0x3c, !PT ;  /* 0x0000000906067212 */ /* 0x000fe200078e3cff */
[C---:B------:R-:W-:Y:S01]  /*3630*/  IMAD R9, R154.reuse, R207, R13 ;  /* 0x000000cf9a097224 */ /* 0x040fe200078e020d */
[----:B------:R-:W-:Y:S01]  /*3640*/  SHF.R.S32.HI R85, RZ, 0x5, R4 ;  /* 0x00000005ff557819 */ /* 0x000fe20000011404 */
[----:B------:R-:W-:Y:S01]  /*3650*/  IMAD.WIDE.U32 R154, R154, R206, R16 ;  /* 0x000000ce9a9a7225 */ /* 0x000fe200078e0010 */
[----:B------:R-:W-:Y:S01]  /*3660*/  LOP3.LUT R0, R6, 0xfffffe00, R11, 0xf8, !PT ;  /* 0xfffffe0006007812 */ /* 0x000fe200078ef80b */
[----:B------:R-:W-:-:S04]  /*3670*/  DEPBAR.LE SB0, 0x0 ;  /* 0x000080000000791a */ /* 0x000fc80000000000 */
[----:B------:R-:W-:Y:S01]  /*3680*/  BAR.SYNC.DEFER_BLOCKING 0x0 ;  /* 0x0000000000007b1d */ /* 0x000fe20000010000 */
[----:B------:R-:W-:Y:S01]  /*3690*/  IMAD R197, R21, 0x200, R18 ;  /* 0x0000020015c57824 */ /* 0x000fe200078e0212 */
[----:B------:R-:W-:Y:S01]  /*36a0*/  LEA R210, P2, R154, UR6, 0x1 ;  /* 0x000000069ad27c11 */ /* 0x000fe2000f8408ff */
[----:B------:R-:W-:Y:S01]  /*36b0*/  IMAD.IADD R152, R155, 0x1, R9 ;  /* 0x000000019b987824 */ /* 0x000fe200078e0209 */
[----:B------:R-:W-:Y:S01]  /*36c0*/  ISETP.GE.AND P5, PT, R20, UR10, PT ;  /* 0x0000000a14007c0c */ /* 0x000fe2000bfa6270 */
[----:B------:R-:W-:Y:S01]  /*36d0*/  IMAD R198, R85, 0x400, R0 ;  /* 0x0000040055c67824 */ /* 0x000fe200078e0200 */
[----:B------:R-:W-:Y:S02]  /*36e0*/  SHF.L.U64.HI R201, R206, 0x4, R207 ;  /* 0x00000004cec97819 */ /* 0x000fe400000102cf */
[----:B------:R-:W-:Y:S02]  /*36f0*/  LEA R197, R197, UR4, 0x1 ;  /* 0x00000004c5c57c11 */ /* 0x000fe4000f8e08ff */
[----:B------:R-:W-:-:S02]  /*3700*/  LEA.HI.X R215, R154, UR7, R152, 0x1, P2 ;  /* 0x000000079ad77c11 */ /* 0x000fc400090f0c98 */
[----:B------:R-:W-:Y:S01]  /*3710*/  LEA R198, R198, UR4, 0x1 ;  /* 0x00000004c6c67c11 */ /* 0x000fe2000f8e08ff */
[----:B------:R1:W-:Y:S04]  /*3720*/  @P1 STS.128 [R203+0xc000], RZ ;  /* 0x00c000ffcb001388 */ /* 0x0003e80000000c00 */
[----:B------:R1:W-:Y:S04]  /*3730*/  @P1 STS.128 [R203+0xe000], RZ ;  /* 0x00e000ffcb001388 */ /* 0x0003e80000000c00 */
[----:B------:R1:W-:Y:S01]  /*3740*/  @P1 STS.128 [R203+0x10000], RZ ;  /* 0x010000ffcb001388 */ /* 0x0003e20000000c00 */
[----:B------:R-:W-:Y:S05]  /*3750*/  @P1 BRA `(.L_x_730) ;  /* 0x00000000005c1947 */ /* 0x000fea0003800000 */
[----:B------:R-:W-:Y:S02]  /*3760*/  ULDC UR25, c[0x0][0x2d0] ;  /* 0x0000b40000197ab9 */ /* 0x000fe40000000800 */
[----:B------:R-:W-:Y:S02]  /*3770*/  ISETP.GE.AND P3, PT, R204, UR25, PT ;  /* 0x00000019cc007c0c */ /* 0x000fe4000bf66270 */
[----:B------:R-:W-:Y:S02]  /*3780*/  ISETP.GE.AND P2, PT, R200, UR25, PT ;  /* 0x00000019c8007c0c */ /* 0x000fe4000bf46270 */
[----:B------:R-:W-:-:S09]  /*3790*/  ISETP.GE.AND P1, PT, R199, UR25, PT ;  /* 0x00000019c7007c0c */ /* 0x000fd2000bf26270 */
[----:B------:R-:W-:Y:S01]  /*37a0*/  @!P3 IMAD.MOV.U32 R214, RZ, RZ, R210 ;  /* 0x000000ffffd6b224 */ /* 0x000fe200078e00d2 */
[----:B------:R2:W-:Y:S01]  /*37b0*/  @P3 STS.128 [R203+0xc000], RZ ;  /* 0x00c000ffcb003388 */ /* 0x0005e20000000c00 */
[----:B------:R-:W-:-:S03]  /*37c0*/  @!P2 IMAD.MOV.U32 R211, RZ, RZ, R215 ;  /* 0x000000ffffd3a224 */ /* 0x000fc600078e00d7 */
[----:B------:R-:W-:Y:S01]  /*37d0*/  @!PT LDS RZ, [RZ] ;  /* 0x00000000fffff984 */ /* 0x000fe20000000800 */
[----:B------:R-:W-:Y:S01]  /*37e0*/  @!PT LDS RZ, [RZ] ;  /* 0x00000000fffff984 */ /* 0x000fe20000000800 */
[----:B------:R-:W-:Y:S01]  /*37f0*/  @!PT LDS RZ, [RZ] ;  /* 0x00000000fffff984 */ /* 0x000fe20000000800 */
[----:B------:R2:W-:Y:S04]  /*3800*/  @!P3 LDGSTS.E.BYPASS.LTC128B.128 [R203+0xc000], desc[UR22][R214.64] ;  /* 0x0c000000d6cbbfae */ /* 0x0005e8000b901d56 */
[----:B------:R2:W-:Y:S04]  /*3810*/  @P2 STS.128 [R203+0xe000], RZ ;  /* 0x00e000ffcb002388 */ /* 0x0005e80000000c00 */
[----:B------:R-:W-:Y:S01]  /*3820*/  @!PT LDS RZ, [RZ] ;  /* 0x00000000fffff984 */ /* 0x000fe20000000800 */
[----:B------:R-:W-:Y:S01]  /*3830*/  @!PT LDS RZ, [RZ] ;  /* 0x00000000fffff984 */ /* 0x000fe20000000800 */
[----:B------:R-:W-:Y:S01]  /*3840*/  @!PT LDS RZ, [RZ] ;  /* 0x00000000fffff984 */ /* 0x000fe20000000800 */
[----:B------:R2:W-:Y:S04]  /*3850*/  @!P2 LDGSTS.E.BYPASS.LTC128B.128 [R203+0xe000], desc[UR22][R210.64+0x80] ;  /* 0x0e000080d2cbafae */ /* 0x0005e8000b901d56 */
[----:B------:R2:W-:Y:S01]  /*3860*/  @P1 STS.128 [R203+0x10000], RZ ;  /* 0x010000ffcb001388 */ /* 0x0005e20000000c00 */
[----:B------:R-:W-:Y:S05]  /*3870*/  @P1 BRA `(.L_x_730) ;  /* 0x0000000000141947 */ /* 0x000fea0003800000 */
[----:B--2---:R-:W-:-:S05]  /*3880*/  MOV R211, R215 ;  /* 0x000000d700d37202 */ /* 0x004fca0000000f00 */
[----:B------:R-:W-:Y:S01]  /*3890*/  @!PT LDS RZ, [RZ] ;  /* 0x00000000fffff984 */ /* 0x000fe20000000800 */
[----:B------:R-:W-:Y:S01]  /*38a0*/  @!PT LDS RZ, [RZ] ;  /* 0x00000000fffff984 */ /* 0x000fe20000000800 */
[----:B------:R-:W-:Y:S01]  /*38b0*/  @!PT LDS RZ, [RZ] ;  /* 0x00000000fffff984 */ /* 0x000fe20000000800 */
[----:B------:R3:W-:Y:S02]  /*38c0*/  LDGSTS.E.BYPASS.LTC128B.128 [R203+0x10000], desc[UR22][R210.64+0x100] ;  /* 0x10000100d2cb7fae */ /* 0x0007e4000b901d56 */
.L_x_730:
[----:B------:R-:W-:Y:S05]  /*38d0*/  BSYNC B0 ;  /* 0x0000000000007941 */ /* 0x000fea0003800000 */
.L_x_729:
[----:B------:R4:W-:Y:S01]  /*38e0*/  @P4 STS.128 [R203+0xc800], RZ ;  /* 0x00c800ffcb004388 */ /* 0x0009e20000000c00 */
[----:B------:R-:W-:Y:S03]  /*38f0*/  BSSY B0, `(.L_x_731) ;  /* 0x000001e000007945 */ /* 0x000fe60003800000 */
[----:B------:R4:W-:Y:S04]  /*3900*/  @P4 STS.128 [R203+0xe800], RZ ;  /* 0x00e800ffcb004388 */ /* 0x0009e80000000c00 */
[----:B------:R4:W-:Y:S01]  /*3910*/  @P4 STS.128 [R203+0x10800], RZ ;  /* 0x010800ffcb004388 */ /* 0x0009e20000000c00 */
[----:B------:R-:W-:Y:S05]  /*3920*/  @P4 BRA `(.L_x_732) ;  /* 0x0000000000684947 */ /* 0x000fea0003800000 */
[----:B------:R-:W-:Y:S02]  /*3930*/  ULDC UR25, c[0x0][0x2d0] ;  /* 0x0000b40000197ab9 */ /* 0x000fe40000000800 */
[----:B------:R-:W-:Y:S02]  /*3940*/  ISETP.GE.AND P4, PT, R204, UR25, PT ;  /* 0x00000019cc007c0c */ /* 0x000fe4000bf86270 */
[----:B------:R-:W-:Y:S02]  /*3950*/  ISETP.GE.AND P3, PT, R200, UR25, PT ;  /* 0x00000019c8007c0c */ /* 0x000fe4000bf66270 */
[----:B------:R-:W-:-:S09]  /*3960*/  ISETP.GE.AND P1, PT, R199, UR25, PT ;  /* 0x00000019c7007c0c */ /* 0x000fd2000bf26270 */
[CC--:B------:R-:W-:Y:S01]  /*3970*/  @!P4 LEA R10, P2, R202.reuse, R210.reuse, 0x1 ;  /* 0x000000d2ca0ac211 */ /* 0x0c0fe200078408ff */
[----:B------:R1:W-:Y:S03]  /*3980*/  @P4 STS.128 [R203+0xc800], RZ ;  /* 0x00c800ffcb004388 */ /* 0x0003e60000000c00 */
[C---:B------:R-:W-:Y:S02]  /*3990*/  @!P4 LEA.HI.X R11, R202.reuse, R215, R201, 0x1, P2 ;  /* 0x000000d7ca0bc211 */ /* 0x040fe400010f0cc9 */
[----:B------:R-:W-:-:S03]  /*39a0*/  @!P3 LEA R8, P2, R202, R210, 0x1 ;  /* 0x000000d2ca08b211 */ /* 0x000fc600078408ff */
        /* <DEDUP_REMOVED lines=12> */
[----:B-1----:R-:W-:-:S04]  /*3a70*/  LEA R8, P1, R202, R210, 0x1 ;  /* 0x000000d2ca087211 */ /* 0x002fc800078208ff */
[----:B------:R-:W-:-:S05]  /*3a80*/  LEA.HI.X R9, R202, R215, R201, 0x1, P1 ;  /* 0x000000d7ca097211 */ /* 0x000fca00008f0cc9 */
[----:B------:R-:W-:Y:S01]  /*3a90*/  @!PT LDS RZ, [RZ] ;  /* 0x00000000fffff984 */ /* 0x000fe20000000800 */
[----:B------:R-:W-:Y:S01]  /*3aa0*/  @!PT LDS RZ, [RZ] ;  /* 0x00000000fffff984 */ /* 0x000fe20000000800 */
[----:B------:R-:W-:Y:S01]  /*3ab0*/  @!PT LDS RZ, [RZ] ;  /* 0x00000000fffff984 */ /* 0x000fe20000000800 */
[----:B------:R1:W-:Y:S04]  /*3ac0*/  LDGSTS.E.BYPASS.LTC128B.128 [R203+0x10800], desc[UR22][R8.64+0x100] ;  /* 0x1080010008cb7fae */ /* 0x0003e8000b901d56 */
.L_x_732:
[----:B------:R-:W-:Y:S05]  /*3ad0*/  BSYNC B0 ;  /* 0x0000000000007941 */ /* 0x000fea0003800000 */
.L_x_731:
[----:B------:R1:W-:Y:S01]  /*3ae0*/  @P6 STS.128 [R203+0xd000], RZ ;  /* 0x00d000ffcb006388 */ /* 0x0003e20000000c00 */
[----:B------:R-:W-:Y:S03]  /*3af0*/  BSSY B0, `(.L_x_733) ;  /* 0x0000020000007945 */ /* 0x000fe60003800000 */
[----:B------:R1:W-:Y:S04]  /*3b00*/  @P6 STS.128 [R203+0xf000], RZ ;  /* 0x00f000ffcb006388 */ /* 0x0003e80000000c00 */
[----:B------:R1:W-:Y:S01]  /*3b10*/  @P6 STS.128 [R203+0x11000], RZ ;  /* 0x011000ffcb006388 */ /* 0x0003e20000000c00 */
[----:B------:R-:W-:Y:S05]  /*3b20*/  @P6 BRA `(.L_x_734) ;  /* 0x0000000000706947 */ /* 0x000fea0003800000 */
[----:B------:R-:W-:Y:S01]  /*3b30*/  ULDC UR25, c[0x0][0x2d0] ;  /* 0x0000b40000197ab9 */ /* 0x000fe20000000800 */
[----:B-1----:R-:W-:Y:S01]  /*3b40*/  IMAD.SHL.U32 R9, R206, 0x20, RZ ;  /* 0x00000020ce097824 */ /* 0x002fe200078e00ff */
[----:B------:R-:W-:Y:S02]  /*3b50*/  ISETP.GE.AND P4, PT, R204, UR25, PT ;  /* 0x00000019cc007c0c */ /* 0x000fe4000bf86270 */
[----:B------:R-:W-:Y:S02]  /*3b60*/  ISETP.GE.AND P3, PT, R200, UR25, PT ;  /* 0x00000019c8007c0c */ /* 0x000fe4000bf66270 */
[----:B------:R-:W-:Y:S02]  /*3b70*/  ISETP.GE.AND P1, PT, R199, UR25, PT ;  /* 0x00000019c7007c0c */ /* 0x000fe4000bf26270 */
[----:B------:R-:W-:-:S07]  /*3b80*/  SHF.L.U64.HI R6, R206, 0x5, R207 ;  /* 0x00000005ce067819 */ /* 0x000fce00000102cf */
[CC--:B------:R-:W-:Y:S01]  /*3b90*/  @!P4 LEA R12, P6, R9.reuse, R210.reuse, 0x1 ;  /* 0x000000d2090cc211 */ /* 0x0c0fe200078c08ff */
[----:B------:R1:W-:Y:S01]  /*3ba0*/  @P4 STS.128 [R203+0xd000], RZ ;  /* 0x00d000ffcb004388 */ /* 0x0003e20000000c00 */
[C---:B------:R-:W-:Y:S02]  /*3bb0*/  @!P3 LEA R10, P2, R9.reuse, R210, 0x1 ;  /* 0x000000d2090ab211 */ /* 0x040fe400078408ff */
[CCC-:B------:R-:W-:Y:S02]  /*3bc0*/  @!P4 LEA.HI.X R13, R9.reuse, R215.reuse, R6.reuse, 0x1, P6 ;  /* 0x000000d7090dc211 */ /* 0x1c0fe400030f0c06 */
[----:B------:R-:W-:-:S03]  /*3bd0*/  @!P3 LEA.HI.X R11, R9, R215, R6, 0x1, P2 ;  /* 0x000000d7090bb211 */ /* 0x000fc600010f0c06 */
        /* <DEDUP_REMOVED lines=11> */
[----:B------:R-:W-:-:S04]  /*3c90*/  LEA R8, P1, R9, R210, 0x1 ;  /* 0x000000d209087211 */ /* 0x000fc800078208ff */
[----:B------:R-:W-:-:S05]  /*3ca0*/  LEA.HI.X R9, R9, R215, R6, 0x1, P1 ;  /* 0x000000d709097211 */ /* 0x000fca00008f0c06 */
[----:B------:R-:W-:Y:S01]  /*3cb0*/  @!PT LDS RZ, [RZ] ;  /* 0x00000000fffff984 */ /* 0x000fe20000000800 */
[----:B------:R-:W-:Y:S01]  /*3cc0*/  @!PT LDS RZ, [RZ] ;  /* 0x00000000fffff984 */ /* 0x000fe20000000800 */
[----:B------:R-:W-:Y:S01]  /*3cd0*/  @!PT LDS RZ, [RZ] ;  /* 0x00000000fffff984 */ /* 0x000fe20000000800 */
[----:B------:R1:W-:Y:S04]  /*3ce0*/  LDGSTS.E.BYPASS.LTC128B.128 [R203+0x11000], desc[UR22][R8.64+0x100] ;  /* 0x1100010008cb7fae */ /* 0x0003e8000b901d56 */
.L_x_734:
[----:B------:R-:W-:Y:S05]  /*3cf0*/  BSYNC B0 ;  /* 0x0000000000007941 */ /* 0x000fea0003800000 */
.L_x_733:
        /* <DEDUP_REMOVED lines=9> */
[----:B--2---:R-:W-:Y:S01]  /*3d90*/  @!P3 MOV R214, R210 ;  /* 0x000000d200d6b202 */ /* 0x004fe20000000f00 */
[C---:B-1----:R-:W-:Y:S01]  /*3da0*/  @!P3 IMAD R8, R207.reuse, 0x60, RZ ;  /* 0x00000060cf08b824 */ /* 0x042fe200078e02ff */
[----:B---3--:R-:W-:Y:S01]  /*3db0*/  @!P2 MOV R211, R215 ;  /* 0x000000d700d3a202 */ /* 0x008fe20000000f00 */
[----:B------:R-:W-:Y:S01]  /*3dc0*/  @!P2 IMAD R6, R207, 0x60, RZ ;  /* 0x00000060cf06a824 */ /* 0x000fe200078e02ff */
[----:B------:R1:W-:Y:S01]  /*3dd0*/  @P3 STS.128 [R203+0xd800], RZ ;  /* 0x00d800ffcb003388 */ /* 0x0003e20000000c00 */
[----:B------:R-:W-:-:S04]  /*3de0*/  @!P3 IMAD.WIDE.U32 R12, R206, 0x60, R214 ;  /* 0x00000060ce0cb825 */ /* 0x000fc800078e00d6 */
[----:B------:R-:W-:Y:S01]  /*3df0*/  @!P2 IMAD.WIDE.U32 R10, R206, 0x60, R210 ;  /* 0x00000060ce0aa825 */ /* 0x000fe200078e00d2 */
[----:B------:R-:W-:-:S04]  /*3e00*/  @!P3 IADD3 R13, R13, R8, RZ ;  /* 0x000000080d0db210 */ /* 0x000fc80007ffe0ff */
[----:B------:R-:W-:Y:S01]  /*3e10*/  @!P2 IADD3 R11, R11, R6, RZ ;  /* 0x000000060b0ba210 */ /* 0x000fe20007ffe0ff */
        /* <DEDUP_REMOVED lines=11> */
[----:B------:R-:W-:Y:S01]  /*3ed0*/  MOV R211, R215 ;  /* 0x000000d700d37202 */ /* 0x000fe20000000f00 */
[----:B------:R-:W-:Y:S02]  /*3ee0*/  IMAD R6, R207, 0x60, RZ ;  /* 0x00000060cf067824 */ /* 0x000fe400078e02ff */
[----:B------:R-:W-:-:S05]  /*3ef0*/  IMAD.WIDE.U32 R8, R206, 0x60, R210 ;  /* 0x00000060ce087825 */ /* 0x000fca00078e00d2 */
[----:B------:R-:W-:-:S05]  /*3f00*/  IADD3 R9, R9, R6, RZ ;  /* 0x0000000609097210 */ /* 0x000fca0007ffe0ff */
[----:B------:R-:W-:Y:S01]  /*3f10*/  @!PT LDS RZ, [RZ] ;  /* 0x00000000fffff984 */ /* 0x000fe20000000800 */
[----:B------:R-:W-:Y:S01]  /*3f20*/  @!PT LDS RZ, [RZ] ;  /* 0x00000000fffff984 */ /* 0x000fe20000000800 */
[----:B------:R-:W-:Y:S01]  /*3f30*/  @!PT LDS RZ, [RZ] ;  /* 0x00000000fffff984 */ /* 0x000fe20000000800 */
[----:B------:R2:W-:Y:S02]  /*3f40*/  LDGSTS.E.BYPASS.LTC128B.128 [R203+0x11800], desc[UR22][R8.64+0x100] ;  /* 0x1180010008cb7fae */ /* 0x0005e4000b901d56 */
.L_x_736:
[----:B------:R-:W-:Y:S05]  /*3f50*/  BSYNC B0 ;  /* 0x0000000000007941 */ /* 0x000fea0003800000 */
.L_x_735:
[----:B------:R-:W-:Y:S01]  /*3f60*/  LDSM.16.M88.4 R60, [R198] ;  /* 0x00000000c63c783b */ /* 0x000fe20000000200 */
[----:B------:R-:W-:Y:S01]  /*3f70*/  R2P PR, R2, 0x6 ;  /* 0x0000000602007804 */ /* 0x000fe20000000000 */
[C---:B------:R-:W-:Y:S01]  /*3f80*/  VIADD R2, R197.reuse, 0x6000 ;  /* 0x00006000c5027836 */ /* 0x040fe20000000000 */
[----:B------:R-:W-:Y:S01]  /*3f90*/  LOP3.LUT R4, R4, 0xffffffe0, RZ, 0xc0, !PT ;  /* 0xffffffe004047812 */ /* 0x000fe200078ec0ff */
[----:B------:R-:W5:Y:S01]  /*3fa0*/  LDSM.16.M88.4 R44, [R197+0x6000] ;  /* 0x00600000c52c783b */ /* 0x000f620000000200 */
[----:B------:R-:W-:Y:S01]  /*3fb0*/  VIADD R195, R197, 0x6020 ;  /* 0x00006020c5c37836 */ /* 0x000fe20000000000 */
[----:B------:R-:W-:Y:S01]  /*3fc0*/  UISETP.GE.AND UP0, UPT, UR18, 0x2, UPT ;  /* 0x000000021200788c */ /* 0x000fe2000bf06270 */
[--C-:B------:R-:W-:Y:S01]  /*3fd0*/  IMAD R196, R7, 0x2, R198.reuse ;  /* 0x0000000207c47824 */ /* 0x100fe200078e02c6 */
[----:B------:R-:W3:Y:S01]  /*3fe0*/  LDSM.16.M88.4 R36, [R197+0x6800] ;  /* 0x00680000c524783b */ /* 0x000ee20000000200 */
[----:B------:R-:W-:Y:S02]  /*3ff0*/  IMAD R194, R5, 0x2, R198 ;  /* 0x0000000205c27824 */ /* 0x000fe400078e02c6 */
[----:B------:R-:W-:Y:S01]  /*4000*/  IMAD.IADD R4, R3, 0x1, -R4 ;  /* 0x0000000103047824 */ /* 0x000fe200078e0a04 */
[----:B------:R-:W4:Y:S01]  /*4010*/  LDSM.16.M88.4 R28, [R197+0x7000] ;  /* 0x00700000c51c783b */ /* 0x000f220000000200 */
[----:B------:R-:W-:Y:S01]  /*4020*/  LEA R193, R5, R196, 0x1 ;  /* 0x000000c405c17211 */ /* 0x000fe200078e08ff */
[----:B------:R-:W-:Y:S01]  /*4030*/  IMAD.SHL.U32 R6, R3, 0x2, RZ ;  /* 0x0000000203067824 */ /* 0x000fe200078e00ff */
[----:B------:R-:W-:Y:S01]  /*4040*/  @P1 IADD3 R195, R2, -0x20, RZ ;  /* 0xffffffe002c31810 */ /* 0x000fe20007ffe0ff */
[----:B------:R-:W4:Y:S01]  /*4050*/  LDSM.16.M88.4 R52, [R197+0x7800] ;  /* 0x00780000c534783b */ /* 0x000f220000000200 */
[----:B------:R-:W-:Y:S01]  /*4060*/  IMAD.MOV.U32 R2, RZ, RZ, 0x40 ;  /* 0x00000040ff027424 */ /* 0x000fe200078e00ff */
[----:B------:R-:W-:-:S02]  /*4070*/  PLOP3.LUT P1, PT, PT, PT, UP0, 0x80, 0x0 ;  /* 0x000000000000781c */ /* 0x000fc40003f2f008 */
[----:B-12---:R-:W-:Y:S01]  /*4080*/  LDSM.16.M88.4 R8, [R196] ;  /* 0x00000000c408783b */ /* 0x006fe20000000200 */
[----:B------:R-:W-:Y:S01]  /*4090*/  LOP3.LUT R6, R6, 0x6, RZ, 0xc0, !PT ;  /* 0x0000000606067812 */ /* 0x000fe200078ec0ff */
[C---:B------:R-:W-:Y:S01]  /*40a0*/  VIADD R186, R195.reuse, 0x1000 ;  /* 0x00001000c3ba7836 */ /* 0x040fe20000000000 */
[----:B------:R-:W-:Y:S01]  /*40b0*/  SEL R2, R2, 0xffffffc0, !P2 ;  /* 0xffffffc002027807 */ /* 0x000fe20005000000 */
[----:B------:R-:W1:Y:S01]  /*40c0*/  LDSM.16.M88.4 R12, [R195] ;  /* 0x00000000c30c783b */ /* 0x000e620000000200 */
[C---:B------:R-:W-:Y:S01]  /*40d0*/  IADD3 R187, R195.reuse, 0x800, RZ ;  /* 0x00000800c3bb7810 */ /* 0x040fe20007ffe0ff */
[C---:B------:R-:W-:Y:S01]  /*40e0*/  VIADD R185, R195.reuse, 0x1800 ;  /* 0x00001800c3b97836 */ /* 0x040fe20000000000 */
[----:B------:R-:W-:Y:S01]  /*40f0*/  IADD3 R183, R195, 0x2000, RZ ;  /* 0x00002000c3b77810 */ /* 0x000fe20007ffe0ff */
[----:B------:R-:W2:Y:S01]  /*4100*/  LDSM.16.M88.4 R20, [R195+0x800] ;  /* 0x00080000c314783b */ /* 0x000ea20000000200 */
[----:B------:R-:W-:Y:S01]  /*4110*/  IMAD.IADD R191, R197, 0x1, R2 ;  /* 0x00000001c5bf7824 */ /* 0x000fe200078e0202 */
[C---:B------:R-:W-:Y:S01]  /*4120*/  IADD3 R180, R195.reuse, 0x3800, RZ ;  /* 0x00003800c3b47810 */ /* 0x040fe20007ffe0ff */
[----:B------:R-:W-:Y:S01]  /*4130*/  IMAD.IADD R184, R2, 0x1, R195 ;  /* 0x0000000102b87824 */ /* 0x000fe200078e02c3 */
[----:B------:R-:W2:Y:S01]  /*4140*/  LDSM.16.M88.4 R16, [R195+0x1000] ;  /* 0x00100000c310783b */ /* 0x000ea20000000200 */
[----:B------:R-:W-:Y:S01]  /*4150*/  MOV R2, UR24 ;  /* 0x0000001800027c02 */ /* 0x000fe20008000f00 */
[C---:B------:R-:W-:Y:S01]  /*4160*/  VIADD R182, R195.reuse, 0x2800 ;  /* 0x00002800c3b67836 */ /* 0x040fe20000000000 */
[C---:B------:R-:W-:Y:S01]  /*4170*/  IADD3 R177, R195.reuse, 0x5000, RZ ;  /* 0x00005000c3b17810 */ /* 0x040fe20007ffe0ff */
[----:B------:R-:W2:Y:S01]  /*4180*/  LDSM.16.M88.4 R76, [R195+0x1800] ;  /* 0x00180000c34c783b */ /* 0x000ea20000000200 */
[----:B------:R-:W-:-:S02]  /*4190*/  VIADD R181, R195, 0x3000 ;  /* 0x00003000c3b57836 */ /* 0x000fc40000000000 */
[C---:B------:R-:W-:Y:S01]  /*41a0*/  VIADD R179, R195.reuse, 0x4000 ;  /* 0x00004000c3b37836 */ /* 0x040fe20000000000 */
[----:B------:R-:W-:Y:S01]  /*41b0*/  LDSM.16.M88.4 R72, [R194] ;  /* 0x00000000c248783b */ /* 0x000fe20000000200 */
[C---:B------:R-:W-:Y:S02]  /*41c0*/  VIADD R178, R195.reuse, 0x4800 ;  /* 0x00004800c3b27836 */ /* 0x040fe40000000000 */
[----:B------:R-:W-:Y:S01]  /*41d0*/  VIADD R176, R195, 0x5800 ;  /* 0x00005800c3b07836 */ /* 0x000fe20000000000 */
[C---:B-----5:R-:W-:Y:S01]  /*41e0*/  HMMA.16816.F32 R48, R60.reuse, R44, RZ ;  /* 0x0000002c3c30723c */ /* 0x060fe200000018ff */
[----:B------:R-:W5:Y:S04]  /*41f0*/  LDSM.16.M88.4 R56, [R191+0x6000] ;  /* 0x00600000bf38783b */ /* 0x000f680000000200 */
[----:B------:R-:W-:Y:S01]  /*4200*/  LDSM.16.M88.4 R68, [R191+0x7800] ;  /* 0x00780000bf44783b */ /* 0x000fe20000000200 */
[C---:B------:R-:W-:Y:S03]  /*4210*/  HMMA.16816.F32 R44, R60.reuse, R46, RZ ;  /* 0x0000002e3c2c723c */ /* 0x040fe600000018ff */
[----:B------:R-:W-:Y:S03]  /*4220*/  LDSM.16.M88.4 R64, [R193] ;  /* 0x00000000c140783b */ /* 0x000fe60000000200 */
[C---:B---3--:R-:W-:Y:S01]  /*4230*/  HMMA.16816.F32 R40, R60.reuse, R36, RZ ;  /* 0x000000243c28723c */ /* 0x048fe200000018ff */
[----:B------:R-:W-:Y:S04]  /*4240*/  LDSM.16.M88.4 R80, [R184+0x3800] ;  /* 0x00380000b850783b */ /* 0x000fe80000000200 */
[----:B------:R-:W0:Y:S01]  /*4250*/  LDGDEPBAR ;  /* 0x00000000000079af */ /* 0x000e220000000000 */
[C---:B----4-:R-:W-:Y:S06]  /*4260*/  HMMA.16816.F32 R32, R60.reuse, R28, RZ ;  /* 0x0000001c3c20723c */ /* 0x050fec00000018ff */
[C---:B------:R-:W-:Y:S06]  /*4270*/  HMMA.16816.F32 R36, R60.reuse, R38, RZ ;  /* 0x000000263c24723c */ /* 0x040fec00000018ff */
[C---:B------:R-:W-:Y:S06]  /*4280*/  HMMA.16816.F32 R28, R60.reuse, R30, RZ ;  /* 0x0000001e3c1c723c */ /* 0x040fec00000018ff */
[C---:B------:R-:W-:Y:S06]  /*4290*/  HMMA.16816.F32 R24, R60.reuse, R52, RZ ;  /* 0x000000343c18723c */ /* 0x040fec00000018ff */
[----:B------:R-:W-:Y:S01]  /*42a0*/  HMMA.16816.F32 R60, R60, R54, RZ ;  /* 0x000000363c3c723c */ /* 0x000fe200000018ff */
[----:B------:R-:W-:Y:S05]  /*42b0*/  LDSM.16.M88.4 R52, [R191+0x7000] ;  /* 0x00700000bf34783b */ /* 0x000fea0000000200 */
[C---:B-1----:R-:W-:Y:S06]  /*42c0*/  HMMA.16816.F32 R48, R8.reuse, R12, R48 ;  /* 0x0000000c0830723c */ /* 0x042fec0000001830 */
[C---:B------:R-:W-:Y:S01]  /*42d0*/  HMMA.16816.F32 R44, R8.reuse, R14, R44 ;  /* 0x0000000e082c723c */ /* 0x040fe2000000182c */
[----:B------:R-:W1:Y:S05]  /*42e0*/  LDSM.16.M88.4 R12, [R191+0x6800] ;  /* 0x00680000bf0c783b */ /* 0x000e6a0000000200 */
[C---:B--2---:R-:W-:Y:S06]  /*42f0*/  HMMA.16816.F32 R40, R8.reuse, R20, R40 ;  /* 0x000000140828723c */ /* 0x044fec0000001828 */
[C---:B------:R-:W-:Y:S01]  /*4300*/  HMMA.16816.F32 R36, R8.reuse, R22, R36 ;  /* 0x000000160824723c */ /* 0x040fe20000001824 */
[----:B------:R-:W2:Y:S05]  /*4310*/  LDSM.16.M88.4 R20, [R184] ;  /* 0x00000000b814783b */ /* 0x000eaa0000000200 */
[C---:B------:R-:W-:Y:S06]  /*4320*/  HMMA.16816.F32 R32, R8.reuse, R16, R32 ;  /* 0x000000100820723c */ /* 0x040fec0000001820 */
[C---:B------:R-:W-:Y:S01]  /*4330*/  HMMA.16816.F32 R28, R8.reuse, R18, R28 ;  /* 0x00000012081c723c */ /* 0x040fe2000000181c */
[----:B------:R-:W-:Y:S05]  /*4340*/  LDSM.16.M88.4 R16, [R184+0x800] ;  /* 0x00080000b810783b */ /* 0x000fea0000000200 */
[C---:B------:R-:W-:Y:S06]  /*4350*/  HMMA.16816.F32 R24, R8.reuse, R76, R24 ;  /* 0x0000004c0818723c */ /* 0x040fec0000001818 */
[----:B------:R-:W-:Y:S01]  /*4360*/  HMMA.16816.F32 R60, R8, R78, R60 ;  /* 0x0000004e083c723c */ /* 0x000fe2000000183c */
[----:B------:R-:W3:Y:S04]  /*4370*/  LDSM.16.M88.4 R8, [R184+0x1000] ;  /* 0x00100000b808783b */ /* 0x000ee80000000200 */
[----:B------:R-:W4:Y:S01]  /*4380*/  LDSM.16.M88.4 R76, [R184+0x1800] ;  /* 0x00180000b84c783b */ /* 0x000f220000000200 */
[C---:B-----5:R-:W-:Y:S06]  /*4390*/  HMMA.16816.F32 R48, R72.reuse, R56, R48 ;  /* 0x000000384830723c */ /* 0x060fec0000001830 */
[C---:B------:R-:W-:Y:S01]  /*43a0*/  HMMA.16816.F32 R44, R72.reuse, R58, R44 ;  /* 0x0000003a482c723c */ /* 0x040fe2000000182c */
[----:B------:R-:W-:Y:S05]  /*43b0*/  LDSM.16.M88.4 R56, [R198+0x2000] ;  /* 0x00200000c638783b */ /* 0x000fea0000000200 */
[C---:B-1----:R-:W-:Y:S06]  /*43c0*/  HMMA.16816.F32 R40, R72.reuse, R12, R40 ;  /* 0x0000000c4828723c */ /* 0x042fec0000001828 */
[C---:B------:R-:W-:Y:S01]  /*43d0*/  HMMA.16816.F32 R36, R72.reuse, R14, R36 ;  /* 0x0000000e4824723c */ /* 0x040fe20000001824 */
[----:B------:R-:W1:Y:S05]  /*43e0*/  LDSM.16.M88.4 R12, [R197+0x8000] ;  /* 0x00800000c50c783b */ /* 0x000e6a0000000200 */
[C---:B------:R-:W-:Y:S06]  /*43f0*/  HMMA.16816.F32 R32, R72.reuse, R52, R32 ;  /* 0x000000344820723c */ /* 0x040fec0000001820 */
[C---:B------:R-:W-:Y:S01]  /*4400*/  HMMA.16816.F32 R28, R72.reuse, R54, R28 ;  /* 0x00000036481c723c */ /* 0x040fe2000000181c */
[----:B------:R-:W-:Y:S05]  /*4410*/  LDSM.16.M88.4 R52, [R197+0x8800] ;  /* 0x00880000c534783b */ /* 0x000fea0000000200 */
[C---:B------:R-:W-:Y:S06]  /*4420*/  HMMA.16816.F32 R24, R72.reuse, R68, R24 ;  /* 0x000000444818723c */ /* 0x040fec0000001818 */
[----:B------:R-:W-:Y:S01]  /*4430*/  HMMA.16816.F32 R72, R72, R70, R60 ;  /* 0x000000464848723c */ /* 0x000fe2000000183c */
[----:B------:R-:W5:Y:S04]  /*4440*/  LDSM.16.M88.4 R60, [R197+0x9000] ;  /* 0x00900000c53c783b */ /* 0x000f680000000200 */
[----:B------:R-:W5:Y:S01]  /*4450*/  LDSM.16.M88.4 R68, [R197+0x9800] ;  /* 0x00980000c544783b */ /* 0x000f620000000200 */
[C---:B--2---:R-:W-:Y:S06]  /*4460*/  HMMA.16816.F32 R48, R64.reuse, R20, R48 ;  /* 0x000000144030723c */ /* 0x044fec0000001830 */
[C---:B------:R-:W-:Y:S01]  /*4470*/  HMMA.16816.F32 R44, R64.reuse, R22, R44 ;  /* 0x00000016402c723c */ /* 0x040fe2000000182c */
[----:B------:R-:W-:Y:S05]  /*4480*/  LDSM.16.M88.4 R20, [R195+0x2000] ;  /* 0x00200000c314783b */ /* 0x000fea0000000200 */
[C---:B---3--:R-:W-:Y:S06]  /*4490*/  HMMA.16816.F32 R32, R64.reuse, R8, R32 ;  /* 0x000000084020723c */ /* 0x048fec0000001820 */
[C---:B------:R-:W-:Y:S01]  /*44a0*/  HMMA.16816.F32 R28, R64.reuse, R10, R28 ;  /* 0x0000000a401c723c */ /* 0x040fe2000000181c */
[----:B------:R-:W2:Y:S05]  /*44b0*/  LDSM.16.M88.4 R8, [R196+0x2000] ;  /* 0x00200000c408783b */ /* 0x000eaa0000000200 */
[C---:B------:R-:W-:Y:S06]  /*44c0*/  HMMA.16816.F32 R40, R64.reuse, R16, R40 ;  /* 0x000000104028723c */ /* 0x040fec0000001828 */
[C---:B------:R-:W-:Y:S01]  /*44d0*/  HMMA.16816.F32 R36, R64.reuse, R18, R36 ;  /* 0x000000124024723c */ /* 0x040fe20000001824 */
[----:B------:R-:W-:Y:S05]  /*44e0*/  LDSM.16.M88.4 R16, [R195+0x2800] ;  /* 0x00280000c310783b */ /* 0x000fea0000000200 */
[C---:B----4-:R-:W-:Y:S06]  /*44f0*/  HMMA.16816.F32 R24, R64.reuse, R76, R24 ;  /* 0x0000004c4018723c */ /* 0x050fec0000001818 */
[----:B------:R-:W-:Y:S01]  /*4500*/  HMMA.16816.F32 R72, R64, R78, R72 ;  /* 0x0000004e4048723c */ /* 0x000fe20000001848 */
[----:B------:R-:W-:Y:S04]  /*4510*/  LDSM.16.M88.4 R76, [R195+0x3800] ;  /* 0x00380000c34c783b */ /* 0x000fe80000000200 */
[----:B------:R-:W-:Y:S01]  /*4520*/  LDSM.16.M88.4 R64, [R191+0x8000] ;  /* 0x00800000bf40783b */ /* 0x000fe20000000200 */
[C---:B-1----:R-:W-:Y:S06]  /*4530*/  HMMA.16816.F32 R48, R56.reuse, R12, R48 ;  /* 0x0000000c3830723c */ /* 0x042fec0000001830 */
[C---:B------:R-:W-:Y:S01]  /*4540*/  HMMA.16816.F32 R44, R56.reuse, R14, R44 ;  /* 0x0000000e382c723c */ /* 0x040fe2000000182c */
[----:B------:R-:W1:Y:S05]  /*4550*/  LDSM.16.M88.4 R12, [R195+0x3000] ;  /* 0x00300000c30c783b */ /* 0x000e6a0000000200 */
[C---:B-----5:R-:W-:Y:S06]  /*4560*/  HMMA.16816.F32 R32, R56.reuse, R60, R32 ;  /* 0x0000003c3820723c */ /* 0x060fec0000001820 */
[C---:B------:R-:W-:Y:S06]  /*4570*/  HMMA.16816.F32 R40, R56.reuse, R52, R40 ;  /* 0x000000343828723c */ /* 0x040fec0000001828 */
[C---:B------:R-:W-:Y:S01]  /*4580*/  HMMA.16816.F32 R36, R56.reuse, R54, R36 ;  /* 0x000000363824723c */ /* 0x040fe20000001824 */
[----:B------:R-:W-:Y:S05]  /*4590*/  LDSM.16.M88.4 R52, [R194+0x2000] ;  /* 0x00200000c234783b */ /* 0x000fea0000000200 */
[C---:B------:R-:W-:Y:S01]  /*45a0*/  HMMA.16816.F32 R28, R56.reuse, R62, R28 ;  /* 0x0000003e381c723c */ /* 0x040fe2000000181c */
[----:B------:R-:W-:Y:S05]  /*45b0*/  LDSM.16.M88.4 R60, [R191+0x8800] ;  /* 0x00880000bf3c783b */ /* 0x000fea0000000200 */
[C---:B------:R-:W-:Y:S06]  /*45c0*/  HMMA.16816.F32 R24, R56.reuse, R68, R24 ;  /* 0x000000443818723c */ /* 0x040fec0000001818 */
[----:B------:R-:W-:Y:S01]  /*45d0*/  HMMA.16816.F32 R72, R56, R70, R72 ;  /* 0x000000463848723c */ /* 0x000fe20000001848 */
[----:B------:R-:W-:Y:S04]  /*45e0*/  LDSM.16.M88.4 R56, [R191+0x9800] ;  /* 0x00980000bf38783b */ /* 0x000fe80000000200 */
[----:B------:R-:W-:Y:S01]  /*45f0*/  LDSM.16.M88.4 R68, [R193+0x2000] ;  /* 0x00200000c144783b */ /* 0x000fe20000000200 */
[C---:B--2---:R-:W-:Y:S06]  /*4600*/  HMMA.16816.F32 R48, R8.reuse, R20, R48 ;  /* 0x000000140830723c */ /* 0x044fec0000001830 */
[C---:B------:R-:W-:Y:S01]  /*4610*/  HMMA.16816.F32 R44, R8.reuse, R22, R44 ;  /* 0x00000016082c723c */ /* 0x040fe2000000182c */
[----:B------:R-:W2:Y:S05]  /*4620*/  LDSM.16.M88.4 R20, [R191+0x9000] ;  /* 0x00900000bf14783b */ /* 0x000eaa0000000200 */
[C---:B-1----:R-:W-:Y:S06]  /*4630*/  HMMA.16816.F32 R32, R8.reuse, R12, R32 ;  /* 0x0000000c0820723c */ /* 0x042fec0000001820 */
[C---:B------:R-:W-:Y:S06]  /*4640*/  HMMA.16816.F32 R40, R8.reuse, R16, R40 ;  /* 0x000000100828723c */ /* 0x040fec0000001828 */
[C---:B------:R-:W-:Y:S01]  /*4650*/  HMMA.16816.F32 R36, R8.reuse, R18, R36 ;  /* 0x000000120824723c */ /* 0x040fe20000001824 */
[----:B------:R-:W-:Y:S05]  /*4660*/  LDSM.16.M88.4 R16, [R184+0x2000] ;  /* 0x00200000b810783b */ /* 0x000fea0000000200 */
[C---:B------:R-:W-:Y:S01]  /*4670*/  HMMA.16816.F32 R28, R8.reuse, R14, R28 ;  /* 0x0000000e081c723c */ /* 0x040fe2000000181c */
[----:B------:R-:W-:Y:S05]  /*4680*/  LDSM.16.M88.4 R12, [R184+0x2800] ;  /* 0x00280000b80c783b */ /* 0x000fea0000000200 */
[C---:B------:R-:W-:Y:S06]  /*4690*/  HMMA.16816.F32 R24, R8.reuse, R76, R24 ;  /* 0x0000004c0818723c */ /* 0x040fec0000001818 */
[----:B------:R-:W-:Y:S01]  /*46a0*/  HMMA.16816.F32 R72, R8, R78, R72 ;  /* 0x0000004e0848723c */ /* 0x000fe20000001848 */
[----:B------:R-:W1:Y:S04]  /*46b0*/  LDSM.16.M88.4 R8, [R184+0x3000] ;  /* 0x00300000b808783b */ /* 0x000e680000000200 */
[----:B------:R-:W-:Y:S01]  /*46c0*/  LDSM.16.M88.4 R76, [R196+0x4000] ;  /* 0x00400000c44c783b */ /* 0x000fe20000000200 */
[C---:B--2---:R-:W-:Y:S06]  /*46d0*/  HMMA.16816.F32 R32, R52.reuse, R20, R32 ;  /* 0x000000143420723c */ /* 0x044fec0000001820 */
[C---:B------:R-:W-:Y:S01]  /*46e0*/  HMMA.16816.F32 R28, R52.reuse, R22, R28 ;  /* 0x00000016341c723c */ /* 0x040fe2000000181c */
[----:B------:R-:W-:Y:S05]  /*46f0*/  LDSM.16.M88.4 R20, [R198+0x4000] ;  /* 0x00400000c614783b */ /* 0x000fea0000000200 */
[C---:B------:R-:W-:Y:S06]  /*4700*/  HMMA.16816.F32 R24, R52.reuse, R56, R24 ;  /* 0x000000383418723c */ /* 0x040fec0000001818 */
[C---:B------:R-:W-:Y:S01]  /*4710*/  HMMA.16816.F32 R72, R52.reuse, R58, R72 ;  /* 0x0000003a3448723c */ /* 0x040fe20000001848 */
[----:B------:R-:W2:Y:S05]  /*4720*/  LDSM.16.M88.4 R56, [R197+0xb000] ;  /* 0x00b00000c538783b */ /* 0x000eaa0000000200 */
[C---:B------:R-:W-:Y:S06]  /*4730*/  HMMA.16816.F32 R40, R52.reuse, R60, R40 ;  /* 0x0000003c3428723c */ /* 0x040fec0000001828 */
[----:B------:R-:W-:Y:S01]  /*4740*/  HMMA.16816.F32 R36, R52, R62, R36 ;  /* 0x0000003e3424723c */ /* 0x000fe20000001824 */
[----:B------:R-:W3:Y:S05]  /*4750*/  LDSM.16.M88.4 R60, [R197+0xa800] ;  /* 0x00a80000c53c783b */ /* 0x000eea0000000200 */
[----:B-1----:R-:W-:Y:S06]  /*4760*/  HMMA.16816.F32 R32, R68, R8, R32 ;  /* 0x000000084420723c */ /* 0x002fec0000001820 */
[C---:B------:R-:W-:Y:S06]  /*4770*/  HMMA.16816.F32 R48, R52.reuse, R64, R48 ;  /* 0x000000403430723c */ /* 0x040fec0000001830 */
[----:B------:R-:W-:Y:S01]  /*4780*/  HMMA.16816.F32 R44, R52, R66, R44 ;  /* 0x00000042342c723c */ /* 0x000fe2000000182c */
[----:B------:R-:W-:Y:S04]  /*4790*/  LDSM.16.M88.4 R64, [R197+0xa000] ;  /* 0x00a00000c540783b */ /* 0x000fe80000000200 */
[----:B------:R-:W-:Y:S01]  /*47a0*/  LDSM.16.M88.4 R52, [R197+0xb800] ;  /* 0x00b80000c534783b */ /* 0x000fe20000000200 */
[C---:B------:R-:W-:Y:S03]  /*47b0*/  HMMA.16816.F32 R28, R68.reuse, R10, R28 ;  /* 0x0000000a441c723c */ /* 0x040fe6000000181c */
[----:B------:R-:W1:Y:S03]  /*47c0*/  LDSM.16.M88.4 R8, [R195+0x5000] ;  /* 0x00500000c308783b */ /* 0x000e660000000200 */
[C---:B------:R-:W-:Y:S06]  /*47d0*/  HMMA.16816.F32 R40, R68.reuse, R12, R40 ;  /* 0x0000000c4428723c */ /* 0x040fec0000001828 */
[----:B------:R-:W-:Y:S01]  /*47e0*/  HMMA.16816.F32 R36, R68, R14, R36 ;  /* 0x0000000e4424723c */ /* 0x000fe20000001824 */
[----:B------:R-:W4:Y:S05]  /*47f0*/  LDSM.16.M88.4 R12, [R195+0x4800] ;  /* 0x00480000c30c783b */ /* 0x000f2a0000000200 */
[----:B--2---:R-:W-:Y:S06]  /*4800*/  HMMA.16816.F32 R32, R20, R56, R32 ;  /* 0x000000381420723c */ /* 0x004fec0000001820 */
[C---:B------:R-:W-:Y:S06]  /*4810*/  HMMA.16816.F32 R48, R68.reuse, R16, R48 ;  /* 0x000000104430723c */ /* 0x040fec0000001830 */
[C---:B------:R-:W-:Y:S01]  /*4820*/  HMMA.16816.F32 R44, R68.reuse, R18, R44 ;  /* 0x00000012442c723c */ /* 0x040fe2000000182c */
[----:B------:R-:W-:Y:S05]  /*4830*/  LDSM.16.M88.4 R16, [R195+0x4000] ;  /* 0x00400000c310783b */ /* 0x000fea0000000200 */
[C---:B------:R-:W-:Y:S06]  /*4840*/  HMMA.16816.F32 R24, R68.reuse, R80, R24 ;  /* 0x000000504418723c */ /* 0x040fec0000001818 */
[----:B------:R-:W-:Y:S01]  /*4850*/  HMMA.16816.F32 R72, R68, R82, R72 ;  /* 0x000000524448723c */ /* 0x000fe20000001848 */
[----:B------:R-:W-:Y:S04]  /*4860*/  LDSM.16.M88.4 R68, [R194+0x4000] ;  /* 0x00400000c244783b */ /* 0x000fe80000000200 */
[----:B------:R-:W-:Y:S01]  /*4870*/  LDSM.16.M88.4 R80, [R195+0x5800] ;  /* 0x00580000c350783b */ /* 0x000fe20000000200 */
[C---:B------:R-:W-:Y:S03]  /*4880*/  HMMA.16816.F32 R28, R20.reuse, R58, R28 ;  /* 0x0000003a141c723c */ /* 0x040fe6000000181c */
[----:B------:R-:W2:Y:S03]  /*4890*/  LDSM.16.M88.4 R56, [R191+0xb000] ;  /* 0x00b00000bf38783b */ /* 0x000ea60000000200 */
[C---:B---3--:R-:W-:Y:S06]  /*48a0*/  HMMA.16816.F32 R40, R20.reuse, R60, R40 ;  /* 0x0000003c1428723c */ /* 0x048fec0000001828 */
[----:B------:R-:W-:Y:S01]  /*48b0*/  HMMA.16816.F32 R36, R20, R62, R36 ;  /* 0x0000003e1424723c */ /* 0x000fe20000001824 */
[----:B------:R-:W3:Y:S05]  /*48c0*/  LDSM.16.M88.4 R60, [R191+0xa800] ;  /* 0x00a80000bf3c783b */ /* 0x000eea0000000200 */
[----:B-1----:R-:W-:Y:S06]  /*48d0*/  HMMA.16816.F32 R32, R76, R8, R32 ;  /* 0x000000084c20723c */ /* 0x002fec0000001820 */
        /* <DEDUP_REMOVED lines=8> */
[----:B------:R-:W1:Y:S03]  /*4960*/  LDSM.16.M88.4 R8, [R184+0x5000] ;  /* 0x00500000b808783b */ /* 0x000e660000000200 */
[C---:B----4-:R-:W-:Y:S06]  /*4970*/  HMMA.16816.F32 R40, R76.reuse, R12, R40 ;  /* 0x0000000c4c28723c */ /* 0x050fec0000001828 */
[----:B------:R-:W-:Y:S01]  /*4980*/  HMMA.16816.F32 R36, R76, R14, R36 ;  /* 0x0000000e4c24723c */ /* 0x000fe20000001824 */
[----:B------:R-:W-:Y:S05]  /*4990*/  LDSM.16.M88.4 R12, [R184+0x4800] ;  /* 0x00480000b80c783b */ /* 0x000fea0000000200 */
[----:B--2---:R-:W-:Y:S06]  /*49a0*/  HMMA.16816.F32 R32, R68, R56, R32 ;  /* 0x000000384420723c */ /* 0x004fec0000001820 */
[C---:B------:R-:W-:Y:S06]  /*49b0*/  HMMA.16816.F32 R48, R76.reuse, R16, R48 ;  /* 0x000000104c30723c */ /* 0x040fec0000001830 */
[C---:B------:R-:W-:Y:S01]  /*49c0*/  HMMA.16816.F32 R44, R76.reuse, R18, R44 ;  /* 0x000000124c2c723c */ /* 0x040fe2000000182c */
[----:B------:R-:W2:Y:S05]  /*49d0*/  LDSM.16.M88.4 R16, [R184+0x4000] ;  /* 0x00400000b810783b */ /* 0x000eaa0000000200 */
[C---:B------:R-:W-:Y:S06]  /*49e0*/  HMMA.16816.F32 R24, R76.reuse, R80, R24 ;  /* 0x000000504c18723c */ /* 0x040fec0000001818 */
[----:B------:R-:W-:Y:S06]  /*49f0*/  HMMA.16816.F32 R72, R76, R82, R72 ;  /* 0x000000524c48723c */ /* 0x000fec0000001848 */
[C---:B---3--:R-:W-:Y:S06]  /*4a00*/  HMMA.16816.F32 R40, R68.reuse, R60, R40 ;  /* 0x0000003c4428723c */ /* 0x048fec0000001828 */
[----:B------:R-:W-:Y:S01]  /*4a10*/  HMMA.16816.F32 R36, R68, R62, R36 ;  /* 0x0000003e4424723c */ /* 0x000fe20000001824 */
[----:B------:R-:W3:Y:S01]  /*4a20*/  LDSM.16.M88.4 R60, [R184+0x5800] ;  /* 0x00580000b83c783b */ /* 0x000ee20000000200 */
[----:B------:R-:W-:-:S04]  /*4a30*/  DEPBAR.LE SB0, 0x0 ;  /* 0x000080000000791a */ /* 0x000fc80000000000 */
[----:B-1----:R-:W-:Y:S06]  /*4a40*/  HMMA.16816.F32 R32, R20, R8, R32 ;  /* 0x000000081420723c */ /* 0x002fec0000001820 */
[----:B------:R-:W-:Y:S01]  /*4a50*/  HMMA.16816.F32 R48, R68, R64, R48 ;  /* 0x000000404430723c */ /* 0x000fe20000001830 */
[----:B------:R-:W-:-:S04]  /*4a60*/  SHF.R.S32.HI R9, RZ, 0x1f, R4 ;  /* 0x0000001fff097819 */ /* 0x000fc80000011404 */
[----:B------:R-:W-:Y:S01]  /*4a70*/  LEA.HI R4, R9, R4, RZ, 0x2 ;  /* 0x0000000409047211 */ /* 0x000fe200078f10ff */
[----:B------:R-:W-:Y:S01]  /*4a80*/  HMMA.16816.F32 R44, R68, R66, R44 ;  /* 0x00000042442c723c */ /* 0x000fe2000000182c */
[----:B------:R-:W-:Y:S02]  /*4a90*/  LEA R9, R85, UR19, 0x4 ;  /* 0x0000001355097c11 */ /* 0x000fe4000f8e20ff */
[----:B------:R-:W-:-:S03]  /*4aa0*/  SHF.R.S32.HI R4, RZ, 0x2, R4 ;  /* 0x00000002ff047819 */ /* 0x000fc60000011404 */
[----:B------:R-:W-:Y:S01]  /*4ab0*/  HMMA.16816.F32 R28, R68, R58, R28 ;  /* 0x0000003a441c723c */ /* 0x000fe2000000181c */
[----:B------:R-:W-:-:S04]  /*4ac0*/  IADD3 R9, R9, 0x1, R4 ;  /* 0x0000000109097810 */ /* 0x000fc80007ffe004 */
[----:B------:R-:W-:Y:S01]  /*4ad0*/  IADD3 R9, R2, -UR17, R9 ;  /* 0x8000001102097c10 */ /* 0x000fe2000fffe009 */
[C---:B------:R-:W-:Y:S04]  /*4ae0*/  HMMA.16816.F32 R24, R68.reuse, R52, R24 ;  /* 0x000000344418723c */ /* 0x040fe80000001818 */
[----:B------:R-:W-:Y:S02]  /*4af0*/  VIADD R135, R9, UR11 ;  /* 0x0000000b09877c36 */ /* 0x000fe40008000000 */
[----:B------:R-:W-:Y:S03]  /*4b00*/  HMMA.16816.F32 R72, R68, R54, R72 ;  /* 0x000000364448723c */ /* 0x000fe60000001848 */
[----:B------:R-:W-:-:S02]  /*4b10*/  VIADDMNMX R2, R135, 0x8, R2, PT ;  /* 0x0000000887027846 */ /* 0x000fc40003800102 */
[----:B------:R-:W-:Y:S01]  /*4b20*/  VIMNMX R135, R135, UR24, PT ;  /* 0x0000001887877c48 */ /* 0x000fe2000bfe0100 */
[C---:B--2---:R-:W-:Y:S06]  /*4b30*/  HMMA.16816.F32 R48, R20.reuse, R16, R48 ;  /* 0x000000101430723c */ /* 0x044fec0000001830 */
[C---:B------:R-:W-:Y:S06]  /*4b40*/  HMMA.16816.F32 R44, R20.reuse, R18, R44 ;  /* 0x00000012142c723c */ /* 0x040fec000000182c */
[C---:B------:R-:W-:Y:S06]  /*4b50*/  HMMA.16816.F32 R40, R20.reuse, R12, R40 ;  /* 0x0000000c1428723c */ /* 0x040fec0000001828 */
[C---:B------:R-:W-:Y:S06]  /*4b60*/  HMMA.16816.F32 R36, R20.reuse, R14, R36 ;  /* 0x0000000e1424723c */ /* 0x040fec0000001824 */
[C---:B------:R-:W-:Y:S06]  /*4b70*/  HMMA.16816.F32 R28, R20.reuse, R10, R28 ;  /* 0x0000000a141c723c */ /* 0x040fec000000181c */
[C---:B---3--:R-:W-:Y:S06]  /*4b80*/  HMMA.16816.F32 R24, R20.reuse, R60, R24 ;  /* 0x0000003c1418723c */ /* 0x048fec0000001818 */
[----:B------:R-:W-:Y:S01]  /*4b90*/  HMMA.16816.F32 R72, R20, R62, R72 ;  /* 0x0000003e1448723c */ /* 0x000fe20000001848 */
[----:B------:R-:W-:Y:S06]  /*4ba0*/  BAR.SYNC.DEFER_BLOCKING 0x0 ;  /* 0x0000000000007b1d */ /* 0x000fec0000010000 */
[----:B------:R-:W-:-:S02]  /*4bb0*/  NOP ;  /* 0x0000000000007918 */ /* 0x000fc40000000000 */
[----:B------:R-:W-:-:S15]  /*4bc0*/  @!P1 BRA `(.L_x_737) ;  /* 0x0000000c00609947 */ /* 0x000fde0003800000 */
[----:B------:R-:W-:Y:S05]  /*4bd0*/  @!P0 BRA `(.L_x_738) ;  /* 0x00000004002c8947 */ /* 0x000fea0003800000 */
[----:B------:R-:W-:Y:S01]  /*4be0*/  ULDC UR11, c[0x0][0x380] ;  /* 0x0000e000000b7ab9 */ /* 0x000fe20000000800 */
[----:B------:R-:W-:Y:S01]  /*4bf0*/  UIADD3 UR28, UR5, -0x40, URZ ;  /* 0xffffffc0051c7890 */ /* 0x000fe2000fffe03f */
[----:B------:R-:W-:Y:S01]  /*4c00*/  IMAD.U32 R3, RZ, RZ, UR11 ;  /* 0x0000000bff037e24 */ /* 0x000fe2000f8e00ff */
[----:B------:R-:W-:Y:S01]  /*4c10*/  MOV R4, UR5 ;  /* 0x0000000500047c02 */ /* 0x000fe20008000f00 */
[----:B------:R-:W-:-:S03]  /*4c20*/  UMOV UR30, URZ ;  /* 0x0000003f001e7c82 */ /* 0x000fc60008000000 */
[----:B------:R-:W-:Y:S02]  /*4c30*/  IABS R3, R3 ;  /* 0x0000000300037213 */ /* 0x000fe40000000000 */
[----:B------:R-:W-:Y:S02]  /*4c40*/  IABS R4, R4 ;  /* 0x0000000400047213 */ /* 0x000fe40000000000 */
[----:B------:R-:W-:Y:S02]  /*4c50*/  R2UR UR10, R3 ;  /* 0x00000000030a72ca */ /* 0x000fe400000e0000 */
[----:B------:R-:W-:-:S11]  /*4c60*/  R2UR UR26, R4 ;  /* 0x00000000041a72ca */ /* 0x000fd600000e0000 */
[----:B------:R-:W1:Y:S08]  /*4c70*/  I2F.RP R9, UR10 ;  /* 0x0000000a00097d06 */ /* 0x000e700008209400 */
[----:B-1----:R-:W1:Y:S02]  /*4c80*/  MUFU.RCP R8, R9 ;  /* 0x0000000900087308 */ /* 0x002e640000001000 */
[----:B-1----:R-:W-:-:S06]  /*4c90*/  VIADD R8, R8, 0xffffffe ;  /* 0x0ffffffe08087836 */ /* 0x002fcc0000000000 */
[----:B------:R-:W1:Y:S02]  /*4ca0*/  F2I.FTZ.U32.TRUNC.NTZ R3, R8 ;  /* 0x0000000800037305 */ /* 0x000e64000021f000 */
[----:B-1----:R-:W-:Y:S01]  /*4cb0*/  R2UR UR31, R3 ;  /* 0x00000000031f72ca */ /* 0x002fe200000e0000 */
[----:B------:R-:W-:Y:S01]  /*4cc0*/  IMAD.U32 R3, RZ, RZ, UR28 ;  /* 0x0000001cff037e24 */ /* 0x000fe2000f8e00ff */
[----:B------:R-:W-:-:S04]  /*4cd0*/  ULOP3.LUT UR28, UR28, UR11, URZ, 0x3c, !UPT ;  /* 0x0000000b1c1c7292 */ /* 0x000fc8000f8e3c3f */
[----:B------:R-:W-:-:S04]  /*4ce0*/  IABS R3, R3 ;  /* 0x0000000300037213 */ /* 0x000fc80000000000 */
[----:B------:R-:W-:-:S03]  /*4cf0*/  R2UR UR24, R3 ;  /* 0x00000000031872ca */ /* 0x000fc600000e0000 */
[----:B------:R-:W-:-:S04]  /*4d00*/  UIADD3 UR19, URZ, -UR31, URZ ;  /* 0x8000001f3f137290 */ /* 0x000fc8000fffe03f */
[----:B------:R-:W-:-:S04]  /*4d10*/  UIMAD UR19, UR19, UR10, URZ ;  /* 0x0000000a131372a4 */ /* 0x000fc8000f8e023f */
[----:B------:R-:W-:-:S04]  /*4d20*/  UIMAD.WIDE.U32 UR30, UR31, UR19, UR30 ;  /* 0x000000131f1e72a5 */ /* 0x000fc8000f8e001e */
[----:B------:R-:W-:Y:S02]  /*4d30*/  UIMAD.WIDE.U32 UR32, UR31, UR26, URZ ;  /* 0x0000001a1f2072a5 */ /* 0x000fe4000f8e003f */
[----:B------:R-:W-:-:S05]  /*4d40*/  UIMAD.WIDE.U32 UR30, UR31, UR24, URZ ;  /* 0x000000181f1e72a5 */ /* 0x000fca000f8e003f */
[----:B------:R-:W-:Y:S02]  /*4d50*/  UMOV UR29, UR33 ;  /* 0x00000021001d7c82 */ /* 0x000fe40008000000 */
[----:B------:R-:W-:Y:S01]  /*4d60*/  UMOV UR27, UR31 ;  /* 0x0000001f001b7c82 */ /* 0x000fe20008000000 */
[----:B------:R-:W-:Y:S02]  /*4d70*/  UIADD3 UR25, -UR29, URZ, URZ ;  /* 0x0000003f1d197290 */ /* 0x000fe4000fffe13f */
[----:B------:R-:W-:Y:S02]  /*4d80*/  UIADD3 UR19, -UR27, URZ, URZ ;  /* 0x0000003f1b137290 */ /* 0x000fe4000fffe13f */
[----:B------:R-:W-:Y:S02]  /*4d90*/  UIMAD UR25, UR10, UR25, UR26 ;  /* 0x000000190a1972a4 */ /* 0x000fe4000f8e021a */
[----:B------:R-:W-:Y:S02]  /*4da0*/  UIMAD UR19, UR10, UR19, UR24 ;  /* 0x000000130a1372a4 */ /* 0x000fe4000f8e0218 */
[----:B------:R-:W-:-:S02]  /*4db0*/  UISETP.GT.U32.AND UP2, UPT, UR10, UR25, UPT ;  /* 0x000000190a00728c */ /* 0x000fc4000bf44070 */
[----:B------:R-:W-:-:S09]  /*4dc0*/  UISETP.GT.U32.AND UP0, UPT, UR10, UR19, UPT ;  /* 0x000000130a00728c */ /* 0x000fd2000bf04070 */
[----:B------:R-:W-:Y:S02]  /*4dd0*/  @!UP2 UIADD3 UR25, UR25, -UR10, URZ ;  /* 0x8000000a1919a290 */ /* 0x000fe4000fffe03f */
[----:B------:R-:W-:Y:S02]  /*4de0*/  @!UP0 UIADD3 UR19, UR19, -UR10, URZ ;  /* 0x8000000a13138290 */ /* 0x000fe4000fffe03f */
[----:B------:R-:W-:Y:S02]  /*4df0*/  UISETP.GE.U32.AND UP4, UPT, UR25, UR10, UPT ;  /* 0x0000000a1900728c */ /* 0x000fe4000bf86070 */
[----:B------:R-:W-:Y:S02]  /*4e00*/  UISETP.GE.U32.AND UP3, UPT, UR19, UR10, UPT ;  /* 0x0000000a1300728c */ /* 0x000fe4000bf66070 */
[----:B------:R-:W-:Y:S02]  /*4e10*/  ULOP3.LUT UR10, UR5, UR11, URZ, 0x3c, !UPT ;  /* 0x0000000b050a7292 */ /* 0x000fe4000f8e3c3f */
[----:B------:R-:W-:-:S02]  /*4e20*/  @!UP0 UIADD3 UR27, UR27, 0x1, URZ ;  /* 0x000000011b1b8890 */ /* 0x000fc4000fffe03f */
[----:B------:R-:W-:Y:S02]  /*4e30*/  UISETP.GE.AND UP1, UPT, UR10, URZ, UPT ;  /* 0x0000003f0a00728c */ /* 0x000fe4000bf26270 */
[----:B------:R-:W-:Y:S02]  /*4e40*/  UISETP.GE.AND UP0, UPT, UR28, URZ, UPT ;  /* 0x0000003f1c00728c */ /* 0x000fe4000bf06270 */
[----:B------:R-:W-:Y:S02]  /*4e50*/  @!UP2 UIADD3 UR29, UR29, 0x1, URZ ;  /* 0x000000011d1da890 */ /* 0x000fe4000fffe03f */
[----:B------:R-:W-:Y:S02]  /*4e60*/  @UP3 UIADD3 UR27, UR27, 0x1, URZ ;  /* 0x000000011b1b3890 */ /* 0x000fe4000fffe03f */
[----:B------:R-:W-:Y:S02]  /*4e70*/  @UP4 UIADD3 UR29, UR29, 0x1, URZ ;  /* 0x000000011d1d4890 */ /* 0x000fe4000fffe03f */
[----:B------:R-:W-:-:S02]  /*4e80*/  UISETP.NE.AND UP2, UPT, UR11, URZ, UPT ;  /* 0x0000003f0b00728c */ /* 0x000fc4000bf45270 */
[----:B------:R-:W-:Y:S02]  /*4e90*/  ULOP3.LUT UR10, URZ, UR11, URZ, 0x33, !UPT ;  /* 0x0000000b3f0a7292 */ /* 0x000fe4000f8e333f */
[----:B------:R-:W-:Y:S02]  /*4ea0*/  @!UP1 UIADD3 UR29, -UR29, URZ, URZ ;  /* 0x0000003f1d1d9290 */ /* 0x000fe4000fffe13f */
[----:B------:R-:W-:Y:S02]  /*4eb0*/  @!UP0 UIADD3 UR27, -UR27, URZ, URZ ;  /* 0x0000003f1b1b8290 */ /* 0x000fe4000fffe13f */
[----:B------:R-:W-:Y:S02]  /*4ec0*/  USEL UR29, UR10, UR29, !UP2 ;  /* 0x0000001d0a1d7287 */ /* 0x000fe4000d000000 */
[----:B------:R-:W-:Y:S02]  /*4ed0*/  USEL UR10, UR10, UR27, !UP2 ;  /* 0x0000001b0a0a7287 */ /* 0x000fe4000d000000 */
[----:B------:R-:W-:-:S02]  /*4ee0*/  UIMAD.WIDE UR24, UR29, 0x4, UR20 ;  /* 0x000000041d1878a5 */ /* 0x000fc4000f8e0214 */
[----:B------:R-:W-:-:S04]  /*4ef0*/  UIMAD.WIDE UR26, UR10, 0x4, UR20 ;  /* 0x000000040a1a78a5 */ /* 0x000fc8000f8e0214 */
[----:B------:R-:W-:Y:S01]  /*4f00*/  IMAD.U32 R10, RZ, RZ, UR24 ;  /* 0x00000018ff0a7e24 */ /* 0x000fe2000f8e00ff */
[----:B------:R-:W-:Y:S01]  /*4f10*/  MOV R11, UR25 ;  /* 0x00000019000b7c02 */ /* 0x000fe20008000f00 */
[----:B------:R-:W-:Y:S01]  /*4f20*/  IMAD.U32 R8, RZ, RZ, UR26 ;  /* 0x0000001aff087e24 */ /* 0x000fe2000f8e00ff */
[----:B------:R-:W-:-:S03]  /*4f30*/  MOV R9, UR27 ;  /* 0x0000001b00097c02 */ /* 0x000fc60008000f00 */
[----:B------:R-:W2:Y:S04]  /*4f40*/  LDG.E R3, desc[UR22][R10.64] ;  /* 0x000000160a037981 */ /* 0x000ea8000c1e1900 */
[----:B------:R1:W2:Y:S01]  /*4f50*/  LDG.E R4, desc[UR22][R8.64] ;  /* 0x0000001608047981 */ /* 0x0002a2000c1e1900 */
[----:B------:R-:W-:-:S04]  /*4f60*/  UIADD3 UR10, UR29, -UR10, URZ ;  /* 0x8000000a1d0a7290 */ /* 0x000fc8000fffe03f */
[----:B------:R-:W-:-:S04]  /*4f70*/  UIMAD UR11, UR10, UR11, -0x40 ;  /* 0xffffffc00a0b74a4 */ /* 0x000fc8000f8e020b */
[----:B------:R-:W-:Y:S02]  /*4f80*/  USHF.R.S32.HI UR10, URZ, 0x1f, UR11 ;  /* 0x0000001f3f0a7899 */ /* 0x000fe4000801140b */
[----:B------:R-:W-:Y:S02]  /*4f90*/  UIMAD.WIDE.U32 UR24, UR11, UR8, URZ ;  /* 0x000000080b1872a5 */ /* 0x000fe4000f8e003f */
[----:B------:R-:W-:-:S04]  /*4fa0*/  UIMAD UR10, UR10, UR8, URZ ;  /* 0x000000080a0a72a4 */ /* 0x000fc8000f8e023f */
[----:B------:R-:W-:-:S04]  /*4fb0*/  UIMAD UR10, UR11, UR9, UR10 ;  /* 0x000000090b0a72a4 */ /* 0x000fc8000f8e020a */
[----:B------:R-:W-:-:S03]  /*4fc0*/  UIADD3 UR19, UR25, UR10, URZ ;  /* 0x0000000a19137290 */ /* 0x000fc6000fffe03f */
[----:B------:R-:W-:Y:S01]  /*4fd0*/  ULDC.64 UR10, c[0x0][0x230] ;  /* 0x00008c00000a7ab9 */ /* 0x000fe20000000a00 */
[----:B-1----:R-:W-:Y:S01]  /*4fe0*/  IMAD.U32 R9, RZ, RZ, UR25 ;  /* 0x00000019ff097e24 */ /* 0x002fe2000f8e00ff */
[----:B------:R-:W-:Y:S02]  /*4ff0*/  MOV R8, UR24 ;  /* 0x0000001800087c02 */ /* 0x000fe40008000f00 */
[----:B------:R-:W-:Y:S01]  /*5000*/  MOV R9, UR19 ;  /* 0x0000001300097c02 */ /* 0x000fe20008000f00 */
[----:B--2---:R-:W-:-:S04]  /*5010*/  IMAD.IADD R4, R4, 0x1, -R3 ;  /* 0x0000000104047824 */ /* 0x004fc800078e0a03 */
[----:B------:R-:W-:Y:S01]  /*5020*/  IMAD.WIDE.U32 R8, R4, UR10, R8 ;  /* 0x0000000a04087c25 */ /* 0x000fe2000f8e0008 */
[----:B------:R-:W-:-:S05]  /*5030*/  SHF.R.S32.HI R3, RZ, 0x1f, R4 ;  /* 0x0000001fff037819 */ /* 0x000fca0000011404 */
[----:B------:R-:W-:-:S04]  /*5040*/  IMAD R3, R3, UR10, RZ ;  /* 0x0000000a03037c24 */ /* 0x000fc8000f8e02ff */
[----:B------:R-:W-:Y:S01]  /*5050*/  IMAD R3, R4, UR11, R3 ;  /* 0x0000000b04037c24 */ /* 0x000fe2000f8e0203 */
[----:B------:R-:W-:-:S03]  /*5060*/  MOV R4, R8 ;  /* 0x0000000800047202 */ /* 0x000fc60000000f00 */
[----:B------:R-:W-:Y:S01]  /*5070*/  IMAD.IADD R3, R9, 0x1, R3 ;  /* 0x0000000109037824 */ /* 0x000fe200078e0203 */
[----:B------:R-:W-:Y:S06]  /*5080*/  BRA `(.L_x_739) ;  /* 0x0000000000107947 */ /* 0x000fec0003800000 */
.L_x_738:
[----:B------:R-:W-:-:S04]  /*5090*/  ULEA UR10, -UR8, URZ, 0x6 ;  /* 0x0000003f080a7291 */ /* 0x000fc8000f8e313f */
[----:B------:R-:W-:Y:S02]  /*50a0*/  USHF.R.S32.HI UR11, URZ, 0x1f, UR10 ;  /* 0x0000001f3f0b7899 */ /* 0x000fe4000801140a */
[----:B------:R-:W-:-:S04]  /*50b0*/  MOV R4, UR10 ;  /* 0x0000000a00047c02 */ /* 0x000fc80008000f00 */
[----:B------:R-:W-:-:S07]  /*50c0*/  MOV R3, UR11 ;  /* 0x0000000b00037c02 */ /* 0x000fce0008000f00 */
.L_x_739:
[----:B------:R-:W-:Y:S01]  /*50d0*/  ULDC UR10, c[0x0][0x2d0] ;  /* 0x0000b400000a7ab9 */ /* 0x000fe20000000800 */
[----:B------:R-:W-:Y:S01]  /*50e0*/  BSSY B0, `(.L_x_740) ;  /* 0x0000083000007945 */ /* 0x000fe20003800000 */
[----:B------:R-:W-:Y:S02]  /*50f0*/  ISETP.GE.AND P5, PT, R204, UR10, PT ;  /* 0x0000000acc007c0c */ /* 0x000fe4000bfa6270 */
[----:B------:R-:W-:Y:S02]  /*5100*/  ISETP.GE.AND P4, PT, R200, UR10, PT ;  /* 0x0000000ac8007c0c */ /* 0x000fe4000bf86270 */
[----:B------:R-:W-:-:S09]  /*5110*/  ISETP.GE.AND P3, PT, R199, UR10, PT ;  /* 0x0000000ac7007c0c */ /* 0x000fd2000bf66270 */
[----:B------:R-:W1:Y:S01]  /*5120*/  @!P5 LDC.64 R12, c[0x0][0x218] ;  /* 0x00008600ff0cdb82 */ /* 0x000e620000000a00 */
[CC--:B------:R-:W-:Y:S01]  /*5130*/  @!P5 IADD3 R17, P2, R4.reuse, R133.reuse, RZ ;  /* 0x000000850411d210 */ /* 0x0c0fe20007f5e0ff */
[----:B------:R2:W-:Y:S04]  /*5140*/  @P5 STS.128 [R203+0x6000], RZ ;  /* 0x006000ffcb005388 */ /* 0x0005e80000000c00 */
[----:B------:R-:W-:Y:S01]  /*5150*/  @!P5 IMAD.X R20, R3, 0x1, R134, P2 ;  /* 0x000000010314d824 */ /* 0x000fe200010e0686 */
[----:B------:R-:W-:Y:S01]  /*5160*/  @!P4 IADD3 R16, P2, R4, R133, RZ ;  /* 0x000000850410c210 */ /* 0x000fe20007f5e0ff */
[----:B------:R-:W3:Y:S08]  /*5170*/  @!P4 LDC.64 R10, c[0x0][0x218] ;  /* 0x00008600ff0acb82 */ /* 0x000ef00000000a00 */
[----:B------:R-:W4:Y:S01]  /*5180*/  @!P3 LDC.64 R8, c[0x0][0x218] ;  /* 0x00008600ff08bb82 */ /* 0x000f220000000a00 */
[----:B-1----:R-:W-:-:S07]  /*5190*/  @!P5 LEA R18, P6, R17, R12, 0x1 ;  /* 0x0000000c1112d211 */ /* 0x002fce00078c08ff */
[----:B------:R-:W1:Y:S01]  /*51a0*/  @!P5 LDC.64 R14, c[0x0][0x218] ;  /* 0x00008600ff0edb82 */ /* 0x000e620000000a00 */
[----:B------:R-:W-:Y:S01]  /*51b0*/  @!P5 LEA.HI.X R19, R17, R13, R20, 0x1, P6 ;  /* 0x0000000d1113d211 */ /* 0x000fe200030f0c14 */
[----:B------:R-:W-:Y:S01]  /*51c0*/  @!P4 IMAD.X R20, R3, 0x1, R134, P2 ;  /* 0x000000010314c824 */ /* 0x000fe200010e0686 */
[----:B------:R-:W-:Y:S02]  /*51d0*/  @!P3 IADD3 R17, P2, R4, R133, RZ ;  /* 0x000000850411b210 */ /* 0x000fe40007f5e0ff */
[----:B---3--:R-:W-:-:S03]  /*51e0*/  @!P4 LEA R22, P6, R16, R10, 0x1 ;  /* 0x0000000a1016c211 */ /* 0x008fc600078c08ff */
[----:B------:R-:W3:Y:S01]  /*51f0*/  @!P4 LDC.64 R12, c[0x0][0x218] ;  /* 0x00008600ff0ccb82 */ /* 0x000ee20000000a00 */
[----:B------:R-:W-:Y:S01]  /*5200*/  @!PT LDS RZ, [RZ] ;  /* 0x00000000fffff984 */ /* 0x000fe20000000800 */
[----:B------:R-:W-:Y:S01]  /*5210*/  @!PT LDS RZ, [RZ] ;  /* 0x00000000fffff984 */ /* 0x000fe20000000800 */
[----:B------:R-:W-:Y:S01]  /*5220*/  @!PT LDS RZ, [RZ] ;  /* 0x00000000fffff984 */ /* 0x000fe20000000800 */
[----:B------:R5:W-:Y:S01]  /*5230*/  @!P5 LDGSTS.E.BYPASS.LTC128B.128 [R203+0x6000], desc[UR22][R18.64] ;  /* 0x0600000012cbdfae */ /* 0x000be2000b901d56 */
[----:B------:R-:W-:Y:S01]  /*5240*/  @!P3 IMAD.X R52, R3, 0x1, R134, P2 ;  /* 0x000000010334b824 */ /* 0x000fe200010e0686 */
[----:B------:R-:W-:Y:S02]  /*5250*/  @!P4 LEA.HI.X R23, R16, R11, R20, 0x1, P6 ;  /* 0x0000000b1017c211 */ /* 0x000fe400030f0c14 */
[----:B------:R-:W-:Y:S01]  /*5260*/  IADD3 R20, P6, R4, UR14, RZ ;  /* 0x0000000e04147c10 */ /* 0x000fe2000ffde0ff */
[----:B------:R2:W-:Y:S01]  /*5270*/  @P4 STS.128 [R203+0x8000], RZ ;  /* 0x008000ffcb004388 */ /* 0x0005e20000000c00 */
[----:B----4-:R-:W-:Y:S01]  /*5280*/  @!P3 LEA R16, P2, R17, R8, 0x1 ;  /* 0x000000081110b211 */ /* 0x010fe200078408ff */
[----:B------:R-:W4:Y:S01]  /*5290*/  @!P3 LDC.64 R10, c[0x0][0x218] ;  /* 0x00008600ff0abb82 */ /* 0x000f220000000a00 */
[----:B------:R-:W-:Y:S01]  /*52a0*/  IADD3.X R21, R3, UR13, RZ, P6, !PT ;  /* 0x0000000d03157c10 */ /* 0x000fe2000b7fe4ff */
[----:B------:R-:W-:Y:S01]  /*52b0*/  @!PT LDS RZ, [RZ] ;  /* 0x00000000fffff984 */ /* 0x000fe20000000800 */
[----:B------:R-:W-:Y:S01]  /*52c0*/  @!PT LDS RZ, [RZ] ;  /* 0x00000000fffff984 */ /* 0x000fe20000000800 */
[----:B------:R-:W-:Y:S01]  /*52d0*/  @!PT LDS RZ, [RZ] ;  /* 0x00000000fffff984 */ /* 0x000fe20000000800 */
[----:B------:R2:W-:Y:S01]  /*52e0*/  @!P4 LDGSTS.E.BYPASS.LTC128B.128 [R203+0x8000], desc[UR22][R22.64+0x80] ;  /* 0x0800008016cbcfae */ /* 0x0005e2000b901d56 */
[----:B------:R-:W-:-:S02]  /*52f0*/  @!P5 IADD3 R53, P6, R20, R133, RZ ;  /* 0x000000851435d210 */ /* 0x000fc40007fde0ff */
[----:B------:R-:W-:Y:S01]  /*5300*/  @!P3 LEA.HI.X R17, R17, R9, R52, 0x1, P2 ;  /* 0x000000091111b211 */ /* 0x000fe200010f0c34 */
[----:B------:R1:W-:Y:S01]  /*5310*/  @P3 STS.128 [R203+0xa000], RZ ;  /* 0x00a000ffcb003388 */ /* 0x0003e20000000c00 */
[----:B------:R-:W-:Y:S01]  /*5320*/  @!P4 IADD3 R55, P2, R20, R133, RZ ;  /* 0x000000851437c210 */ /* 0x000fe20007f5e0ff */
[--C-:B------:R-:W-:Y:S01]  /*5330*/  @!P5 IMAD.X R54, R21, 0x1, R134.reuse, P6 ;  /* 0x000000011536d824 */ /* 0x100fe200030e0686 */
[----:B------:R-:W5:Y:S01]  /*5340*/  @!P5 LDC.64 R8, c[0x0][0x218] ;  /* 0x00008600ff08db82 */ /* 0x000f620000000a00 */
[----:B-1----:R-:W-:Y:S01]  /*5350*/  @!P5 LEA R52, P6, R53, R14, 0x1 ;  /* 0x0000000e3534d211 */ /* 0x002fe200078c08ff */
[----:B------:R-:W-:Y:S01]  /*5360*/  @!PT LDS RZ, [RZ] ;  /* 0x00000000fffff984 */ /* 0x000fe20000000800 */
[----:B------:R-:W-:Y:S01]  /*5370*/  @!PT LDS RZ, [RZ] ;  /* 0x00000000fffff984 */ /* 0x000fe20000000800 */
[----:B------:R-:W-:Y:S01]  /*5380*/  @!PT LDS RZ, [RZ] ;  /* 0x00000000fffff984 */ /* 0x000fe20000000800 */
[----:B------:R1:W-:Y:S01]  /*5390*/  @!P3 LDGSTS.E.BYPASS.LTC128B.128 [R203+0xa000], desc[UR22][R16.64+0x100] ;  /* 0x0a00010010cbbfae */ /* 0x0003e2000b901d56 */
[----:B------:R-:W-:Y:S02]  /*53a0*/  @!P4 IMAD.X R14, R21, 0x1, R134, P2 ;  /* 0x00000001150ec824 */ /* 0x000fe400010e0686 */
[----:B------:R-:W-:Y:S01]  /*53b0*/  @!P5 LEA.HI.X R53, R53, R15, R54, 0x1, P6 ;  /* 0x0000000f3535d211 */ /* 0x000fe200030f0c36 */
[----:B------:R1:W-:Y:S01]  /*53c0*/  @P5 STS.128 [R203+0x6800], RZ ;  /* 0x006800ffcb005388 */ /* 0x0003e20000000c00 */
[----:B---3--:R-:W-:-:S02]  /*53d0*/  @!P4 LEA R54, P6, R55, R12, 0x1 ;  /* 0x0000000c3736c211 */ /* 0x008fc400078c08ff */
[----:B------:R-:W-:Y:S01]  /*53e0*/  @!P3 IADD3 R12, P2, R20, R133, RZ ;  /* 0x00000085140cb210 */ /* 0x000fe20007f5e0ff */
[----:B------:R-:W-:Y:S01]  /*53f0*/  @!PT LDS RZ, [RZ] ;  /* 0x00000000fffff984 */ /* 0x000fe20000000800 */
[----:B------:R-:W-:Y:S01]  /*5400*/  @!PT LDS RZ, [RZ] ;  /* 0x00000000fffff984 */ /* 0x000fe20000000800 */
[----:B------:R-:W-:Y:S01]  /*5410*/  @!PT LDS RZ, [RZ] ;  /* 0x00000000fffff984 */ /* 0x000fe20000000800 */
[----:B------:R3:W-:Y:S01]  /*5420*/  @!P5 LDGSTS.E.BYPASS.LTC128B.128 [R203+0x6800], desc[UR22][R52.64] ;  /* 0x0680000034cbdfae */ /* 0x0007e2000b901d56 */
[----:B------:R-:W-:Y:S02]  /*5430*/  @!P4 LEA.HI.X R55, R55, R13, R14, 0x1, P6 ;  /* 0x0000000d3737c211 */ /* 0x000fe400030f0c0e */
[----:B------:R-:W2:Y:S01]  /*5440*/  @!P4 LDC.64 R14, c[0x0][0x218] ;  /* 0x00008600ff0ecb82 */ /* 0x000ea20000000a00 */
[C---:B------:R-:W-:Y:S01]  /*5450*/  @!P3 IMAD.X R13, R21.reuse, 0x1, R134, P2 ;  /* 0x00000001150db824 */ /* 0x040fe200010e0686 */
[----:B----4-:R-:W-:Y:S01]  /*5460*/  @!P3 LEA R58, P2, R12, R10, 0x1 ;  /* 0x0000000a0c3ab211 */ /* 0x010fe200078408ff */
[----:B------:R3:W-:Y:S01]  /*5470*/  @P4 STS.128 [R203+0x8800], RZ ;  /* 0x008800ffcb004388 */ /* 0x0007e20000000c00 */
[----:B------:R-:W-:Y:S02]  /*5480*/  IADD3 R20, P6, R20, UR14, RZ ;  /* 0x0000000e14147c10 */ /* 0x000fe4000ffde0ff */
[----:B------:R-:W-:Y:S01]  /*5490*/  @!P3 LEA.HI.X R59, R12, R11, R13, 0x1, P2 ;  /* 0x0000000b0c3bb211 */ /* 0x000fe200010f0c0d */
[----:B------:R-:W-:Y:S01]  /*54a0*/  @!PT LDS RZ, [RZ] ;  /* 0x00000000fffff984 */ /* 0x000fe20000000800 */
[----:B------:R-:W-:Y:S01]  /*54b0*/  @!PT LDS RZ, [RZ] ;  /* 0x00000000fffff984 */ /* 0x000fe20000000800 */
[----:B------:R-:W-:Y:S01]  /*54c0*/  @!PT LDS RZ, [RZ] ;  /* 0x00000000fffff984 */ /* 0x000fe20000000800 */
[----:B------:R3:W-:Y:S01]  /*54d0*/  @!P4 LDGSTS.E.BYPASS.LTC128B.128 [R203+0x8800], desc[UR22][R54.64+0x80] ;  /* 0x0880008036cbcfae */ /* 0x0007e2000b901d56 */
[----:B------:R-:W4:Y:S01]  /*54e0*/  @!P3 LDC.64 R12, c[0x0][0x218] ;  /* 0x00008600ff0cbb82 */ /* 0x000f220000000a00 */
[----:B------:R-:W-:-:S02]  /*54f0*/  IADD3.X R21, R21, UR13, RZ, P6, !PT ;  /* 0x0000000d15157c10 */ /* 0x000fc4000b7fe4ff */
[CC--:B------:R-:W-:Y:S01]  /*5500*/  @!P5 IADD3 R56, P2, R20.reuse, R133.reuse, RZ ;  /* 0x000000851438d210 */ /* 0x0c0fe20007f5e0ff */
[----:B------:R3:W-:Y:S01]  /*5510*/  @P3 STS.128 [R203+0xa800], RZ ;  /* 0x00a800ffcb003388 */ /* 0x0007e20000000c00 */
[----:B------:R-:W-:-:S03]  /*5520*/  @!P4 IADD3 R60, P6, R20, R133, RZ ;  /* 0x00000085143cc210 */ /* 0x000fc60007fde0ff */
[C-C-:B------:R-:W-:Y:S01]  /*5530*/  @!P5 IMAD.X R57, R21.reuse, 0x1, R134.reuse, P2 ;  /* 0x000000011539d824 */ /* 0x140fe200010e0686 */
[C---:B-----5:R-:W-:Y:S01]  /*5540*/  @!P5 LEA R62, P2, R56.reuse, R8, 0x1 ;  /* 0x00000008383ed211 */ /* 0x060fe200078408ff */
[----:B------:R-:W1:Y:S01]  /*5550*/  @!P5 LDC.64 R10, c[0x0][0x218] ;  /* 0x00008600ff0adb82 */ /* 0x000e620000000a00 */
[----:B------:R-:W-:Y:S01]  /*5560*/  @!PT LDS RZ, [RZ] ;  /* 0x00000000fffff984 */ /* 0x000fe20000000800 */
[----:B------:R-:W-:Y:S01]  /*5570*/  @!PT LDS RZ, [RZ] ;  /* 0x00000000fffff984 */ /* 0x000fe20000000800 */
[----:B------:R-:W-:Y:S01]  /*5580*/  @!PT LDS RZ, [RZ] ;  /* 0x00000000fffff984 */ /* 0x000fe20000000800 */
[----:B------:R3:W-:Y:S02]  /*5590*/  @!P3 LDGSTS.E.BYPASS.LTC128B.128 [R203+0xa800], desc[UR22][R58.64+0x100] ;  /* 0x0a8001003acbbfae */ /* 0x0007e4000b901d56 */
[----:B------:R-:W-:Y:S01]  /*55a0*/  @!P5 LEA.HI.X R63, R56, R9, R57, 0x1, P2 ;  /* 0x00000009383fd211 */ /* 0x000fe200010f0c39 */
[C-C-:B------:R-:W-:Y:S01]  /*55b0*/  @!P4 IMAD.X R57, R21.reuse, 0x1, R134.reuse, P6 ;  /* 0x000000011539c824 */ /* 0x140fe200030e0686 */
[----:B------:R-:W-:Y:S01]  /*55c0*/  @!P3 IADD3 R56, P2, R20, R133, RZ ;  /* 0x000000851438b210 */ /* 0x000fe20007f5e0ff */
[----:B------:R3:W-:Y:S01]  /*55d0*/  @P5 STS.128 [R203+0x7000], RZ ;  /* 0x007000ffcb005388 */ /* 0x0007e20000000c00 */
[C---:B--2---:R-:W-:Y:S01]  /*55e0*/  @!P4 LEA R18, P6, R60.reuse, R14, 0x1 ;  /* 0x0000000e3c12c211 */ /* 0x044fe200078c08ff */
[----:B------:R-:W2:Y:S02]  /*55f0*/  @!P4 LDC.64 R8, c[0x0][0x218] ;  /* 0x00008600ff08cb82 */ /* 0x000ea40000000a00 */
[----:B------:R-:W-:Y:S01]  /*5600*/  @!P3 IMAD.X R14, R21, 0x1, R134, P2 ;  /* 0x00000001150eb824 */ /* 0x000fe200010e0686 */
[----:B------:R-:W-:Y:S01]  /*5610*/  @!P4 LEA.HI.X R19, R60, R15, R57, 0x1, P6 ;  /* 0x0000000f3c13c211 */ /* 0x000fe200030f0c39 */
[----:B------:R-:W-:Y:S01]  /*5620*/  @!PT LDS RZ, [RZ] ;  /* 0x00000000fffff984 */ /* 0x000fe20000000800 */
[----:B------:R-:W-:Y:S01]  /*5630*/  @!PT LDS RZ, [RZ] ;  /* 0x00000000fffff984 */ /* 0x000fe20000000800 */
[----:B------:R-:W-:Y:S01]  /*5640*/  @!PT LDS RZ, [RZ] ;  /* 0x00000000fffff984 */ /* 0x000fe20000000800 */
[----:B------:R3:W-:Y:S01]  /*5650*/  @!P5 LDGSTS.E.BYPASS.LTC128B.128 [R203+0x7000], desc[UR22][R62.64] ;  /* 0x070000003ecbdfae */ /* 0x0007e2000b901d56 */
[----:B------:R-:W-:-:S02]  /*5660*/  IADD3 R20, P6, R20, UR14, RZ ;  /* 0x0000000e14147c10 */ /* 0x000fc4000ffde0ff */
[----:B----4-:R-:W-:Y:S01]  /*5670*/  @!P3 LEA R22, P2, R56, R12, 0x1 ;  /* 0x0000000c3816b211 */ /* 0x010fe200078408ff */
[----:B------:R3:W-:Y:S01]  /*5680*/  @P4 STS.128 [R203+0x9000], RZ ;  /* 0x009000ffcb004388 */ /* 0x0007e20000000c00 */
[----:B------:R-:W-:Y:S02]  /*5690*/  IADD3.X R21, R21, UR13, RZ, P6, !PT ;  /* 0x0000000d15157c10 */ /* 0x000fe4000b7fe4ff */
[----:B------:R-:W-:Y:S01]  /*56a0*/  @!P5 IADD3 R12, P6, R20, R133, RZ ;  /* 0x00000085140cd210 */ /* 0x000fe20007fde0ff */
[----:B------:R-:W-:Y:S01]  /*56b0*/  @!PT LDS RZ, [RZ] ;  /* 0x00000000fffff984 */ /* 0x000fe20000000800 */
[----:B------:R-:W-:Y:S01]  /*56c0*/  @!PT LDS RZ, [RZ] ;  /* 0x00000000fffff984 */ /* 0x000fe20000000800 */
[----:B------:R-:W-:Y:S01]  /*56d0*/  @!PT LDS RZ, [RZ] ;  /* 0x00000000fffff984 */ /* 0x000fe20000000800 */
[----:B------:R3:W-:Y:S01]  /*56e0*/  @!P4 LDGSTS.E.BYPASS.LTC128B.128 [R203+0x9000], desc[UR22][R18.64+0x80] ;  /* 0x0900008012cbcfae */ /* 0x0007e2000b901d56 */
[----:B------:R-:W-:Y:S02]  /*56f0*/  @!P3 LEA.HI.X R23, R56, R13, R14, 0x1, P2 ;  /* 0x0000000d3817b211 */ /* 0x000fe400010f0c0e */
[----:B------:R-:W-:Y:S01]  /*5700*/  @!P4 IADD3 R13, P2, R20, R133, RZ ;  /* 0x00000085140dc210 */ /* 0x000fe20007f5e0ff */
[C-C-:B------:R-:W-:Y:S01]  /*5710*/  @!P5 IMAD.X R14, R21.reuse, 0x1, R134.reuse, P6 ;  /* 0x00000001150ed824 */ /* 0x140fe200030e0686 */
[C---:B-1----:R-:W-:Y:S01]  /*5720*/  @!P5 LEA R16, P6, R12.reuse, R10, 0x1 ;  /* 0x0000000a0c10d211 */ /* 0x042fe200078c08ff */
[----:B------:R3:W-:Y:S02]  /*5730*/  @P3 STS.128 [R203+0xb000], RZ ;  /* 0x00b000ffcb003388 */ /* 0x0007e40000000c00 */
[----:B------:R-:W-:Y:S01]  /*5740*/  @!P4 IMAD.X R10, R21, 0x1, R134, P2 ;  /* 0x00000001150ac824 */ /* 0x000fe200010e0686 */
[----:B------:R-:W-:Y:S01]  /*5750*/  @!P5 LEA.HI.X R17, R12, R11, R14, 0x1, P6 ;  /* 0x0000000b0c11d211 */ /* 0x000fe200030f0c0e */
[----:B------:R-:W-:Y:S01]  /*5760*/  @!PT LDS RZ, [RZ] ;  /* 0x00000000fffff984 */ /* 0x000fe20000000800 */
[----:B------:R-:W-:Y:S01]  /*5770*/  @!PT LDS RZ, [RZ] ;  /* 0x00000000fffff984 */ /* 0x000fe20000000800 */
[----:B------:R-:W-:Y:S01]  /*5780*/  @!PT LDS RZ, [RZ] ;  /* 0x00000000fffff984 */ /* 0x000fe20000000800 */
[----:B------:R3:W-:Y:S01]  /*5790*/  @!P3 LDGSTS.E.BYPASS.LTC128B.128 [R203+0xb000], desc[UR22][R22.64+0x100] ;  /* 0x0b00010016cbbfae */ /* 0x0007e2000b901d56 */
[----:B--2---:R-:W-:-:S03]  /*57a0*/  @!P4 LEA R8, P2, R13, R8, 0x1 ;  /* 0x000000080d08c211 */ /* 0x004fc600078408ff */
[----:B------:R3:W-:Y:S01]  /*57b0*/  @P5 STS.128 [R203+0x7800], RZ ;  /* 0x007800ffcb005388 */ /* 0x0007e20000000c00 */
        /* <DEDUP_REMOVED lines=12> */
[----:B------:R-:W-:Y:S01]  /*5880*/  IADD3 R20, P2, R20, R133, RZ ;  /* 0x0000008514147210 */ /* 0x000fe20007f5e0ff */
[----:B------:R-:W-:-:S04]  /*5890*/  ULDC.64 UR10, c[0x0][0x218] ;  /* 0x00008600000a7ab9 */ /* 0x000fc80000000a00 */
[----:B------:R-:W-:Y:S01]  /*58a0*/  IMAD.X R21, R21, 0x1, R134, P2 ;  /* 0x0000000115157824 */ /* 0x000fe200010e0686 */
[----:B---3--:R-:W-:-:S04]  /*58b0*/  LEA R8, P2, R20, UR10, 0x1 ;  /* 0x0000000a14087c11 */ /* 0x008fc8000f8408ff */
[----:B------:R-:W-:-:S05]  /*58c0*/  LEA.HI.X R9, R20, UR11, R21, 0x1, P2 ;  /* 0x0000000b14097c11 */ /* 0x000fca00090f0c15 */
[----:B------:R-:W-:Y:S01]  /*58d0*/  @!PT LDS RZ, [RZ] ;  /* 0x00000000fffff984 */ /* 0x000fe20000000800 */
[----:B------:R-:W-:Y:S01]  /*58e0*/  @!PT LDS RZ, [RZ] ;  /* 0x00000000fffff984 */ /* 0x000fe20000000800 */
[----:B------:R-:W-:Y:S01]  /*58f0*/  @!PT LDS RZ, [RZ] ;  /* 0x00000000fffff984 */ /* 0x000fe20000000800 */
[----:B------:R1:W-:Y:S04]  /*5900*/  LDGSTS.E.BYPASS.LTC128B.128 [R203+0xb800], desc[UR22][R8.64+0x100] ;  /* 0x0b80010008cb7fae */ /* 0x0003e8000b901d56 */
.L_x_741:
[----:B------:R-:W-:Y:S05]  /*5910*/  BSYNC B0 ;  /* 0x0000000000007941 */ /* 0x000fea0003800000 */
.L_x_740:
[----:B------:R-:W0:Y:S01]  /*5920*/  LDGDEPBAR ;  /* 0x00000000000079af */ /* 0x000e220000000000 */
[----:B------:R-:W-:-:S04]  /*5930*/  IADD3 R133, P2, R4, R133, RZ ;  /* 0x0000008504857210 */ /* 0x000fc80007f5e0ff */
[----:B------:R-:W-:-:S09]  /*5940*/  IADD3.X R134, R3, R134, RZ, P2, !PT ;  /* 0x0000008603867210 */ /* 0x000fd200017fe4ff */
.L_x_737:
[----:B------:R-:W-:Y:S01]  /*5950*/  VIADD R3, R6, UR5 ;  /* 0x0000000506037c36 */ /* 0x000fe20008000000 */
[----:B------:R-:W-:Y:S01]  /*5960*/  ULDC UR19, c[0x0][0x2ec] ;  /* 0x0000bb0000137ab9 */ /* 0x000fe20000000800 */
[----:B------:R-:W-:Y:S01]  /*5970*/  LEA R192, R0, UR4, 0x1 ;  /* 0x0000000400c07c11 */ /* 0x000fe2000f8e08ff */
[----:B------:R-:W-:Y:S01]  /*5980*/  ULDC.64 UR10, c[0x0][0x218] ;  /* 0x00008600000a7ab9 */ /* 0x000fe20000000a00 */
[C---:B------:R-:W-:Y:S02]  /*5990*/  VIADD R4, R3.reuse, 0x1 ;  /* 0x0000000103047836 */ /* 0x040fe40000000000 */
[C---:B------:R-:W-:Y:S01]  /*59a0*/  VIADD R6, R3.reuse, 0x8 ;  /* 0x0000000803067836 */ /* 0x040fe20000000000 */
[----:B------:R-:W-:Y:S01]  /*59b0*/  LDSM.16.MT88.4 R68, [R192+0xe000] ;  /* 0x00e00000c044783b */ /* 0x000fe20000004200 */
[C---:B-1-3--:R-:W-:Y:S01]  /*59c0*/  VIADD R9, R3.reuse, 0x20 ;  /* 0x0000002003097836 */ /* 0x04afe20000000000 */
[CC--:B------:R-:W-:Y:S01]  /*59d0*/  ISETP.GE.AND P6, PT, R4.reuse, R135.reuse, PT ;  /* 0x000000870400720c */ /* 0x0c0fe20003fc6270 */
[C---:B------:R-:W-:Y:S01]  /*59e0*/  VIADD R13, R3.reuse, 0x30 ;  /* 0x00000030030d7836 */ /* 0x040fe20000000000 */
[-C--:B------:R-:W-:Y:S01]  /*59f0*/  ISETP.GE.AND P3, PT, R4, R2.reuse, PT ;  /* 0x000000020400720c */ /* 0x080fe20003f66270 */
[----:B------:R-:W-:Y:S01]  /*5a00*/  VIADD R4, R3, 0x9 ;  /* 0x0000000903047836 */ /* 0x000fe20000000000 */
[CC--:B------:R-:W-:Y:S01]  /*5a10*/  ISETP.GE.AND P2, PT, R6.reuse, R135.reuse, PT ;  /* 0x000000870600720c */ /* 0x0c0fe20003f46270 */
[----:B------:R-:W-:Y:S01]  /*5a20*/  IMAD R190, R7, 0x2, R192 ;  /* 0x0000000207be7824 */ /* 0x000fe200078e02c0 */
[-C--:B------:R-:W-:Y:S01]  /*5a30*/  ISETP.GE.AND P4, PT, R6, R2.reuse, PT ;  /* 0x000000020600720c */ /* 0x080fe20003f86270 */
[----:B------:R-:W-:Y:S01]  /*5a40*/  VIADD R6, R3, 0x10 ;  /* 0x0000001003067836 */ /* 0x000fe20000000000 */
[-C--:B------:R-:W-:Y:S01]  /*5a50*/  ISETP.GE.AND P5, PT, R4, R135.reuse, PT ;  /* 0x000000870400720c */ /* 0x080fe20003fa6270 */
[----:B------:R-:W-:Y:S01]  /*5a60*/  IMAD R188, R5, 0x2, R190 ;  /* 0x0000000205bc7824 */ /* 0x000fe200078e02be */
[----:B------:R-:W-:Y:S01]  /*5a70*/  FSEL R52, R44, -INF , !P2 ;  /* 0xff8000002c347808 */ /* 0x000fe20005000000 */
[----:B------:R-:W-:Y:S01]  /*5a80*/  LDSM.16.MT88.4 R76, [R190+0xe000] ;  /* 0x00e00000be4c783b */ /* 0x000fe20000004200 */
[-C--:B------:R-:W-:Y:S01]  /*5a90*/  ISETP.GE.AND P2, PT, R4, R2.reuse, PT ;  /* 0x000000020400720c */ /* 0x080fe20003f46270 */
[----:B------:R-:W-:Y:S01]  /*5aa0*/  VIADD R4, R3, 0x11 ;  /* 0x0000001103047836 */ /* 0x000fe20000000000 */
[----:B------:R-:W-:Y:S01]  /*5ab0*/  FSEL R22, R46, -INF , !P4 ;  /* 0xff8000002e167808 */ /* 0x000fe20006000000 */
[----:B------:R-:W-:Y:S01]  /*5ac0*/  LDSM.16.MT88.4 R92, [R188+0xe000] ;  /* 0x00e00000bc5c783b */ /* 0x000fe20000004200 */
[C---:B------:R-:W-:Y:S01]  /*5ad0*/  ISETP.GE.AND P4, PT, R6.reuse, R135, PT ;  /* 0x000000870600720c */ /* 0x040fe20003f86270 */
[----:B------:R-:W-:Y:S01]  /*5ae0*/  IMAD R189, R5, 0x2, R192 ;  /* 0x0000000205bd7824 */ /* 0x000fe200078e02c0 */
[----:B------:R-:W-:Y:S01]  /*5af0*/  FSEL R44, R45, -INF , !P5 ;  /* 0xff8000002d2c7808 */ /* 0x000fe20006800000 */
[----:B------:R-:W-:Y:S01]  /*5b00*/  LDSM.16.MT88.4 R100, [R192+0x10000] ;  /* 0x01000000c064783b */ /* 0x000fe20000004200 */
[----:B------:R-:W-:Y:S01]  /*5b10*/  ISETP.GE.AND P5, PT, R6, R2, PT ;  /* 0x000000020600720c */ /* 0x000fe20003fa6270 */
[----:B------:R-:W-:Y:S01]  /*5b20*/  VIADD R6, R3, 0x18 ;  /* 0x0000001803067836 */ /* 0x000fe20000000000 */
[----:B------:R-:W-:Y:S01]  /*5b30*/  FSEL R20, R47, -INF , !P2 ;  /* 0xff8000002f147808 */ /* 0x000fe20005000000 */
[----:B------:R-:W-:Y:S01]  /*5b40*/  LDSM.16.MT88.4 R108, [R190+0x10000] ;  /* 0x01000000be6c783b */ /* 0x000fe20000004200 */
[----:B------:R-:W-:-:S02]  /*5b50*/  FSEL R18, R40, -INF , !P4 ;  /* 0xff80000028127808 */ /* 0x000fc40006000000 */
[CC--:B------:R-:W-:Y:S01]  /*5b60*/  ISETP.GE.AND P2, PT, R4.reuse, R135.reuse, PT ;  /* 0x000000870400720c */ /* 0x0c0fe20003f46270 */
[----:B------:R-:W-:Y:S01]  /*5b70*/  LDSM.16.MT88.4 R112, [R189+0x10000] ;  /* 0x01000000bd70783b */ /* 0x000fe20000004200 */
[----:B------:R-:W-:Y:S01]  /*5b80*/  ISETP.GE.AND P4, PT, R4, R2, PT ;  /* 0x000000020400720c */ /* 0x000fe20003f86270 */
[----:B------:R-:W-:Y:S01]  /*5b90*/  VIADD R4, R3, 0x19 ;  /* 0x0000001903047836 */ /* 0x000fe20000000000 */
[----:B------:R-:W-:Y:S01]  /*5ba0*/  FSEL R10, R42, -INF , !P5 ;  /* 0xff8000002a0a7808 */ /* 0x000fe20006800000 */
[----:B------:R-:W-:Y:S01]  /*5bb0*/  LDSM.16.MT88.4 R60, [R188+0xc000] ;  /* 0x00c00000bc3c783b */ /* 0x000fe20000004200 */
[----:B------:R-:W-:Y:S02]  /*5bc0*/  FSEL R42, R49, -INF , !P6 ;  /* 0xff800000312a7808 */ /* 0x000fe40007000000 */
[----:B------:R-:W-:Y:S01]  /*5bd0*/  ISETP.GE.AND P6, PT, R3, R135, PT ;  /* 0x000000870300720c */ /* 0x000fe20003fc6270 */
[----:B------:R-:W-:Y:S01]  /*5be0*/  LDSM.16.MT88.4 R84, [R189+0xe000] ;  /* 0x00e00000bd54783b */ /* 0x000fe20000004200 */
[----:B------:R-:W-:-:S02]  /*5bf0*/  FSEL R16, R41, -INF , !P2 ;  /* 0xff80000029107808 */ /* 0x000fc40005000000 */
[CC--:B------:R-:W-:Y:S01]  /*5c00*/  ISETP.GE.AND P5, PT, R6.reuse, R135.reuse, PT ;  /* 0x000000870600720c */ /* 0x0c0fe20003fa6270 */
[----:B------:R-:W-:Y:S01]  /*5c10*/  LDSM.16.MT88.4 R136, [R188+0x10000] ;  /* 0x01000000bc88783b */ /* 0x000fe20000004200 */
[-C--:B------:R-:W-:Y:S02]  /*5c20*/  ISETP.GE.AND P2, PT, R6, R2.reuse, PT ;  /* 0x000000020600720c */ /* 0x080fe40003f46270 */
[----:B------:R-:W-:Y:S02]  /*5c30*/  FSEL R8, R43, -INF , !P4 ;  /* 0xff8000002b087808 */ /* 0x000fe40006000000 */
[----:B------:R-:W-:Y:S02]  /*5c40*/  FSEL R40, R51, -INF , !P3 ;  /* 0xff80000033287808 */ /* 0x000fe40005800000 */
[C---:B------:R-:W-:Y:S02]  /*5c50*/  ISETP.GE.AND P3, PT, R4.reuse, R135, PT ;  /* 0x000000870400720c */ /* 0x040fe40003f66270 */
[----:B------:R-:W-:Y:S01]  /*5c60*/  ISETP.GE.AND P4, PT, R4, R2, PT ;  /* 0x000000020400720c */ /* 0x000fe20003f86270 */
[----:B------:R-:W-:Y:S01]  /*5c70*/  VIADD R4, R3, 0x21 ;  /* 0x0000002103047836 */ /* 0x000fe20000000000 */
[----:B------:R-:W-:-:S02]  /*5c80*/  FSEL R48, R48, -INF , !P6 ;  /* 0xff80000030307808 */ /* 0x000fc40007000000 */
[----:B------:R-:W-:Y:S02]  /*5c90*/  FSEL R14, R36, -INF , !P5 ;  /* 0xff800000240e7808 */ /* 0x000fe40006800000 */
[----:B------:R-:W-:Y:S02]  /*5ca0*/  FSEL R6, R38, -INF , !P2 ;  /* 0xff80000026067808 */ /* 0x000fe40005000000 */
[C---:B------:R-:W-:Y:S02]  /*5cb0*/  ISETP.GE.AND P5, PT, R9.reuse, R135, PT ;  /* 0x000000870900720c */ /* 0x040fe40003fa6270 */
[----:B------:R-:W-:Y:S02]  /*5cc0*/  ISETP.GE.AND P2, PT, R9, R2, PT ;  /* 0x000000020900720c */ /* 0x000fe40003f46270 */
[----:B------:R-:W-:Y:S02]  /*5cd0*/  FMNMX.FTZ R9, R48, R42, !PT ;  /* 0x0000002a30097209 */ /* 0x000fe40007810000 */
[----:B------:R-:W-:-:S02]  /*5ce0*/  FSEL R12, R37, -INF , !P3 ;  /* 0xff800000250c7808 */ /* 0x000fc40005800000 */
[C---:B------:R-:W-:Y:S02]  /*5cf0*/  ISETP.GE.AND P6, PT, R4.reuse, R135, PT ;  /* 0x000000870400720c */ /* 0x040fe40003fc6270 */
[-C--:B------:R-:W-:Y:S02]  /*5d00*/  ISETP.GE.AND P3, PT, R4, R2.reuse, PT ;  /* 0x000000020400720c */ /* 0x080fe40003f66270 */
[----:B------:R-:W-:Y:S02]  /*5d10*/  FSEL R4, R39, -INF , !P4 ;  /* 0xff80000027047808 */ /* 0x000fe40006000000 */
[C---:B------:R-:W-:Y:S01]  /*5d20*/  ISETP.GE.AND P4, PT, R3.reuse, R2, PT ;  /* 0x000000020300720c */ /* 0x040fe20003f86270 */
[----:B------:R-:W-:Y:S01]  /*5d30*/  LDSM.16.MT88.4 R36, [R192+0xc000] ;  /* 0x00c00000c024783b */ /* 0x000fe20000004200 */
[----:B------:R-:W-:Y:S01]  /*5d40*/  FMNMX.FTZ R11, R52, R9, !PT ;  /* 0x00000009340b7209 */ /* 0x000fe20007810000 */
[----:B------:R-:W-:Y:S01]  /*5d50*/  VIADD R9, R3, 0x28 ;  /* 0x0000002803097836 */ /* 0x000fe20000000000 */
[----:B------:R-:W-:-:S02]  /*5d60*/  FSEL R50, R50, -INF , !P4 ;  /* 0xff80000032327808 */ /* 0x000fc40006000000 */
[----:B------:R-:W-:Y:S02]  /*5d70*/  FMNMX.FTZ R11, R44, R11, !PT ;  /* 0x0000000b2c0b7209 */ /* 0x000fe40007810000 */
[----:B------:R-:W-:Y:S02]  /*5d80*/  FSEL R170, R32, -INF , !P5 ;  /* 0xff80000020aa7808 */ /* 0x000fe40006800000 */
[----:B------:R-:W-:Y:S02]  /*5d90*/  FSEL R174, R34, -INF , !P2 ;  /* 0xff80000022ae7808 */ /* 0x000fe40005000000 */
[C---:B------:R-:W-:Y:S02]  /*5da0*/  ISETP.GE.AND P5, PT, R9.reuse, R135, PT ;  /* 0x000000870900720c */ /* 0x040fe40003fa6270 */
[----:B------:R-:W-:Y:S02]  /*5db0*/  ISETP.GE.AND P2, PT, R9, R2, PT ;  /* 0x000000020900720c */ /* 0x000fe40003f46270 */
[----:B------:R-:W-:-:S02]  /*5dc0*/  FMNMX.FTZ R15, R50, R40, !PT ;  /* 0x00000028320f7209 */ /* 0x000fc40007810000 */
[----:B------:R-:W-:Y:S01]  /*5dd0*/  FMNMX.FTZ R9, R18, R11, !PT ;  /* 0x0000000b12097209 */ /* 0x000fe20007810000 */
[C---:B------:R-:W-:Y:S01]  /*5de0*/  VIADD R11, R3.reuse, 0x29 ;  /* 0x00000029030b7836 */ /* 0x040fe20000000000 */
[----:B------:R-:W-:Y:S02]  /*5df0*/  FMNMX.FTZ R15, R22, R15, !PT ;  /* 0x0000000f160f7209 */ /* 0x000fe40007810000 */
[----:B------:R-:W-:Y:S02]  /*5e00*/  FMNMX.FTZ R9, R16, R9, !PT ;  /* 0x0000000910097209 */ /* 0x000fe40007810000 */
[----:B------:R-:W-:Y:S02]  /*5e10*/  FMNMX.FTZ R15, R20, R15, !PT ;  /* 0x0000000f140f7209 */ /* 0x000fe40007810000 */
[----:B------:R-:W-:Y:S01]  /*5e20*/  FMNMX.FTZ R17, R14, R9, !PT ;  /* 0x000000090e117209 */ /* 0x000fe20007810000 */
[----:B------:R-:W-:Y:S01]  /*5e30*/  VIADD R9, R3, 0x38 ;  /* 0x0000003803097836 */ /* 0x000fe20000000000 */
[----:B------:R-:W-:-:S02]  /*5e40*/  FMNMX.FTZ R15, R10, R15, !PT ;  /* 0x0000000f0a0f7209 */ /* 0x000fc40007810000 */
[----:B------:R-:W-:Y:S02]  /*5e50*/  FMNMX.FTZ R17, R12, R17, !PT ;  /* 0x000000110c117209 */ /* 0x000fe40007810000 */
[----:B------:R-:W-:Y:S02]  /*5e60*/  FMNMX.FTZ R15, R8, R15, !PT ;  /* 0x0000000f080f7209 */ /* 0x000fe40007810000 */
[----:B------:R-:W-:Y:S02]  /*5e70*/  FSEL R222, R33, -INF , !P6 ;  /* 0xff80000021de7808 */ /* 0x000fe40007000000 */
[----:B------:R-:W-:Y:S02]  /*5e80*/  FMNMX.FTZ R17, R170, R17, !PT ;  /* 0x00000011aa117209 */ /* 0x000fe40007810000 */
[----:B------:R-:W-:Y:S02]  /*5e90*/  FMNMX.FTZ R15, R6, R15, !PT ;  /* 0x0000000f060f7209 */ /* 0x000fe40007810000 */
[----:B------:R-:W-:-:S02]  /*5ea0*/  ISETP.GE.AND P6, PT, R11, R135, PT ;  /* 0x000000870b00720c */ /* 0x000fc40003fc6270 */
[----:B------:R-:W-:Y:S02]  /*5eb0*/  FSEL R172, R28, -INF , !P5 ;  /* 0xff8000001cac7808 */ /* 0x000fe40006800000 */
[----:B------:R-:W-:Y:S02]  /*5ec0*/  FMNMX.FTZ R17, R222, R17, !PT ;  /* 0x00000011de117209 */ /* 0x000fe40007810000 */
[----:B------:R-:W-:Y:S01]  /*5ed0*/  ISETP.GE.AND P4, PT, R11, R2, PT ;  /* 0x000000020b00720c */ /* 0x000fe20003f86270 */
[----:B------:R-:W-:Y:S01]  /*5ee0*/  VIADD R11, R3, 0x31 ;  /* 0x00000031030b7836 */ /* 0x000fe20000000000 */
[----:B------:R-:W-:Y:S01]  /*5ef0*/  FSEL R208, R35, -INF , !P3 ;  /* 0xff80000023d07808 */ /* 0x000fe20005800000 */
[----:B------:R-:W-:Y:S01]  /*5f00*/  VIADD R3, R3, 0x39 ;  /* 0x0000003903037836 */ /* 0x000fe20000000000 */
[----:B------:R-:W-:Y:S02]  /*5f10*/  FMNMX.FTZ R15, R4, R15, !PT ;  /* 0x0000000f040f7209 */ /* 0x000fe40007810000 */
[----:B------:R-:W-:-:S02]  /*5f20*/  ISETP.GE.AND P3, PT, R13, R135, PT ;  /* 0x000000870d00720c */ /* 0x000fc40003f66270 */
[----:B------:R-:W-:Y:S02]  /*5f30*/  FSEL R220, R29, -INF , !P6 ;  /* 0xff8000001ddc7808 */ /* 0x000fe40007000000 */
[----:B------:R-:W-:Y:S02]  /*5f40*/  FMNMX.FTZ R17, R172, R17, !PT ;  /* 0x00000011ac117209 */ /* 0x000fe40007810000 */
[----:B------:R-:W-:Y:S02]  /*5f50*/  FMNMX.FTZ R15, R174, R15, !PT ;  /* 0x0000000fae0f7209 */ /* 0x000fe40007810000 */
[----:B------:R-:W-:Y:S02]  /*5f60*/  ISETP.GE.AND P5, PT, R11, R135, PT ;  /* 0x000000870b00720c */ /* 0x000fe40003fa6270 */
[----:B------:R-:W-:Y:S02]  /*5f70*/  FSEL R218, R24, -INF , !P3 ;  /* 0xff80000018da7808 */ /* 0x000fe40005800000 */
[----:B------:R-:W-:-:S02]  /*5f80*/  FMNMX.FTZ R17, R220, R17, !PT ;  /* 0x00000011dc117209 */ /* 0x000fc40007810000 */
[----:B------:R-:W-:Y:S02]  /*5f90*/  FSEL R146, R30, -INF , !P2 ;  /* 0xff8000001e927808 */ /* 0x000fe40005000000 */
[----:B------:R-:W-:Y:S02]  /*5fa0*/  FMNMX.FTZ R15, R208, R15, !PT ;  /* 0x0000000fd00f7209 */ /* 0x000fe40007810000 */
[----:B------:R-:W-:Y:S02]  /*5fb0*/  ISETP.GE.AND P3, PT, R9, R135, PT ;  /* 0x000000870900720c */ /* 0x000fe40003f66270 */
[----:B------:R-:W-:Y:S02]  /*5fc0*/  FSEL R216, R25, -INF , !P5 ;  /* 0xff80000019d87808 */ /* 0x000fe40006800000 */
[----:B------:R-:W-:Y:S02]  /*5fd0*/  FMNMX.FTZ R17, R218, R17, !PT ;  /* 0x00000011da117209 */ /* 0x000fe40007810000 */
[----:B------:R-:W-:-:S02]  /*5fe0*/  ISETP.GE.AND P2, PT, R13, R2, PT ;  /* 0x000000020d00720c */ /* 0x000fc40003f46270 */
[----:B------:R-:W-:Y:S02]  /*5ff0*/  FSEL R144, R31, -INF , !P4 ;  /* 0xff8000001f907808 */ /* 0x000fe40006000000 */
[----:B------:R-:W-:Y:S01]  /*6000*/  FMNMX.FTZ R15, R146, R15, !PT ;  /* 0x0000000f920f7209 */ /* 0x000fe20007810000 */
[----:B------:R-:W-:Y:S01]  /*6010*/  LDSM.16.MT88.4 R28, [R189+0xc800] ;  /* 0x00c80000bd1c783b */ /* 0x000fe20000004200 */
[----:B------:R-:W-:Y:S02]  /*6020*/  ISETP.GE.AND P5, PT, R3, R135, PT ;  /* 0x000000870300720c */ /* 0x000fe40003fa6270 */
[----:B------:R-:W-:Y:S02]  /*6030*/  FSEL R150, R72, -INF , !P3 ;  /* 0xff80000048967808 */ /* 0x000fe40005800000 */
[----:B------:R-:W-:Y:S02]  /*6040*/  FMNMX.FTZ R17, R216, R17, !PT ;  /* 0x00000011d8117209 */ /* 0x000fe40007810000 */
[----:B------:R-:W-:-:S02]  /*6050*/  ISETP.GE.AND P3, PT, R11, R2, PT ;  /* 0x000000020b00720c */ /* 0x000fc40003f66270 */
[----:B------:R-:W-:Y:S02]  /*6060*/  FSEL R142, R26, -INF , !P2 ;  /* 0xff8000001a8e7808 */ /* 0x000fe40005000000 */
[----:B------:R-:W-:Y:S02]  /*6070*/  FMNMX.FTZ R15, R144, R15, !PT ;  /* 0x0000000f900f7209 */ /* 0x000fe40007810000 */
[----:B------:R-:W-:Y:S02]  /*6080*/  FSEL R148, R73, -INF , !P5 ;  /* 0xff80000049947808 */ /* 0x000fe40006800000 */
[----:B------:R-:W-:Y:S02]  /*6090*/  FMNMX.FTZ R17, R150, R17, !PT ;  /* 0x0000001196117209 */ /* 0x000fe40007810000 */
[----:B------:R-:W-:Y:S02]  /*60a0*/  ISETP.GE.AND P2, PT, R9, R2, PT ;  /* 0x000000020900720c */ /* 0x000fe40003f46270 */
[----:B------:R-:W-:-:S02]  /*60b0*/  FSEL R140, R27, -INF , !P3 ;  /* 0xff8000001b8c7808 */ /* 0x000fc40005800000 */
[----:B------:R-:W-:Y:S02]  /*60c0*/  FMNMX.FTZ R15, R142, R15, !PT ;  /* 0x0000000f8e0f7209 */ /* 0x000fe40007810000 */
[----:B------:R-:W-:Y:S02]  /*60d0*/  FMNMX.FTZ R13, R148, R17, !PT ;  /* 0x00000011940d7209 */ /* 0x000fe40007810000 */
[----:B------:R-:W-:Y:S02]  /*60e0*/  ISETP.GE.AND P3, PT, R3, R2, PT ;  /* 0x000000020300720c */ /* 0x000fe40003f66270 */
[----:B------:R-:W-:Y:S01]  /*60f0*/  FSEL R214, R74, -INF , !P2 ;  /* 0xff8000004ad67808 */ /* 0x000fe20005000000 */
[----:B------:R-:W1:Y:S01]  /*6100*/  SHFL.BFLY PT, R24, R13, 0x2, 0x1f ;  /* 0x0c401f000d187f89 */ /* 0x000e6200000e0000 */
[----:B------:R-:W-:Y:S02]  /*6110*/  FMNMX.FTZ R15, R140, R15, !PT ;  /* 0x0000000f8c0f7209 */ /* 0x000fe40007810000 */
[----:B------:R-:W-:-:S02]  /*6120*/  FSEL R212, R75, -INF , !P3 ;  /* 0xff8000004bd47808 */ /* 0x000fc40005800000 */
[----:B------:R-:W-:-:S04]  /*6130*/  FMNMX.FTZ R15, R214, R15, !PT ;  /* 0x0000000fd60f7209 */ /* 0x000fc80007810000 */
[----:B------:R-:W-:-:S05]  /*6140*/  FMNMX.FTZ R26, R212, R15, !PT ;  /* 0x0000000fd41a7209 */ /* 0x000fca0007810000 */
[----:B------:R-:W2:Y:S01]  /*6150*/  SHFL.BFLY PT, R3, R26, 0x2, 0x1f ;  /* 0x0c401f001a037f89 */ /* 0x000ea200000e0000 */
[----:B-1----:R-:W-:-:S05]  /*6160*/  FMNMX.FTZ R13, R13, R24, !PT ;  /* 0x000000180d0d7209 */ /* 0x002fca0007810000 */
[----:B------:R-:W1:Y:S01]  /*6170*/  SHFL.BFLY PT, R132, R13, 0x1, 0x1f ;  /* 0x0c201f000d847f89 */ /* 0x000e6200000e0000 */
[----:B--2---:R-:W-:-:S05]  /*6180*/  FMNMX.FTZ R24, R26, R3, !PT ;  /* 0x000000031a187209 */ /* 0x004fca0007810000 */
[----:B------:R-:W2:Y:S01]  /*6190*/  SHFL.BFLY PT, R3, R24, 0x1, 0x1f ;  /* 0x0c201f0018037f89 */ /* 0x000ea200000e0000 */
[----:B-1----:R-:W-:-:S04]  /*61a0*/  FMNMX.FTZ R132, R13, R132, !PT ;  /* 0x000000840d847209 */ /* 0x002fc80007810000 */
[C---:B------:R-:W-:Y:S01]  /*61b0*/  FSETP.NEU.FTZ.AND P2, PT, R132.reuse, -INF , PT ;  /* 0xff8000008400780b */ /* 0x040fe20003f5d000 */
[----:B------:R-:W-:-:S05]  /*61c0*/  FMUL.FTZ R141, R132, UR19 ;  /* 0x00000013848d7c20 */ /* 0x000fca0008410000 */
[----:B------:R-:W-:Y:S02]  /*61d0*/  FSEL R141, R141, RZ, P2 ;  /* 0x000000ff8d8d7208 */ /* 0x000fe40001000000 */
[----:B--2---:R-:W-:-:S03]  /*61e0*/  FMNMX.FTZ R3, R24, R3, !PT ;  /* 0x0000000318037209 */ /* 0x004fc60007810000 */
[--C-:B------:R-:W-:Y:S01]  /*61f0*/  FFMA.FTZ R162, R44, UR19, -R141.reuse ;  /* 0x000000132ca27c23 */ /* 0x100fe2000801088d */
[--C-:B------:R-:W-:Y:S01]  /*6200*/  FFMA.FTZ R167, R48, UR19, -R141.reuse ;  /* 0x0000001330a77c23 */ /* 0x100fe2000801088d */
[----:B------:R-:W1:Y:S01]  /*6210*/  LDSM.16.MT88.4 R44, [R190+0xc000] ;  /* 0x00c00000be2c783b */ /* 0x000e620000004200 */
[C---:B------:R-:W-:Y:S01]  /*6220*/  FSETP.NEU.FTZ.AND P2, PT, R3.reuse, -INF , PT ;  /* 0xff8000000300780b */ /* 0x040fe20003f5d000 */
[----:B------:R-:W-:Y:S01]  /*6230*/  FMUL.FTZ R209, R3, UR19 ;  /* 0x0000001303d17c20 */ /* 0x000fe20008410000 */
[--C-:B------:R-:W-:Y:S01]  /*6240*/  FFMA.FTZ R166, R42, UR19, -R141.reuse ;  /* 0x000000132aa67c23 */ /* 0x100fe2000801088d */
[--C-:B------:R-:W-:Y:S01]  /*6250*/  FFMA.FTZ R165, R52, UR19, -R141.reuse ;  /* 0x0000001334a57c23 */ /* 0x100fe2000801088d */
[----:B------:R-:W-:Y:S01]  /*6260*/  MUFU.EX2 R167, R167 ;  /* 0x000000a700a77308 */ /* 0x000fe20000000800 */
[--C-:B------:R-:W-:Y:S01]  /*6270*/  FFMA.FTZ R161, R18, UR19, -R141.reuse ;  /* 0x0000001312a17c23 */ /* 0x100fe2000801088d */
[----:B------:R-:W-:Y:S01]  /*6280*/  FSEL R209, R209, RZ, P2 ;  /* 0x000000ffd1d17208 */ /* 0x000fe20001000000 */
[--C-:B------:R-:W-:Y:S01]  /*6290*/  FFMA.FTZ R160, R16, UR19, -R141.reuse ;  /* 0x0000001310a07c23 */ /* 0x100fe2000801088d */
[--C-:B------:R-:W-:Y:S01]  /*62a0*/  FFMA.FTZ R159, R14, UR19, -R141.reuse ;  /* 0x000000130e9f7c23 */ /* 0x100fe2000801088d */
[----:B------:R-:W-:Y:S01]  /*62b0*/  FFMA.FTZ R0, R12, UR19, -R141 ;  /* 0x000000130c007c23 */ /* 0x000fe2000801088d */
[----:B------:R-:W2:Y:S01]  /*62c0*/  LDSM.16.MT88.4 R16, [R192+0xc800] ;  /* 0x00c80000c010783b */ /* 0x000ea20000004200 */
[--C-:B------:R-:W-:Y:S01]  /*62d0*/  FFMA.FTZ R168, R50, UR19, -R209.reuse ;  /* 0x0000001332a87c23 */ /* 0x100fe200080108d1 */
[--C-:B------:R-:W-:Y:S01]  /*62e0*/  FFMA.FTZ R169, R40, UR19, -R209.reuse ;  /* 0x0000001328a97c23 */ /* 0x100fe200080108d1 */
[--C-:B------:R-:W-:Y:S01]  /*62f0*/  FFMA.FTZ R164, R22, UR19, -R209.reuse ;  /* 0x0000001316a47c23 */ /* 0x100fe200080108d1 */
[--C-:B------:R-:W-:Y:S01]  /*6300*/  FFMA.FTZ R163, R20, UR19, -R209.reuse ;  /* 0x0000001314a37c23 */ /* 0x100fe200080108d1 */
[----:B------:R-:W3:Y:S01]  /*6310*/  MUFU.EX2 R166, R166 ;  /* 0x000000a600a67308 */ /* 0x000ee20000000800 */
[--C-:B------:R-:W-:Y:S01]  /*6320*/  FFMA.FTZ R158, R10, UR19, -R209.reuse ;  /* 0x000000130a9e7c23 */ /* 0x100fe200080108d1 */
[--C-:B------:R-:W-:Y:S01]  /*6330*/  FFMA.FTZ R157, R8, UR19, -R209.reuse ;  /* 0x00000013089d7c23 */ /* 0x100fe200080108d1 */
[----:B------:R-:W4:Y:S01]  /*6340*/  LDSM.16.MT88.4 R12, [R190+0xc800] ;  /* 0x00c80000be0c783b */ /* 0x000f220000004200 */
[--C-:B------:R-:W-:Y:S01]  /*6350*/  FFMA.FTZ R156, R6, UR19, -R209.reuse ;  /* 0x00000013069c7c23 */ /* 0x100fe200080108d1 */
[--C-:B------:R-:W-:Y:S01]  /*6360*/  FFMA.FTZ R153, R4, UR19, -R209.reuse ;  /* 0x0000001304997c23 */ /* 0x100fe200080108d1 */
[----:B------:R-:W-:Y:S01]  /*6370*/  FFMA.FTZ R175, R208, UR19, -R209 ;  /* 0x00000013d0af7c23 */ /* 0x000fe200080108d1 */
[----:B------:R-:W5:Y:S01]  /*6380*/  LDSM.16.MT88.4 R8, [R192+0xe800] ;  /* 0x00e80000c008783b */ /* 0x000f620000004200 */
[----:B------:R-:W-:Y:S01]  /*6390*/  MUFU.EX2 R165, R165 ;  /* 0x000000a500a57308 */ /* 0x000fe20000000800 */
[--C-:B------:R-:W-:Y:S01]  /*63a0*/  FFMA.FTZ R170, R170, UR19, -R141.reuse ;  /* 0x00000013aaaa7c23 */ /* 0x100fe2000801088d */
[--C-:B------:R-:W-:Y:S01]  /*63b0*/  FFMA.FTZ R171, R222, UR19, -R141.reuse ;  /* 0x00000013deab7c23 */ /* 0x100fe2000801088d */
[----:B------:R-:W5:Y:S01]  /*63c0*/  LDSM.16.MT88.4 R4, [R190+0xe800] ;  /* 0x00e80000be04783b */ /* 0x000f620000004200 */
[--C-:B------:R-:W-:Y:S01]  /*63d0*/  FFMA.FTZ R172, R172, UR19, -R141.reuse ;  /* 0x00000013acac7c23 */ /* 0x100fe2000801088d */
[----:B------:R-:W-:Y:S01]  /*63e0*/  FFMA.FTZ R173, R220, UR19, -R141 ;  /* 0x00000013dcad7c23 */ /* 0x000fe2000801088d */
[--C-:B------:R-:W-:Y:S01]  /*63f0*/  FFMA.FTZ R174, R174, UR19, -R209.reuse ;  /* 0x00000013aeae7c23 */ /* 0x100fe200080108d1 */
[--C-:B------:R-:W-:Y:S01]  /*6400*/  FFMA.FTZ R208, R146, UR19, -R209.reuse ;  /* 0x0000001392d07c23 */ /* 0x100fe200080108d1 */
[----:B------:R-:W1:Y:S01]  /*6410*/  MUFU.EX2 R162, R162 ;  /* 0x000000a200a27308 */ /* 0x000e620000000800 */
[----:B---3--:R-:W-:Y:S01]  /*6420*/  F2FP.F16.F32.PACK_AB R116, R166, R167 ;  /* 0x000000a7a674723e */ /* 0x008fe200000000ff */
[----:B------:R-:W-:Y:S01]  /*6430*/  FFMA.FTZ R211, R144, UR19, -R209 ;  /* 0x0000001390d37c23 */ /* 0x000fe200080108d1 */
[----:B------:R-:W-:Y:S01]  /*6440*/  LDSM.16.MT88.4 R52, [R189+0xc000] ;  /* 0x00c00000bd34783b */ /* 0x000fe20000004200 */
[----:B------:R-:W-:Y:S01]  /*6450*/  FFMA.FTZ R213, R218, UR19, -R141 ;  /* 0x00000013dad57c23 */ /* 0x000fe2000801088d */
[--C-:B------:R-:W-:Y:S01]  /*6460*/  FFMA.FTZ R219, R142, UR19, -R209.reuse ;  /* 0x000000138edb7c23 */ /* 0x100fe200080108d1 */
[--C-:B------:R-:W-:Y:S01]  /*6470*/  FFMA.FTZ R220, R140, UR19, -R209.reuse ;  /* 0x000000138cdc7c23 */ /* 0x100fe200080108d1 */
[----:B------:R-:W-:Y:S01]  /*6480*/  LDSM.16.MT88.4 R24, [R188+0xc800] ;  /* 0x00c80000bc18783b */ /* 0x000fe20000004200 */
[----:B------:R-:W-:Y:S01]  /*6490*/  MUFU.EX2 R168, R168 ;  /* 0x000000a800a87308 */ /* 0x000fe20000000800 */
[----:B------:R-:W-:Y:S01]  /*64a0*/  FFMA.FTZ R214, R214, UR19, -R209 ;  /* 0x00000013d6d67c23 */ /* 0x000fe200080108d1 */
[--C-:B------:R-:W-:Y:S01]  /*64b0*/  FFMA.FTZ R216, R216, UR19, -R141.reuse ;  /* 0x00000013d8d87c23 */ /* 0x100fe2000801088d */
[----:B------:R-:W-:Y:S01]  /*64c0*/  LDSM.16.MT88.4 R20, [R189+0xe800] ;  /* 0x00e80000bd14783b */ /* 0x000fe20000004200 */
[--C-:B------:R-:W-:Y:S01]  /*64d0*/  FFMA.FTZ R217, R150, UR19, -R141.reuse ;  /* 0x0000001396d97c23 */ /* 0x100fe2000801088d */
[----:B------:R-:W-:Y:S01]  /*64e0*/  FFMA.FTZ R218, R148, UR19, -R141 ;  /* 0x0000001394da7c23 */ /* 0x000fe2000801088d */
[----:B------:R-:W-:Y:S01]  /*64f0*/  FFMA.FTZ R209, R212, UR19, -R209 ;  /* 0x00000013d4d17c23 */ /* 0x000fe200080108d1 */
[----:B------:R-:W-:Y:S01]  /*6500*/  LDSM.16.MT88.4 R148, [R188+0x11000] ;  /* 0x01100000bc94783b */ /* 0x000fe20000004200 */
[----:B------:R-:W3:Y:S01]  /*6510*/  MUFU.EX2 R169, R169 ;  /* 0x000000a900a97308 */ /* 0x000ee20000000800 */
[----:B-1----:R-:W-:Y:S01]  /*6520*/  F2FP.F16.F32.PACK_AB R118, R162, R165 ;  /* 0x000000a5a276723e */ /* 0x002fe200000000ff */
[----:B------:R-:W-:Y:S01]  /*6530*/  FADD.FTZ R166, R167, R166 ;  /* 0x000000a6a7a67221 */ /* 0x000fe20000010000 */
[----:B------:R-:W-:Y:S03]  /*6540*/  LDSM.16.MT88.4 R140, [R192+0xd800] ;  /* 0x00d80000c08c783b */ /* 0x000fe60000004200 */
[----:B------:R-:W-:-:S02]  /*6550*/  FADD.FTZ R165, R165, R166 ;  /* 0x000000a6a5a57221 */ /* 0x000fc40000010000 */
[----:B------:R-:W-:Y:S02]  /*6560*/  MUFU.EX2 R164, R164 ;  /* 0x000000a400a47308 */ /* 0x000fe40000000800 */
[----:B------:R-:W-:-:S06]  /*6570*/  FADD.FTZ R162, R162, R165 ;  /* 0x000000a5a2a27221 */ /* 0x000fcc0000010000 */
[----:B------:R-:W1:Y:S01]  /*6580*/  MUFU.EX2 R163, R163 ;  /* 0x000000a300a37308 */ /* 0x000e620000000800 */
[----:B---3--:R-:W-:Y:S01]  /*6590*/  F2FP.F16.F32.PACK_AB R117, R169, R168 ;  /* 0x000000a8a975723e */ /* 0x008fe200000000ff */
[----:B------:R-:W-:-:S06]  /*65a0*/  FADD.FTZ R169, R168, R169 ;  /* 0x000000a9a8a97221 */ /* 0x000fcc0000010000 */
[----:B------:R-:W-:Y:S08]  /*65b0*/  MUFU.EX2 R161, R161 ;  /* 0x000000a100a17308 */ /* 0x000ff00000000800 */
[----:B------:R-:W3:Y:S01]  /*65c0*/  MUFU.EX2 R160, R160 ;  /* 0x000000a000a07308 */ /* 0x000ee20000000800 */
[----:B-1----:R-:W-:Y:S01]  /*65d0*/  F2FP.F16.F32.PACK_AB R119, R163, R164 ;  /* 0x000000a4a377723e */ /* 0x002fe200000000ff */
[----:B------:R-:W-:-:S04]  /*65e0*/  FADD.FTZ R164, R164, R169 ;  /* 0x000000a9a4a47221 */ /* 0x000fc80000010000 */
[----:B------:R-:W-:Y:S02]  /*65f0*/  FADD.FTZ R163, R163, R164 ;  /* 0x000000a4a3a37221 */ /* 0x000fe40000010000 */
[C---:B------:R-:W-:Y:S01]  /*6600*/  HMMA.16816.F32 R128, R116.reuse, R36, RZ ;  /* 0x000000247480723c */ /* 0x040fe200000018ff */
[----:B------:R-:W-:Y:S05]  /*6610*/  MUFU.EX2 R159, R159 ;  /* 0x0000009f009f7308 */ /* 0x000fea0000000800 */
[C---:B------:R-:W-:Y:S03]  /*6620*/  HMMA.16816.F32 R40, R116.reuse, R44, RZ ;  /* 0x0000002c7428723c */ /* 0x040fe600000018ff */
[----:B------:R-:W1:Y:S01]  /*6630*/  MUFU.EX2 R0, R0 ;  /* 0x0000000000007308 */ /* 0x000e620000000800 */
[C---:B---3--:R-:W-:Y:S01]  /*6640*/  F2FP.F16.F32.PACK_AB R32, R160.reuse, R161 ;  /* 0x000000a1a020723e */ /* 0x048fe200000000ff */
[----:B------:R-:W-:Y:S01]  /*6650*/  FADD.FTZ R161, R161, R162 ;  /* 0x000000a2a1a17221 */ /* 0x000fe20000010000 */
[----:B------:R-:W-:Y:S03]  /*6660*/  HMMA.16816.F32 R64, R116, R68, RZ ;  /* 0x000000447440723c */ /* 0x000fe600000018ff */
[----:B------:R-:W-:-:S02]  /*6670*/  FADD.FTZ R160, R160, R161 ;  /* 0x000000a1a0a07221 */ /* 0x000fc40000010000 */
[----:B------:R-:W-:Y:S01]  /*6680*/  MUFU.EX2 R158, R158 ;  /* 0x0000009e009e7308 */ /* 0x000fe20000000800 */
[C---:B------:R-:W-:Y:S06]  /*6690*/  HMMA.16816.F32 R36, R116.reuse, R38, RZ ;  /* 0x000000267424723c */ /* 0x040fec00000018ff */
[----:B------:R-:W-:Y:S01]  /*66a0*/  HMMA.16816.F32 R44, R116, R46, RZ ;  /* 0x0000002e742c723c */ /* 0x000fe200000018ff */
[----:B------:R-:W3:Y:S01]  /*66b0*/  MUFU.EX2 R157, R157 ;  /* 0x0000009d009d7308 */ /* 0x000ee20000000800 */
[----:B-1----:R-:W-:Y:S01]  /*66c0*/  F2FP.F16.F32.PACK_AB R34, R0, R159 ;  /* 0x0000009f0022723e */ /* 0x002fe200000000ff */
[----:B------:R-:W-:-:S03]  /*66d0*/  FADD.FTZ R159, R159, R160 ;  /* 0x000000a09f9f7221 */ /* 0x000fc60000010000 */
[C---:B------:R-:W-:Y:S01]  /*66e0*/  HMMA.16816.F32 R68, R116.reuse, R70, RZ ;  /* 0x000000467444723c */ /* 0x040fe200000018ff */
[----:B------:R-:W-:Y:S02]  /*66f0*/  FADD.FTZ R159, R0, R159 ;  /* 0x0000009f009f7221 */ /* 0x000fe40000010000 */
[----:B------:R-:W-:Y:S03]  /*6700*/  MUFU.EX2 R156, R156 ;  /* 0x0000009c009c7308 */ /* 0x000fe60000000800 */
[C---:B------:R-:W-:Y:S05]  /*6710*/  HMMA.16816.F32 R72, R116.reuse, R76, RZ ;  /* 0x0000004c7448723c */ /* 0x040fea00000018ff */
[----:B------:R-:W1:Y:S01]  /*6720*/  MUFU.EX2 R153, R153 ;  /* 0x0000009900997308 */ /* 0x000e620000000800 */
[----:B---3--:R-:W-:Y:S01]  /*6730*/  F2FP.F16.F32.PACK_AB R33, R157, R158 ;  /* 0x0000009e9d21723e */ /* 0x008fe200000000ff */
[----:B------:R-:W-:Y:S01]  /*6740*/  HMMA.16816.F32 R76, R116, R78, RZ ;  /* 0x0000004e744c723c */ /* 0x000fe200000018ff */
[----:B------:R-:W-:-:S04]  /*6750*/  FADD.FTZ R158, R158, R163 ;  /* 0x000000a39e9e7221 */ /* 0x000fc80000010000 */
[----:B------:R-:W-:Y:S01]  /*6760*/  FADD.FTZ R157, R157, R158 ;  /* 0x0000009e9d9d7221 */ /* 0x000fe20000010000 */
[C---:B------:R-:W-:Y:S01]  /*6770*/  HMMA.16816.F32 R88, R116.reuse, R92, RZ ;  /* 0x0000005c7458723c */ /* 0x040fe200000018ff */
[----:B------:R-:W-:Y:S05]  /*6780*/  MUFU.EX2 R170, R170 ;  /* 0x000000aa00aa7308 */ /* 0x000fea0000000800 */
[----:B------:R-:W-:Y:S01]  /*6790*/  HMMA.16816.F32 R96, R116, R100, RZ ;  /* 0x000000647460723c */ /* 0x000fe200000018ff */
[----:B-1----:R-:W-:Y:S02]  /*67a0*/  F2FP.F16.F32.PACK_AB R35, R153, R156 ;  /* 0x0000009c9923723e */ /* 0x002fe400000000ff */
[----:B------:R-:W1:Y:S01]  /*67b0*/  MUFU.EX2 R171, R171 ;  /* 0x000000ab00ab7308 */ /* 0x000e620000000800 */
[----:B------:R-:W-:-:S02]  /*67c0*/  FADD.FTZ R156, R156, R157 ;  /* 0x0000009d9c9c7221 */ /* 0x000fc40000010000 */
[----:B------:R-:W-:Y:S02]  /*67d0*/  HMMA.16816.F32 R104, R116, R108, RZ ;  /* 0x0000006c7468723c */ /* 0x000fe400000018ff */
[----:B------:R-:W-:-:S04]  /*67e0*/  FADD.FTZ R153, R153, R156 ;  /* 0x0000009c99997221 */ /* 0x000fc80000010000 */
[C---:B--2---:R-:W-:Y:S01]  /*67f0*/  HMMA.16816.F32 R128, R32.reuse, R16, R128 ;  /* 0x000000102080723c */ /* 0x044fe20000001880 */
[----:B------:R-:W2:Y:S05]  /*6800*/  MUFU.EX2 R172, R172 ;  /* 0x000000ac00ac7308 */ /* 0x000eaa0000000800 */
[C---:B------:R-:W-:Y:S01]  /*6810*/  HMMA.16816.F32 R36, R32.reuse, R18, R36 ;  /* 0x000000122024723c */ /* 0x040fe20000001824 */
[----:B------:R-:W3:Y:S02]  /*6820*/  LDSM.16.MT88.4 R16, [R188+0xe800] ;  /* 0x00e80000bc10783b */ /* 0x000ee40000004200 */
[----:B------:R-:W5:Y:S01]  /*6830*/  MUFU.EX2 R173, R173 ;  /* 0x000000ad00ad7308 */ /* 0x000f620000000800 */
[C---:B-1----:R-:W-:Y:S01]  /*6840*/  F2FP.F16.F32.PACK_AB R144, R171.reuse, R170 ;  /* 0x000000aaab90723e */ /* 0x042fe200000000ff */
[----:B------:R-:W-:Y:S01]  /*6850*/  FADD.FTZ R170, R170, R159 ;  /* 0x0000009faaaa7221 */ /* 0x000fe20000010000 */
[----:B----4-:R-:W-:Y:S03]  /*6860*/  HMMA.16816.F32 R40, R32, R12, R40 ;  /* 0x0000000c2028723c */ /* 0x010fe60000001828 */
[----:B------:R-:W-:-:S02]  /*6870*/  FADD.FTZ R171, R171, R170 ;  /* 0x000000aaabab7221 */ /* 0x000fc40000010000 */
[----:B------:R-:W-:Y:S01]  /*6880*/  MUFU.EX2 R174, R174 ;  /* 0x000000ae00ae7308 */ /* 0x000fe20000000800 */
[----:B------:R-:W-:Y:S01]  /*6890*/  HMMA.16816.F32 R44, R32, R14, R44 ;  /* 0x0000000e202c723c */ /* 0x000fe2000000182c */
[----:B------:R-:W1:Y:S01]  /*68a0*/  LDSM.16.MT88.4 R12, [R192+0x10800] ;  /* 0x01080000c00c783b */ /* 0x000e620000004200 */
[----:B--2---:R-:W-:-:S04]  /*68b0*/  FADD.FTZ R0, R172, R171 ;  /* 0x000000abac007221 */ /* 0x004fc80000010000 */
[----:B-----5:R-:W-:Y:S01]  /*68c0*/  HMMA.16816.F32 R64, R32, R8, R64 ;  /* 0x000000082040723c */ /* 0x020fe20000001840 */
[----:B------:R-:W2:Y:S01]  /*68d0*/  MUFU.EX2 R175, R175 ;  /* 0x000000af00af7308 */ /* 0x000ea20000000800 */
[C---:B------:R-:W-:Y:S01]  /*68e0*/  F2FP.F16.F32.PACK_AB R146, R173.reuse, R172 ;  /* 0x000000acad92723e */ /* 0x040fe200000000ff */
[----:B------:R-:W-:-:S03]  /*68f0*/  FADD.FTZ R0, R173, R0 ;  /* 0x00000000ad007221 */ /* 0x000fc60000010000 */
[----:B------:R-:W-:Y:S01]  /*6900*/  HMMA.16816.F32 R68, R32, R10, R68 ;  /* 0x0000000a2044723c */ /* 0x000fe20000001844 */
[----:B------:R-:W4:Y:S02]  /*6910*/  LDSM.16.MT88.4 R8, [R190+0x10800] ;  /* 0x01080000be08783b */ /* 0x000f240000004200 */
[----:B------:R-:W-:Y:S03]  /*6920*/  MUFU.EX2 R208, R208 ;  /* 0x000000d000d07308 */ /* 0x000fe60000000800 */
[C---:B------:R-:W-:Y:S05]  /*6930*/  HMMA.16816.F32 R92, R116.reuse, R94, RZ ;  /* 0x0000005e745c723c */ /* 0x040fea00000018ff */
[----:B------:R-:W5:Y:S01]  /*6940*/  MUFU.EX2 R211, R211 ;  /* 0x000000d300d37308 */ /* 0x000f620000000800 */
[----:B------:R-:W-:Y:S01]  /*6950*/  HMMA.16816.F32 R100, R116, R102, RZ ;  /* 0x000000667464723c */ /* 0x000fe200000018ff */
[----:B--2---:R-:W-:Y:S01]  /*6960*/  F2FP.F16.F32.PACK_AB R145, R175, R174 ;  /* 0x000000aeaf91723e */ /* 0x004fe200000000ff */
[----:B------:R-:W-:-:S04]  /*6970*/  FADD.FTZ R174, R174, R153 ;  /* 0x00000099aeae7221 */ /* 0x000fc80000010000 */
[----:B------:R-:W-:Y:S01]  /*6980*/  HMMA.16816.F32 R108, R116, R110, RZ ;  /* 0x0000006e746c723c */ /* 0x000fe200000018ff */
[----:B------:R-:W-:Y:S01]  /*6990*/  MUFU.EX2 R213, R213 ;  /* 0x000000d500d57308 */ /* 0x000fe20000000800 */
[----:B------:R-:W-:-:S04]  /*69a0*/  FADD.FTZ R175, R175, R174 ;  /* 0x000000aeafaf7221 */ /* 0x000fc80000010000 */
[C---:B------:R-:W-:Y:S03]  /*69b0*/  HMMA.16816.F32 R72, R32.reuse, R4, R72 ;  /* 0x000000042048723c */ /* 0x040fe60000001848 */
[----:B------:R-:W2:Y:S01]  /*69c0*/  MUFU.EX2 R216, R216 ;  /* 0x000000d800d87308 */ /* 0x000ea20000000800 */
[C---:B-----5:R-:W-:Y:S01]  /*69d0*/  F2FP.F16.F32.PACK_AB R147, R211.reuse, R208 ;  /* 0x000000d0d393723e */ /* 0x060fe200000000ff */
[----:B------:R-:W-:Y:S01]  /*69e0*/  FADD.FTZ R208, R208, R175 ;  /* 0x000000afd0d07221 */ /* 0x000fe20000010000 */
[C---:B------:R-:W-:Y:S01]  /*69f0*/  HMMA.16816.F32 R76, R32.reuse, R6, R76 ;  /* 0x00000006204c723c */ /* 0x040fe2000000184c */
[----:B------:R-:W-:Y:S02]  /*6a00*/  LDSM.16.MT88.4 R4, [R189+0x10800] ;  /* 0x01080000bd04783b */ /* 0x000fe40000004200 */
[----:B------:R-:W-:Y:S02]  /*6a10*/  FADD.FTZ R208, R211, R208 ;  /* 0x000000d0d3d07221 */ /* 0x000fe40000010000 */
[----:B------:R-:W-:Y:S01]  /*6a20*/  MUFU.EX2 R217, R217 ;  /* 0x000000d900d97308 */ /* 0x000fe20000000800 */
[C---:B---3--:R-:W-:Y:S06]  /*6a30*/  HMMA.16816.F32 R88, R32.reuse, R16, R88 ;  /* 0x000000102058723c */ /* 0x048fec0000001858 */
[C---:B------:R-:W-:Y:S01]  /*6a40*/  HMMA.16816.F32 R92, R32.reuse, R18, R92 ;  /* 0x00000012205c723c */ /* 0x040fe2000000185c */
[----:B------:R-:W3:Y:S01]  /*6a50*/  LDSM.16.MT88.4 R16, [R192+0xd000] ;  /* 0x00d00000c010783b */ /* 0x000ee20000004200 */
[----:B------:R-:W-:Y:S04]  /*6a60*/  MUFU.EX2 R218, R218 ;  /* 0x000000da00da7308 */ /* 0x000fe80000000800 */
[C---:B-1----:R-:W-:Y:S04]  /*6a70*/  HMMA.16816.F32 R96, R32.reuse, R12, R96 ;  /* 0x0000000c2060723c */ /* 0x042fe80000001860 */
[----:B------:R-:W-:Y:S02]  /*6a80*/  MUFU.EX2 R219, R219 ;  /* 0x000000db00db7308 */ /* 0x000fe40000000800 */
[C---:B------:R-:W-:Y:S01]  /*6a90*/  HMMA.16816.F32 R100, R32.reuse, R14, R100 ;  /* 0x0000000e2064723c */ /* 0x040fe20000001864 */
[----:B------:R-:W1:Y:S05]  /*6aa0*/  LDSM.16.MT88.4 R12, [R190+0xd000] ;  /* 0x00d00000be0c783b */ /* 0x000e6a0000004200 */
[C---:B----4-:R-:W-:Y:S01]  /*6ab0*/  HMMA.16816.F32 R104, R32.reuse, R8, R104 ;  /* 0x000000082068723c */ /* 0x050fe20000001868 */
[----:B------:R-:W4:Y:S05]  /*6ac0*/  MUFU.EX2 R220, R220 ;  /* 0x000000dc00dc7308 */ /* 0x000f2a0000000800 */
[----:B------:R-:W-:Y:S01]  /*6ad0*/  HMMA.16816.F32 R108, R32, R10, R108 ;  /* 0x0000000a206c723c */ /* 0x000fe2000000186c */
[----:B------:R-:W5:Y:S02]  /*6ae0*/  LDSM.16.MT88.4 R8, [R192+0xf000] ;  /* 0x00f00000c008783b */ /* 0x000f640000004200 */
[----:B------:R-:W-:Y:S03]  /*6af0*/  MUFU.EX2 R214, R214 ;  /* 0x000000d600d67308 */ /* 0x000fe60000000800 */
[C---:B------:R-:W-:Y:S05]  /*6b00*/  HMMA.16816.F32 R124, R116.reuse, R112, RZ ;  /* 0x00000070747c723c */ /* 0x040fea00000018ff */
[----:B------:R-:W4:Y:S01]  /*6b10*/  MUFU.EX2 R209, R209 ;  /* 0x000000d100d17308 */ /* 0x000f220000000800 */
[----:B------:R-:W-:Y:S06]  /*6b20*/  HMMA.16816.F32 R112, R116, R114, RZ ;  /* 0x000000727470723c */ /* 0x000fec00000018ff */
[C---:B---3--:R-:W-:Y:S06]  /*6b30*/  HMMA.16816.F32 R128, R144.reuse, R16, R128 ;  /* 0x000000109080723c */ /* 0x048fec0000001880 */
[----:B------:R-:W-:Y:S01]  /*6b40*/  HMMA.16816.F32 R36, R144, R18, R36 ;  /* 0x000000129024723c */ /* 0x000fe20000001824 */
[----:B------:R-:W-:Y:S05]  /*6b50*/  LDSM.16.MT88.4 R16, [R188+0xf000] ;  /* 0x00f00000bc10783b */ /* 0x000fea0000004200 */
[C---:B------:R-:W-:Y:S06]  /*6b60*/  HMMA.16816.F32 R124, R32.reuse, R4, R124 ;  /* 0x00000004207c723c */ /* 0x040fec000000187c */
[----:B------:R-:W-:Y:S01]  /*6b70*/  HMMA.16816.F32 R112, R32, R6, R112 ;  /* 0x000000062070723c */ /* 0x000fe20000001870 */
[----:B------:R-:W3:Y:S05]  /*6b80*/  LDSM.16.MT88.4 R4, [R190+0xf000] ;  /* 0x00f00000be04783b */ /* 0x000eea0000004200 */
[C---:B-1----:R-:W-:Y:S06]  /*6b90*/  HMMA.16816.F32 R40, R144.reuse, R12, R40 ;  /* 0x0000000c9028723c */ /* 0x042fec0000001828 */
[C---:B------:R-:W-:Y:S01]  /*6ba0*/  HMMA.16816.F32 R44, R144.reuse, R14, R44 ;  /* 0x0000000e902c723c */ /* 0x040fe2000000182c */
[----:B------:R-:W1:Y:S05]  /*6bb0*/  LDSM.16.MT88.4 R12, [R192+0x11000] ;  /* 0x01100000c00c783b */ /* 0x000e6a0000004200 */
[C---:B-----5:R-:W-:Y:S06]  /*6bc0*/  HMMA.16816.F32 R64, R144.reuse, R8, R64 ;  /* 0x000000089040723c */ /* 0x060fec0000001840 */
[----:B------:R-:W-:Y:S01]  /*6bd0*/  HMMA.16816.F32 R68, R144, R10, R68 ;  /* 0x0000000a9044723c */ /* 0x000fe20000001844 */
[----:B------:R-:W5:Y:S05]  /*6be0*/  LDSM.16.MT88.4 R8, [R190+0x11000] ;  /* 0x01100000be08783b */ /* 0x000f6a0000004200 */
[C---:B------:R-:W-:Y:S06]  /*6bf0*/  HMMA.16816.F32 R48, R116.reuse, R52, RZ ;  /* 0x000000347430723c */ /* 0x040fec00000018ff */
[C---:B------:R-:W-:Y:S06]  /*6c00*/  HMMA.16816.F32 R56, R116.reuse, R60, RZ ;  /* 0x0000003c7438723c */ /* 0x040fec00000018ff */
[C---:B------:R-:W-:Y:S06]  /*6c10*/  HMMA.16816.F32 R80, R116.reuse, R84, RZ ;  /* 0x000000547450723c */ /* 0x040fec00000018ff */
[C---:B------:R-:W-:Y:S06]  /*6c20*/  HMMA.16816.F32 R52, R116.reuse, R54, RZ ;  /* 0x000000367434723c */ /* 0x040fec00000018ff */
[C---:B------:R-:W-:Y:S06]  /*6c30*/  HMMA.16816.F32 R60, R116.reuse, R62, RZ ;  /* 0x0000003e743c723c */ /* 0x040fec00000018ff */
[C---:B------:R-:W-:Y:S06]  /*6c40*/  HMMA.16816.F32 R84, R116.reuse, R86, RZ ;  /* 0x000000567454723c */ /* 0x040fec00000018ff */
[----:B------:R-:W-:Y:S06]  /*6c50*/  HMMA.16816.F32 R120, R116, R136, RZ ;  /* 0x000000887478723c */ /* 0x000fec00000018ff */
[C---:B---3--:R-:W-:Y:S06]  /*6c60*/  HMMA.16816.F32 R72, R144.reuse, R4, R72 ;  /* 0x000000049048723c */ /* 0x048fec0000001848 */
[----:B------:R-:W-:Y:S01]  /*6c70*/  HMMA.16816.F32 R76, R144, R6, R76 ;  /* 0x00000006904c723c */ /* 0x000fe2000000184c */
[----:B------:R-:W3:Y:S05]  /*6c80*/  LDSM.16.MT88.4 R4, [R189+0x11000] ;  /* 0x01100000bd04783b */ /* 0x000eea0000004200 */
[----:B------:R-:W-:Y:S01]  /*6c90*/  HMMA.16816.F32 R116, R116, R138, RZ ;  /* 0x0000008a7474723c */ /* 0x000fe200000018ff */
[----:B------:R-:W4:Y:S05]  /*6ca0*/  LDSM.16.MT88.4 R136, [R188+0x10800] ;  /* 0x01080000bc88783b */ /* 0x000f2a0000004200 */
[C---:B------:R-:W-:Y:S06]  /*6cb0*/  HMMA.16816.F32 R48, R32.reuse, R28, R48 ;  /* 0x0000001c2030723c */ /* 0x040fec0000001830 */
[C---:B------:R-:W-:Y:S01]  /*6cc0*/  HMMA.16816.F32 R52, R32.reuse, R30, R52 ;  /* 0x0000001e2034723c */ /* 0x040fe20000001834 */
[----:B------:R-:W4:Y:S05]  /*6cd0*/  LDSM.16.MT88.4 R28, [R189+0xd000] ;  /* 0x00d00000bd1c783b */ /* 0x000f2a0000004200 */
[C---:B------:R-:W-:Y:S06]  /*6ce0*/  HMMA.16816.F32 R56, R32.reuse, R24, R56 ;  /* 0x000000182038723c */ /* 0x040fec0000001838 */
[C---:B------:R-:W-:Y:S01]  /*6cf0*/  HMMA.16816.F32 R60, R32.reuse, R26, R60 ;  /* 0x0000001a203c723c */ /* 0x040fe2000000183c */
[----:B------:R-:W4:Y:S05]  /*6d00*/  LDSM.16.MT88.4 R24, [R188+0xd000] ;  /* 0x00d00000bc18783b */ /* 0x000f2a0000004200 */
[C---:B------:R-:W-:Y:S06]  /*6d10*/  HMMA.16816.F32 R80, R32.reuse, R20, R80 ;  /* 0x000000142050723c */ /* 0x040fec0000001850 */
[----:B------:R-:W-:Y:S01]  /*6d20*/  HMMA.16816.F32 R84, R32, R22, R84 ;  /* 0x000000162054723c */ /* 0x000fe20000001854 */
[----:B------:R-:W4:Y:S05]  /*6d30*/  LDSM.16.MT88.4 R20, [R189+0xf000] ;  /* 0x00f00000bd14783b */ /* 0x000f2a0000004200 */
[C---:B------:R-:W-:Y:S06]  /*6d40*/  HMMA.16816.F32 R88, R144.reuse, R16, R88 ;  /* 0x000000109058723c */ /* 0x040fec0000001858 */
[C---:B------:R-:W-:Y:S01]  /*6d50*/  HMMA.16816.F32 R92, R144.reuse, R18, R92 ;  /* 0x00000012905c723c */ /* 0x040fe2000000185c */
[----:B------:R-:W4:Y:S05]  /*6d60*/  LDSM.16.MT88.4 R16, [R190+0xd800] ;  /* 0x00d80000be10783b */ /* 0x000f2a0000004200 */
[C---:B-1----:R-:W-:Y:S06]  /*6d70*/  HMMA.16816.F32 R96, R144.reuse, R12, R96 ;  /* 0x0000000c9060723c */ /* 0x042fec0000001860 */
[C---:B------:R-:W-:Y:S01]  /*6d80*/  HMMA.16816.F32 R100, R144.reuse, R14, R100 ;  /* 0x0000000e9064723c */ /* 0x040fe20000001864 */
[----:B------:R-:W1:Y:S05]  /*6d90*/  LDSM.16.MT88.4 R12, [R192+0xf800] ;  /* 0x00f80000c00c783b */ /* 0x000e6a0000004200 */
[C---:B-----5:R-:W-:Y:S06]  /*6da0*/  HMMA.16816.F32 R104, R144.reuse, R8, R104 ;  /* 0x000000089068723c */ /* 0x060fec0000001868 */
[C---:B------:R-:W-:Y:S01]  /*6db0*/  HMMA.16816.F32 R108, R144.reuse, R10, R108 ;  /* 0x0000000a906c723c */ /* 0x040fe2000000186c */
[----:B------:R-:W5:Y:S05]  /*6dc0*/  LDSM.16.MT88.4 R8, [R188+0xf800] ;  /* 0x00f80000bc08783b */ /* 0x000f6a0000004200 */
[C---:B---3--:R-:W-:Y:S06]  /*6dd0*/  HMMA.16816.F32 R124, R144.reuse, R4, R124 ;  /* 0x00000004907c723c */ /* 0x048fec000000187c */
[----:B------:R-:W-:Y:S01]  /*6de0*/  HMMA.16816.F32 R112, R144, R6, R112 ;  /* 0x000000069070723c */ /* 0x000fe20000001870 */
[----:B--2---:R-:W-:Y:S01]  /*6df0*/  F2FP.F16.F32.PACK_AB R4, R216, R213 ;  /* 0x000000d5d804723e */ /* 0x004fe200000000ff */
[----:B------:R-:W-:Y:S01]  /*6e00*/  FADD.FTZ R213, R213, R0 ;  /* 0x00000000d5d57221 */ /* 0x000fe20000010000 */
[----:B----4-:R-:W-:Y:S01]  /*6e10*/  F2FP.F16.F32.PACK_AB R5, R220, R219 ;  /* 0x000000dbdc05723e */ /* 0x010fe200000000ff */
[----:B------:R-:W-:Y:S01]  /*6e20*/  FADD.FTZ R219, R219, R208 ;  /* 0x000000d0dbdb7221 */ /* 0x000fe20000010000 */
[----:B------:R-:W-:Y:S01]  /*6e30*/  LEA R208, P2, R133, UR10, 0x1 ;  /* 0x0000000a85d07c11 */ /* 0x000fe2000f8408ff */
[----:B------:R-:W-:Y:S01]  /*6e40*/  HMMA.16816.F32 R120, R32, R136, R120 ;  /* 0x000000882078723c */ /* 0x000fe20000001878 */
[----:B------:R-:W-:Y:S01]  /*6e50*/  F2FP.F16.F32.PACK_AB R6, R218, R217 ;  /* 0x000000d9da06723e */ /* 0x000fe200000000ff */
[----:B------:R-:W-:Y:S01]  /*6e60*/  FADD.FTZ R219, R220, R219 ;  /* 0x000000dbdcdb7221 */ /* 0x000fe20000010000 */
[----:B------:R-:W-:Y:S01]  /*6e70*/  F2FP.F16.F32.PACK_AB R7, R209, R214 ;  /* 0x000000d6d107723e */ /* 0x000fe200000000ff */
[----:B------:R-:W-:-:S02]  /*6e80*/  FADD.FTZ R216, R216, R213 ;  /* 0x000000d5d8d87221 */ /* 0x000fc40000010000 */
[----:B------:R-:W-:Y:S01]  /*6e90*/  HMMA.16816.F32 R116, R32, R138, R116 ;  /* 0x0000008a2074723c */ /* 0x000fe20000001874 */
[----:B------:R-:W2:Y:S01]  /*6ea0*/  LDSM.16.MT88.4 R136, [R189+0xd800] ;  /* 0x00d80000bd88783b */ /* 0x000ea20000004200 */
[----:B------:R-:W-:Y:S01]  /*6eb0*/  FADD.FTZ R214, R214, R219 ;  /* 0x000000dbd6d67221 */ /* 0x000fe20000010000 */
[----:B------:R-:W-:Y:S02]  /*6ec0*/  FADD.FTZ R213, R217, R216 ;  /* 0x000000d8d9d57221 */ /* 0x000fe40000010000 */
[----:B------:R-:W3:Y:S01]  /*6ed0*/  LDSM.16.MT88.4 R32, [R188+0xd800] ;  /* 0x00d80000bc20783b */ /* 0x000ee20000004200 */
[----:B------:R-:W-:Y:S01]  /*6ee0*/  HMMA.16816.F32 R48, R144, R28, R48 ;  /* 0x0000001c9030723c */ /* 0x000fe20000001830 */
[----:B------:R-:W-:Y:S01]  /*6ef0*/  FADD.FTZ R211, R209, R214 ;  /* 0x000000d6d1d37221 */ /* 0x000fe20000010000 */
[----:B------:R-:W-:Y:S01]  /*6f00*/  FADD.FTZ R213, R218, R213 ;  /* 0x000000d5dad57221 */ /* 0x000fe20000010000 */
[----:B------:R-:W-:-:S03]  /*6f10*/  LEA.HI.X R209, R133, UR11, R134, 0x1, P2 ;  /* 0x0000000b85d17c11 */ /* 0x000fc600090f0c86 */
        /* <DEDUP_REMOVED lines=15> */
[----:B------:R-:W-:Y:S01]  /*7010*/  HMMA.16816.F32 R92, R4, R10, R92 ;  /* 0x0000000a045c723c */ /* 0x000fe2000000185c */
[----:B------:R-:W5:Y:S05]  /*7020*/  LDSM.16.MT88.4 R8, [R188+0x11800] ;  /* 0x01180000bc08783b */ /* 0x000f6a0000004200 */
[C---:B------:R-:W-:Y:S06]  /*7030*/  HMMA.16816.F32 R120, R144.reuse, R148, R120 ;  /* 0x000000949078723c */ /* 0x040fec0000001878 */
[----:B------:R-:W-:Y:S06]  /*7040*/  HMMA.16816.F32 R116, R144, R150, R116 ;  /* 0x000000969074723c */ /* 0x000fec0000001874 */
[C---:B------:R-:W-:Y:S06]  /*7050*/  HMMA.16816.F32 R128, R4.reuse, R140, R128 ;  /* 0x0000008c0480723c */ /* 0x040fec0000001880 */
[C---:B------:R-:W-:Y:S06]  /*7060*/  HMMA.16816.F32 R36, R4.reuse, R142, R36 ;  /* 0x0000008e0424723c */ /* 0x040fec0000001824 */
[C---:B--2---:R-:W-:Y:S06]  /*7070*/  HMMA.16816.F32 R48, R4.reuse, R136, R48 ;  /* 0x000000880430723c */ /* 0x044fec0000001830 */
[C---:B------:R-:W-:Y:S06]  /*7080*/  HMMA.16816.F32 R52, R4.reuse, R138, R52 ;  /* 0x0000008a0434723c */ /* 0x040fec0000001834 */
[C---:B---3--:R-:W-:Y:S06]  /*7090*/  HMMA.16816.F32 R56, R4.reuse, R32, R56 ;  /* 0x000000200438723c */ /* 0x048fec0000001838 */
[C---:B------:R-:W-:Y:S06]  /*70a0*/  HMMA.16816.F32 R60, R4.reuse, R34, R60 ;  /* 0x00000022043c723c */ /* 0x040fec000000183c */
[C---:B----4-:R-:W-:Y:S06]  /*70b0*/  HMMA.16816.F32 R72, R4.reuse, R28, R72 ;  /* 0x0000001c0448723c */ /* 0x050fec0000001848 */
[C---:B------:R-:W-:Y:S06]  /*70c0*/  HMMA.16816.F32 R76, R4.reuse, R30, R76 ;  /* 0x0000001e044c723c */ /* 0x040fec000000184c */
[C---:B------:R-:W-:Y:S06]  /*70d0*/  HMMA.16816.F32 R80, R4.reuse, R24, R80 ;  /* 0x000000180450723c */ /* 0x040fec0000001850 */
[C---:B------:R-:W-:Y:S06]  /*70e0*/  HMMA.16816.F32 R84, R4.reuse, R26, R84 ;  /* 0x0000001a0454723c */ /* 0x040fec0000001854 */
[C---:B------:R-:W-:Y:S06]  /*70f0*/  HMMA.16816.F32 R96, R4.reuse, R20, R96 ;  /* 0x000000140460723c */ /* 0x040fec0000001860 */
[C---:B------:R-:W-:Y:S06]  /*7100*/  HMMA.16816.F32 R100, R4.reuse, R22, R100 ;  /* 0x000000160464723c */ /* 0x040fec0000001864 */
[C---:B------:R-:W-:Y:S06]  /*7110*/  HMMA.16816.F32 R104, R4.reuse, R16, R104 ;  /* 0x000000100468723c */ /* 0x040fec0000001868 */
[C---:B------:R-:W-:Y:S06]  /*7120*/  HMMA.16816.F32 R108, R4.reuse, R18, R108 ;  /* 0x00000012046c723c */ /* 0x040fec000000186c */
[C---:B-1----:R-:W-:Y:S06]  /*7130*/  HMMA.16816.F32 R124, R4.reuse, R12, R124 ;  /* 0x0000000c047c723c */ /* 0x042fec000000187c */
[C---:B------:R-:W-:Y:S06]  /*7140*/  HMMA.16816.F32 R112, R4.reuse, R14, R112 ;  /* 0x0000000e0470723c */ /* 0x040fec0000001870 */
[C---:B-----5:R-:W-:Y:S06]  /*7150*/  HMMA.16816.F32 R120, R4.reuse, R8, R120 ;  /* 0x000000080478723c */ /* 0x060fec0000001878 */
[----:B------:R-:W-:Y:S01]  /*7160*/  HMMA.16816.F32 R116, R4, R10, R116 ;  /* 0x0000000a0474723c */ /* 0x000fe20000001874 */
[----:B------:R-:W-:-:S08]  /*7170*/  NOP ;  /* 0x0000000000007918 */ /* 0x000fd00000000000 */
[----:B------:R-:W-:-:S15]  /*7180*/  @!P1 BRA `(.L_x_742) ;  /* 0x0000004000689947 */ /* 0x000fde0003800000 */
[----:B------:R-:W-:-:S04]  /*7190*/  DEPBAR.LE SB0, 0x0 ;  /* 0x000080000000791a */ /* 0x000fc80000000000 */
[----:B------:R-:W-:Y:S01]  /*71a0*/  UIADD3 UR16, UR18, -0x2, URZ ;  /* 0xfffffffe12107890 */ /* 0x000fe2000fffe03f */
[----:B------:R-:W-:Y:S06]  /*71b0*/  BAR.SYNC.DEFER_BLOCKING 0x0 ;  /* 0x0000000000007b1d */ /* 0x000fec0000010000 */
[----:B------:R-:W-:Y:S05]  /*71c0*/  @!P0 BRA `(.L_x_743) ;  /* 0x0000000400248947 */ /* 0x000fea0003800000 */
[----:B------:R-:W-:Y:S01]  /*71d0*/  ULDC UR5, c[0x0][0x380] ;  /* 0x0000e00000057ab9 */ /* 0x000fe20000000800 */
[----:B------:R-:W-:Y:S01]  /*71e0*/  USHF.L.U32 UR24, UR16, 0x6, URZ ;  /* 0x0000000610187899 */ /* 0x000fe2000800063f */
[----:B------:R-:W-:Y:S01]  /*71f0*/  IMAD.U32 R0, RZ, RZ, UR5 ;  /* 0x00000005ff007e24 */ /* 0x000fe2000f8e00ff */
[----:B------:R-:W-:Y:S02]  /*7200*/  UMOV UR32, URZ ;  /* 0x0000003f00207c82 */ /* 0x000fe40008000000 */
[----:B------:R-:W-:Y:S02]  /*7210*/  UIADD3 UR30, UR24, 0x40, URZ ;  /* 0x00000040181e7890 */ /* 0x000fe4000fffe03f */
[----:B------:R-:W-:-:S04]  /*7220*/  IABS R0, R0 ;  /* 0x0000000000007213 */ /* 0x000fc80000000000 */
[----:B------:R-:W-:Y:S02]  /*7230*/  R2UR UR4, R0 ;  /* 0x00000000000472ca */ /* 0x000fe400000e0000 */
[----:B------:R-:W-:Y:S01]  /*7240*/  MOV R4, UR30 ;  /* 0x0000001e00047c02 */ /* 0x000fe20008000f00 */
[----:B------:R-:W-:-:S03]  /*7250*/  ULOP3.LUT UR30, UR30, UR5, URZ, 0x3c, !UPT ;  /* 0x000000051e1e7292 */ /* 0x000fc6000f8e3c3f */
[----:B------:R-:W-:-:S04]  /*7260*/  IABS R4, R4 ;  /* 0x0000000400047213 */ /* 0x000fc80000000000 */
[----:B------:R-:W-:-:S03]  /*7270*/  R2UR UR28, R4 ;  /* 0x00000000041c72ca */ /* 0x000fc600000e0000 */
[----:B------:R-:W1:Y:S08]  /*7280*/  I2F.RP R6, UR4 ;  /* 0x0000000400067d06 */ /* 0x000e700008209400 */
[----:B-1----:R-:W1:Y:S02]  /*7290*/  MUFU.RCP R5, R6 ;  /* 0x0000000600057308 */ /* 0x002e640000001000 */
[----:B-1----:R-:W-:-:S06]  /*72a0*/  VIADD R5, R5, 0xffffffe ;  /* 0x0ffffffe05057836 */ /* 0x002fcc0000000000 */
[----:B------:R-:W1:Y:S02]  /*72b0*/  F2I.FTZ.U32.TRUNC.NTZ R0, R5 ;  /* 0x0000000500007305 */ /* 0x000e64000021f000 */
[----:B-1----:R-:W-:Y:S01]  /*72c0*/  R2UR UR33, R0 ;  /* 0x00000000002172ca */ /* 0x002fe200000e0000 */
[----:B------:R-:W-:Y:S01]  /*72d0*/  IMAD.U32 R0, RZ, RZ, UR24 ;  /* 0x00000018ff007e24 */ /* 0x000fe2000f8e00ff */
[----:B------:R-:W-:-:S04]  /*72e0*/  ULOP3.LUT UR24, UR24, UR5, URZ, 0x3c, !UPT ;  /* 0x0000000518187292 */ /* 0x000fc8000f8e3c3f */
[----:B------:R-:W-:Y:S01]  /*72f0*/  IABS R0, R0 ;  /* 0x0000000000007213 */ /* 0x000fe20000000000 */
[----:B------:R-:W-:-:S03]  /*7300*/  UISETP.GE.AND UP0, UPT, UR24, URZ, UPT ;  /* 0x0000003f1800728c */ /* 0x000fc6000bf06270 */
        /* <DEDUP_REMOVED lines=18> */
[----:B------:R-:W-:Y:S02]  /*7430*/  @!UP1 UIADD3 UR29, UR29, 0x1, URZ ;  /* 0x000000011d1d9890 */ /* 0x000fe4000fffe03f */
[----:B------:R-:W-:-:S02]  /*7440*/  UISETP.GE.AND UP1, UPT, UR30, URZ, UPT ;  /* 0x0000003f1e00728c */ /* 0x000fc4000bf26270 */
[----:B------:R-:W-:Y:S02]  /*7450*/  @!UP2 UIADD3 UR31, UR31, 0x1, URZ ;  /* 0x000000011f1fa890 */ /* 0x000fe4000fffe03f */
[----:B------:R-:W-:Y:S02]  /*7460*/  UISETP.NE.AND UP2, UPT, UR5, URZ, UPT ;  /* 0x0000003f0500728c */ /* 0x000fe4000bf45270 */
[----:B------:R-:W-:Y:S02]  /*7470*/  @UP4 UIADD3 UR31, UR31, 0x1, URZ ;  /* 0x000000011f1f4890 */ /* 0x000fe4000fffe03f */
[----:B------:R-:W-:Y:S02]  /*7480*/  @UP3 UIADD3 UR29, UR29, 0x1, URZ ;  /* 0x000000011d1d3890 */ /* 0x000fe4000fffe03f */
[----:B------:R-:W-:Y:S02]  /*7490*/  ULOP3.LUT UR4, URZ, UR5, URZ, 0x33, !UPT ;  /* 0x000000053f047292 */ /* 0x000fe4000f8e333f */
[----:B------:R-:W-:-:S02]  /*74a0*/  @!UP1 UIADD3 UR31, -UR31, URZ, URZ ;  /* 0x0000003f1f1f9290 */ /* 0x000fc4000fffe13f */
[----:B------:R-:W-:Y:S02]  /*74b0*/  @!UP0 UIADD3 UR29, -UR29, URZ, URZ ;  /* 0x0000003f1d1d8290 */ /* 0x000fe4000fffe13f */
[----:B------:R-:W-:Y:S02]  /*74c0*/  USEL UR31, UR4, UR31, !UP2 ;  /* 0x0000001f041f7287 */ /* 0x000fe4000d000000 */
[----:B------:R-:W-:Y:S02]  /*74d0*/  USEL UR4, UR4, UR29, !UP2 ;  /* 0x0000001d04047287 */ /* 0x000fe4000d000000 */
[----:B------:R-:W-:Y:S02]  /*74e0*/  UIMAD.WIDE UR24, UR31, 0x4, UR20 ;  /* 0x000000041f1878a5 */ /* 0x000fe4000f8e0214 */
[----:B------:R-:W-:-:S04]  /*74f0*/  UIMAD.WIDE UR26, UR4, 0x4, UR20 ;  /* 0x00000004041a78a5 */ /* 0x000fc8000f8e0214 */
[----:B------:R-:W-:Y:S01]  /*7500*/  MOV R10, UR24 ;  /* 0x00000018000a7c02 */ /* 0x000fe20008000f00 */
[----:B------:R-:W-:Y:S01]  /*7510*/  IMAD.U32 R11, RZ, RZ, UR25 ;  /* 0x00000019ff0b7e24 */ /* 0x000fe2000f8e00ff */
[----:B------:R-:W-:Y:S01]  /*7520*/  MOV R8, UR26 ;  /* 0x0000001a00087c02 */ /* 0x000fe20008000f00 */
[----:B------:R-:W-:-:S03]  /*7530*/  IMAD.U32 R9, RZ, RZ, UR27 ;  /* 0x0000001bff097e24 */ /* 0x000fc6000f8e00ff */
[----:B------:R-:W2:Y:S04]  /*7540*/  LDG.E R5, desc[UR22][R10.64] ;  /* 0x000000160a057981 */ /* 0x000ea8000c1e1900 */
[----:B------:R-:W2:Y:S01]  /*7550*/  LDG.E R4, desc[UR22][R8.64] ;  /* 0x0000001608047981 */ /* 0x000ea2000c1e1900 */
[----:B------:R-:W-:-:S04]  /*7560*/  UIADD3 UR4, UR31, -UR4, URZ ;  /* 0x800000041f047290 */ /* 0x000fc8000fffe03f */
[----:B------:R-:W-:-:S04]  /*7570*/  UIMAD UR5, UR4, UR5, -0x40 ;  /* 0xffffffc0040574a4 */ /* 0x000fc8000f8e0205 */
[----:B------:R-:W-:Y:S02]  /*7580*/  USHF.R.S32.HI UR4, URZ, 0x1f, UR5 ;  /* 0x0000001f3f047899 */ /* 0x000fe40008011405 */
[----:B------:R-:W-:-:S04]  /*7590*/  IMAD.WIDE.U32 R6, R206, UR5, RZ ;  /* 0x00000005ce067c25 */ /* 0x000fc8000f8e00ff */
[----:B------:R-:W-:-:S04]  /*75a0*/  IMAD R0, R206, UR4, RZ ;  /* 0x00000004ce007c24 */ /* 0x000fc8000f8e02ff */
[----:B------:R-:W-:Y:S01]  /*75b0*/  IMAD R0, R207, UR5, R0 ;  /* 0x00000005cf007c24 */ /* 0x000fe2000f8e0200 */
[----:B------:R-:W-:-:S03]  /*75c0*/  ULDC.64 UR4, c[0x0][0x238] ;  /* 0x00008e0000047ab9 */ /* 0x000fc60000000a00 */
[----:B------:R-:W-:Y:S01]  /*75d0*/  IMAD.IADD R7, R7, 0x1, R0 ;  /* 0x0000000107077824 */ /* 0x000fe200078e0200 */
[----:B--2---:R-:W-:-:S04]  /*75e0*/  IADD3 R4, -R5, R4, RZ ;  /* 0x0000000405047210 */ /* 0x004fc80007ffe1ff */
[----:B------:R-:W-:Y:S01]  /*75f0*/  SHF.R.S32.HI R5, RZ, 0x1f, R4 ;  /* 0x0000001fff057819 */ /* 0x000fe20000011404 */
[----:B------:R-:W-:-:S04]  /*7600*/  IMAD.WIDE.U32 R6, R4, UR4, R6 ;  /* 0x0000000404067c25 */ /* 0x000fc8000f8e0006 */
[----:B------:R-:W-:-:S04]  /*7610*/  IMAD R5, R5, UR4, RZ ;  /* 0x0000000405057c24 */ /* 0x000fc8000f8e02ff */
[----:B------:R-:W-:-:S05]  /*7620*/  IMAD R5, R4, UR5, R5 ;  /* 0x0000000504057c24 */ /* 0x000fca000f8e0205 */
[----:B------:R-:W-:Y:S01]  /*7630*/  IADD3 R4, R7, R5, RZ ;  /* 0x0000000507047210 */ /* 0x000fe20007ffe0ff */
[----:B------:R-:W-:Y:S01]  /*7640*/  IMAD.MOV.U32 R5, RZ, RZ, R6 ;  /* 0x000000ffff057224 */ /* 0x000fe200078e0006 */
[----:B------:R-:W-:Y:S06]  /*7650*/  BRA `(.L_x_744) ;  /* 0x0000000000087947 */ /* 0x000fec0003800000 */
.L_x_743:
[----:B------:R-:W-:-:S04]  /*7660*/  LEA R5, -R206, RZ, 0x6 ;  /* 0x000000ffce057211 */ /* 0x000fc800078e31ff */
[----:B------:R-:W-:-:S07]  /*7670*/  SHF.R.S32.HI R4, RZ, 0x1f, R5 ;  /* 0x0000001fff047819 */ /* 0x000fce0000011405 */
.L_x_744:
[----:B------:R-:W-:Y:S01]  /*7680*/  ULDC UR4, c[0x0][0x2d0] ;  /* 0x0000b40000047ab9 */ /* 0x000fe20000000800 */
[----:B------:R-:W-:Y:S01]  /*7690*/  UISETP.GE.AND UP0, UPT, UR18, 0x3, UPT ;  /* 0x000000031200788c */ /* 0x000fe2000bf06270 */
[----:B------:R-:W-:Y:S02]  /*76a0*/  ISETP.GE.AND P5, PT, R200, UR4, PT ;  /* 0x00000004c8007c0c */ /* 0x000fe4000bfa6270 */
[----:B------:R-:W-:Y:S02]  /*76b0*/  ISETP.GE.AND P4, PT, R199, UR4, PT ;  /* 0x00000004c7007c0c */ /* 0x000fe4000bf86270 */
[----:B------:R-:W-:-:S09]  /*76c0*/  ISETP.GE.AND P6, PT, R204, UR4, PT ;  /* 0x00000004cc007c0c */ /* 0x000fd2000bfc6270 */
[----:B------:R-:W-:-:S04]  /*76d0*/  @!P5 IADD3 R7, P1, R5, R154, RZ ;  /* 0x0000009a0507d210 */ /* 0x000fc80007f3e0ff */
[----:B------:R-:W-:Y:S01]  /*76e0*/  @!P5 LEA R18, P2, R7, UR6, 0x1 ;  /* 0x000000060712dc11 */ /* 0x000fe2000f8408ff */
[----:B------:R-:W-:Y:S01]  /*76f0*/  @!P5 IMAD.X R0, R4, 0x1, R152, P1 ;  /* 0x000000010400d824 */ /* 0x000fe200008e0698 */
[----:B------:R-:W-:Y:S01]  /*7700*/  LEA R220, P1, R5, R210, 0x1 ;  /* 0x000000d205dc7211 */ /* 0x000fe200078208ff */
[----:B------:R-:W-:Y:S03]  /*7710*/  @P6 STS.128 [R203+0xc000], RZ ;  /* 0x00c000ffcb006388 */ /* 0x000fe60000000c00 */
[----:B------:R-:W-:Y:S02]  /*7720*/  @!P5 LEA.HI.X R19, R7, UR7, R0, 0x1, P2 ;  /* 0x000000070713dc11 */ /* 0x000fe400090f0c00 */
[----:B------:R-:W-:Y:S02]  /*7730*/  IADD3 R9, P2, R202, R5, RZ ;  /* 0x00000005ca097210 */ /* 0x000fe40007f5e0ff */
[----:B------:R-:W-:-:S02]  /*7740*/  LEA.HI.X R221, R5, R215, R4, 0x1, P1 ;  /* 0x000000d705dd7211 */ /* 0x000fc400008f0c04 */
[-C--:B------:R-:W-:Y:S01]  /*7750*/  @!P4 IADD3 R5, P1, R5, R154.reuse, RZ ;  /* 0x0000009a0505c210 */ /* 0x080fe20007f3e0ff */
[----:B------:R-:W-:Y:S01]  /*7760*/  IMAD.X R0, R201, 0x1, R4, P2 ;  /* 0x00000001c9007824 */ /* 0x000fe200010e0604 */
[C---:B------:R-:W-:Y:S01]  /*7770*/  @!P5 IADD3 R7, P2, R9.reuse, R154, RZ ;  /* 0x0000009a0907d210 */ /* 0x040fe20007f5e0ff */
[----:B------:R-:W-:Y:S01]  /*7780*/  @!PT LDS RZ, [RZ] ;  /* 0x00000000fffff984 */ /* 0x000fe20000000800 */
[----:B------:R-:W-:Y:S01]  /*7790*/  @!PT LDS RZ, [RZ] ;  /* 0x00000000fffff984 */ /* 0x000fe20000000800 */
[----:B------:R-:W-:Y:S01]  /*77a0*/  @!PT LDS RZ, [RZ] ;  /* 0x00000000fffff984 */ /* 0x000fe20000000800 */
[----:B------:R-:W-:Y:S01]  /*77b0*/  @!P6 LDGSTS.E.BYPASS.LTC128B.128 [R203+0xc000], desc[UR22][R220.64] ;  /* 0x0c000000dccbefae */ /* 0x000fe2000b901d56 */
[----:B------:R-:W-:Y:S01]  /*77c0*/  @!P6 LEA R16, P3, R9, R210, 0x1 ;  /* 0x000000d20910e211 */ /* 0x000fe200078608ff */
[--C-:B------:R-:W-:Y:S01]  /*77d0*/  @!P4 IMAD.X R4, R4, 0x1, R152.reuse, P1 ;  /* 0x000000010404c824 */ /* 0x100fe200008e0698 */
[----:B------:R-:W-:Y:S01]  /*77e0*/  @!P4 LEA R12, P1, R5, UR6, 0x1 ;  /* 0x00000006050ccc11 */ /* 0x000fe2000f8208ff */
[----:B------:R-:W-:Y:S01]  /*77f0*/  @!P5 IMAD.X R6, R0, 0x1, R152, P2 ;  /* 0x000000010006d824 */ /* 0x000fe200010e0698 */
[----:B------:R-:W-:Y:S01]  /*7800*/  @!P5 LEA R14, P2, R7, UR6, 0x1 ;  /* 0x00000006070edc11 */ /* 0x000fe2000f8408ff */
[----:B------:R-:W-:Y:S01]  /*7810*/  @P5 STS.128 [R203+0xe000], RZ ;  /* 0x00e000ffcb005388 */ /* 0x000fe20000000c00 */
[----:B------:R-:W-:-:S02]  /*7820*/  @!P4 LEA.HI.X R13, R5, UR7, R4, 0x1, P1 ;  /* 0x00000007050dcc11 */ /* 0x000fc400088f0c04 */
[----:B------:R-:W-:Y:S01]  /*7830*/  @!P5 LEA.HI.X R15, R7, UR7, R6, 0x1, P2 ;  /* 0x00000007070fdc11 */ /* 0x000fe200090f0c06 */
[----:B------:R-:W-:Y:S01]  /*7840*/  @!PT LDS RZ, [RZ] ;  /* 0x00000000fffff984 */ /* 0x000fe20000000800 */
[----:B------:R-:W-:Y:S01]  /*7850*/  @!PT LDS RZ, [RZ] ;  /* 0x00000000fffff984 */ /* 0x000fe20000000800 */
[----:B------:R-:W-:Y:S01]  /*7860*/  @!PT LDS RZ, [RZ] ;  /* 0x00000000fffff984 */ /* 0x000fe20000000800 */
[----:B------:R-:W-:Y:S01]  /*7870*/  @!P5 LDGSTS.E.BYPASS.LTC128B.128 [R203+0xe000], desc[UR22][R18.64+0x80] ;  /* 0x0e00008012cbdfae */ /* 0x000fe2000b901d56 */
[----:B------:R-:W-:Y:S02]  /*7880*/  IADD3 R7, P2, R202, R9, RZ ;  /* 0x00000009ca077210 */ /* 0x000fe40007f5e0ff */
[CC--:B------:R-:W-:Y:S01]  /*7890*/  @!P4 IADD3 R5, P1, R9.reuse, R154.reuse, RZ ;  /* 0x0000009a0905c210 */ /* 0x0c0fe20007f3e0ff */
[----:B------:R-:W-:Y:S01]  /*78a0*/  @P4 STS.128 [R203+0x10000], RZ ;  /* 0x010000ffcb004388 */ /* 0x000fe20000000c00 */
[--C-:B------:R-:W-:Y:S01]  /*78b0*/  @!P6 LEA.HI.X R17, R9, R215, R0.reuse, 0x1, P3 ;  /* 0x000000d70911e211 */ /* 0x100fe200018f0c00 */
[----:B------:R-:W-:Y:S01]  /*78c0*/  IMAD.X R4, R201, 0x1, R0, P2 ;  /* 0x00000001c9047824 */ /* 0x000fe200010e0600 */
[----:B------:R-:W-:Y:S01]  /*78d0*/  @!P5 IADD3 R6, P2, R7, R154, RZ ;  /* 0x0000009a0706d210 */ /* 0x000fe20007f5e0ff */
[----:B------:R-:W-:Y:S01]  /*78e0*/  @!P4 IMAD.X R0, R0, 0x1, R152, P1 ;  /* 0x000000010000c824 */ /* 0x000fe200008e0698 */
[----:B------:R-:W-:Y:S01]  /*78f0*/  @!P4 LEA R10, P1, R5, UR6, 0x1 ;  /* 0x00000006050acc11 */ /* 0x000fe2000f8208ff */
[----:B------:R-:W-:Y:S01]  /*7900*/  @!PT LDS RZ, [RZ] ;  /* 0x00000000fffff984 */ /* 0x000fe20000000800 */
[----:B------:R-:W-:Y:S01]  /*7910*/  @!PT LDS RZ, [RZ] ;  /* 0x00000000fffff984 */ /* 0x000fe20000000800 */
[----:B------:R-:W-:Y:S01]  /*7920*/  @!PT LDS RZ, [RZ] ;  /* 0x00000000fffff984 */ /* 0x000fe20000000800 */
[----:B------:R-:W-:Y:S01]  /*7930*/  @!P4 LDGSTS.E.BYPASS.LTC128B.128 [R203+0x10000], desc[UR22][R12.64+0x100] ;  /* 0x100001000ccbcfae */ /* 0x000fe2000b901d56 */
[----:B------:R-:W-:-:S02]  /*7940*/  @!P6 LEA R24, P3, R7, R210, 0x1 ;  /* 0x000000d20718e211 */ /* 0x000fc400078608ff */
[----:B------:R-:W-:Y:S01]  /*7950*/  @!P4 LEA.HI.X R11, R5, UR7, R0, 0x1, P1 ;  /* 0x00000007050bcc11 */ /* 0x000fe200088f0c00 */
[--C-:B------:R-:W-:Y:S01]  /*7960*/  @!P5 IMAD.X R5, R4, 0x1, R152.reuse, P2 ;  /* 0x000000010405d824 */ /* 0x100fe200010e0698 */
[C---:B------:R-:W-:Y:S01]  /*7970*/  @!P5 LEA R20, P2, R6.reuse, UR6, 0x1 ;  /* 0x000000060614dc11 */ /* 0x040fe2000f8408ff */
[----:B------:R-:W-:Y:S01]  /*7980*/  @P6 STS.128 [R203+0xc800], RZ ;  /* 0x00c800ffcb006388 */ /* 0x000fe20000000c00 */
[CC--:B------:R-:W-:Y:S02]  /*7990*/  @!P4 IADD3 R0, P1, R7.reuse, R154.reuse, RZ ;  /* 0x0000009a0700c210 */ /* 0x0c0fe40007f3e0ff */
[----:B------:R-:W-:Y:S01]  /*79a0*/  @!P5 LEA.HI.X R21, R6, UR7, R5, 0x1, P2 ;  /* 0x000000070615dc11 */ /* 0x000fe200090f0c05 */
[----:B------:R-:W-:Y:S01]  /*79b0*/  @!PT LDS RZ, [RZ] ;  /* 0x00000000fffff984 */ /* 0x000fe20000000800 */
[----:B------:R-:W-:Y:S01]  /*79c0*/  @!PT LDS RZ, [RZ] ;  /* 0x00000000fffff984 */ /* 0x000fe20000000800 */
[----:B------:R-:W-:Y:S01]  /*79d0*/  @!PT LDS RZ, [RZ] ;  /* 0x00000000fffff984 */ /* 0x000fe20000000800 */
[----:B------:R-:W-:Y:S01]  /*79e0*/  @!P6 LDGSTS.E.BYPASS.LTC128B.128 [R203+0xc800], desc[UR22][R16.64] ;  /* 0x0c80000010cbefae */ /* 0x000fe2000b901d56 */
[----:B------:R-:W-:Y:S01]  /*79f0*/  IADD3 R9, P2, R202, R7, RZ ;  /* 0x00000007ca097210 */ /* 0x000fe20007f5e0ff */
[----:B------:R-:W-:Y:S01]  /*7a00*/  @!P4 IMAD.X R5, R4, 0x1, R152, P1 ;  /* 0x000000010405c824 */ /* 0x000fe200008e0698 */
[C---:B------:R-:W-:Y:S01]  /*7a10*/  @!P4 LEA R22, P1, R0.reuse, UR6, 0x1 ;  /* 0x000000060016cc11 */ /* 0x040fe2000f8208ff */
[----:B------:R-:W-:Y:S01]  /*7a20*/  @P5 STS.128 [R203+0xe800], RZ ;  /* 0x00e800ffcb005388 */ /* 0x000fe20000000c00 */
[--C-:B------:R-:W-:Y:S01]  /*7a30*/  @!P6 LEA.HI.X R25, R7, R215, R4.reuse, 0x1, P3 ;  /* 0x000000d70719e211 */ /* 0x100fe200018f0c04 */
[----:B------:R-:W-:Y:S01]  /*7a40*/  IMAD.X R4, R201, 0x1, R4, P2 ;  /* 0x00000001c9047824 */ /* 0x000fe200010e0604 */
[----:B------:R-:W-:Y:S01]  /*7a50*/  @!P4 LEA.HI.X R23, R0, UR7, R5, 0x1, P1 ;  /* 0x000000070017cc11 */ /* 0x000fe200088f0c05 */
[----:B------:R-:W-:Y:S01]  /*7a60*/  @!PT LDS RZ, [RZ] ;  /* 0x00000000fffff984 */ /* 0x000fe20000000800 */
[----:B------:R-:W-:Y:S01]  /*7a70*/  @!PT LDS RZ, [RZ] ;  /* 0x00000000fffff984 */ /* 0x000fe20000000800 */
[----:B------:R-:W-:Y:S01]  /*7a80*/  @!PT LDS RZ, [RZ] ;  /* 0x00000000fffff984 */ /* 0x000fe20000000800 */
[----:B------:R1:W-:Y:S01]  /*7a90*/  @!P5 LDGSTS.E.BYPASS.LTC128B.128 [R203+0xe800], desc[UR22][R14.64+0x80] ;  /* 0x0e8000800ecbdfae */ /* 0x0003e2000b901d56 */
[----:B------:R-:W-:-:S02]  /*7aa0*/  @!P5 IADD3 R0, P2, R9, R154, RZ ;  /* 0x0000009a0900d210 */ /* 0x000fc40007f5e0ff */
[C---:B------:R-:W-:Y:S01]  /*7ab0*/  @!P4 IADD3 R154, P1, R9.reuse, R154, RZ ;  /* 0x0000009a099ac210 */ /* 0x040fe20007f3e0ff */
[----:B------:R-:W-:Y:S01]  /*7ac0*/  @P4 STS.128 [R203+0x10800], RZ ;  /* 0x010800ffcb004388 */ /* 0x000fe20000000c00 */
[C---:B------:R-:W-:Y:S01]  /*7ad0*/  @!P6 LEA R8, P3, R9.reuse, R210, 0x1 ;  /* 0x000000d20908e211 */ /* 0x040fe200078608ff */
[----:B------:R-:W-:Y:S01]  /*7ae0*/  @!P5 IMAD.X R5, R4, 0x1, R152, P2 ;  /* 0x000000010405d824 */ /* 0x000fe200010e0698 */
[----:B------:R-:W-:Y:S01]  /*7af0*/  @!P5 LEA R136, P2, R0, UR6, 0x1 ;  /* 0x000000060088dc11 */ /* 0x000fe2000f8408ff */
[----:B------:R-:W-:Y:S01]  /*7b00*/  @!PT LDS RZ, [RZ] ;  /* 0x00000000fffff984 */ /* 0x000fe20000000800 */
[----:B------:R-:W-:Y:S01]  /*7b10*/  @!PT LDS RZ, [RZ] ;  /* 0x00000000fffff984 */ /* 0x000fe20000000800 */
[----:B------:R-:W-:Y:S01]  /*7b20*/  @!PT LDS RZ, [RZ] ;  /* 0x00000000fffff984 */ /* 0x000fe20000000800 */
[----:B------:R-:W-:Y:S01]  /*7b30*/  @!P4 LDGSTS.E.BYPASS.LTC128B.128 [R203+0x10800], desc[UR22][R10.64+0x100] ;  /* 0x108001000acbcfae */ /* 0x000fe2000b901d56 */
[----:B------:R-:W-:Y:S01]  /*7b40*/  @!P6 LEA.HI.X R9, R9, R215, R4, 0x1, P3 ;  /* 0x000000d70909e211 */ /* 0x000fe200018f0c04 */
[----:B------:R-:W-:Y:S01]  /*7b50*/  @!P4 IMAD.X R7, R4, 0x1, R152, P1 ;  /* 0x000000010407c824 */ /* 0x000fe200008e0698 */
[----:B------:R-:W-:Y:S01]  /*7b60*/  @!P4 LEA R4, P1, R154, UR6, 0x1 ;  /* 0x000000069a04cc11 */ /* 0x000fe2000f8208ff */
[----:B------:R-:W-:Y:S01]  /*7b70*/  @P6 STS.128 [R203+0xd000], RZ ;  /* 0x00d000ffcb006388 */ /* 0x000fe20000000c00 */
[----:B------:R-:W-:Y:S01]  /*7b80*/  @!P5 LEA.HI.X R137, R0, UR7, R5, 0x1, P2 ;  /* 0x000000070089dc11 */ /* 0x000fe200090f0c05 */
[----:B------:R-:W-:Y:S01]  /*7b90*/  IMAD.MOV.U32 R210, RZ, RZ, R220 ;  /* 0x000000ffffd27224 */ /* 0x000fe200078e00dc */
[----:B------:R-:W-:Y:S01]  /*7ba0*/  @!P4 LEA.HI.X R5, R154, UR7, R7, 0x1, P1 ;  /* 0x000000079a05cc11 */ /* 0x000fe200088f0c07 */
[----:B------:R-:W-:Y:S01]  /*7bb0*/  @!PT LDS RZ, [RZ] ;  /* 0x00000000fffff984 */ /* 0x000fe20000000800 */
[----:B------:R-:W-:Y:S01]  /*7bc0*/  @!PT LDS RZ, [RZ] ;  /* 0x00000000fffff984 */ /* 0x000fe20000000800 */
[----:B------:R-:W-:Y:S01]  /*7bd0*/  @!PT LDS RZ, [RZ] ;  /* 0x00000000fffff984 */ /* 0x000fe20000000800 */
[----:B------:R2:W-:Y:S01]  /*7be0*/  @!P6 LDGSTS.E.BYPASS.LTC128B.128 [R203+0xd000], desc[UR22][R24.64] ;  /* 0x0d00000018cbefae */ /* 0x0005e2000b901d56 */
[----:B------:R-:W-:-:S03]  /*7bf0*/  IMAD.MOV.U32 R215, RZ, RZ, R221 ;  /* 0x000000ffffd77224 */ /* 0x000fc600078e00dd */
[----:B------:R-:W-:Y:S04]  /*7c00*/  @P5 STS.128 [R203+0xf000], RZ ;  /* 0x00f000ffcb005388 */ /* 0x000fe80000000c00 */
[----:B------:R-:W-:Y:S01]  /*7c10*/  @!PT LDS RZ, [RZ] ;  /* 0x00000000fffff984 */ /* 0x000fe20000000800 */
[----:B------:R-:W-:Y:S01]  /*7c20*/  @!PT LDS RZ, [RZ] ;  /* 0x00000000fffff984 */ /* 0x000fe20000000800 */
[----:B------:R-:W-:Y:S01]  /*7c30*/  @!PT LDS RZ, [RZ] ;  /* 0x00000000fffff984 */ /* 0x000fe20000000800 */
[----:B------:R-:W-:Y:S04]  /*7c40*/  @!P5 LDGSTS.E.BYPASS.LTC128B.128 [R203+0xf000], desc[UR22][R20.64+0x80] ;  /* 0x0f00008014cbdfae */ /* 0x000fe8000b901d56 */
[----:B------:R-:W-:Y:S04]  /*7c50*/  @P4 STS.128 [R203+0x11000], RZ ;  /* 0x011000ffcb004388 */ /* 0x000fe80000000c00 */
[----:B------:R-:W-:Y:S01]  /*7c60*/  @!PT LDS RZ, [RZ] ;  /* 0x00000000fffff984 */ /* 0x000fe20000000800 */
[----:B------:R-:W-:Y:S01]  /*7c70*/  @!PT LDS RZ, [RZ] ;  /* 0x00000000fffff984 */ /* 0x000fe20000000800 */
[----:B------:R-:W-:Y:S01]  /*7c80*/  @!PT LDS RZ, [RZ] ;  /* 0x00000000fffff984 */ /* 0x000fe20000000800 */
[----:B------:R3:W-:Y:S04]  /*7c90*/  @!P4 LDGSTS.E.BYPASS.LTC128B.128 [R203+0x11000], desc[UR22][R22.64+0x100] ;  /* 0x1100010016cbcfae */ /* 0x0007e8000b901d56 */
        /* <DEDUP_REMOVED lines=15> */
[----:B------:R-:W-:Y:S04]  /*7d90*/  LDSM.16.M88.4 R164, [R198] ;  /* 0x00000000c6a4783b */ /* 0x000fe80000000200 */
[----:B-1----:R-:W1:Y:S04]  /*7da0*/  LDSM.16.M88.4 R12, [R197+0x6000] ;  /* 0x00600000c50c783b */ /* 0x002e680000000200 */
[----:B------:R-:W5:Y:S04]  /*7db0*/  LDSM.16.M88.4 R140, [R197+0x6800] ;  /* 0x00680000c58c783b */ /* 0x000f680000000200 */
[----:B------:R-:W5:Y:S04]  /*7dc0*/  LDSM.16.M88.4 R32, [R197+0x7000] ;  /* 0x00700000c520783b */ /* 0x000f680000000200 */
[----:B------:R-:W5:Y:S04]  /*7dd0*/  LDSM.16.M88.4 R28, [R197+0x7800] ;  /* 0x00780000c51c783b */ /* 0x000f680000000200 */
[----:B------:R-:W-:Y:S04]  /*7de0*/  LDSM.16.M88.4 R156, [R196] ;  /* 0x00000000c49c783b */ /* 0x000fe80000000200 */
[----:B--2---:R-:W2:Y:S04]  /*7df0*/  LDSM.16.M88.4 R24, [R195] ;  /* 0x00000000c318783b */ /* 0x004ea80000000200 */
[----:B------:R-:W2:Y:S04]  /*7e00*/  LDSM.16.M88.4 R148, [R187] ;  /* 0x00000000bb94783b */ /* 0x000ea80000000200 */
[----:B---3--:R-:W3:Y:S04]  /*7e10*/  LDSM.16.M88.4 R20, [R186] ;  /* 0x00000000ba14783b */ /* 0x008ee80000000200 */
[----:B------:R-:W3:Y:S04]  /*7e20*/  LDSM.16.M88.4 R160, [R185] ;  /* 0x00000000b9a0783b */ /* 0x000ee80000000200 */
[----:B----4-:R-:W-:Y:S01]  /*7e30*/  LDSM.16.M88.4 R8, [R194] ;  /* 0x00000000c208783b */ /* 0x010fe20000000200 */
[C---:B-1----:R-:W-:Y:S03]  /*7e40*/  HMMA.16816.F32 R16, R164.reuse, R12, RZ ;  /* 0x0000000ca410723c */ /* 0x042fe600000018ff */
[----:B-----5:R-:W1:Y:S04]  /*7e50*/  LDSM.16.M88.4 R4, [R191+0x6000] ;  /* 0x00600000bf04783b */ /* 0x020e680000000200 */
[----:B------:R-:W4:Y:S01]  /*7e60*/  LDSM.16.M88.4 R152, [R191+0x6800] ;  /* 0x00680000bf98783b */ /* 0x000f220000000200 */
[C---:B------:R-:W-:Y:S03]  /*7e70*/  HMMA.16816.F32 R12, R164.reuse, R14, RZ ;  /* 0x0000000ea40c723c */ /* 0x040fe600000018ff */
[----:B------:R-:W-:Y:S03]  /*7e80*/  LDSM.16.M88.4 R172, [R184+0x1000] ;  /* 0x00100000b8ac783b */ /* 0x000fe60000000200 */
[C---:B------:R-:W-:Y:S01]  /*7e90*/  HMMA.16816.F32 R144, R164.reuse, R140, RZ ;  /* 0x0000008ca490723c */ /* 0x040fe200000018ff */
[----:B------:R-:W-:Y:S01]  /*7ea0*/  LDSM.16.M88.4 R216, [R197+0x9000] ;  /* 0x00900000c5d8783b */ /* 0x000fe20000000200 */
[----:B------:R-:W5:Y:S04]  /*7eb0*/  S2R R0, SR_TID.X ;  /* 0x0000000000007919 */ /* 0x000f680000002100 */
[C---:B------:R-:W-:Y:S01]  /*7ec0*/  HMMA.16816.F32 R136, R164.reuse, R32, RZ ;  /* 0x00000020a488723c */ /* 0x040fe200000018ff */
[----:B------:R-:W0:Y:S05]  /*7ed0*/  LDGDEPBAR ;  /* 0x00000000000079af */ /* 0x000e2a0000000000 */
[C---:B------:R-:W-:Y:S06]  /*7ee0*/  HMMA.16816.F32 R140, R164.reuse, R142, RZ ;  /* 0x0000008ea48c723c */ /* 0x040fec00000018ff */
[C---:B------:R-:W-:Y:S06]  /*7ef0*/  HMMA.16816.F32 R32, R164.reuse, R34, RZ ;  /* 0x00000022a420723c */ /* 0x040fec00000018ff */
[C---:B------:R-:W-:Y:S06]  /*7f00*/  HMMA.16816.F32 R168, R164.reuse, R28, RZ ;  /* 0x0000001ca4a8723c */ /* 0x040fec00000018ff */
[----:B------:R-:W-:Y:S01]  /*7f10*/  HMMA.16816.F32 R164, R164, R30, RZ ;  /* 0x0000001ea4a4723c */ /* 0x000fe200000018ff */
[----:B------:R-:W4:Y:S05]  /*7f20*/  LDSM.16.M88.4 R28, [R191+0x7000] ;  /* 0x00700000bf1c783b */ /* 0x000f2a0000000200 */
[----:B--2---:R-:W-:Y:S01]  /*7f30*/  HMMA.16816.F32 R16, R156, R24, R16 ;  /* 0x000000189c10723c */ /* 0x004fe20000001810 */
[----:B-----5:R-:W-:-:S05]  /*7f40*/  IMAD.SHL.U32 R0, R0, 0x2, RZ ;  /* 0x0000000200007824 */ /* 0x020fca00078e00ff */
[C---:B------:R-:W-:Y:S01]  /*7f50*/  HMMA.16816.F32 R12, R156.reuse, R26, R12 ;  /* 0x0000001a9c0c723c */ /* 0x040fe2000000180c */
[----:B------:R-:W2:Y:S05]  /*7f60*/  LDSM.16.M88.4 R24, [R191+0x7800] ;  /* 0x00780000bf18783b */ /* 0x000eaa0000000200 */
[C---:B------:R-:W-:Y:S06]  /*7f70*/  HMMA.16816.F32 R144, R156.reuse, R148, R144 ;  /* 0x000000949c90723c */ /* 0x040fec0000001890 */
[C---:B------:R-:W-:Y:S01]  /*7f80*/  HMMA.16816.F32 R140, R156.reuse, R150, R140 ;  /* 0x000000969c8c723c */ /* 0x040fe2000000188c */
[----:B------:R-:W-:Y:S05]  /*7f90*/  LDSM.16.M88.4 R148, [R193] ;  /* 0x00000000c194783b */ /* 0x000fea0000000200 */
[C---:B---3--:R-:W-:Y:S06]  /*7fa0*/  HMMA.16816.F32 R136, R156.reuse, R20, R136 ;  /* 0x000000149c88723c */ /* 0x048fec0000001888 */
[C---:B------:R-:W-:Y:S01]  /*7fb0*/  HMMA.16816.F32 R32, R156.reuse, R22, R32 ;  /* 0x000000169c20723c */ /* 0x040fe20000001820 */
[----:B------:R-:W3:Y:S05]  /*7fc0*/  LDSM.16.M88.4 R20, [R184] ;  /* 0x00000000b814783b */ /* 0x000eea0000000200 */
[C---:B------:R-:W-:Y:S06]  /*7fd0*/  HMMA.16816.F32 R168, R156.reuse, R160, R168 ;  /* 0x000000a09ca8723c */ /* 0x040fec00000018a8 */
[----:B------:R-:W-:Y:S01]  /*7fe0*/  HMMA.16816.F32 R164, R156, R162, R164 ;  /* 0x000000a29ca4723c */ /* 0x000fe200000018a4 */
[----:B------:R-:W-:Y:S04]  /*7ff0*/  LDSM.16.M88.4 R156, [R184+0x1800] ;  /* 0x00180000b89c783b */ /* 0x000fe80000000200 */
[----:B------:R-:W-:Y:S01]  /*8000*/  LDSM.16.M88.4 R160, [R197+0x9800] ;  /* 0x00980000c5a0783b */ /* 0x000fe20000000200 */
[C---:B-1----:R-:W-:Y:S06]  /*8010*/  HMMA.16816.F32 R16, R8.reuse, R4, R16 ;  /* 0x000000040810723c */ /* 0x042fec0000001810 */
[C---:B------:R-:W-:Y:S01]  /*8020*/  HMMA.16816.F32 R12, R8.reuse, R6, R12 ;  /* 0x00000006080c723c */ /* 0x040fe2000000180c */
[----:B------:R-:W1:Y:S05]  /*8030*/  LDSM.16.M88.4 R4, [R184+0x800] ;  /* 0x00080000b804783b */ /* 0x000e6a0000000200 */
[C---:B----4-:R-:W-:Y:S06]  /*8040*/  HMMA.16816.F32 R144, R8.reuse, R152, R144 ;  /* 0x000000980890723c */ /* 0x050fec0000001890 */
[C---:B------:R-:W-:Y:S01]  /*8050*/  HMMA.16816.F32 R140, R8.reuse, R154, R140 ;  /* 0x0000009a088c723c */ /* 0x040fe2000000188c */
[----:B------:R-:W-:Y:S05]  /*8060*/  LDSM.16.M88.4 R152, [R196+0x2000] ;  /* 0x00200000c498783b */ /* 0x000fea0000000200 */
[C---:B------:R-:W-:Y:S06]  /*8070*/  HMMA.16816.F32 R136, R8.reuse, R28, R136 ;  /* 0x0000001c0888723c */ /* 0x040fec0000001888 */
[C---:B------:R-:W-:Y:S01]  /*8080*/  HMMA.16816.F32 R32, R8.reuse, R30, R32 ;  /* 0x0000001e0820723c */ /* 0x040fe20000001820 */
[----:B------:R-:W-:Y:S05]  /*8090*/  LDSM.16.M88.4 R28, [R198+0x2000] ;  /* 0x00200000c61c783b */ /* 0x000fea0000000200 */
[C---:B--2---:R-:W-:Y:S06]  /*80a0*/  HMMA.16816.F32 R168, R8.reuse, R24, R168 ;  /* 0x0000001808a8723c */ /* 0x044fec00000018a8 */
[----:B------:R-:W-:Y:S01]  /*80b0*/  HMMA.16816.F32 R164, R8, R26, R164 ;  /* 0x0000001a08a4723c */ /* 0x000fe200000018a4 */
[----:B------:R-:W2:Y:S04]  /*80c0*/  LDSM.16.M88.4 R24, [R197+0x8000] ;  /* 0x00800000c518783b */ /* 0x000ea80000000200 */
[----:B------:R-:W4:Y:S01]  /*80d0*/  LDSM.16.M88.4 R8, [R197+0x8800] ;  /* 0x00880000c508783b */ /* 0x000f220000000200 */
[C---:B---3--:R-:W-:Y:S06]  /*80e0*/  HMMA.16816.F32 R16, R148.reuse, R20, R16 ;  /* 0x000000149410723c */ /* 0x048fec0000001810 */
[C---:B------:R-:W-:Y:S01]  /*80f0*/  HMMA.16816.F32 R12, R148.reuse, R22, R12 ;  /* 0x00000016940c723c */ /* 0x040fe2000000180c */
[----:B------:R-:W3:Y:S05]  /*8100*/  LDSM.16.M88.4 R20, [R183] ;  /* 0x00000000b714783b */ /* 0x000eea0000000200 */
[C---:B-1----:R-:W-:Y:S06]  /*8110*/  HMMA.16816.F32 R144, R148.reuse, R4, R144 ;  /* 0x000000049490723c */ /* 0x042fec0000001890 */
[C---:B------:R-:W-:Y:S01]  /*8120*/  HMMA.16816.F32 R140, R148.reuse, R6, R140 ;  /* 0x00000006948c723c */ /* 0x040fe2000000188c */
[----:B------:R-:W1:Y:S05]  /*8130*/  LDSM.16.M88.4 R4, [R182] ;  /* 0x00000000b604783b */ /* 0x000e6a0000000200 */
[C---:B------:R-:W-:Y:S06]  /*8140*/  HMMA.16816.F32 R136, R148.reuse, R172, R136 ;  /* 0x000000ac9488723c */ /* 0x040fec0000001888 */
[----:B------:R-:W-:Y:S01]  /*8150*/  HMMA.16816.F32 R32, R148, R174, R32 ;  /* 0x000000ae9420723c */ /* 0x000fe20000001820 */
[----:B------:R-:W-:Y:S05]  /*8160*/  LDSM.16.M88.4 R172, [R180] ;  /* 0x00000000b4ac783b */ /* 0x000fea0000000200 */
[----:B--2---:R-:W-:Y:S06]  /*8170*/  HMMA.16816.F32 R16, R28, R24, R16 ;  /* 0x000000181c10723c */ /* 0x004fec0000001810 */
[C---:B------:R-:W-:Y:S06]  /*8180*/  HMMA.16816.F32 R168, R148.reuse, R156, R168 ;  /* 0x0000009c94a8723c */ /* 0x040fec00000018a8 */
[----:B------:R-:W-:Y:S01]  /*8190*/  HMMA.16816.F32 R164, R148, R158, R164 ;  /* 0x0000009e94a4723c */ /* 0x000fe200000018a4 */
[----:B------:R-:W2:Y:S04]  /*81a0*/  LDSM.16.M88.4 R156, [R181] ;  /* 0x00000000b59c783b */ /* 0x000ea80000000200 */
[----:B------:R-:W-:Y:S01]  /*81b0*/  LDSM.16.M88.4 R148, [R191+0x8000] ;  /* 0x00800000bf94783b */ /* 0x000fe20000000200 */
[C---:B------:R-:W-:Y:S03]  /*81c0*/  HMMA.16816.F32 R12, R28.reuse, R26, R12 ;  /* 0x0000001a1c0c723c */ /* 0x040fe6000000180c */
[----:B------:R-:W-:Y:S03]  /*81d0*/  LDSM.16.M88.4 R24, [R191+0x8800] ;  /* 0x00880000bf18783b */ /* 0x000fe60000000200 */
[C---:B----4-:R-:W-:Y:S06]  /*81e0*/  HMMA.16816.F32 R144, R28.reuse, R8, R144 ;  /* 0x000000081c90723c */ /* 0x050fec0000001890 */
[C---:B------:R-:W-:Y:S01]  /*81f0*/  HMMA.16816.F32 R140, R28.reuse, R10, R140 ;  /* 0x0000000a1c8c723c */ /* 0x040fe2000000188c */
[----:B------:R-:W4:Y:S05]  /*8200*/  LDSM.16.M88.4 R8, [R194+0x2000] ;  /* 0x00200000c208783b */ /* 0x000f2a0000000200 */
[C---:B------:R-:W-:Y:S06]  /*8210*/  HMMA.16816.F32 R136, R28.reuse, R216, R136 ;  /* 0x000000d81c88723c */ /* 0x040fec0000001888 */
[----:B------:R-:W-:Y:S01]  /*8220*/  HMMA.16816.F32 R32, R28, R218, R32 ;  /* 0x000000da1c20723c */ /* 0x000fe20000001820 */
[----:B------:R-:W-:Y:S05]  /*8230*/  LDSM.16.M88.4 R216, [R198+0x4000] ;  /* 0x00400000c6d8783b */ /* 0x000fea0000000200 */
[C---:B---3--:R-:W-:Y:S06]  /*8240*/  HMMA.16816.F32 R16, R152.reuse, R20, R16 ;  /* 0x000000149810723c */ /* 0x048fec0000001810 */
[----:B------:R-:W-:Y:S01]  /*8250*/  HMMA.16816.F32 R12, R152, R22, R12 ;  /* 0x00000016980c723c */ /* 0x000fe2000000180c */
[----:B------:R-:W3:Y:S05]  /*8260*/  LDSM.16.M88.4 R20, [R191+0x9000] ;  /* 0x00900000bf14783b */ /* 0x000eea0000000200 */
[C---:B------:R-:W-:Y:S06]  /*8270*/  HMMA.16816.F32 R168, R28.reuse, R160, R168 ;  /* 0x000000a01ca8723c */ /* 0x040fec00000018a8 */
[----:B------:R-:W-:Y:S01]  /*8280*/  HMMA.16816.F32 R164, R28, R162, R164 ;  /* 0x000000a21ca4723c */ /* 0x000fe200000018a4 */
[----:B------:R-:W-:Y:S04]  /*8290*/  LDSM.16.M88.4 R28, [R193+0x2000] ;  /* 0x00200000c11c783b */ /* 0x000fe80000000200 */
[----:B------:R-:W-:Y:S01]  /*82a0*/  LDSM.16.M88.4 R160, [R191+0x9800] ;  /* 0x00980000bfa0783b */ /* 0x000fe20000000200 */
[C---:B-1----:R-:W-:Y:S06]  /*82b0*/  HMMA.16816.F32 R144, R152.reuse, R4, R144 ;  /* 0x000000049890723c */ /* 0x042fec0000001890 */
[C---:B------:R-:W-:Y:S01]  /*82c0*/  HMMA.16816.F32 R140, R152.reuse, R6, R140 ;  /* 0x00000006988c723c */ /* 0x040fe2000000188c */
[----:B------:R-:W1:Y:S05]  /*82d0*/  LDSM.16.M88.4 R4, [R184+0x2000] ;  /* 0x00200000b804783b */ /* 0x000e6a0000000200 */
[C---:B--2---:R-:W-:Y:S06]  /*82e0*/  HMMA.16816.F32 R136, R152.reuse, R156, R136 ;  /* 0x0000009c9888723c */ /* 0x044fec0000001888 */
[----:B------:R-:W-:Y:S01]  /*82f0*/  HMMA.16816.F32 R32, R152, R158, R32 ;  /* 0x0000009e9820723c */ /* 0x000fe20000001820 */
[----:B------:R-:W2:Y:S05]  /*8300*/  LDSM.16.M88.4 R156, [R184+0x2800] ;  /* 0x00280000b89c783b */ /* 0x000eaa0000000200 */
[----:B----4-:R-:W-:Y:S06]  /*8310*/  HMMA.16816.F32 R16, R8, R148, R16 ;  /* 0x000000940810723c */ /* 0x010fec0000001810 */
[C---:B------:R-:W-:Y:S06]  /*8320*/  HMMA.16816.F32 R168, R152.reuse, R172, R168 ;  /* 0x000000ac98a8723c */ /* 0x040fec00000018a8 */
[----:B------:R-:W-:Y:S01]  /*8330*/  HMMA.16816.F32 R164, R152, R174, R164 ;  /* 0x000000ae98a4723c */ /* 0x000fe200000018a4 */
[----:B------:R-:W-:Y:S04]  /*8340*/  LDSM.16.M88.4 R152, [R184+0x3000] ;  /* 0x00300000b898783b */ /* 0x000fe80000000200 */
[----:B------:R-:W-:Y:S01]  /*8350*/  LDSM.16.M88.4 R172, [R197+0xb800] ;  /* 0x00b80000c5ac783b */ /* 0x000fe20000000200 */
[C---:B------:R-:W-:Y:S03]  /*8360*/  HMMA.16816.F32 R12, R8.reuse, R150, R12 ;  /* 0x00000096080c723c */ /* 0x040fe6000000180c */
[----:B------:R-:W-:Y:S03]  /*8370*/  LDSM.16.M88.4 R148, [R184+0x3800] ;  /* 0x00380000b894783b */ /* 0x000fe60000000200 */
[C---:B------:R-:W-:Y:S06]  /*8380*/  HMMA.16816.F32 R144, R8.reuse, R24, R144 ;  /* 0x000000180890723c */ /* 0x040fec0000001890 */
[C---:B------:R-:W-:Y:S01]  /*8390*/  HMMA.16816.F32 R140, R8.reuse, R26, R140 ;  /* 0x0000001a088c723c */ /* 0x040fe2000000188c */
[----:B------:R-:W4:Y:S05]  /*83a0*/  LDSM.16.M88.4 R24, [R197+0xa000] ;  /* 0x00a00000c518783b */ /* 0x000f2a0000000200 */
[C---:B---3--:R-:W-:Y:S06]  /*83b0*/  HMMA.16816.F32 R136, R8.reuse, R20, R136 ;  /* 0x000000140888723c */ /* 0x048fec0000001888 */
        /* <DEDUP_REMOVED lines=8> */
[----:B------:R-:W1:Y:S03]  /*8440*/  LDSM.16.M88.4 R4, [R179] ;  /* 0x00000000b304783b */ /* 0x000e660000000200 */
[C---:B--2---:R-:W-:Y:S06]  /*8450*/  HMMA.16816.F32 R144, R28.reuse, R156, R144 ;  /* 0x0000009c1c90723c */ /* 0x044fec0000001890 */
[----:B------:R-:W-:Y:S01]  /*8460*/  HMMA.16816.F32 R140, R28, R158, R140 ;  /* 0x0000009e1c8c723c */ /* 0x000fe2000000188c */
[----:B------:R-:W2:Y:S05]  /*8470*/  LDSM.16.M88.4 R156, [R178] ;  /* 0x00000000b29c783b */ /* 0x000eaa0000000200 */
[----:B----4-:R-:W-:Y:S06]  /*8480*/  HMMA.16816.F32 R16, R216, R24, R16 ;  /* 0x00000018d810723c */ /* 0x010fec0000001810 */
[C---:B------:R-:W-:Y:S06]  /*8490*/  HMMA.16816.F32 R136, R28.reuse, R152, R136 ;  /* 0x000000981c88723c */ /* 0x040fec0000001888 */
[C---:B------:R-:W-:Y:S01]  /*84a0*/  HMMA.16816.F32 R32, R28.reuse, R154, R32 ;  /* 0x0000009a1c20723c */ /* 0x040fe20000001820 */
[----:B------:R-:W-:Y:S05]  /*84b0*/  LDSM.16.M88.4 R152, [R177] ;  /* 0x00000000b198783b */ /* 0x000fea0000000200 */
[C---:B------:R-:W-:Y:S06]  /*84c0*/  HMMA.16816.F32 R168, R28.reuse, R148, R168 ;  /* 0x000000941ca8723c */ /* 0x040fec00000018a8 */
[----:B------:R-:W-:Y:S01]  /*84d0*/  HMMA.16816.F32 R164, R28, R150, R164 ;  /* 0x000000961ca4723c */ /* 0x000fe200000018a4 */
[----:B------:R-:W-:Y:S04]  /*84e0*/  LDSM.16.M88.4 R28, [R194+0x4000] ;  /* 0x00400000c21c783b */ /* 0x000fe80000000200 */
[----:B------:R-:W-:Y:S01]  /*84f0*/  LDSM.16.M88.4 R148, [R176] ;  /* 0x00000000b094783b */ /* 0x000fe20000000200 */
[C---:B------:R-:W-:Y:S03]  /*8500*/  HMMA.16816.F32 R12, R216.reuse, R26, R12 ;  /* 0x0000001ad80c723c */ /* 0x040fe6000000180c */
[----:B------:R-:W4:Y:S03]  /*8510*/  LDSM.16.M88.4 R24, [R191+0xa000] ;  /* 0x00a00000bf18783b */ /* 0x000f260000000200 */
[C---:B---3--:R-:W-:Y:S06]  /*8520*/  HMMA.16816.F32 R144, R216.reuse, R20, R144 ;  /* 0x00000014d890723c */ /* 0x048fec0000001890 */
[----:B------:R-:W-:Y:S01]  /*8530*/  HMMA.16816.F32 R140, R216, R22, R140 ;  /* 0x00000016d88c723c */ /* 0x000fe2000000188c */
[----:B------:R-:W3:Y:S05]  /*8540*/  LDSM.16.M88.4 R20, [R191+0xa800] ;  /* 0x00a80000bf14783b */ /* 0x000eea0000000200 */
[----:B-1----:R-:W-:Y:S06]  /*8550*/  HMMA.16816.F32 R16, R160, R4, R16 ;  /* 0x00000004a010723c */ /* 0x002fec0000001810 */
[C---:B------:R-:W-:Y:S06]  /*8560*/  HMMA.16816.F32 R136, R216.reuse, R8, R136 ;  /* 0x00000008d888723c */ /* 0x040fec0000001888 */
[----:B------:R-:W-:Y:S01]  /*8570*/  HMMA.16816.F32 R32, R216, R10, R32 ;  /* 0x0000000ad820723c */ /* 0x000fe20000001820 */
[----:B------:R-:W-:Y:S05]  /*8580*/  LDSM.16.M88.4 R8, [R193+0x4000] ;  /* 0x00400000c108783b */ /* 0x000fea0000000200 */
        /* <DEDUP_REMOVED lines=8> */
[----:B------:R-:W4:Y:S05]  /*8610*/  LDSM.16.M88.4 R172, [R184+0x4800] ;  /* 0x00480000b8ac783b */ /* 0x000f2a0000000200 */
[C---:B------:R-:W-:Y:S01]  /*8620*/  HMMA.16816.F32 R12, R28.reuse, R26, R12 ;  /* 0x0000001a1c0c723c */ /* 0x040fe2000000180c */
[----:B------:R-:W-:Y:S05]  /*8630*/  LDSM.16.M88.4 R24, [R184+0x5000] ;  /* 0x00500000b818783b */ /* 0x000fea0000000200 */
[C---:B---3--:R-:W-:Y:S06]  /*8640*/  HMMA.16816.F32 R144, R28.reuse, R20, R144 ;  /* 0x000000141c90723c */ /* 0x048fec0000001890 */
[----:B------:R-:W-:Y:S01]  /*8650*/  HMMA.16816.F32 R140, R28, R22, R140 ;  /* 0x000000161c8c723c */ /* 0x000fe2000000188c */
[----:B------:R-:W3:Y:S05]  /*8660*/  LDSM.16.M88.4 R20, [R191+0xb800] ;  /* 0x00b80000bf14783b */ /* 0x000eea0000000200 */
[----:B------:R-:W-:Y:S06]  /*8670*/  HMMA.16816.F32 R136, R160, R152, R136 ;  /* 0x00000098a088723c */ /* 0x000fec0000001888 */
[----:B-1----:R-:W-:Y:S06]  /*8680*/  HMMA.16816.F32 R16, R8, R4, R16 ;  /* 0x000000040810723c */ /* 0x002fec0000001810 */
[----:B------:R-:W-:Y:S01]  /*8690*/  HMMA.16816.F32 R32, R160, R154, R32 ;  /* 0x0000009aa020723c */ /* 0x000fe20000001820 */
[----:B------:R-:W-:Y:S01]  /*86a0*/  LOP3.LUT R5, R0, 0x6, RZ, 0xc0, !PT ;  /* 0x0000000600057812 */ /* 0x000fe200078ec0ff */
[----:B------:R-:W-:-:S04]  /*86b0*/  IMAD.U32 R4, RZ, RZ, UR16 ;  /* 0x00000010ff047e24 */ /* 0x000fc8000f8e00ff */
[----:B------:R-:W-:Y:S01]  /*86c0*/  IMAD R0, R4, 0x40, R5 ;  /* 0x0000004004007824 */ /* 0x000fe200078e0205 */
[----:B------:R-:W-:Y:S03]  /*86d0*/  HMMA.16816.F32 R168, R160, R148, R168 ;  /* 0x00000094a0a8723c */ /* 0x000fe600000018a8 */
[----:B------:R-:W-:-:S03]  /*86e0*/  VIADD R4, R0, 0x1 ;  /* 0x0000000100047836 */ /* 0x000fc60000000000 */
[----:B------:R-:W-:Y:S01]  /*86f0*/  HMMA.16816.F32 R164, R160, R150, R164 ;  /* 0x00000096a0a4723c */ /* 0x000fe200000018a4 */
[----:B------:R-:W-:Y:S01]  /*8700*/  VIADD R148, R0, 0x8 ;  /* 0x0000000800947836 */ /* 0x000fe20000000000 */
[CC--:B------:R-:W-:Y:S02]  /*8710*/  ISETP.GE.AND P3, PT, R4.reuse, R135.reuse, PT ;  /* 0x000000870400720c */ /* 0x0c0fe40003f66270 */
[----:B------:R-:W-:Y:S02]  /*8720*/  ISETP.GE.AND P2, PT, R4, R2, PT ;  /* 0x000000020400720c */ /* 0x000fe40003f46270 */
[----:B------:R-:W-:Y:S01]  /*8730*/  HMMA.16816.F32 R12, R8, R6, R12 ;  /* 0x00000006080c723c */ /* 0x000fe2000000180c */
[----:B------:R-:W1:Y:S01]  /*8740*/  LDSM.16.M88.4 R4, [R184+0x5800] ;  /* 0x00580000b804783b */ /* 0x000e620000000200 */
[----:B------:R-:W-:Y:S01]  /*8750*/  ISETP.GE.AND P1, PT, R148, R135, PT ;  /* 0x000000879400720c */ /* 0x000fe20003f26270 */
[----:B------:R-:W-:-:S04]  /*8760*/  DEPBAR.LE SB0, 0x0 ;  /* 0x000080000000791a */ /* 0x000fc80000000000 */
[----:B--2---:R-:W-:Y:S01]  /*8770*/  HMMA.16816.F32 R136, R28, R156, R136 ;  /* 0x0000009c1c88723c */ /* 0x004fe20000001888 */
[----:B------:R-:W-:-:S05]  /*8780*/  FSEL R19, R19, -INF , !P2 ;  /* 0xff80000013137808 */ /* 0x000fca0005000000 */
[----:B----4-:R-:W-:Y:S01]  /*8790*/  HMMA.16816.F32 R144, R8, R172, R144 ;  /* 0x000000ac0890723c */ /* 0x010fe20000001890 */
[----:B------:R-:W-:Y:S01]  /*87a0*/  FSEL R156, R17, -INF , !P3 ;  /* 0xff800000119c7808 */ /* 0x000fe20005800000 */
[----:B------:R-:W-:Y:S01]  /*87b0*/  VIADD R17, R0, 0x9 ;  /* 0x0000000900117836 */ /* 0x000fe20000000000 */
[----:B------:R-:W-:Y:S01]  /*87c0*/  ISETP.GE.AND P3, PT, R148, R2, PT ;  /* 0x000000029400720c */ /* 0x000fe20003f66270 */
[----:B------:R-:W-:Y:S02]  /*87d0*/  VIADD R148, R0, 0x10 ;  /* 0x0000001000947836 */ /* 0x000fe40000000000 */
[----:B------:R-:W-:Y:S01]  /*87e0*/  HMMA.16816.F32 R32, R28, R158, R32 ;  /* 0x0000009e1c20723c */ /* 0x000fe20000001820 */
[----:B------:R-:W-:Y:S01]  /*87f0*/  BAR.SYNC.DEFER_BLOCKING 0x0 ;  /* 0x0000000000007b1d */ /* 0x000fe20000010000 */
[----:B------:R-:W-:-:S03]  /*8800*/  ISETP.GE.AND P2, PT, R17, R135, PT ;  /* 0x000000871100720c */ /* 0x000fc60003f46270 */
[----:B------:R-:W-:Y:S01]  /*8810*/  FSEL R12, R12, -INF , !P1 ;  /* 0xff8000000c0c7808 */ /* 0x000fe20004800000 */
[----:B------:R-:W-:Y:S01]  /*8820*/  HMMA.16816.F32 R140, R8, R174, R140 ;  /* 0x000000ae088c723c */ /* 0x000fe2000000188c */
[-C--:B------:R-:W-:Y:S02]  /*8830*/  ISETP.GE.AND P1, PT, R17, R2.reuse, PT ;  /* 0x000000021100720c */ /* 0x080fe40003f26270 */
[----:B------:R-:W-:Y:S02]  /*8840*/  FSEL R17, R14, -INF , !P3 ;  /* 0xff8000000e117808 */ /* 0x000fe40005800000 */
[----:B------:R-:W-:Y:S01]  /*8850*/  FSEL R14, R13, -INF , !P2 ;  /* 0xff8000000d0e7808 */ /* 0x000fe20005000000 */
[----:B---3--:R-:W-:Y:S01]  /*8860*/  HMMA.16816.F32 R168, R28, R20, R168 ;  /* 0x000000141ca8723c */ /* 0x008fe200000018a8 */
[----:B------:R-:W-:Y:S01]  /*8870*/  ISETP.GE.AND P3, PT, R148, R135, PT ;  /* 0x000000879400720c */ /* 0x000fe20003f66270 */
[----:B------:R-:W-:Y:S01]  /*8880*/  VIADD R13, R0, 0x11 ;  /* 0x00000011000d7836 */ /* 0x000fe20000000000 */
[----:B------:R-:W-:-:S02]  /*8890*/  ISETP.GE.AND P2, PT, R148, R2, PT ;  /* 0x000000029400720c */ /* 0x000fc40003f46270 */
[----:B------:R-:W-:Y:S01]  /*88a0*/  FSEL R15, R15, -INF , !P1 ;  /* 0xff8000000f0f7808 */ /* 0x000fe20004800000 */
[----:B------:R-:W-:Y:S01]  /*88b0*/  HMMA.16816.F32 R164, R28, R22, R164 ;  /* 0x000000161ca4723c */ /* 0x000fe200000018a4 */
[----:B------:R-:W-:Y:S01]  /*88c0*/  VIADD R20, R0, 0x18 ;  /* 0x0000001800147836 */ /* 0x000fe20000000000 */
[----:B------:R-:W-:Y:S02]  /*88d0*/  FSEL R154, R144, -INF , !P3 ;  /* 0xff800000909a7808 */ /* 0x000fe40005800000 */
[C---:B------:R-:W-:Y:S02]  /*88e0*/  ISETP.GE.AND P1, PT, R13.reuse, R135, PT ;  /* 0x000000870d00720c */ /* 0x040fe40003f26270 */
[----:B------:R-:W-:Y:S01]  /*88f0*/  HMMA.16816.F32 R136, R8, R24, R136 ;  /* 0x000000180888723c */ /* 0x000fe20000001888 */
[----:B------:R-:W-:Y:S01]  /*8900*/  ISETP.GE.AND P3, PT, R13, R2, PT ;  /* 0x000000020d00720c */ /* 0x000fe20003f66270 */
[----:B------:R-:W-:Y:S01]  /*8910*/  VIADD R13, R0, 0x19 ;  /* 0x00000019000d7836 */ /* 0x000fe20000000000 */
[----:B------:R-:W-:-:S02]  /*8920*/  FSEL R159, R146, -INF , !P2 ;  /* 0xff800000929f7808 */ /* 0x000fc40005000000 */
[-C--:B------:R-:W-:Y:S01]  /*8930*/  ISETP.GE.AND P2, PT, R20, R135.reuse, PT ;  /* 0x000000871400720c */ /* 0x080fe20003f46270 */
[C---:B------:R-:W-:Y:S01]  /*8940*/  HMMA.16816.F32 R32, R8.reuse, R26, R32 ;  /* 0x0000001a0820723c */ /* 0x040fe20000001820 */
[----:B------:R-:W-:Y:S02]  /*8950*/  FSEL R152, R145, -INF , !P1 ;  /* 0xff80000091987808 */ /* 0x000fe40004800000 */
[----:B------:R-:W-:Y:S02]  /*8960*/  FSEL R157, R147, -INF , !P3 ;  /* 0xff800000939d7808 */ /* 0x000fe40005800000 */
[----:B------:R-:W-:Y:S01]  /*8970*/  FSEL R140, R140, -INF , !P2 ;  /* 0xff8000008c8c7808 */ /* 0x000fe20005000000 */
[----:B-1----:R-:W-:Y:S01]  /*8980*/  HMMA.16816.F32 R168, R8, R4, R168 ;  /* 0x0000000408a8723c */ /* 0x002fe200000018a8 */
[----:B------:R-:W-:Y:S01]  /*8990*/  ISETP.GE.AND P1, PT, R20, R2, PT ;  /* 0x000000021400720c */ /* 0x000fe20003f26270 */
[----:B------:R-:W-:Y:S01]  /*89a0*/  VIADD R20, R0, 0x20 ;  /* 0x0000002000147836 */ /* 0x000fe20000000000 */
[----:B------:R-:W-:-:S02]  /*89b0*/  ISETP.GE.AND P3, PT, R13, R135, PT ;  /* 0x000000870d00720c */ /* 0x000fc40003f66270 */
[-C--:B------:R-:W-:Y:S01]  /*89c0*/  ISETP.GE.AND P2, PT, R13, R2.reuse, PT ;  /* 0x000000020d00720c */ /* 0x080fe20003f46270 */
[----:B------:R-:W-:Y:S01]  /*89d0*/  VIADD R13, R0, 0x21 ;  /* 0x00000021000d7836 */ /* 0x000fe20000000000 */
[----:B------:R-:W-:Y:S01]  /*89e0*/  FSEL R153, R142, -INF , !P1 ;  /* 0xff8000008e997808 */ /* 0x000fe20004800000 */
[C---:B------:R-:W-:Y:S01]  /*89f0*/  VIADD R4, R0.reuse, 0x28 ;  /* 0x0000002800047836 */ /* 0x040fe20000000000 */
[----:B------:R-:W-:Y:S01]  /*8a00*/  FSEL R142, R141, -INF , !P3 ;  /* 0xff8000008d8e7808 */ /* 0x000fe20005800000 */
[----:B------:R-:W-:Y:S01]  /*8a10*/  HMMA.16816.F32 R164, R8, R6, R164 ;  /* 0x0000000608a4723c */ /* 0x000fe200000018a4 */
[----:B------:R-:W-:Y:S01]  /*8a20*/  FSEL R155, R143, -INF , !P2 ;  /* 0xff8000008f9b7808 */ /* 0x000fe20005000000 */
[----:B------:R-:W-:Y:S01]  /*8a30*/  VIADD R5, R0, 0x30 ;  /* 0x0000003000057836 */ /* 0x000fe20000000000 */
[----:B------:R-:W-:Y:S02]  /*8a40*/  ISETP.GE.AND P3, PT, R20, R2, PT ;  /* 0x000000021400720c */ /* 0x000fe40003f66270 */
[----:B------:R-:W-:-:S02]  /*8a50*/  ISETP.GE.AND P2, PT, R13, R135, PT ;  /* 0x000000870d00720c */ /* 0x000fc40003f46270 */
[-C--:B------:R-:W-:Y:S02]  /*8a60*/  ISETP.GE.AND P1, PT, R20, R135.reuse, PT ;  /* 0x000000871400720c */ /* 0x080fe40003f26270 */
[----:B------:R-:W-:Y:S02]  /*8a70*/  FSEL R149, R138, -INF , !P3 ;  /* 0xff8000008a957808 */ /* 0x000fe40005800000 */
[----:B------:R-:W-:Y:S02]  /*8a80*/  FSEL R144, R137, -INF , !P2 ;  /* 0xff80000089907808 */ /* 0x000fe40005000000 */
[----:B------:R-:W-:Y:S02]  /*8a90*/  FSEL R150, R136, -INF , !P1 ;  /* 0xff80000088967808 */ /* 0x000fe40004800000 */
[C---:B------:R-:W-:Y:S02]  /*8aa0*/  ISETP.GE.AND P3, PT, R4.reuse, R135, PT ;  /* 0x000000870400720c */ /* 0x040fe40003f66270 */
[-C--:B------:R-:W-:Y:S01]  /*8ab0*/  ISETP.GE.AND P2, PT, R4, R2.reuse, PT ;  /* 0x000000020400720c */ /* 0x080fe20003f46270 */
[----:B------:R-:W-:Y:S01]  /*8ac0*/  VIADD R4, R0, 0x29 ;  /* 0x0000002900047836 */ /* 0x000fe20000000000 */
[----:B------:R-:W-:-:S02]  /*8ad0*/  ISETP.GE.AND P1, PT, R13, R2, PT ;  /* 0x000000020d00720c */ /* 0x000fc40003f26270 */
[----:B------:R-:W-:Y:S02]  /*8ae0*/  FSEL R148, R32, -INF , !P3 ;  /* 0xff80000020947808 */ /* 0x000fe40005800000 */
[----:B------:R-:W-:Y:S02]  /*8af0*/  FSEL R151, R139, -INF , !P1 ;  /* 0xff8000008b977808 */ /* 0x000fe40004800000 */
[C---:B------:R-:W-:Y:S02]  /*8b00*/  ISETP.GE.AND P1, PT, R4.reuse, R135, PT ;  /* 0x000000870400720c */ /* 0x040fe40003f26270 */
[----:B------:R-:W-:Y:S01]  /*8b10*/  ISETP.GE.AND P3, PT, R4, R2, PT ;  /* 0x000000020400720c */ /* 0x000fe20003f66270 */
[----:B------:R-:W-:Y:S01]  /*8b20*/  VIADD R4, R0, 0x31 ;  /* 0x0000003100047836 */ /* 0x000fe20000000000 */
[----:B------:R-:W-:Y:S02]  /*8b30*/  FSEL R147, R34, -INF , !P2 ;  /* 0xff80000022937808 */ /* 0x000fe40005000000 */
[----:B------:R-:W-:-:S02]  /*8b40*/  FSEL R146, R33, -INF , !P1 ;  /* 0xff80000021927808 */ /* 0x000fc40004800000 */
[CC--:B------:R-:W-:Y:S02]  /*8b50*/  ISETP.GE.AND P2, PT, R5.reuse, R135.reuse, PT ;  /* 0x000000870500720c */ /* 0x0c0fe40003f46270 */
[-C--:B------:R-:W-:Y:S01]  /*8b60*/  ISETP.GE.AND P1, PT, R5, R2.reuse, PT ;  /* 0x000000020500720c */ /* 0x080fe20003f26270 */
[----:B------:R-:W-:Y:S01]  /*8b70*/  VIADD R5, R0, 0x38 ;  /* 0x0000003800057836 */ /* 0x000fe20000000000 */
[----:B------:R-:W-:Y:S02]  /*8b80*/  FSEL R145, R35, -INF , !P3 ;  /* 0xff80000023917808 */ /* 0x000fe40005800000 */
[----:B------:R-:W-:Y:S02]  /*8b90*/  FSEL R218, R168, -INF , !P2 ;  /* 0xff800000a8da7808 */ /* 0x000fe40005000000 */
[C---:B------:R-:W-:Y:S02]  /*8ba0*/  ISETP.GE.AND P3, PT, R4.reuse, R135, PT ;  /* 0x000000870400720c */ /* 0x040fe40003f66270 */
[----:B------:R-:W-:Y:S01]  /*8bb0*/  ISETP.GE.AND P2, PT, R4, R2, PT ;  /* 0x000000020400720c */ /* 0x000fe20003f46270 */
[----:B------:R-:W-:Y:S01]  /*8bc0*/  VIADD R4, R0, 0x39 ;  /* 0x0000003900047836 */ /* 0x000fe20000000000 */
[----:B------:R-:W-:-:S02]  /*8bd0*/  FSEL R173, R170, -INF , !P1 ;  /* 0xff800000aaad7808 */ /* 0x000fc40004800000 */
[-C--:B------:R-:W-:Y:S02]  /*8be0*/  ISETP.GE.AND P1, PT, R5, R135.reuse, PT ;  /* 0x000000870500720c */ /* 0x080fe40003f26270 */
[----:B------:R-:W-:Y:S02]  /*8bf0*/  FSEL R216, R169, -INF , !P3 ;  /* 0xff800000a9d87808 */ /* 0x000fe40005800000 */
[----:B------:R-:W-:Y:S02]  /*8c00*/  FSEL R174, R164, -INF , !P1 ;  /* 0xff800000a4ae7808 */ /* 0x000fe40004800000 */
[----:B------:R-:W-:Y:S02]  /*8c10*/  ISETP.GE.AND P1, PT, R4, R135, PT ;  /* 0x000000870400720c */ /* 0x000fe40003f26270 */
[----:B------:R-:W-:Y:S02]  /*8c20*/  FSEL R171, R171, -INF , !P2 ;  /* 0xff800000abab7808 */ /* 0x000fe40005000000 */
[----:B------:R-:W-:-:S02]  /*8c30*/  FSEL R172, R165, -INF , !P1 ;  /* 0xff800000a5ac7808 */ /* 0x000fc40004800000 */
[----:B------:R-:W-:Y:S02]  /*8c40*/  PLOP3.LUT P1, PT, PT, PT, UP0, 0x80, 0x0 ;  /* 0x000000000000781c */ /* 0x000fe40003f2f008 */
[-C--:B------:R-:W-:Y:S02]  /*8c50*/  ISETP.GE.AND P3, PT, R5, R2.reuse, PT ;  /* 0x000000020500720c */ /* 0x080fe40003f66270 */
[----:B------:R-:W-:Y:S02]  /*8c60*/  ISETP.GE.AND P2, PT, R0, R135, PT ;  /* 0x000000870000720c */ /* 0x000fe40003f46270 */
[----:B------:R-:W-:Y:S02]  /*8c70*/  FSEL R169, R166, -INF , !P3 ;  /* 0xff800000a6a97808 */ /* 0x000fe40005800000 */
[----:B------:R-:W-:Y:S02]  /*8c80*/  FSEL R16, R16, -INF , !P2 ;  /* 0xff80000010107808 */ /* 0x000fe40005000000 */
[----:B------:R-:W-:-:S02]  /*8c90*/  ISETP.GE.AND P3, PT, R0, R2, PT ;  /* 0x000000020000720c */ /* 0x000fc40003f66270 */
[----:B------:R-:W-:Y:S02]  /*8ca0*/  ISETP.GE.AND P2, PT, R4, R2, PT ;  /* 0x000000020400720c */ /* 0x000fe40003f46270 */
[----:B------:R-:W-:Y:S02]  /*8cb0*/  FSEL R5, R18, -INF , !P3 ;  /* 0xff80000012057808 */ /* 0x000fe40005800000 */
[----:B------:R-:W-:Y:S01]  /*8cc0*/  FSEL R168, R167, -INF , !P2 ;  /* 0xff800000a7a87808 */ /* 0x000fe20005000000 */
[----:B------:R-:W-:Y:S08]  /*8cd0*/  @!P1 BRA `(.L_x_745) ;  /* 0x0000000c00309947 */ /* 0x000ff00003800000 */
[----:B------:R-:W-:Y:S05]  /*8ce0*/  @!P0 BRA `(.L_x_746) ;  /* 0x00000004001c8947 */ /* 0x000fea0003800000 */
[----:B------:R-:W-:Y:S01]  /*8cf0*/  ULDC UR5, c[0x0][0x380] ;  /* 0x0000e00000057ab9 */ /* 0x000fe20000000800 */
[----:B------:R-:W-:Y:S01]  /*8d00*/  USHF.L.U32 UR6, UR16, 0x6, URZ ;  /* 0x0000000610067899 */ /* 0x000fe2000800063f */
[----:B------:R-:W-:Y:S01]  /*8d10*/  IABS R0, UR5 ;  /* 0x0000000500007c13 */ /* 0x000fe20008000000 */
[----:B------:R-:W-:Y:S02]  /*8d20*/  UMOV UR28, URZ ;  /* 0x0000003f001c7c82 */ /* 0x000fe40008000000 */
[----:B------:R-:W-:Y:S01]  /*8d30*/  UIADD3 UR26, UR6, -0x40, URZ ;  /* 0xffffffc0061a7890 */ /* 0x000fe2000fffe03f */
[----:B------:R-:W-:Y:S02]  /*8d40*/  R2UR UR4, R0 ;  /* 0x00000000000472ca */ /* 0x000fe400000e0000 */
[----:B------:R-:W-:Y:S01]  /*8d50*/  IABS R2, UR6 ;  /* 0x0000000600027c13 */ /* 0x000fe20008000000 */
[----:B------:R-:W-:-:S03]  /*8d60*/  ULOP3.LUT UR6, UR6, UR5, URZ, 0x3c, !UPT ;  /* 0x0000000506067292 */ /* 0x000fc6000f8e3c3f */
[----:B------:R-:W-:Y:S01]  /*8d70*/  R2UR UR25, R2 ;  /* 0x00000000021972ca */ /* 0x000fe200000e0000 */
[----:B------:R-:W-:-:S06]  /*8d80*/  UISETP.GE.AND UP1, UPT, UR6, URZ, UPT ;  /* 0x0000003f0600728c */ /* 0x000fcc000bf26270 */
[----:B------:R-:W1:Y:S08]  /*8d90*/  I2F.RP R6, UR4 ;  /* 0x0000000400067d06 */ /* 0x000e700008209400 */
[----:B-1----:R-:W1:Y:S02]  /*8da0*/  MUFU.RCP R4, R6 ;  /* 0x0000000600047308 */ /* 0x002e640000001000 */
[----:B-1----:R-:W-:-:S06]  /*8db0*/  VIADD R4, R4, 0xffffffe ;  /* 0x0ffffffe04047836 */ /* 0x002fcc0000000000 */
[----:B------:R-:W1:Y:S02]  /*8dc0*/  F2I.FTZ.U32.TRUNC.NTZ R0, R4 ;  /* 0x0000000400007305 */ /* 0x000e64000021f000 */
[----:B-1----:R-:W-:Y:S02]  /*8dd0*/  R2UR UR29, R0 ;  /* 0x00000000001d72ca */ /* 0x002fe400000e0000 */
[----:B------:R-:W-:Y:S01]  /*8de0*/  IABS R0, UR26 ;  /* 0x0000001a00007c13 */ /* 0x000fe20008000000 */
[----:B------:R-:W-:-:S03]  /*8df0*/  ULOP3.LUT UR26, UR26, UR5, URZ, 0x3c, !UPT ;  /* 0x000000051a1a7292 */ /* 0x000fc6000f8e3c3f */
[----:B------:R-:W-:-:S07]  /*8e00*/  R2UR UR18, R0 ;  /* 0x00000000001272ca */ /* 0x000fce00000e0000 */
[----:B------:R-:W-:-:S04]  /*8e10*/  UIADD3 UR7, URZ, -UR29, URZ ;  /* 0x8000001d3f077290 */ /* 0x000fc8000fffe03f */
[----:B------:R-:W-:-:S04]  /*8e20*/  UIMAD UR7, UR7, UR4, URZ ;  /* 0x00000004070772a4 */ /* 0x000fc8000f8e023f */
[----:B------:R-:W-:-:S04]  /*8e30*/  UIMAD.WIDE.U32 UR30, UR29, UR7, UR28 ;  /* 0x000000071d1e72a5 */ /* 0x000fc8000f8e001c */
[----:B------:R-:W-:Y:S02]  /*8e40*/  UIMAD.WIDE.U32 UR28, UR31, UR25, URZ ;  /* 0x000000191f1c72a5 */ /* 0x000fe4000f8e003f */
[----:B------:R-:W-:Y:S02]  /*8e50*/  UIMAD.WIDE.U32 UR30, UR31, UR18, URZ ;  /* 0x000000121f1e72a5 */ /* 0x000fe4000f8e003f */
[----:B------:R-:W-:-:S04]  /*8e60*/  UIADD3 UR24, -UR29, URZ, URZ ;  /* 0x0000003f1d187290 */ /* 0x000fc8000fffe13f */
[----:B------:R-:W-:Y:S01]  /*8e70*/  UIMAD UR24, UR4, UR24, UR25 ;  /* 0x00000018041872a4 */ /* 0x000fe2000f8e0219 */
[----:B------:R-:W-:Y:S02]  /*8e80*/  UMOV UR27, UR31 ;  /* 0x0000001f001b7c82 */ /* 0x000fe40008000000 */
[----:B------:R-:W-:Y:S02]  /*8e90*/  UIADD3 UR7, -UR27, URZ, URZ ;  /* 0x0000003f1b077290 */ /* 0x000fe4000fffe13f */
[----:B------:R-:W-:Y:S02]  /*8ea0*/  UISETP.GT.U32.AND UP2, UPT, UR4, UR24, UPT ;  /* 0x000000180400728c */ /* 0x000fe4000bf44070 */
[----:B------:R-:W-:-:S04]  /*8eb0*/  UIMAD UR7, UR4, UR7, UR18 ;  /* 0x00000007040772a4 */ /* 0x000fc8000f8e0212 */
[----:B------:R-:W-:-:S05]  /*8ec0*/  UISETP.GT.U32.AND UP0, UPT, UR4, UR7, UPT ;  /* 0x000000070400728c */ /* 0x000fca000bf04070 */
[----:B------:R-:W-:Y:S02]  /*8ed0*/  @!UP2 UIADD3 UR24, UR24, -UR4, URZ ;  /* 0x800000041818a290 */ /* 0x000fe4000fffe03f */
[----:B------:R-:W-:Y:S02]  /*8ee0*/  @!UP2 UIADD3 UR29, UR29, 0x1, URZ ;  /* 0x000000011d1da890 */ /* 0x000fe4000fffe03f */
[----:B------:R-:W-:Y:S02]  /*8ef0*/  UISETP.GE.U32.AND UP4, UPT, UR24, UR4, UPT ;  /* 0x000000041800728c */ /* 0x000fe4000bf86070 */
[----:B------:R-:W-:Y:S02]  /*8f00*/  @!UP0 UIADD3 UR7, UR7, -UR4, URZ ;  /* 0x8000000407078290 */ /* 0x000fe4000fffe03f */
[----:B------:R-:W-:Y:S02]  /*8f10*/  @!UP0 UIADD3 UR27, UR27, 0x1, URZ ;  /* 0x000000011b1b8890 */ /* 0x000fe4000fffe03f */
[----:B------:R-:W-:-:S02]  /*8f20*/  UISETP.GE.U32.AND UP3, UPT, UR7, UR4, UPT ;  /* 0x000000040700728c */ /* 0x000fc4000bf66070 */
[----:B------:R-:W-:Y:S02]  /*8f30*/  UISETP.GE.AND UP0, UPT, UR26, URZ, UPT ;  /* 0x0000003f1a00728c */ /* 0x000fe4000bf06270 */
[----:B------:R-:W-:Y:S02]  /*8f40*/  UISETP.NE.AND UP2, UPT, UR5, URZ, UPT ;  /* 0x0000003f0500728c */ /* 0x000fe4000bf45270 */
[----:B------:R-:W-:Y:S02]  /*8f50*/  @UP4 UIADD3 UR29, UR29, 0x1, URZ ;  /* 0x000000011d1d4890 */ /* 0x000fe4000fffe03f */
[----:B------:R-:W-:Y:S02]  /*8f60*/  ULOP3.LUT UR4, URZ, UR5, URZ, 0x33, !UPT ;  /* 0x000000053f047292 */ /* 0x000fe4000f8e333f */
[----:B------:R-:W-:Y:S02]  /*8f70*/  @!UP1 UIADD3 UR29, -UR29, URZ, URZ ;  /* 0x0000003f1d1d9290 */ /* 0x000fe4000fffe13f */
[----:B------:R-:W-:-:S02]  /*8f80*/  @UP3 UIADD3 UR27, UR27, 0x1, URZ ;  /* 0x000000011b1b3890 */ /* 0x000fc4000fffe03f */
[----:B------:R-:W-:Y:S02]  /*8f90*/  USEL UR29, UR4, UR29, !UP2 ;  /* 0x0000001d041d7287 */ /* 0x000fe4000d000000 */
[----:B------:R-:W-:Y:S02]  /*8fa0*/  @!UP0 UIADD3 UR27, -UR27, URZ, URZ ;  /* 0x0000003f1b1b8290 */ /* 0x000fe4000fffe13f */
[----:B------:R-:W-:Y:S02]  /*8fb0*/  UIMAD.WIDE UR6, UR29, 0x4, UR20 ;  /* 0x000000041d0678a5 */ /* 0x000fe4000f8e0214 */
[----:B------:R-:W-:-:S04]  /*8fc0*/  USEL UR4, UR4, UR27, !UP2 ;  /* 0x0000001b04047287 */ /* 0x000fc8000d000000 */
[----:B------:R-:W-:Y:S01]  /*8fd0*/  UIMAD.WIDE UR24, UR4, 0x4, UR20 ;  /* 0x00000004041878a5 */ /* 0x000fe2000f8e0214 */
[----:B------:R-:W-:Y:S02]  /*8fe0*/  IMAD.U32 R8, RZ, RZ, UR6 ;  /* 0x00000006ff087e24 */ /* 0x000fe4000f8e00ff */
[----:B------:R-:W-:-:S03]  /*8ff0*/  IMAD.U32 R9, RZ, RZ, UR7 ;  /* 0x00000007ff097e24 */ /* 0x000fc6000f8e00ff */
[----:B------:R-:W-:Y:S02]  /*9000*/  IMAD.U32 R6, RZ, RZ, UR24 ;  /* 0x00000018ff067e24 */ /* 0x000fe4000f8e00ff */
[----:B------:R-:W-:Y:S01]  /*9010*/  IMAD.U32 R7, RZ, RZ, UR25 ;  /* 0x00000019ff077e24 */ /* 0x000fe2000f8e00ff */
[----:B------:R-:W2:Y:S04]  /*9020*/  LDG.E R2, desc[UR22][R8.64] ;  /* 0x0000001608027981 */ /* 0x000ea8000c1e1900 */
[----:B------:R-:W3:Y:S01]  /*9030*/  LDG.E R0, desc[UR22][R6.64] ;  /* 0x0000001606007981 */ /* 0x000ee2000c1e1900 */
        /* <DEDUP_REMOVED lines=8> */
[----:B--2---:R-:W-:Y:S02]  /*90c0*/  R2UR UR7, R2 ;  /* 0x00000000020772ca */ /* 0x004fe400000e0000 */
[----:B---3--:R-:W-:-:S13]  /*90d0*/  R2UR UR6, R0 ;  /* 0x00000000000672ca */ /* 0x008fda00000e0000 */
[----:B------:R-:W-:-:S04]  /*90e0*/  UIADD3 UR7, -UR7, UR6, URZ ;  /* 0x0000000607077290 */ /* 0x000fc8000fffe13f */
[----:B------:R-:W-:Y:S02]  /*90f0*/  USHF.R.S32.HI UR6, URZ, 0x1f, UR7 ;  /* 0x0000001f3f067899 */ /* 0x000fe40008011407 */
[----:B------:R-:W-:Y:S02]  /*9100*/  UIMAD.WIDE.U32 UR24, UR7, UR4, UR24 ;  /* 0x00000004071872a5 */ /* 0x000fe4000f8e0018 */
[----:B------:R-:W-:-:S04]  /*9110*/  UIMAD UR6, UR6, UR4, URZ ;  /* 0x00000004060672a4 */ /* 0x000fc8000f8e023f */
[----:B------:R-:W-:Y:S01]  /*9120*/  UIMAD UR6, UR7, UR5, UR6 ;  /* 0x00000005070672a4 */ /* 0x000fe2000f8e0206 */
[----:B------:R-:W-:-:S03]  /*9130*/  UMOV UR18, UR24 ;  /* 0x0000001800127c82 */ /* 0x000fc60008000000 */
[----:B------:R-:W-:Y:S01]  /*9140*/  UIADD3 UR6, UR25, UR6, URZ ;  /* 0x0000000619067290 */ /* 0x000fe2000fffe03f */
[----:B------:R-:W-:Y:S11]  /*9150*/  BRA `(.L_x_747) ;  /* 0x0000000000087947 */ /* 0x000ff60003800000 */
.L_x_746:
[----:B------:R-:W-:-:S04]  /*9160*/  ULEA UR18, -UR8, URZ, 0x6 ;  /* 0x0000003f08127291 */ /* 0x000fc8000f8e313f */
[----:B------:R-:W-:-:S12]  /*9170*/  USHF.R.S32.HI UR6, URZ, 0x1f, UR18 ;  /* 0x0000001f3f067899 */ /* 0x000fd80008011412 */
.L_x_747:
[C---:B------:R-:W-:Y:S01]  /*9180*/  @!P5 IADD3 R7, P1, R133.reuse, UR18, RZ ;  /* 0x000000128507dc10 */ /* 0x040fe2000ff3e0ff */
[----:B------:R-:W-:Y:S01]  /*9190*/  IMAD.U32 R29, RZ, RZ, UR18 ;  /* 0x00000012ff1d7e24 */ /* 0x000fe2000f8e00ff */
[----:B------:R-:W-:Y:S01]  /*91a0*/  @!P4 IADD3 R9, P3, R133, UR18, RZ ;  /* 0x000000128509cc10 */ /* 0x000fe2000ff7e0ff */
[----:B------:R-:W-:Y:S01]  /*91b0*/  IMAD.U32 R4, RZ, RZ, UR18 ;  /* 0x00000012ff047e24 */ /* 0x000fe2000f8e00ff */
[----:B------:R-:W-:Y:S01]  /*91c0*/  @!P5 IADD3.X R6, R134, UR6, RZ, P1, !PT ;  /* 0x000000068606dc10 */ /* 0x000fe20008ffe4ff */
[----:B------:R-:W-:Y:S01]  /*91d0*/  IMAD.U32 R2, RZ, RZ, UR6 ;  /* 0x00000006ff027e24 */ /* 0x000fe2000f8e00ff */
[----:B------:R-:W-:Y:S01]  /*91e0*/  @!P5 LEA R26, P1, R7, UR10, 0x1 ;  /* 0x0000000a071adc11 */ /* 0x000fe2000f8208ff */
[----:B------:R-:W-:Y:S01]  /*91f0*/  IMAD.U32 R0, RZ, RZ, UR14 ;  /* 0x0000000eff007e24 */ /* 0x000fe2000f8e00ff */
[-C--:B------:R-:W-:Y:S01]  /*9200*/  @!P6 LEA R28, P2, R29, R208.reuse, 0x1 ;  /* 0x000000d01d1ce211 */ /* 0x080fe200078408ff */
[----:B------:R-:W-:Y:S01]  /*9210*/  IMAD.U32 R11, RZ, RZ, UR13 ;  /* 0x0000000dff0b7e24 */ /* 0x000fe2000f8e00ff */
[----:B------:R-:W-:Y:S01]  /*9220*/  @!P5 LEA.HI.X R27, R7, UR11, R6, 0x1, P1 ;  /* 0x0000000b071bdc11 */ /* 0x000fe200088f0c06 */
[----:B------:R-:W-:Y:S01]  /*9230*/  IMAD.U32 R7, RZ, RZ, UR13 ;  /* 0x0000000dff077e24 */ /* 0x000fe2000f8e00ff */
[----:B------:R-:W-:Y:S01]  /*9240*/  @!P6 LEA.HI.X R29, R4, R209, R2, 0x1, P2 ;  /* 0x000000d1041de211 */ /* 0x000fe200010f0c02 */
[----:B------:R-:W-:Y:S01]  /*9250*/  UIADD3 UR4, UP1, UP0, UR14, UR18, UR14 ;  /* 0x000000120e047290 */ /* 0x000fe2000f83e00e */
[C-C-:B------:R-:W-:Y:S01]  /*9260*/  @!P5 IADD3 R13, P2, P1, R133.reuse, UR18, R0.reuse ;  /* 0x00000012850ddc10 */ /* 0x140fe2000f95e000 */
[----:B------:R1:W-:Y:S01]  /*9270*/  @P6 STS.128 [R203+0x6000], RZ ;  /* 0x006000ffcb006388 */ /* 0x0003e20000000c00 */
[C---:B------:R-:W-:Y:S01]  /*9280*/  @!P4 IADD3.X R2, R134.reuse, UR6, RZ, P3, !PT ;  /* 0x000000068602cc10 */ /* 0x040fe20009ffe4ff */
[----:B------:R-:W-:Y:S01]  /*9290*/  UIADD3.X UR5, UR13, UR6, UR13, UP1, UP0 ;  /* 0x000000060d057290 */ /* 0x000fe20008fe040d */
[C---:B------:R-:W-:Y:S01]  /*92a0*/  @!P5 IADD3.X R4, R134.reuse, UR6, R7, P2, P1 ;  /* 0x000000068604dc10 */ /* 0x040fe200097e2407 */
[----:B------:R-:W-:Y:S01]  /*92b0*/  IMAD.U32 R23, RZ, RZ, UR4 ;  /* 0x00000004ff177e24 */ /* 0x000fe2000f8e00ff */
[----:B------:R-:W-:Y:S01]  /*92c0*/  @!P4 IADD3 R7, P2, P1, R133, UR18, R0 ;  /* 0x000000128507cc10 */ /* 0x000fe2000f95e000 */
[----:B------:R-:W-:Y:S01]  /*92d0*/  VOTEU.ALL UP0, P6 ;  /* 0x00000000003f7886 */ /* 0x000fe20003000000 */
[----:B------:R-:W-:Y:S01]  /*92e0*/  @!P4 LEA R10, P3, R9, UR10, 0x1 ;  /* 0x0000000a090acc11 */ /* 0x000fe2000f8608ff */
[----:B------:R-:W-:Y:S01]  /*92f0*/  @!PT LDS RZ, [RZ] ;  /* 0x00000000fffff984 */ /* 0x000fe20000000800 */
[----:B------:R-:W-:Y:S01]  /*9300*/  @!PT LDS RZ, [RZ] ;  /* 0x00000000fffff984 */ /* 0x000fe20000000800 */
[----:B------:R-:W-:Y:S01]  /*9310*/  @!PT LDS RZ, [RZ] ;  /* 0x00000000fffff984 */ /* 0x000fe20000000800 */
[----:B------:R1:W-:Y:S01]  /*9320*/  @!P6 LDGSTS.E.BYPASS.LTC128B.128 [R203+0x6000], desc[UR22][R28.64] ;  /* 0x060000001ccbefae */ /* 0x0003e2000b901d56 */
[----:B------:R-:W-:Y:S01]  /*9330*/  @!P4 IADD3.X R0, R134, UR6, R11, P2, P1 ;  /* 0x000000068600cc10 */ /* 0x000fe200097e240b */
[----:B------:R-:W-:Y:S01]  /*9340*/  BSSY B0, `(.L_x_748) ;  /* 0x000005f000007945 */ /* 0x000fe20003800000 */
[----:B------:R-:W-:Y:S01]  /*9350*/  @!P5 LEA R24, P2, R13, UR10, 0x1 ;  /* 0x0000000a0d18dc11 */ /* 0x000fe2000f8408ff */
[----:B------:R-:W-:Y:S01]  /*9360*/  @!UP0 UIADD3 UR9, UP1, UR14, UR18, URZ ;  /* 0x000000120e098290 */ /* 0x000fe2000ff3e03f */
[----:B------:R-:W-:Y:S01]  /*9370*/  @!P4 LEA R8, P1, R7, UR10, 0x1 ;  /* 0x0000000a0708cc11 */ /* 0x000fe2000f8208ff */
[----:B------:R1:W-:Y:S01]  /*9380*/  @P5 STS.128 [R203+0x8000], RZ ;  /* 0x008000ffcb005388 */ /* 0x0003e20000000c00 */
[----:B------:R-:W-:Y:S01]  /*9390*/  @!P4 LEA.HI.X R11, R9, UR11, R2, 0x1, P3 ;  /* 0x0000000b090bcc11 */ /* 0x000fe200098f0c02 */
[----:B------:R-:W-:Y:S01]  /*93a0*/  IMAD.U32 R2, RZ, RZ, UR4 ;  /* 0x00000004ff027e24 */ /* 0x000fe2000f8e00ff */
[----:B------:R-:W-:Y:S01]  /*93b0*/  @!P5 LEA.HI.X R25, R13, UR11, R4, 0x1, P2 ;  /* 0x0000000b0d19dc11 */ /* 0x000fe200090f0c04 */
[----:B------:R-:W-:Y:S01]  /*93c0*/  @!UP0 UIADD3.X UR7, UR13, UR6, URZ, UP1, !UPT ;  /* 0x000000060d078290 */ /* 0x000fe20008ffe43f */
[----:B------:R-:W-:Y:S01]  /*93d0*/  @!P4 LEA.HI.X R9, R7, UR11, R0, 0x1, P1 ;  /* 0x0000000b0709cc11 */ /* 0x000fe200088f0c00 */
[----:B------:R-:W-:Y:S01]  /*93e0*/  IMAD.U32 R0, RZ, RZ, UR5 ;  /* 0x00000005ff007e24 */ /* 0x000fe2000f8e00ff */
[----:B------:R-:W-:Y:S01]  /*93f0*/  @!P5 IADD3 R7, P2, R133, UR4, RZ ;  /* 0x000000048507dc10 */ /* 0x000fe2000ff5e0ff */
[----:B------:R-:W-:Y:S01]  /*9400*/  @!PT LDS RZ, [RZ] ;  /* 0x00000000fffff984 */ /* 0x000fe20000000800 */
[----:B------:R-:W-:Y:S01]  /*9410*/  @!PT LDS RZ, [RZ] ;  /* 0x00000000fffff984 */ /* 0x000fe20000000800 */
[----:B------:R-:W-:Y:S01]  /*9420*/  @!PT LDS RZ, [RZ] ;  /* 0x00000000fffff984 */ /* 0x000fe20000000800 */
[----:B------:R1:W-:Y:S01]  /*9430*/  @!P5 LDGSTS.E.BYPASS.LTC128B.128 [R203+0x8000], desc[UR22][R26.64+0x80] ;  /* 0x080000801acbdfae */ /* 0x0003e2000b901d56 */
[----:B------:R-:W-:-:S02]  /*9440*/  @!P6 LEA R22, P1, R23, R208, 0x1 ;  /* 0x000000d01716e211 */ /* 0x000fc400078208ff */
[----:B------:R-:W-:Y:S01]  /*9450*/  @!P5 IADD3.X R4, R134, UR5, RZ, P2, !PT ;  /* 0x000000058604dc10 */ /* 0x000fe200097fe4ff */
[----:B------:R1:W-:Y:S01]  /*9460*/  @P4 STS.128 [R203+0xa000], RZ ;  /* 0x00a000ffcb004388 */ /* 0x0003e20000000c00 */
[C---:B------:R-:W-:Y:S02]  /*9470*/  @!P5 LEA R20, P2, R7.reuse, UR10, 0x1 ;  /* 0x0000000a0714dc11 */ /* 0x040fe4000f8408ff */
[----:B------:R-:W-:Y:S01]  /*9480*/  @!P6 LEA.HI.X R23, R2, R209, R0, 0x1, P1 ;  /* 0x000000d10217e211 */ /* 0x000fe200008f0c00 */
[----:B------:R-:W-:Y:S01]  /*9490*/  IMAD.U32 R2, RZ, RZ, UR7 ;  /* 0x00000007ff027e24 */ /* 0x000fe2000f8e00ff */
[----:B------:R-:W-:Y:S01]  /*94a0*/  @!P5 LEA.HI.X R21, R7, UR11, R4, 0x1, P2 ;  /* 0x0000000b0715dc11 */ /* 0x000fe200090f0c04 */
[----:B------:R-:W-:Y:S01]  /*94b0*/  IMAD.U32 R7, RZ, RZ, UR9 ;  /* 0x00000009ff077e24 */ /* 0x000fe2000f8e00ff */
[----:B------:R-:W-:Y:S01]  /*94c0*/  @!P4 IADD3 R0, P1, R133, UR4, RZ ;  /* 0x000000048500cc10 */ /* 0x000fe2000ff3e0ff */
[----:B------:R-:W-:Y:S01]  /*94d0*/  UIADD3 UR4, UP0, UR14, UR4, URZ ;  /* 0x000000040e047290 */ /* 0x000fe2000ff1e03f */
[----:B------:R-:W-:Y:S01]  /*94e0*/  @!PT LDS RZ, [RZ] ;  /* 0x00000000fffff984 */ /* 0x000fe20000000800 */
[----:B------:R-:W-:Y:S01]  /*94f0*/  @!PT LDS RZ, [RZ] ;  /* 0x00000000fffff984 */ /* 0x000fe20000000800 */
[----:B------:R-:W-:Y:S01]  /*9500*/  @!PT LDS RZ, [RZ] ;  /* 0x00000000fffff984 */ /* 0x000fe20000000800 */
[----:B------:R1:W-:Y:S02]  /*9510*/  @!P4 LDGSTS.E.BYPASS.LTC128B.128 [R203+0xa000], desc[UR22][R10.64+0x100] ;  /* 0x0a0001000acbcfae */ /* 0x0003e4000b901d56 */
[----:B------:R-:W-:-:S02]  /*9520*/  @!P6 LEA R32, P2, R7, R208, 0x1 ;  /* 0x000000d00720e211 */ /* 0x000fc400078408ff */
[----:B------:R-:W-:Y:S01]  /*9530*/  @!P4 IADD3.X R13, R134, UR5, RZ, P1, !PT ;  /* 0x00000005860dcc10 */ /* 0x000fe20008ffe4ff */
[----:B------:R-:W-:Y:S01]  /*9540*/  UIADD3.X UR5, UR13, UR5, URZ, UP0, !UPT ;  /* 0x000000050d057290 */ /* 0x000fe200087fe43f */
[C---:B------:R-:W-:Y:S01]  /*9550*/  @!P4 LEA R30, P1, R0.reuse, UR10, 0x1 ;  /* 0x0000000a001ecc11 */ /* 0x040fe2000f8208ff */
[----:B------:R1:W-:Y:S01]  /*9560*/  @P6 STS.128 [R203+0x6800], RZ ;  /* 0x006800ffcb006388 */ /* 0x0003e20000000c00 */
[----:B------:R-:W-:Y:S01]  /*9570*/  @!P6 LEA.HI.X R33, R7, R209, R2, 0x1, P2 ;  /* 0x000000d10721e211 */ /* 0x000fe200010f0c02 */
[----:B------:R-:W-:Y:S01]  /*9580*/  IMAD.U32 R2, RZ, RZ, UR4 ;  /* 0x00000004ff027e24 */ /* 0x000fe2000f8e00ff */
[----:B------:R-:W-:Y:S01]  /*9590*/  @!P4 LEA.HI.X R31, R0, UR11, R13, 0x1, P1 ;  /* 0x0000000b001fcc11 */ /* 0x000fe200088f0c0d */
[----:B------:R-:W-:Y:S01]  /*95a0*/  IMAD.U32 R13, RZ, RZ, UR4 ;  /* 0x00000004ff0d7e24 */ /* 0x000fe2000f8e00ff */
[----:B------:R-:W-:Y:S01]  /*95b0*/  @!P5 IADD3 R7, P1, R133, UR4, RZ ;  /* 0x000000048507dc10 */ /* 0x000fe2000ff3e0ff */
[----:B------:R-:W-:Y:S01]  /*95c0*/  @!PT LDS RZ, [RZ] ;  /* 0x00000000fffff984 */ /* 0x000fe20000000800 */
[----:B------:R-:W-:Y:S01]  /*95d0*/  @!PT LDS RZ, [RZ] ;  /* 0x00000000fffff984 */ /* 0x000fe20000000800 */
[----:B------:R-:W-:Y:S01]  /*95e0*/  @!PT LDS RZ, [RZ] ;  /* 0x00000000fffff984 */ /* 0x000fe20000000800 */
[----:B------:R1:W-:Y:S01]  /*95f0*/  @!P6 LDGSTS.E.BYPASS.LTC128B.128 [R203+0x6800], desc[UR22][R32.64] ;  /* 0x0680000020cbefae */ /* 0x0003e2000b901d56 */
[----:B------:R-:W-:-:S02]  /*9600*/  IMAD.U32 R0, RZ, RZ, UR5 ;  /* 0x00000005ff007e24 */ /* 0x000fc4000f8e00ff */
[----:B------:R-:W-:Y:S01]  /*9610*/  @!P6 LEA R34, P2, R13, R208, 0x1 ;  /* 0x000000d00d22e211 */ /* 0x000fe200078408ff */
[----:B------:R1:W-:Y:S01]  /*9620*/  @P5 STS.128 [R203+0x8800], RZ ;  /* 0x008800ffcb005388 */ /* 0x0003e20000000c00 */
[----:B------:R-:W-:Y:S02]  /*9630*/  @!P5 IADD3.X R4, R134, UR5, RZ, P1, !PT ;  /* 0x000000058604dc10 */ /* 0x000fe40008ffe4ff */
[C---:B------:R-:W-:Y:S01]  /*9640*/  @!P5 LEA R6, P1, R7.reuse, UR10, 0x1 ;  /* 0x0000000a0706dc11 */ /* 0x040fe2000f8208ff */
[----:B------:R-:W-:Y:S01]  /*9650*/  @!PT LDS RZ, [RZ] ;  /* 0x00000000fffff984 */ /* 0x000fe20000000800 */
[----:B------:R-:W-:Y:S01]  /*9660*/  @!PT LDS RZ, [RZ] ;  /* 0x00000000fffff984 */ /* 0x000fe20000000800 */
[----:B------:R-:W-:Y:S01]  /*9670*/  @!PT LDS RZ, [RZ] ;  /* 0x00000000fffff984 */ /* 0x000fe20000000800 */
[----:B------:R1:W-:Y:S01]  /*9680*/  @!P5 LDGSTS.E.BYPASS.LTC128B.128 [R203+0x8800], desc[UR22][R24.64+0x80] ;  /* 0x0880008018cbdfae */ /* 0x0003e2000b901d56 */
[----:B------:R-:W-:Y:S02]  /*9690*/  @!P6 LEA.HI.X R35, R2, R209, R0, 0x1, P2 ;  /* 0x000000d10223e211 */ /* 0x000fe400010f0c00 */
[----:B------:R-:W-:Y:S01]  /*96a0*/  @!P5 LEA.HI.X R7, R7, UR11, R4, 0x1, P1 ;  /* 0x0000000b0707dc11 */ /* 0x000fe200088f0c04 */
[----:B------:R1:W-:Y:S04]  /*96b0*/  @P4 STS.128 [R203+0xa800], RZ ;  /* 0x00a800ffcb004388 */ /* 0x0003e80000000c00 */
        /* <DEDUP_REMOVED lines=31> */
[----:B------:R-:W-:-:S04]  /*98b0*/  IADD3 R133, P1, R133, UR4, RZ ;  /* 0x0000000485857c10 */ /* 0x000fc8000ff3e0ff */
[----:B------:R-:W-:Y:S02]  /*98c0*/  IADD3.X R134, R134, UR5, RZ, P1, !PT ;  /* 0x0000000586867c10 */ /* 0x000fe40008ffe4ff */
[----:B-1----:R-:W-:-:S04]  /*98d0*/  LEA R6, P1, R133, UR10, 0x1 ;  /* 0x0000000a85067c11 */ /* 0x002fc8000f8208ff */
[----:B------:R-:W-:-:S05]  /*98e0*/  LEA.HI.X R7, R133, UR11, R134, 0x1, P1 ;  /* 0x0000000b85077c11 */ /* 0x000fca00088f0c86 */
[----:B------:R-:W-:Y:S01]  /*98f0*/  @!PT LDS RZ, [RZ] ;  /* 0x00000000fffff984 */ /* 0x000fe20000000800 */
[----:B------:R-:W-:Y:S01]  /*9900*/  @!PT LDS RZ, [RZ] ;  /* 0x00000000fffff984 */ /* 0x000fe20000000800 */
[----:B------:R-:W-:Y:S01]  /*9910*/  @!PT LDS RZ, [RZ] ;  /* 0x00000000fffff984 */ /* 0x000fe20000000800 */
[----:B------:R2:W-:Y:S04]  /*9920*/  LDGSTS.E.BYPASS.LTC128B.128 [R203+0xb800], desc[UR22][R6.64+0x100] ;  /* 0x0b80010006cb7fae */ /* 0x0005e8000b901d56 */
.L_x_749:
[----:B------:R-:W-:Y:S05]  /*9930*/  BSYNC B0 ;  /* 0x0000000000007941 */ /* 0x000fea0003800000 */
.L_x_748:
[----:B------:R-:W0:Y:S01]  /*9940*/  LDGDEPBAR ;  /* 0x00000000000079af */ /* 0x000e220000000000 */
[----:B-12---:R-:W-:Y:S01]  /*9950*/  IMAD.U32 R7, RZ, RZ, UR18 ;  /* 0x00000012ff077e24 */ /* 0x006fe2000f8e00ff */
[----:B------:R-:W-:Y:S01]  /*9960*/  MOV R0, UR6 ;  /* 0x0000000600007c02 */ /* 0x000fe20008000f00 */
[----:B------:R-:W-:-:S03]  /*9970*/  IMAD.U32 R2, RZ, RZ, UR18 ;  /* 0x00000012ff027e24 */ /* 0x000fc6000f8e00ff */
[----:B------:R-:W-:-:S04]  /*9980*/  LEA R208, P1, R7, R208, 0x1 ;  /* 0x000000d007d07211 */ /* 0x000fc800078208ff */
[----:B------:R-:W-:-:S09]  /*9990*/  LEA.HI.X R209, R2, R209, R0, 0x1, P1 ;  /* 0x000000d102d17211 */ /* 0x000fd200008f0c00 */
.L_x_745:
[----:B------:R-:W-:Y:S01]  /*99a0*/  FMNMX.FTZ R9, R132, R16, !PT ;  /* 0x0000001084097209 */ /* 0x000fe20007810000 */
[----:B------:R-:W-:Y:S01]  /*99b0*/  LDSM.16.MT88.4 R32, [R188+0xc000] ;  /* 0x00c00000bc20783b */ /* 0x000fe20000004200 */
[----:B------:R-:W-:Y:S02]  /*99c0*/  FMNMX.FTZ R0, R3, R5, !PT ;  /* 0x0000000503007209 */ /* 0x000fe40007810000 */
[----:B------:R-:W-:Y:S01]  /*99d0*/  FMNMX.FTZ R9, R156, R9, !PT ;  /* 0x000000099c097209 */ /* 0x000fe20007810000 */
[----:B------:R-:W-:Y:S01]  /*99e0*/  LDSM.16.MT88.4 R24, [R189+0xc000] ;  /* 0x00c00000bd18783b */ /* 0x000fe20000004200 */
[----:B------:R-:W-:Y:S02]  /*99f0*/  FMNMX.FTZ R0, R19, R0, !PT ;  /* 0x0000000013007209 */ /* 0x000fe40007810000 */
[----:B------:R-:W-:Y:S01]  /*9a00*/  FMNMX.FTZ R9, R12, R9, !PT ;  /* 0x000000090c097209 */ /* 0x000fe20007810000 */
[----:B------:R-:W-:Y:S01]  /*9a10*/  LDSM.16.MT88.4 R136, [R192+0xc800] ;  /* 0x00c80000c088783b */ /* 0x000fe20000004200 */
[----:B------:R-:W-:-:S02]  /*9a20*/  FMNMX.FTZ R0, R17, R0, !PT ;  /* 0x0000000011007209 */ /* 0x000fc40007810000 */
[----:B------:R-:W-:Y:S01]  /*9a30*/  FMNMX.FTZ R9, R14, R9, !PT ;  /* 0x000000090e097209 */ /* 0x000fe20007810000 */
[----:B------:R-:W-:Y:S01]  /*9a40*/  LDSM.16.MT88.4 R164, [R192+0xd000] ;  /* 0x00d00000c0a4783b */ /* 0x000fe20000004200 */
[----:B------:R-:W-:Y:S02]  /*9a50*/  FMNMX.FTZ R0, R15, R0, !PT ;  /* 0x000000000f007209 */ /* 0x000fe40007810000 */
[----:B------:R-:W-:Y:S02]  /*9a60*/  FMNMX.FTZ R9, R154, R9, !PT ;  /* 0x000000099a097209 */ /* 0x000fe40007810000 */
[----:B------:R-:W-:Y:S02]  /*9a70*/  FMNMX.FTZ R0, R159, R0, !PT ;  /* 0x000000009f007209 */ /* 0x000fe40007810000 */
[----:B------:R-:W-:Y:S02]  /*9a80*/  FMNMX.FTZ R9, R152, R9, !PT ;  /* 0x0000000998097209 */ /* 0x000fe40007810000 */
[----:B------:R-:W-:-:S02]  /*9a90*/  FMNMX.FTZ R0, R157, R0, !PT ;  /* 0x000000009d007209 */ /* 0x000fc40007810000 */
[----:B------:R-:W-:Y:S02]  /*9aa0*/  FMNMX.FTZ R9, R140, R9, !PT ;  /* 0x000000098c097209 */ /* 0x000fe40007810000 */
        /* <DEDUP_REMOVED lines=18> */
[----:B------:R-:W-:-:S03]  /*9bd0*/  FMNMX.FTZ R7, R168, R7, !PT ;  /* 0x00000007a8077209 */ /* 0x000fc60007810000 */
[----:B------:R-:W1:Y:S04]  /*9be0*/  SHFL.BFLY PT, R2, R9, 0x2, 0x1f ;  /* 0x0c401f0009027f89 */ /* 0x000e6800000e0000 */
[----:B------:R-:W2:Y:S01]  /*9bf0*/  SHFL.BFLY PT, R0, R7, 0x2, 0x1f ;  /* 0x0c401f0007007f89 */ /* 0x000ea200000e0000 */
[----:B-1----:R-:W-:-:S03]  /*9c00*/  FMNMX.FTZ R2, R9, R2, !PT ;  /* 0x0000000209027209 */ /* 0x002fc60007810000 */
[----:B------:R-:W-:Y:S01]  /*9c10*/  LDSM.16.MT88.4 R8, [R192+0xc000] ;  /* 0x00c00000c008783b */ /* 0x000fe20000004200 */
[----:B--2---:R-:W-:-:S03]  /*9c20*/  FMNMX.FTZ R0, R7, R0, !PT ;  /* 0x0000000007007209 */ /* 0x004fc60007810000 */
[----:B------:R-:W1:Y:S04]  /*9c30*/  SHFL.BFLY PT, R223, R2, 0x1, 0x1f ;  /* 0x0c201f0002df7f89 */ /* 0x000e6800000e0000 */
[----:B------:R-:W2:Y:S01]  /*9c40*/  SHFL.BFLY PT, R221, R0, 0x1, 0x1f ;  /* 0x0c201f0000dd7f89 */ /* 0x000ea200000e0000 */
[----:B-1----:R-:W-:Y:S02]  /*9c50*/  FMNMX.FTZ R223, R2, R223, !PT ;  /* 0x000000df02df7209 */ /* 0x002fe40007810000 */
[----:B--2---:R-:W-:-:S03]  /*9c60*/  FMNMX.FTZ R221, R0, R221, !PT ;  /* 0x000000dd00dd7209 */ /* 0x004fc60007810000 */
[C---:B------:R-:W-:Y:S01]  /*9c70*/  FMUL.FTZ R175, R223.reuse, UR19 ;  /* 0x00000013dfaf7c20 */ /* 0x040fe20008410000 */
[----:B------:R-:W-:Y:S02]  /*9c80*/  FSETP.NEU.FTZ.AND P2, PT, R223, -INF , PT ;  /* 0xff800000df00780b */ /* 0x000fe40003f5d000 */
[C---:B------:R-:W-:Y:S01]  /*9c90*/  FSETP.NEU.FTZ.AND P1, PT, R221.reuse, -INF , PT ;  /* 0xff800000dd00780b */ /* 0x040fe20003f3d000 */
[----:B------:R-:W-:Y:S01]  /*9ca0*/  FMUL.FTZ R170, R221, UR19 ;  /* 0x00000013ddaa7c20 */ /* 0x000fe20008410000 */
[----:B------:R-:W-:Y:S02]  /*9cb0*/  FSEL R175, R175, RZ, P2 ;  /* 0x000000ffafaf7208 */ /* 0x000fe40001000000 */
[----:B------:R-:W-:Y:S02]  /*9cc0*/  FSEL R6, R221, RZ, P1 ;  /* 0x000000ffdd067208 */ /* 0x000fe40000800000 */
[----:B------:R-:W-:Y:S01]  /*9cd0*/  FSEL R170, R170, RZ, P1 ;  /* 0x000000ffaaaa7208 */ /* 0x000fe20000800000 */
[--C-:B------:R-:W-:Y:S01]  /*9ce0*/  FFMA.FTZ R222, R16, UR19, -R175.reuse ;  /* 0x0000001310de7c23 */ /* 0x100fe200080108af */
[--C-:B------:R-:W-:Y:S01]  /*9cf0*/  FFMA.FTZ R220, R156, UR19, -R175.reuse ;  /* 0x000000139cdc7c23 */ /* 0x100fe200080108af */
[----:B------:R-:W-:Y:S01]  /*9d00*/  FADD.FTZ R6, R3, -R6 ;  /* 0x8000000603067221 */ /* 0x000fe20000010000 */
[--C-:B------:R-:W-:Y:S01]  /*9d10*/  FFMA.FTZ R214, R12, UR19, -R175.reuse ;  /* 0x000000130cd67c23 */ /* 0x100fe200080108af */
[--C-:B------:R-:W-:Y:S01]  /*9d20*/  FFMA.FTZ R212, R5, UR19, -R170.reuse ;  /* 0x0000001305d47c23 */ /* 0x100fe200080108aa */
[--C-:B------:R-:W-:Y:S01]  /*9d30*/  FFMA.FTZ R2, R19, UR19, -R170.reuse ;  /* 0x0000001313027c23 */ /* 0x100fe200080108aa */
[--C-:B------:R-:W-:Y:S01]  /*9d40*/  FFMA.FTZ R0, R17, UR19, -R170.reuse ;  /* 0x0000001311007c23 */ /* 0x100fe200080108aa */
[----:B------:R-:W-:Y:S01]  /*9d50*/  FSEL R5, R223, RZ, P2 ;  /* 0x000000ffdf057208 */ /* 0x000fe20001000000 */
[----:B------:R-:W1:Y:S01]  /*9d60*/  LDSM.16.MT88.4 R16, [R190+0xc000] ;  /* 0x00c00000be10783b */ /* 0x000e620000004200 */
[----:B------:R-:W-:Y:S01]  /*9d70*/  FFMA.FTZ R207, R14, UR19, -R175 ;  /* 0x000000130ecf7c23 */ /* 0x000fe200080108af */
[--C-:B------:R-:W-:Y:S01]  /*9d80*/  FFMA.FTZ R225, R15, UR19, -R170.reuse ;  /* 0x000000130fe17c23 */ /* 0x100fe200080108aa */
[----:B------:R-:W-:Y:S01]  /*9d90*/  FMUL.FTZ R3, R6, UR19 ;  /* 0x0000001306037c20 */ /* 0x000fe20008410000 */
[----:B------:R-:W-:Y:S01]  /*9da0*/  FADD.FTZ R4, R132, -R5 ;  /* 0x8000000584047221 */ /* 0x000fe20000010000 */
[----:B------:R-:W-:Y:S01]  /*9db0*/  MUFU.EX2 R222, R222 ;  /* 0x000000de00de7308 */ /* 0x000fe20000000800 */
[--C-:B------:R-:W-:Y:S01]  /*9dc0*/  FFMA.FTZ R227, R140, UR19, -R175.reuse ;  /* 0x000000138ce37c23 */ /* 0x100fe200080108af */
[--C-:B------:R-:W-:Y:S01]  /*9dd0*/  FFMA.FTZ R228, R142, UR19, -R175.reuse ;  /* 0x000000138ee47c23 */ /* 0x100fe200080108af */
[----:B------:R-:W-:Y:S01]  /*9de0*/  FMUL.FTZ R224, R4, UR19 ;  /* 0x0000001304e07c20 */ /* 0x000fe20008410000 */
[----:B------:R-:W-:Y:S01]  /*9df0*/  LDSM.16.MT88.4 R140, [R188+0x10000] ;  /* 0x01000000bc8c783b */ /* 0x000fe20000004200 */
[--C-:B------:R-:W-:Y:S01]  /*9e00*/  FFMA.FTZ R226, R154, UR19, -R175.reuse ;  /* 0x000000139ae27c23 */ /* 0x100fe200080108af */
[--C-:B------:R-:W-:Y:S01]  /*9e10*/  FFMA.FTZ R229, R152, UR19, -R175.reuse ;  /* 0x0000001398e57c23 */ /* 0x100fe200080108af */
[--C-:B------:R-:W-:Y:S01]  /*9e20*/  FFMA.FTZ R230, R159, UR19, -R170.reuse ;  /* 0x000000139fe67c23 */ /* 0x100fe200080108aa */
[----:B------:R-:W2:Y:S01]  /*9e30*/  MUFU.EX2 R220, R220 ;  /* 0x000000dc00dc7308 */ /* 0x000ea20000000800 */
[--C-:B------:R-:W-:Y:S01]  /*9e40*/  FFMA.FTZ R233, R157, UR19, -R170.reuse ;  /* 0x000000139de97c23 */ /* 0x100fe200080108aa */
[--C-:B------:R-:W-:Y:S01]  /*9e50*/  FFMA.FTZ R231, R153, UR19, -R170.reuse ;  /* 0x0000001399e77c23 */ /* 0x100fe200080108aa */
[--C-:B------:R-:W-:Y:S01]  /*9e60*/  FFMA.FTZ R232, R155, UR19, -R170.reuse ;  /* 0x000000139be87c23 */ /* 0x100fe200080108aa */
[----:B------:R-:W-:Y:S01]  /*9e70*/  LDSM.16.MT88.4 R132, [R189+0xc800] ;  /* 0x00c80000bd84783b */ /* 0x000fe20000004200 */
[--C-:B------:R-:W-:Y:S01]  /*9e80*/  FFMA.FTZ R234, R150, UR19, -R175.reuse ;  /* 0x0000001396ea7c23 */ /* 0x100fe200080108af */
[--C-:B------:R-:W-:Y:S01]  /*9e90*/  FFMA.FTZ R235, R144, UR19, -R175.reuse ;  /* 0x0000001390eb7c23 */ /* 0x100fe200080108af */
[--C-:B------:R-:W-:Y:S01]  /*9ea0*/  FFMA.FTZ R236, R148, UR19, -R175.reuse ;  /* 0x0000001394ec7c23 */ /* 0x100fe200080108af */
[----:B------:R-:W-:Y:S01]  /*9eb0*/  MUFU.EX2 R214, R214 ;  /* 0x000000d600d67308 */ /* 0x000fe20000000800 */
[--C-:B------:R-:W-:Y:S01]  /*9ec0*/  FFMA.FTZ R237, R146, UR19, -R175.reuse ;  /* 0x0000001392ed7c23 */ /* 0x100fe200080108af */
[--C-:B------:R-:W-:Y:S01]  /*9ed0*/  FFMA.FTZ R238, R149, UR19, -R170.reuse ;  /* 0x0000001395ee7c23 */ /* 0x100fe200080108aa */
[--C-:B------:R-:W-:Y:S01]  /*9ee0*/  FFMA.FTZ R239, R151, UR19, -R170.reuse ;  /* 0x0000001397ef7c23 */ /* 0x100fe200080108aa */
[--C-:B------:R-:W-:Y:S01]  /*9ef0*/  FFMA.FTZ R240, R147, UR19, -R170.reuse ;  /* 0x0000001393f07c23 */ /* 0x100fe200080108aa */
[--C-:B------:R-:W-:Y:S01]  /*9f00*/  FFMA.FTZ R241, R145, UR19, -R170.reuse ;  /* 0x0000001391f17c23 */ /* 0x100fe200080108aa */
[----:B------:R-:W-:Y:S01]  /*9f10*/  LDSM.16.MT88.4 R148, [R189+0xd000] ;  /* 0x00d00000bd94783b */ /* 0x000fe20000004200 */
[--C-:B------:R-:W-:Y:S01]  /*9f20*/  FFMA.FTZ R242, R218, UR19, -R175.reuse ;  /* 0x00000013daf27c23 */ /* 0x100fe200080108af */
[----:B------:R-:W3:Y:S01]  /*9f30*/  MUFU.EX2 R207, R207 ;  /* 0x000000cf00cf7308 */ /* 0x000ee20000000800 */
[----:B--2---:R-:W-:Y:S01]  /*9f40*/  F2FP.F16.F32.PACK_AB R4, R220, R222 ;  /* 0x000000dedc04723e */ /* 0x004fe200000000ff */
[----:B------:R-:W-:Y:S01]  /*9f50*/  LDSM.16.MT88.4 R156, [R190+0xd000] ;  /* 0x00d00000be9c783b */ /* 0x000fe20000004200 */
[--C-:B------:R-:W-:Y:S01]  /*9f60*/  FFMA.FTZ R243, R216, UR19, -R175.reuse ;  /* 0x00000013d8f37c23 */ /* 0x100fe200080108af */
[--C-:B------:R-:W-:Y:S01]  /*9f70*/  FFMA.FTZ R244, R174, UR19, -R175.reuse ;  /* 0x00000013aef47c23 */ /* 0x100fe200080108af */
[----:B------:R-:W-:Y:S01]  /*9f80*/  FFMA.FTZ R245, R172, UR19, -R175 ;  /* 0x00000013acf57c23 */ /* 0x000fe200080108af */
[--C-:B------:R-:W-:Y:S01]  /*9f90*/  FFMA.FTZ R246, R173, UR19, -R170.reuse ;  /* 0x00000013adf67c23 */ /* 0x100fe200080108aa */
[--C-:B------:R-:W-:Y:S01]  /*9fa0*/  FFMA.FTZ R247, R171, UR19, -R170.reuse ;  /* 0x00000013abf77c23 */ /* 0x100fe200080108aa */
[----:B------:R-:W-:Y:S01]  /*9fb0*/  MUFU.EX2 R212, R212 ;  /* 0x000000d400d47308 */ /* 0x000fe20000000800 */
[--C-:B------:R-:W-:Y:S01]  /*9fc0*/  FFMA.FTZ R248, R169, UR19, -R170.reuse ;  /* 0x00000013a9f87c23 */ /* 0x100fe200080108aa */
[----:B------:R-:W-:Y:S01]  /*9fd0*/  FFMA.FTZ R249, R168, UR19, -R170 ;  /* 0x00000013a8f97c23 */ /* 0x000fe200080108aa */
[----:B------:R-:W-:Y:S04]  /*9fe0*/  LDSM.16.MT88.4 R172, [R190+0x11800] ;  /* 0x01180000beac783b */ /* 0x000fe80000004200 */
[----:B------:R-:W-:Y:S01]  /*9ff0*/  LDSM.16.MT88.4 R216, [R192+0x11800] ;  /* 0x01180000c0d8783b */ /* 0x000fe20000004200 */
[----:B------:R-:W2:Y:S01]  /*a000*/  MUFU.EX2 R2, R2 ;  /* 0x0000000200027308 */ /* 0x000ea20000000800 */
[----:B---3--:R-:W-:-:S07]  /*a010*/  F2FP.F16.F32.PACK_AB R6, R207, R214 ;  /* 0x000000d6cf06723e */ /* 0x008fce00000000ff */
[----:B------:R-:W-:Y:S08]  /*a020*/  MUFU.EX2 R0, R0 ;  /* 0x0000000000007308 */ /* 0x000ff00000000800 */
[----:B------:R-:W3:Y:S01]  /*a030*/  MUFU.EX2 R225, R225 ;  /* 0x000000e100e17308 */ /* 0x000ee20000000800 */
[----:B--2---:R-:W-:-:S07]  /*a040*/  F2FP.F16.F32.PACK_AB R5, R2, R212 ;  /* 0x000000d40205723e */ /* 0x004fce00000000ff */
[----:B------:R-:W2:Y:S08]  /*a050*/  MUFU.EX2 R224, R224 ;  /* 0x000000e000e07308 */ /* 0x000eb00000000800 */
[----:B------:R-:W4:Y:S01]  /*a060*/  MUFU.EX2 R3, R3 ;  /* 0x0000000300037308 */ /* 0x000f220000000800 */
[----:B---3--:R-:W-:-:S07]  /*a070*/  F2FP.F16.F32.PACK_AB R7, R225, R0 ;  /* 0x00000000e107723e */ /* 0x008fce00000000ff */
[----:B------:R-:W-:Y:S01]  /*a080*/  MUFU.EX2 R226, R226 ;  /* 0x000000e200e27308 */ /* 0x000fe20000000800 */
[-C--:B--2---:R-:W-:Y:S01]  /*a090*/  FMUL.FTZ R12, R128, R224.reuse ;  /* 0x000000e0800c7220 */ /* 0x084fe20000410000 */
[-C--:B------:R-:W-:Y:S01]  /*a0a0*/  FMUL.FTZ R13, R129, R224.reuse ;  /* 0x000000e0810d7220 */ /* 0x080fe20000410000 */
[-C--:B------:R-:W-:Y:S01]  /*a0b0*/  FMUL.FTZ R36, R36, R224.reuse ;  /* 0x000000e024247220 */ /* 0x080fe20000410000 */
[-C--:B------:R-:W-:Y:S01]  /*a0c0*/  FMUL.FTZ R37, R37, R224.reuse ;  /* 0x000000e025257220 */ /* 0x080fe20000410000 */
[-C--:B------:R-:W-:Y:S01]  /*a0d0*/  FMUL.FTZ R20, R40, R224.reuse ;  /* 0x000000e028147220 */ /* 0x080fe20000410000 */
[-C--:B------:R-:W-:Y:S01]  /*a0e0*/  FMUL.FTZ R21, R41, R224.reuse ;  /* 0x000000e029157220 */ /* 0x080fe20000410000 */
[-C--:B------:R-:W-:Y:S01]  /*a0f0*/  FMUL.FTZ R44, R44, R224.reuse ;  /* 0x000000e02c2c7220 */ /* 0x080fe20000410000 */
[-C--:B------:R-:W-:Y:S01]  /*a100*/  FMUL.FTZ R45, R45, R224.reuse ;  /* 0x000000e02d2d7220 */ /* 0x080fe20000410000 */
[-C--:B----4-:R-:W-:Y:S01]  /*a110*/  FMUL.FTZ R14, R130, R3.reuse ;  /* 0x00000003820e7220 */ /* 0x090fe20000410000 */
[-C--:B------:R-:W-:Y:S01]  /*a120*/  FMUL.FTZ R15, R131, R3.reuse ;  /* 0x00000003830f7220 */ /* 0x080fe20000410000 */
[-C--:B------:R-:W-:Y:S01]  /*a130*/  FMUL.FTZ R38, R38, R3.reuse ;  /* 0x0000000326267220 */ /* 0x080fe20000410000 */
[-C--:B------:R-:W-:Y:S01]  /*a140*/  FMUL.FTZ R39, R39, R3.reuse ;  /* 0x0000000327277220 */ /* 0x080fe20000410000 */
[-C--:B------:R-:W-:Y:S01]  /*a150*/  FMUL.FTZ R22, R42, R3.reuse ;  /* 0x000000032a167220 */ /* 0x080fe20000410000 */
[-C--:B------:R-:W-:Y:S01]  /*a160*/  FMUL.FTZ R23, R43, R3.reuse ;  /* 0x000000032b177220 */ /* 0x080fe20000410000 */
[-C--:B------:R-:W-:Y:S01]  /*a170*/  FMUL.FTZ R46, R46, R3.reuse ;  /* 0x000000032e2e7220 */ /* 0x080fe20000410000 */
[-C--:B------:R-:W-:Y:S01]  /*a180*/  FMUL.FTZ R47, R47, R3.reuse ;  /* 0x000000032f2f7220 */ /* 0x080fe20000410000 */
[----:B------:R-:W2:Y:S01]  /*a190*/  LDSM.16.MT88.4 R40, [R192+0xe000] ;  /* 0x00e00000c028783b */ /* 0x000ea20000004200 */
[C---:B------:R-:W-:Y:S01]  /*a1a0*/  HMMA.16816.F32 R12, R4.reuse, R8, R12 ;  /* 0x00000008040c723c */ /* 0x040fe2000000180c */
[-C--:B------:R-:W-:Y:S01]  /*a1b0*/  FMUL.FTZ R28, R48, R224.reuse ;  /* 0x000000e0301c7220 */ /* 0x080fe20000410000 */
[-C--:B------:R-:W-:Y:S01]  /*a1c0*/  FMUL.FTZ R29, R49, R224.reuse ;  /* 0x000000e0311d7220 */ /* 0x080fe20000410000 */
[-C--:B------:R-:W-:Y:S01]  /*a1d0*/  FMUL.FTZ R30, R50, R3.reuse ;  /* 0x00000003321e7220 */ /* 0x080fe20000410000 */
[-C--:B------:R-:W-:Y:S01]  /*a1e0*/  FMUL.FTZ R31, R51, R3.reuse ;  /* 0x00000003331f7220 */ /* 0x080fe20000410000 */
[-C--:B------:R-:W-:Y:S01]  /*a1f0*/  FMUL.FTZ R60, R60, R224.reuse ;  /* 0x000000e03c3c7220 */ /* 0x080fe20000410000 */
[C---:B------:R-:W-:Y:S01]  /*a200*/  HMMA.16816.F32 R8, R4.reuse, R10, R36 ;  /* 0x0000000a0408723c */ /* 0x040fe20000001824 */
[----:B------:R-:W-:Y:S01]  /*a210*/  LDSM.16.MT88.4 R48, [R190+0xe000] ;  /* 0x00e00000be30783b */ /* 0x000fe20000004200 */
[-C--:B------:R-:W-:Y:S01]  /*a220*/  FMUL.FTZ R61, R61, R224.reuse ;  /* 0x000000e03d3d7220 */ /* 0x080fe20000410000 */
[-C--:B------:R-:W-:Y:S01]  /*a230*/  FMUL.FTZ R62, R62, R3.reuse ;  /* 0x000000033e3e7220 */ /* 0x080fe20000410000 */
[-C--:B------:R-:W-:Y:S01]  /*a240*/  FMUL.FTZ R63, R63, R3.reuse ;  /* 0x000000033f3f7220 */ /* 0x080fe20000410000 */
[-C--:B------:R-:W-:Y:S01]  /*a250*/  FMUL.FTZ R68, R68, R224.reuse ;  /* 0x000000e044447220 */ /* 0x080fe20000410000 */
[C---:B-1----:R-:W-:Y:S01]  /*a260*/  HMMA.16816.F32 R20, R4.reuse, R16, R20 ;  /* 0x000000100414723c */ /* 0x042fe20000001814 */
[-C--:B------:R-:W-:Y:S01]  /*a270*/  FMUL.FTZ R36, R56, R224.reuse ;  /* 0x000000e038247220 */ /* 0x080fe20000410000 */
[-C--:B------:R-:W-:Y:S01]  /*a280*/  FMUL.FTZ R37, R57, R224.reuse ;  /* 0x000000e039257220 */ /* 0x080fe20000410000 */
[-C--:B------:R-:W-:Y:S01]  /*a290*/  FMUL.FTZ R38, R58, R3.reuse ;  /* 0x000000033a267220 */ /* 0x080fe20000410000 */
[-C--:B------:R-:W-:Y:S01]  /*a2a0*/  FMUL.FTZ R39, R59, R3.reuse ;  /* 0x000000033b277220 */ /* 0x080fe20000410000 */
[-C--:B------:R-:W-:Y:S01]  /*a2b0*/  FMUL.FTZ R69, R69, R224.reuse ;  /* 0x000000e045457220 */ /* 0x080fe20000410000 */
[C---:B------:R-:W-:Y:S01]  /*a2c0*/  HMMA.16816.F32 R16, R4.reuse, R18, R44 ;  /* 0x000000120410723c */ /* 0x040fe2000000182c */
[----:B------:R-:W1:Y:S01]  /*a2d0*/  LDSM.16.MT88.4 R56, [R189+0xe000] ;  /* 0x00e00000bd38783b */ /* 0x000e620000004200 */
[-C--:B------:R-:W-:Y:S01]  /*a2e0*/  FMUL.FTZ R70, R70, R3.reuse ;  /* 0x0000000346467220 */ /* 0x080fe20000410000 */
[-C--:B------:R-:W-:Y:S01]  /*a2f0*/  FMUL.FTZ R71, R71, R3.reuse ;  /* 0x0000000347477220 */ /* 0x080fe20000410000 */
[-C--:B------:R-:W-:Y:S01]  /*a300*/  FMUL.FTZ R52, R52, R224.reuse ;  /* 0x000000e034347220 */ /* 0x080fe20000410000 */
[-C--:B------:R-:W-:Y:S01]  /*a310*/  FMUL.FTZ R53, R53, R224.reuse ;  /* 0x000000e035357220 */ /* 0x080fe20000410000 */
[C---:B------:R-:W-:Y:S01]  /*a320*/  HMMA.16816.F32 R36, R4.reuse, R32, R36 ;  /* 0x000000200424723c */ /* 0x040fe20000001824 */
[-C--:B------:R-:W-:Y:S01]  /*a330*/  FMUL.FTZ R44, R64, R224.reuse ;  /* 0x000000e0402c7220 */ /* 0x080fe20000410000 */
[-C--:B------:R-:W-:Y:S01]  /*a340*/  FMUL.FTZ R45, R65, R224.reuse ;  /* 0x000000e0412d7220 */ /* 0x080fe20000410000 */
[-C--:B------:R-:W-:Y:S01]  /*a350*/  FMUL.FTZ R46, R66, R3.reuse ;  /* 0x00000003422e7220 */ /* 0x080fe20000410000 */
[-C--:B------:R-:W-:Y:S01]  /*a360*/  FMUL.FTZ R47, R67, R3.reuse ;  /* 0x00000003432f7220 */ /* 0x080fe20000410000 */
[-C--:B------:R-:W-:Y:S01]  /*a370*/  FMUL.FTZ R54, R54, R3.reuse ;  /* 0x0000000336367220 */ /* 0x080fe20000410000 */
[----:B------:R-:W3:Y:S01]  /*a380*/  LDSM.16.MT88.4 R64, [R188+0xe000] ;  /* 0x00e00000bc40783b */ /* 0x000ee20000004200 */
[C---:B------:R-:W-:Y:S01]  /*a390*/  HMMA.16816.F32 R32, R4.reuse, R34, R60 ;  /* 0x000000220420723c */ /* 0x040fe2000000183c */
[-C--:B------:R-:W-:Y:S01]  /*a3a0*/  FMUL.FTZ R55, R55, R3.reuse ;  /* 0x0000000337377220 */ /* 0x080fe20000410000 */
[-C--:B------:R-:W-:Y:S01]  /*a3b0*/  FMUL.FTZ R84, R84, R224.reuse ;  /* 0x000000e054547220 */ /* 0x080fe20000410000 */
[-C--:B------:R-:W-:Y:S01]  /*a3c0*/  FMUL.FTZ R85, R85, R224.reuse ;  /* 0x000000e055557220 */ /* 0x080fe20000410000 */
[-C--:B------:R-:W-:Y:S01]  /*a3d0*/  FMUL.FTZ R86, R86, R3.reuse ;  /* 0x0000000356567220 */ /* 0x080fe20000410000 */
[-C--:B------:R-:W-:Y:S01]  /*a3e0*/  FMUL.FTZ R87, R87, R3.reuse ;  /* 0x0000000357577220 */ /* 0x080fe20000410000 */
[-C--:B------:R-:W-:Y:S01]  /*a3f0*/  FMUL.FTZ R92, R92, R224.reuse ;  /* 0x000000e05c5c7220 */ /* 0x080fe20000410000 */
[-C--:B------:R-:W-:Y:S01]  /*a400*/  FMUL.FTZ R60, R80, R224.reuse ;  /* 0x000000e0503c7220 */ /* 0x080fe20000410000 */
[C---:B--2---:R-:W-:Y:S01]  /*a410*/  HMMA.16816.F32 R44, R4.reuse, R40, R44 ;  /* 0x00000028042c723c */ /* 0x044fe2000000182c */
[-C--:B------:R-:W-:Y:S01]  /*a420*/  FMUL.FTZ R61, R81, R224.reuse ;  /* 0x000000e0513d7220 */ /* 0x080fe20000410000 */
        /* <DEDUP_REMOVED lines=31> */
[----:B------:R-:W2:Y:S01]  /*a620*/  MUFU.EX2 R229, R229 ;  /* 0x000000e500e57308 */ /* 0x000ea20000000800 */
[-C--:B------:R-:W-:Y:S01]  /*a630*/  FMUL.FTZ R124, R124, R224.reuse ;  /* 0x000000e07c7c7220 */ /* 0x080fe20000410000 */
[----:B------:R-:W-:Y:S01]  /*a640*/  LDSM.16.MT88.4 R72, [R192+0x10000] ;  /* 0x01000000c048783b */ /* 0x000fe20000004200 */
[C---:B---3--:R-:W-:Y:S01]  /*a650*/  HMMA.16816.F32 R68, R4.reuse, R64, R68 ;  /* 0x000000400444723c */ /* 0x048fe20000001844 */
[-C--:B------:R-:W-:Y:S01]  /*a660*/  FMUL.FTZ R125, R125, R224.reuse ;  /* 0x000000e07d7d7220 */ /* 0x080fe20000410000 */
[-C--:B------:R-:W-:Y:S01]  /*a670*/  FMUL.FTZ R126, R126, R3.reuse ;  /* 0x000000037e7e7220 */ /* 0x080fe20000410000 */
[----:B------:R-:W-:Y:S01]  /*a680*/  LDSM.16.MT88.4 R108, [R190+0xe800] ;  /* 0x00e80000be6c783b */ /* 0x000fe20000004200 */
[-C--:B------:R-:W-:Y:S01]  /*a690*/  FMUL.FTZ R127, R127, R3.reuse ;  /* 0x000000037f7f7220 */ /* 0x080fe20000410000 */
[----:B------:R-:W-:Y:S01]  /*a6a0*/  MUFU.EX2 R227, R227 ;  /* 0x000000e300e37308 */ /* 0x000fe20000000800 */
[C---:B------:R-:W-:Y:S01]  /*a6b0*/  HMMA.16816.F32 R64, R4.reuse, R66, R92 ;  /* 0x000000420440723c */ /* 0x040fe2000000185c */
[----:B------:R-:W3:Y:S01]  /*a6c0*/  LDSM.16.MT88.4 R92, [R189+0x10000] ;  /* 0x01000000bd5c783b */ /* 0x000ee20000004200 */
[-C--:B------:R-:W-:Y:S01]  /*a6d0*/  FMUL.FTZ R100, R100, R224.reuse ;  /* 0x000000e064647220 */ /* 0x080fe20000410000 */
[-C--:B------:R-:W-:Y:S01]  /*a6e0*/  FMUL.FTZ R101, R101, R224.reuse ;  /* 0x000000e065657220 */ /* 0x080fe20000410000 */
[-C--:B------:R-:W-:Y:S01]  /*a6f0*/  FMUL.FTZ R102, R102, R3.reuse ;  /* 0x0000000366667220 */ /* 0x080fe20000410000 */
[----:B------:R-:W-:Y:S01]  /*a700*/  LDSM.16.MT88.4 R104, [R189+0xe800] ;  /* 0x00e80000bd68783b */ /* 0x000fe20000004200 */
[C---:B------:R-:W-:Y:S01]  /*a710*/  HMMA.16816.F32 R52, R4.reuse, R48, R52 ;  /* 0x000000300434723c */ /* 0x040fe20000001834 */
[----:B------:R-:W-:Y:S01]  /*a720*/  MUFU.EX2 R228, R228 ;  /* 0x000000e400e47308 */ /* 0x000fe20000000800 */
[-C--:B------:R-:W-:Y:S01]  /*a730*/  FMUL.FTZ R103, R103, R3.reuse ;  /* 0x0000000367677220 */ /* 0x080fe20000410000 */
[-C--:B------:R-:W-:Y:S01]  /*a740*/  FMUL.FTZ R116, R116, R224.reuse ;  /* 0x000000e074747220 */ /* 0x080fe20000410000 */
[-C--:B------:R-:W-:Y:S01]  /*a750*/  FMUL.FTZ R117, R117, R224.reuse ;  /* 0x000000e075757220 */ /* 0x080fe20000410000 */
[-C--:B------:R-:W-:Y:S01]  /*a760*/  FMUL.FTZ R118, R118, R3.reuse ;  /* 0x0000000376767220 */ /* 0x080fe20000410000 */
[----:B------:R-:W-:Y:S01]  /*a770*/  HMMA.16816.F32 R48, R4, R50, R76 ;  /* 0x000000320430723c */ /* 0x000fe2000000184c */
[----:B------:R-:W-:Y:S01]  /*a780*/  FMUL.FTZ R119, R119, R3 ;  /* 0x0000000377777220 */ /* 0x000fe20000410000 */
[----:B------:R-:W-:Y:S01]  /*a790*/  LDSM.16.MT88.4 R128, [R188+0xc800] ;  /* 0x00c80000bc80783b */ /* 0x000fe20000004200 */
[----:B------:R-:W-:Y:S01]  /*a7a0*/  MUFU.EX2 R230, R230 ;  /* 0x000000e600e67308 */ /* 0x000fe20000000800 */
[----:B------:R-:W-:-:S03]  /*a7b0*/  FFMA.FTZ R213, R213, R224, R222 ;  /* 0x000000e0d5d57223 */ /* 0x000fc600000100de */
[-C--:B------:R-:W-:Y:S01]  /*a7c0*/  FMUL.FTZ R76, R96, R224.reuse ;  /* 0x000000e0604c7220 */ /* 0x080fe20000410000 */
[-C--:B------:R-:W-:Y:S01]  /*a7d0*/  FMUL.FTZ R77, R97, R224.reuse ;  /* 0x000000e0614d7220 */ /* 0x080fe20000410000 */
[-C--:B------:R-:W-:Y:S01]  /*a7e0*/  FMUL.FTZ R78, R98, R3.reuse ;  /* 0x00000003624e7220 */ /* 0x080fe20000410000 */
[-C--:B------:R-:W-:Y:S01]  /*a7f0*/  FMUL.FTZ R79, R99, R3.reuse ;  /* 0x00000003634f7220 */ /* 0x080fe20000410000 */
[-C--:B------:R-:W-:Y:S01]  /*a800*/  FMUL.FTZ R96, R112, R224.reuse ;  /* 0x000000e070607220 */ /* 0x080fe20000410000 */
[----:B------:R-:W-:Y:S01]  /*a810*/  FMUL.FTZ R97, R113, R224 ;  /* 0x000000e071617220 */ /* 0x000fe20000410000 */
[-C--:B------:R-:W-:Y:S01]  /*a820*/  FMUL.FTZ R98, R114, R3.reuse ;  /* 0x0000000372627220 */ /* 0x080fe20000410000 */
[----:B------:R-:W-:Y:S01]  /*a830*/  FMUL.FTZ R99, R115, R3 ;  /* 0x0000000373637220 */ /* 0x000fe20000410000 */
[----:B------:R-:W4:Y:S01]  /*a840*/  MUFU.EX2 R233, R233 ;  /* 0x000000e900e97308 */ /* 0x000f220000000800 */
[----:B------:R-:W5:Y:S01]  /*a850*/  LDSM.16.MT88.4 R112, [R190+0xc800] ;  /* 0x00c80000be70783b */ /* 0x000f620000004200 */
[----:B-1----:R-:W-:Y:S01]  /*a860*/  HMMA.16816.F32 R80, R4, R84, R80 ;  /* 0x000000540450723c */ /* 0x002fe20000001850 */
[----:B------:R-:W-:-:S04]  /*a870*/  FADD.FTZ R213, R220, R213 ;  /* 0x000000d5dcd57221 */ /* 0x000fc80000010000 */
[----:B------:R-:W-:Y:S01]  /*a880*/  FADD.FTZ R214, R214, R213 ;  /* 0x000000d5d6d67221 */ /* 0x000fe20000010000 */
[----:B------:R-:W-:Y:S01]  /*a890*/  MUFU.EX2 R231, R231 ;  /* 0x000000e700e77308 */ /* 0x000fe20000000800 */
[----:B------:R-:W-:Y:S02]  /*a8a0*/  HMMA.16816.F32 R88, R4, R86, R88 ;  /* 0x000000560458723c */ /* 0x000fe40000001858 */
[----:B------:R-:W-:-:S04]  /*a8b0*/  FADD.FTZ R207, R207, R214 ;  /* 0x000000d6cfcf7221 */ /* 0x000fc80000010000 */
[C---:B---3--:R-:W-:Y:S01]  /*a8c0*/  HMMA.16816.F32 R84, R4.reuse, R92, R124 ;  /* 0x0000005c0454723c */ /* 0x048fe2000000187c */
[----:B------:R-:W1:Y:S01]  /*a8d0*/  MUFU.EX2 R232, R232 ;  /* 0x000000e800e87308 */ /* 0x000e620000000800 */
[----:B------:R-:W-:Y:S04]  /*a8e0*/  LDSM.16.MT88.4 R124, [R192+0xe800] ;  /* 0x00e80000c07c783b */ /* 0x000fe80000004200 */
[C---:B------:R-:W-:Y:S03]  /*a8f0*/  HMMA.16816.F32 R76, R4.reuse, R72, R76 ;  /* 0x00000048044c723c */ /* 0x040fe6000000184c */
[----:B------:R-:W-:Y:S03]  /*a900*/  MUFU.EX2 R234, R234 ;  /* 0x000000ea00ea7308 */ /* 0x000fe60000000800 */
[C---:B------:R-:W-:Y:S05]  /*a910*/  HMMA.16816.F32 R92, R4.reuse, R94, R96 ;  /* 0x0000005e045c723c */ /* 0x040fea0000001860 */
[----:B------:R-:W-:Y:S01]  /*a920*/  MUFU.EX2 R235, R235 ;  /* 0x000000eb00eb7308 */ /* 0x000fe20000000800 */
[C---:B------:R-:W-:Y:S01]  /*a930*/  HMMA.16816.F32 R72, R4.reuse, R74, R100 ;  /* 0x0000004a0448723c */ /* 0x040fe20000001864 */
[-C--:B------:R-:W-:Y:S01]  /*a940*/  FMUL.FTZ R96, R120, R224.reuse ;  /* 0x000000e078607220 */ /* 0x080fe20000410000 */
[----:B------:R-:W-:Y:S01]  /*a950*/  FMUL.FTZ R97, R121, R224 ;  /* 0x000000e079617220 */ /* 0x000fe20000410000 */
[-C--:B------:R-:W-:Y:S01]  /*a960*/  FMUL.FTZ R98, R122, R3.reuse ;  /* 0x000000037a627220 */ /* 0x080fe20000410000 */
[-C--:B------:R-:W-:Y:S01]  /*a970*/  FMUL.FTZ R99, R123, R3.reuse ;  /* 0x000000037b637220 */ /* 0x080fe20000410000 */
[----:B------:R-:W-:Y:S01]  /*a980*/  FFMA.FTZ R3, R211, R3, R212 ;  /* 0x00000003d3037223 */ /* 0x000fe200000100d4 */
[----:B------:R-:W3:Y:S01]  /*a990*/  LDSM.16.MT88.4 R120, [R192+0x10800] ;  /* 0x01080000c078783b */ /* 0x000ee20000004200 */
[----:B--2---:R-:W-:Y:S01]  /*a9a0*/  F2FP.F16.F32.PACK_AB R100, R229, R226 ;  /* 0x000000e2e564723e */ /* 0x004fe200000000ff */
[----:B------:R-:W-:Y:S01]  /*a9b0*/  MUFU.EX2 R236, R236 ;  /* 0x000000ec00ec7308 */ /* 0x000fe20000000800 */
[----:B----4-:R-:W-:Y:S01]  /*a9c0*/  F2FP.F16.F32.PACK_AB R101, R233, R230 ;  /* 0x000000e6e965723e */ /* 0x010fe200000000ff */
[----:B------:R-:W-:Y:S01]  /*a9d0*/  FADD.FTZ R3, R2, R3 ;  /* 0x0000000302037221 */ /* 0x000fe20000010000 */
[----:B------:R-:W-:Y:S01]  /*a9e0*/  F2FP.F16.F32.PACK_AB R102, R228, R227 ;  /* 0x000000e3e466723e */ /* 0x000fe200000000ff */
[----:B------:R-:W-:Y:S01]  /*a9f0*/  HMMA.16816.F32 R96, R4, R140, R96 ;  /* 0x0000008c0460723c */ /* 0x000fe20000001860 */
[----:B-1----:R-:W-:Y:S01]  /*aa00*/  F2FP.F16.F32.PACK_AB R103, R232, R231 ;  /* 0x000000e7e867723e */ /* 0x002fe200000000ff */
[----:B------:R-:W-:-:S02]  /*aa10*/  FADD.FTZ R0, R0, R3 ;  /* 0x0000000300007221 */ /* 0x000fc40000010000 */
[----:B------:R-:W-:Y:S02]  /*aa20*/  MUFU.EX2 R237, R237 ;  /* 0x000000ed00ed7308 */ /* 0x000fe40000000800 */
[----:B------:R-:W-:Y:S01]  /*aa30*/  HMMA.16816.F32 R4, R4, R142, R116 ;  /* 0x0000008e0404723c */ /* 0x000fe20000001874 */
[----:B------:R-:W-:Y:S01]  /*aa40*/  LDSM.16.MT88.4 R116, [R188+0x10800] ;  /* 0x01080000bc74783b */ /* 0x000fe20000004200 */
[----:B------:R-:W-:Y:S01]  /*aa50*/  FADD.FTZ R225, R225, R0 ;  /* 0x00000000e1e17221 */ /* 0x000fe20000010000 */
[----:B------:R-:W-:Y:S02]  /*aa60*/  FADD.FTZ R0, R226, R207 ;  /* 0x000000cfe2007221 */ /* 0x000fe40000010000 */
[----:B------:R-:W-:Y:S01]  /*aa70*/  LDSM.16.MT88.4 R140, [R188+0xd000] ;  /* 0x00d00000bc8c783b */ /* 0x000fe20000004200 */
[----:B-----5:R-:W-:Y:S01]  /*aa80*/  HMMA.16816.F32 R20, R100, R112, R20 ;  /* 0x000000706414723c */ /* 0x020fe20000001814 */
[----:B------:R-:W-:Y:S01]  /*aa90*/  MUFU.EX2 R238, R238 ;  /* 0x000000ee00ee7308 */ /* 0x000fe20000000800 */
[----:B------:R-:W-:Y:S01]  /*aaa0*/  FADD.FTZ R2, R230, R225 ;  /* 0x000000e1e6027221 */ /* 0x000fe20000010000 */
[----:B------:R-:W-:-:S03]  /*aab0*/  FADD.FTZ R0, R229, R0 ;  /* 0x00000000e5007221 */ /* 0x000fc60000010000 */
[C---:B------:R-:W-:Y:S01]  /*aac0*/  HMMA.16816.F32 R16, R100.reuse, R114, R16 ;  /* 0x000000726410723c */ /* 0x040fe20000001810 */
[----:B------:R-:W1:Y:S01]  /*aad0*/  LDSM.16.MT88.4 R112, [R188+0xe800] ;  /* 0x00e80000bc70783b */ /* 0x000e620000004200 */
[----:B------:R-:W-:Y:S01]  /*aae0*/  FADD.FTZ R2, R233, R2 ;  /* 0x00000002e9027221 */ /* 0x000fe20000010000 */
[----:B------:R-:W-:Y:S01]  /*aaf0*/  MUFU.EX2 R239, R239 ;  /* 0x000000ef00ef7308 */ /* 0x000fe20000000800 */
[----:B------:R-:W-:Y:S02]  /*ab00*/  FADD.FTZ R3, R227, R0 ;  /* 0x00000000e3037221 */ /* 0x000fe40000010000 */
[----:B------:R-:W-:Y:S02]  /*ab10*/  HMMA.16816.F32 R52, R100, R108, R52 ;  /* 0x0000006c6434723c */ /* 0x000fe40000001834 */
[----:B------:R-:W-:-:S03]  /*ab20*/  FADD.FTZ R3, R228, R3 ;  /* 0x00000003e4037221 */ /* 0x000fc60000010000 */
[----:B------:R-:W-:Y:S01]  /*ab30*/  MUFU.EX2 R240, R240 ;  /* 0x000000f000f07308 */ /* 0x000fe20000000800 */
[C---:B------:R-:W-:Y:S01]  /*ab40*/  HMMA.16816.F32 R48, R100.reuse, R110, R48 ;  /* 0x0000006e6430723c */ /* 0x040fe20000001830 */
[----:B------:R-:W2:Y:S05]  /*ab50*/  LDSM.16.MT88.4 R108, [R190+0x10800] ;  /* 0x01080000be6c783b */ /* 0x000eaa0000004200 */
[C---:B------:R-:W-:Y:S01]  /*ab60*/  HMMA.16816.F32 R60, R100.reuse, R104, R60 ;  /* 0x00000068643c723c */ /* 0x040fe2000000183c */
[----:B------:R-:W-:Y:S05]  /*ab70*/  MUFU.EX2 R241, R241 ;  /* 0x000000f100f17308 */ /* 0x000fea0000000800 */
[C---:B------:R-:W-:Y:S01]  /*ab80*/  HMMA.16816.F32 R56, R100.reuse, R106, R56 ;  /* 0x0000006a6438723c */ /* 0x040fe20000001838 */
[----:B------:R-:W4:Y:S02]  /*ab90*/  LDSM.16.MT88.4 R104, [R189+0x10800] ;  /* 0x01080000bd68783b */ /* 0x000f240000004200 */
[----:B------:R-:W-:Y:S03]  /*aba0*/  MUFU.EX2 R242, R242 ;  /* 0x000000f200f27308 */ /* 0x000fe60000000800 */
[C---:B---3--:R-:W-:Y:S05]  /*abb0*/  HMMA.16816.F32 R76, R100.reuse, R120, R76 ;  /* 0x00000078644c723c */ /* 0x048fea000000184c */
[----:B------:R-:W3:Y:S01]  /*abc0*/  MUFU.EX2 R243, R243 ;  /* 0x000000f300f37308 */ /* 0x000ee20000000800 */
[C---:B------:R-:W-:Y:S01]  /*abd0*/  HMMA.16816.F32 R72, R100.reuse, R122, R72 ;  /* 0x0000007a6448723c */ /* 0x040fe20000001848 */
[----:B------:R-:W5:Y:S05]  /*abe0*/  LDSM.16.MT88.4 R120, [R190+0xf000] ;  /* 0x00f00000be78783b */ /* 0x000f6a0000004200 */
[C---:B------:R-:W-:Y:S01]  /*abf0*/  HMMA.16816.F32 R12, R100.reuse, R136, R12 ;  /* 0x00000088640c723c */ /* 0x040fe2000000180c */
[----:B------:R-:W-:Y:S05]  /*ac00*/  MUFU.EX2 R244, R244 ;  /* 0x000000f400f47308 */ /* 0x000fea0000000800 */
[----:B------:R-:W-:Y:S03]  /*ac10*/  HMMA.16816.F32 R8, R100, R138, R8 ;  /* 0x0000008a6408723c */ /* 0x000fe60000001808 */
[----:B------:R-:W1:Y:S01]  /*ac20*/  MUFU.EX2 R245, R245 ;  /* 0x000000f500f57308 */ /* 0x000e620000000800 */
[----:B---3--:R-:W-:-:S02]  /*ac30*/  F2FP.F16.F32.PACK_AB R168, R243, R242 ;  /* 0x000000f2f3a8723e */ /* 0x008fc400000000ff */
[C---:B------:R-:W-:Y:S05]  /*ac40*/  HMMA.16816.F32 R28, R100.reuse, R132, R28 ;  /* 0x00000084641c723c */ /* 0x040fea000000181c */
[----:B------:R-:W-:Y:S01]  /*ac50*/  MUFU.EX2 R246, R246 ;  /* 0x000000f600f67308 */ /* 0x000fe20000000800 */
[C---:B------:R-:W-:Y:S01]  /*ac60*/  HMMA.16816.F32 R24, R100.reuse, R134, R24 ;  /* 0x000000866418723c */ /* 0x040fe20000001818 */
[----:B------:R-:W3:Y:S05]  /*ac70*/  LDSM.16.MT88.4 R132, [R192+0xf000] ;  /* 0x00f00000c084783b */ /* 0x000eea0000004200 */
[----:B------:R-:W-:Y:S01]  /*ac80*/  HMMA.16816.F32 R36, R100, R128, R36 ;  /* 0x000000806424723c */ /* 0x000fe20000001824 */
[----:B------:R-:W2:Y:S01]  /*ac90*/  MUFU.EX2 R247, R247 ;  /* 0x000000f700f77308 */ /* 0x000ea20000000800 */
[----:B-1----:R-:W-:-:S04]  /*aca0*/  F2FP.F16.F32.PACK_AB R170, R245, R244 ;  /* 0x000000f4f5aa723e */ /* 0x002fc800000000ff */
[C---:B------:R-:W-:Y:S03]  /*acb0*/  HMMA.16816.F32 R32, R100.reuse, R130, R32 ;  /* 0x000000826420723c */ /* 0x040fe60000001820 */
[----:B------:R-:W-:Y:S03]  /*acc0*/  MUFU.EX2 R248, R248 ;  /* 0x000000f800f87308 */ /* 0x000fe60000000800 */
[C---:B------:R-:W-:Y:S05]  /*acd0*/  HMMA.16816.F32 R44, R100.reuse, R124, R44 ;  /* 0x0000007c642c723c */ /* 0x040fea000000182c */
[----:B------:R-:W1:Y:S01]  /*ace0*/  MUFU.EX2 R249, R249 ;  /* 0x000000f900f97308 */ /* 0x000e620000000800 */
[----:B------:R-:W-:Y:S01]  /*acf0*/  HMMA.16816.F32 R40, R100, R126, R40 ;  /* 0x0000007e6428723c */ /* 0x000fe20000001828 */
[----:B--2---:R-:W-:-:S05]  /*ad00*/  F2FP.F16.F32.PACK_AB R169, R247, R246 ;  /* 0x000000f6f7a9723e */ /* 0x004fca00000000ff */
[C---:B------:R-:W-:Y:S06]  /*ad10*/  HMMA.16816.F32 R68, R100.reuse, R112, R68 ;  /* 0x000000706444723c */ /* 0x040fec0000001844 */
[----:B------:R-:W-:Y:S01]  /*ad20*/  HMMA.16816.F32 R64, R100, R114, R64 ;  /* 0x000000726440723c */ /* 0x000fe20000001840 */
[----:B------:R-:W-:Y:S01]  /*ad30*/  LDSM.16.MT88.4 R112, [R188+0xf000] ;  /* 0x00f00000bc70783b */ /* 0x000fe20000004200 */
[----:B-1----:R-:W-:-:S04]  /*ad40*/  F2FP.F16.F32.PACK_AB R171, R249, R248 ;  /* 0x000000f8f9ab723e */ /* 0x002fc800000000ff */
[C---:B------:R-:W-:Y:S06]  /*ad50*/  HMMA.16816.F32 R80, R100.reuse, R108, R80 ;  /* 0x0000006c6450723c */ /* 0x040fec0000001850 */
[C---:B------:R-:W-:Y:S01]  /*ad60*/  HMMA.16816.F32 R88, R100.reuse, R110, R88 ;  /* 0x0000006e6458723c */ /* 0x040fe20000001858 */
[----:B------:R-:W-:Y:S05]  /*ad70*/  LDSM.16.MT88.4 R108, [R189+0xf000] ;  /* 0x00f00000bd6c783b */ /* 0x000fea0000004200 */
[C---:B----4-:R-:W-:Y:S06]  /*ad80*/  HMMA.16816.F32 R84, R100.reuse, R104, R84 ;  /* 0x000000686454723c */ /* 0x050fec0000001854 */
[----:B------:R-:W-:Y:S01]  /*ad90*/  HMMA.16816.F32 R92, R100, R106, R92 ;  /* 0x0000006a645c723c */ /* 0x000fe2000000185c */
[----:B------:R-:W-:Y:S01]  /*ada0*/  F2FP.F16.F32.PACK_AB R104, R235, R234 ;  /* 0x000000eaeb68723e */ /* 0x000fe200000000ff */
[----:B------:R-:W-:Y:S01]  /*adb0*/  FADD.FTZ R234, R234, R3 ;  /* 0x00000003eaea7221 */ /* 0x000fe20000010000 */
[----:B------:R-:W-:-:S02]  /*adc0*/  F2FP.F16.F32.PACK_AB R105, R239, R238 ;  /* 0x000000eeef69723e */ /* 0x000fc400000000ff */
[----:B------:R-:W-:Y:S01]  /*add0*/  MOV R3, R221 ;  /* 0x000000dd00037202 */ /* 0x000fe20000000f00 */
[----:B------:R-:W-:Y:S01]  /*ade0*/  HMMA.16816.F32 R96, R100, R116, R96 ;  /* 0x000000746460723c */ /* 0x000fe20000001860 */
[----:B------:R-:W-:Y:S01]  /*adf0*/  F2FP.F16.F32.PACK_AB R106, R237, R236 ;  /* 0x000000eced6a723e */ /* 0x000fe200000000ff */
[----:B------:R-:W-:Y:S01]  /*ae00*/  FADD.FTZ R235, R235, R234 ;  /* 0x000000eaebeb7221 */ /* 0x000fe20000010000 */
[----:B------:R-:W-:-:S03]  /*ae10*/  F2FP.F16.F32.PACK_AB R107, R241, R240 ;  /* 0x000000f0f16b723e */ /* 0x000fc600000000ff */
[----:B------:R-:W-:Y:S01]  /*ae20*/  HMMA.16816.F32 R4, R100, R118, R4 ;  /* 0x000000766404723c */ /* 0x000fe20000001804 */
[----:B------:R-:W1:Y:S01]  /*ae30*/  LDSM.16.MT88.4 R100, [R192+0x11000] ;  /* 0x01100000c064783b */ /* 0x000e620000004200 */
[----:B------:R-:W-:-:S04]  /*ae40*/  FADD.FTZ R236, R236, R235 ;  /* 0x000000ebecec7221 */ /* 0x000fc80000010000 */
[----:B------:R-:W-:Y:S01]  /*ae50*/  HMMA.16816.F32 R144, R104, R140, R36 ;  /* 0x0000008c6890723c */ /* 0x000fe20000001824 */
[----:B------:R-:W-:Y:S01]  /*ae60*/  LDSM.16.MT88.4 R36, [R192+0xd800] ;  /* 0x00d80000c024783b */ /* 0x000fe20000004200 */
[----:B------:R-:W-:-:S04]  /*ae70*/  FADD.FTZ R237, R237, R236 ;  /* 0x000000eceded7221 */ /* 0x000fc80000010000 */
[----:B------:R-:W-:Y:S01]  /*ae80*/  HMMA.16816.F32 R140, R104, R142, R32 ;  /* 0x0000008e688c723c */ /* 0x000fe20000001820 */
[----:B------:R-:W-:-:S04]  /*ae90*/  FADD.FTZ R242, R242, R237 ;  /* 0x000000edf2f27221 */ /* 0x000fc80000010000 */
[----:B------:R-:W-:Y:S01]  /*aea0*/  FADD.FTZ R243, R243, R242 ;  /* 0x000000f2f3f37221 */ /* 0x000fe20000010000 */
[----:B------:R-:W-:Y:S03]  /*aeb0*/  HMMA.16816.F32 R128, R104, R164, R12 ;  /* 0x000000a46880723c */ /* 0x000fe6000000180c */
[----:B------:R-:W-:-:S03]  /*aec0*/  FADD.FTZ R244, R244, R243 ;  /* 0x000000f3f4f47221 */ /* 0x000fc60000010000 */
[----:B-----5:R-:W-:Y:S01]  /*aed0*/  HMMA.16816.F32 R116, R104, R120, R52 ;  /* 0x000000786874723c */ /* 0x020fe20000001834 */
[----:B------:R-:W-:Y:S01]  /*aee0*/  LDSM.16.MT88.4 R52, [R189+0xd800] ;  /* 0x00d80000bd34783b */ /* 0x000fe20000004200 */
[----:B------:R-:W-:-:S04]  /*aef0*/  FADD.FTZ R213, R245, R244 ;  /* 0x000000f4f5d57221 */ /* 0x000fc80000010000 */
[C---:B------:R-:W-:Y:S01]  /*af00*/  HMMA.16816.F32 R32, R104.reuse, R122, R48 ;  /* 0x0000007a6820723c */ /* 0x040fe20000001830 */
[----:B------:R-:W2:Y:S04]  /*af10*/  LDSM.16.MT88.4 R120, [R190+0x11000] ;  /* 0x01100000be78783b */ /* 0x000ea80000004200 */
[----:B------:R-:W4:Y:S01]  /*af20*/  LDSM.16.MT88.4 R48, [R189+0x11000] ;  /* 0x01100000bd30783b */ /* 0x000f220000004200 */
[C---:B---3--:R-:W-:Y:S03]  /*af30*/  HMMA.16816.F32 R136, R104.reuse, R132, R44 ;  /* 0x000000846888723c */ /* 0x048fe6000000182c */
[----:B------:R-:W-:Y:S03]  /*af40*/  LDSM.16.MT88.4 R44, [R190+0xd800] ;  /* 0x00d80000be2c783b */ /* 0x000fe60000004200 */
[C---:B-1----:R-:W-:Y:S01]  /*af50*/  HMMA.16816.F32 R12, R104.reuse, R100, R76 ;  /* 0x00000064680c723c */ /* 0x042fe2000000184c */
[----:B------:R-:W1:Y:S05]  /*af60*/  LDSM.16.MT88.4 R76, [R190+0xf800] ;  /* 0x00f80000be4c783b */ /* 0x000e6a0000004200 */
[C---:B------:R-:W-:Y:S06]  /*af70*/  HMMA.16816.F32 R152, R104.reuse, R148, R28 ;  /* 0x000000946898723c */ /* 0x040fec000000181c */
[C---:B------:R-:W-:Y:S01]  /*af80*/  HMMA.16816.F32 R132, R104.reuse, R134, R40 ;  /* 0x000000866884723c */ /* 0x040fe20000001828 */
[----:B------:R-:W3:Y:S05]  /*af90*/  LDSM.16.MT88.4 R40, [R188+0x11000] ;  /* 0x01100000bc28783b */ /* 0x000eea0000004200 */
[C---:B------:R-:W-:Y:S06]  /*afa0*/  HMMA.16816.F32 R148, R104.reuse, R150, R24 ;  /* 0x000000966894723c */ /* 0x040fec0000001818 */
[C---:B------:R-:W-:Y:S06]  /*afb0*/  HMMA.16816.F32 R160, R104.reuse, R156, R20 ;  /* 0x0000009c68a0723c */ /* 0x040fec0000001814 */
[C---:B------:R-:W-:Y:S06]  /*afc0*/  HMMA.16816.F32 R156, R104.reuse, R158, R16 ;  /* 0x0000009e689c723c */ /* 0x040fec0000001810 */
[C---:B------:R-:W-:Y:S06]  /*afd0*/  HMMA.16816.F32 R164, R104.reuse, R166, R8 ;  /* 0x000000a668a4723c */ /* 0x040fec0000001808 */
[C---:B------:R-:W-:Y:S01]  /*afe0*/  HMMA.16816.F32 R20, R104.reuse, R112, R68 ;  /* 0x000000706814723c */ /* 0x040fe20000001844 */
[----:B------:R-:W-:Y:S05]  /*aff0*/  LDSM.16.MT88.4 R68, [R192+0xf800] ;  /* 0x00f80000c044783b */ /* 0x000fea0000004200 */
[C---:B------:R-:W-:Y:S06]  /*b000*/  HMMA.16816.F32 R16, R104.reuse, R114, R64 ;  /* 0x000000726810723c */ /* 0x040fec0000001840 */
[C---:B------:R-:W-:Y:S06]  /*b010*/  HMMA.16816.F32 R100, R104.reuse, R102, R72 ;  /* 0x000000666864723c */ /* 0x040fec0000001848 */
[C---:B--2---:R-:W-:Y:S06]  /*b020*/  HMMA.16816.F32 R8, R104.reuse, R120, R80 ;  /* 0x000000786808723c */ /* 0x044fec0000001850 */
[C---:B----4-:R-:W-:Y:S01]  /*b030*/  HMMA.16816.F32 R124, R104.reuse, R48, R84 ;  /* 0x00000030687c723c */ /* 0x050fe20000001854 */
[----:B------:R-:W-:Y:S05]  /*b040*/  LDSM.16.MT88.4 R84, [R189+0xf800] ;  /* 0x00f80000bd54783b */ /* 0x000fea0000004200 */
[C---:B------:R-:W-:Y:S01]  /*b050*/  HMMA.16816.F32 R112, R104.reuse, R50, R92 ;  /* 0x000000326870723c */ /* 0x040fe2000000185c */
[----:B------:R-:W-:Y:S05]  /*b060*/  LDSM.16.MT88.4 R92, [R188+0xf800] ;  /* 0x00f80000bc5c783b */ /* 0x000fea0000004200 */
[----:B------:R-:W-:Y:S01]  /*b070*/  HMMA.16816.F32 R28, R104, R108, R60 ;  /* 0x0000006c681c723c */ /* 0x000fe2000000183c */
[----:B------:R-:W2:Y:S05]  /*b080*/  LDSM.16.MT88.4 R60, [R188+0xd800] ;  /* 0x00d80000bc3c783b */ /* 0x000eaa0000004200 */
[C---:B------:R-:W-:Y:S06]  /*b090*/  HMMA.16816.F32 R48, R168.reuse, R52, R152 ;  /* 0x00000034a830723c */ /* 0x040fec0000001898 */
[C---:B-1----:R-:W-:Y:S01]  /*b0a0*/  HMMA.16816.F32 R72, R168.reuse, R76, R116 ;  /* 0x0000004ca848723c */ /* 0x042fe20000001874 */
[----:B------:R-:W1:Y:S05]  /*b0b0*/  LDSM.16.MT88.4 R116, [R188+0x11800] ;  /* 0x01180000bc74783b */ /* 0x000e6a0000004200 */
[----:B------:R-:W-:Y:S01]  /*b0c0*/  HMMA.16816.F32 R52, R168, R54, R148 ;  /* 0x00000036a834723c */ /* 0x000fe20000001894 */
[----:B------:R-:W4:Y:S05]  /*b0d0*/  LDSM.16.MT88.4 R148, [R189+0x11800] ;  /* 0x01180000bd94783b */ /* 0x000f2a0000004200 */
[C---:B------:R-:W-:Y:S06]  /*b0e0*/  HMMA.16816.F32 R24, R104.reuse, R110, R56 ;  /* 0x0000006e6818723c */ /* 0x040fec0000001838 */
[C---:B------:R-:W-:Y:S06]  /*b0f0*/  HMMA.16816.F32 R108, R104.reuse, R122, R88 ;  /* 0x0000007a686c723c */ /* 0x040fec0000001858 */
[C---:B---3--:R-:W-:Y:S06]  /*b100*/  HMMA.16816.F32 R120, R104.reuse, R40, R96 ;  /* 0x000000286878723c */ /* 0x048fec0000001860 */
[----:B------:R-:W-:Y:S06]  /*b110*/  HMMA.16816.F32 R4, R104, R42, R4 ;  /* 0x0000002a6804723c */ /* 0x000fec0000001804 */
[C---:B------:R-:W-:Y:S06]  /*b120*/  HMMA.16816.F32 R104, R168.reuse, R172, R8 ;  /* 0x000000aca868723c */ /* 0x040fec0000001808 */
[----:B------:R-:W-:Y:S01]  /*b130*/  HMMA.16816.F32 R128, R168, R36, R128 ;  /* 0x00000024a880723c */ /* 0x000fe20000001880 */
[----:B------:R-:W-:-:S04]  /*b140*/  FADD.FTZ R9, R231, R2 ;  /* 0x00000002e7097221 */ /* 0x000fc80000010000 */
[----:B------:R-:W-:Y:S01]  /*b150*/  FADD.FTZ R9, R232, R9 ;  /* 0x00000009e8097221 */ /* 0x000fe20000010000 */
[----:B------:R-:W-:Y:S03]  /*b160*/  HMMA.16816.F32 R40, R168, R44, R160 ;  /* 0x0000002ca828723c */ /* 0x000fe600000018a0 */
[----:B------:R-:W-:-:S03]  /*b170*/  FADD.FTZ R238, R238, R9 ;  /* 0x00000009eeee7221 */ /* 0x000fc60000010000 */
[----:B--2---:R-:W-:Y:S01]  /*b180*/  HMMA.16816.F32 R56, R168, R60, R144 ;  /* 0x0000003ca838723c */ /* 0x004fe20000001890 */
[----:B------:R-:W-:-:S04]  /*b190*/  FADD.FTZ R239, R239, R238 ;  /* 0x000000eeefef7221 */ /* 0x000fc80000010000 */
[----:B------:R-:W-:Y:S01]  /*b1a0*/  FADD.FTZ R240, R240, R239 ;  /* 0x000000eff0f07221 */ /* 0x000fe20000010000 */
[----:B------:R-:W-:Y:S03]  /*b1b0*/  HMMA.16816.F32 R80, R168, R84, R28 ;  /* 0x00000054a850723c */ /* 0x000fe6000000181c */
[----:B------:R-:W-:-:S03]  /*b1c0*/  FADD.FTZ R241, R241, R240 ;  /* 0x000000f0f1f17221 */ /* 0x000fc60000010000 */
[----:B------:R-:W-:Y:S01]  /*b1d0*/  HMMA.16816.F32 R88, R168, R92, R20 ;  /* 0x0000005ca858723c */ /* 0x000fe20000001814 */
[----:B------:R-:W-:-:S04]  /*b1e0*/  FADD.FTZ R246, R246, R241 ;  /* 0x000000f1f6f67221 */ /* 0x000fc80000010000 */
[----:B------:R-:W-:Y:S01]  /*b1f0*/  FADD.FTZ R247, R247, R246 ;  /* 0x000000f6f7f77221 */ /* 0x000fe20000010000 */
[----:B-1----:R-:W-:Y:S03]  /*b200*/  HMMA.16816.F32 R120, R168, R116, R120 ;  /* 0x00000074a878723c */ /* 0x002fe60000001878 */
[----:B------:R-:W-:-:S03]  /*b210*/  FADD.FTZ R248, R248, R247 ;  /* 0x000000f7f8f87221 */ /* 0x000fc60000010000 */
[----:B------:R-:W-:Y:S01]  /*b220*/  HMMA.16816.F32 R36, R168, R38, R164 ;  /* 0x00000026a824723c */ /* 0x000fe200000018a4 */
[----:B------:R-:W-:-:S05]  /*b230*/  FADD.FTZ R211, R249, R248 ;  /* 0x000000f8f9d37221 */ /* 0x000fca0000010000 */
[C---:B------:R-:W-:Y:S06]  /*b240*/  HMMA.16816.F32 R44, R168.reuse, R46, R156 ;  /* 0x0000002ea82c723c */ /* 0x040fec000000189c */
[C---:B------:R-:W-:Y:S06]  /*b250*/  HMMA.16816.F32 R60, R168.reuse, R62, R140 ;  /* 0x0000003ea83c723c */ /* 0x040fec000000188c */
[C---:B------:R-:W-:Y:S06]  /*b260*/  HMMA.16816.F32 R76, R168.reuse, R78, R32 ;  /* 0x0000004ea84c723c */ /* 0x040fec0000001820 */
[C---:B------:R-:W-:Y:S06]  /*b270*/  HMMA.16816.F32 R84, R168.reuse, R86, R24 ;  /* 0x00000056a854723c */ /* 0x040fec0000001818 */
[C---:B------:R-:W-:Y:S06]  /*b280*/  HMMA.16816.F32 R92, R168.reuse, R94, R16 ;  /* 0x0000005ea85c723c */ /* 0x040fec0000001810 */
[C---:B------:R-:W-:Y:S06]  /*b290*/  HMMA.16816.F32 R96, R168.reuse, R216, R12 ;  /* 0x000000d8a860723c */ /* 0x040fec000000180c */
[C---:B------:R-:W-:Y:S06]  /*b2a0*/  HMMA.16816.F32 R100, R168.reuse, R218, R100 ;  /* 0x000000daa864723c */ /* 0x040fec0000001864 */
[C---:B------:R-:W-:Y:S06]  /*b2b0*/  HMMA.16816.F32 R108, R168.reuse, R174, R108 ;  /* 0x000000aea86c723c */ /* 0x040fec000000186c */
[C---:B----4-:R-:W-:Y:S06]  /*b2c0*/  HMMA.16816.F32 R124, R168.reuse, R148, R124 ;  /* 0x00000094a87c723c */ /* 0x050fec000000187c */
[C---:B------:R-:W-:Y:S06]  /*b2d0*/  HMMA.16816.F32 R112, R168.reuse, R150, R112 ;  /* 0x00000096a870723c */ /* 0x040fec0000001870 */
[C---:B------:R-:W-:Y:S06]  /*b2e0*/  HMMA.16816.F32 R116, R168.reuse, R118, R4 ;  /* 0x00000076a874723c */ /* 0x040fec0000001804 */
[C---:B------:R-:W-:Y:S06]  /*b2f0*/  HMMA.16816.F32 R64, R168.reuse, R68, R136 ;  /* 0x00000044a840723c */ /* 0x040fec0000001888 */
[----:B------:R-:W-:Y:S07]  /*b300*/  HMMA.16816.F32 R68, R168, R70, R132 ;  /* 0x00000046a844723c */ /* 0x000fee0000001884 */
[----:B------:R-:W-:-:S15]  /*b310*/  MOV R132, R223 ;  /* 0x000000df00847202 */ /* 0x000fde0000000f00 */
[----:B------:R-:W-:-:S02]  /*b320*/  NOP ;  /* 0x0000000000007918 */ /* 0x000fc40000000000 */
.L_x_742:
[----:B------:R-:W-:-:S06]  /*b330*/  UISETP.GE.AND UP0, UPT, UR16, 0x1, UPT ;  /* 0x000000011000788c */ /* 0x000fcc000bf06270 */
[----:B------:R-:W-:-:S13]  /*b340*/  PLOP3.LUT P1, PT, PT, PT, UP0, 0x80, 0x0 ;  /* 0x000000000000781c */ /* 0x000fda0003f2f008 */
[----:B------:R-:W-:Y:S05]  /*b350*/  @!P1 BRA `(.L_x_750) ;  /* 0x0000003800a49947 */ /* 0x000fea0003800000 */
[----:B------:R-:W-:Y:S01]  /*b360*/  ULDC UR7, c[0x0][0x380] ;  /* 0x0000e00000077ab9 */ /* 0x000fe20000000800 */
[----:B------:R-:W-:Y:S01]  /*b370*/  UMOV UR26, URZ ;  /* 0x0000003f001a7c82 */ /* 0x000fe20008000000 */
[----:B------:R-:W-:Y:S01]  /*b380*/  IMAD.U32 R2, RZ, RZ, UR7 ;  /* 0x00000007ff027e24 */ /* 0x000fe2000f8e00ff */
[----:B------:R-:W-:Y:S01]  /*b390*/  IABS R0, UR7 ;  /* 0x0000000700007c13 */ /* 0x000fe20008000000 */
[----:B------:R-:W-:Y:S01]  /*b3a0*/  UMOV UR28, URZ ;  /* 0x0000003f001c7c82 */ /* 0x000fe20008000000 */
[----:B------:R-:W-:Y:S01]  /*b3b0*/  IMAD.U32 R207, R206, -0x40, RZ ;  /* 0xffffffc0cecf7824 */ /* 0x000fe200078e00ff */
[----:B------:R-:W-:Y:S01]  /*b3c0*/  ULEA UR24, -UR8, URZ, 0x6 ;  /* 0x0000003f08187291 */ /* 0x000fe2000f8e313f */
[----:B------:R-:W-:Y:S01]  /*b3d0*/  IABS R2, R2 ;  /* 0x0000000200027213 */ /* 0x000fe20000000000 */
[----:B------:R-:W-:Y:S01]  /*b3e0*/  IMAD.MOV.U32 R133, RZ, RZ, R132 ;  /* 0x000000ffff857224 */ /* 0x000fe200078e0084 */
[----:B------:R-:W-:Y:S01]  /*b3f0*/  R2UR UR5, R0 ;  /* 0x00000000000572ca */ /* 0x000fe200000e0000 */
[----:B------:R-:W-:Y:S01]  /*b400*/  USHF.R.S32.HI UR18, URZ, 0x1f, UR24 ;  /* 0x0000001f3f127899 */ /* 0x000fe20008011418 */
[----:B------:R-:W-:Y:S01]  /*b410*/  R2UR UR6, R2 ;  /* 0x00000000020672ca */ /* 0x000fe200000e0000 */
[----:B------:R-:W-:Y:S01]  /*b420*/  UISETP.NE.AND UP1, UPT, UR7, URZ, UPT ;  /* 0x0000003f0700728c */ /* 0x000fe2000bf25270 */
[----:B------:R-:W-:Y:S01]  /*b430*/  SHF.R.S32.HI R206, RZ, 0x1f, R207 ;  /* 0x0000001fffce7819 */ /* 0x000fe200000114cf */
[----:B------:R-:W-:-:S02]  /*b440*/  ULOP3.LUT UR11, URZ, UR7, URZ, 0x33, !UPT ;  /* 0x000000073f0b7292 */ /* 0x000fc4000f8e333f */
[----:B------:R-:W-:Y:S02]  /*b450*/  ULOP3.LUT UR8, URZ, UR7, URZ, 0x33, !UPT ;  /* 0x000000073f087292 */ /* 0x000fe4000f8e333f */
[----:B------:R-:W-:Y:S01]  /*b460*/  UISETP.NE.AND UP0, UPT, UR7, URZ, UPT ;  /* 0x0000003f0700728c */ /* 0x000fe2000bf05270 */
[----:B------:R-:W-:-:S03]  /*b470*/  ULDC UR10, c[0x0][0x2d0] ;  /* 0x0000b400000a7ab9 */ /* 0x000fc60000000800 */
[----:B------:R-:W1:Y:S08]  /*b480*/  I2F.RP R5, UR5 ;  /* 0x0000000500057d06 */ /* 0x000e700008209400 */
[----:B------:R-:W2:Y:S08]  /*b490*/  I2F.RP R4, UR6 ;  /* 0x0000000600047d06 */ /* 0x000eb00008209400 */
[----:B-1----:R-:W1:Y:S08]  /*b4a0*/  MUFU.RCP R0, R5 ;  /* 0x0000000500007308 */ /* 0x002e700000001000 */
[----:B--2---:R-:W2:Y:S01]  /*b4b0*/  MUFU.RCP R2, R4 ;  /* 0x0000000400027308 */ /* 0x004ea20000001000 */
[----:B-1----:R-:W-:-:S07]  /*b4c0*/  VIADD R0, R0, 0xffffffe ;  /* 0x0ffffffe00007836 */ /* 0x002fce0000000000 */
[----:B------:R-:W1:Y:S01]  /*b4d0*/  F2I.FTZ.U32.TRUNC.NTZ R0, R0 ;  /* 0x0000000000007305 */ /* 0x000e62000021f000 */
[----:B--2---:R-:W-:-:S07]  /*b4e0*/  VIADD R2, R2, 0xffffffe ;  /* 0x0ffffffe02027836 */ /* 0x004fce0000000000 */
[----:B------:R-:W2:Y:S01]  /*b4f0*/  F2I.FTZ.U32.TRUNC.NTZ R2, R2 ;  /* 0x0000000200027305 */ /* 0x000ea2000021f000 */
[----:B-1----:R-:W-:Y:S01]  /*b500*/  R2UR UR27, R0 ;  /* 0x00000000001b72ca */ /* 0x002fe200000e0000 */
[----:B------:R-:W-:Y:S01]  /*b510*/  IMAD.MOV.U32 R0, RZ, RZ, R3 ;  /* 0x000000ffff007224 */ /* 0x000fe200078e0003 */
[----:B--2---:R-:W-:-:S11]  /*b520*/  R2UR UR29, R2 ;  /* 0x00000000021d72ca */ /* 0x004fd600000e0000 */
[----:B------:R-:W-:-:S04]  /*b530*/  UIADD3 UR4, URZ, -UR27, URZ ;  /* 0x8000001b3f047290 */ /* 0x000fc8000fffe03f */
[----:B------:R-:W-:Y:S02]  /*b540*/  UIMAD UR4, UR4, UR5, URZ ;  /* 0x00000005040472a4 */ /* 0x000fe4000f8e023f */
[----:B------:R-:W-:Y:S02]  /*b550*/  UIADD3 UR9, URZ, -UR29, URZ ;  /* 0x8000001d3f097290 */ /* 0x000fe4000fffe03f */
[----:B------:R-:W-:Y:S02]  /*b560*/  UIMAD.WIDE.U32 UR26, UR27, UR4, UR26 ;  /* 0x000000041b1a72a5 */ /* 0x000fe4000f8e001a */
[----:B------:R-:W-:Y:S01]  /*b570*/  UIMAD UR9, UR9, UR6, URZ ;  /* 0x00000006090972a4 */ /* 0x000fe2000f8e023f */
[----:B------:R-:W-:-:S03]  /*b580*/  ULDC UR4, c[0x0][0x2ec] ;  /* 0x0000bb0000047ab9 */ /* 0x000fc60000000800 */
[----:B------:R-:W-:-:S03]  /*b590*/  UIMAD.WIDE.U32 UR28, UR29, UR9, UR28 ;  /* 0x000000091d1c72a5 */ /* 0x000fc6000f8e001c */
[----:B------:R-:W-:-:S04]  /*b5a0*/  UMOV UR9, UR27 ;  /* 0x0000001b00097c82 */ /* 0x000fc80008000000 */
[----:B------:R-:W-:-:S05]  /*b5b0*/  UMOV UR19, UR29 ;  /* 0x0000001d00137c82 */ /* 0x000fca0008000000 */
.L_x_754:
[----:B------:R-:W-:Y:S04]  /*b5c0*/  DEPBAR.LE SB0, 0x0 ;  /* 0x000080000000791a */ /* 0x000fe80000000000 */
[----:B------:R-:W-:Y:S01]  /*b5d0*/  BAR.SYNC.DEFER_BLOCKING 0x0 ;  /* 0x0000000000007b1d */ /* 0x000fe20000010000 */
[----:B------:R-:W-:Y:S01]  /*b5e0*/  ISETP.GE.AND P5, PT, R204, UR10, PT ;  /* 0x0000000acc007c0c */ /* 0x000fe2000bfa6270 */
[----:B------:R-:W-:Y:S01]  /*b5f0*/  IMAD.MOV.U32 R3, RZ, RZ, R207 ;  /* 0x000000ffff037224 */ /* 0x000fe200078e00cf */
[----:B------:R-:W-:Y:S01]  /*b600*/  ISETP.GE.AND P4, PT, R200, UR10, PT ;  /* 0x0000000ac8007c0c */ /* 0x000fe2000bf86270 */
[----:B------:R-:W-:Y:S01]  /*b610*/  IMAD.MOV.U32 R132, RZ, RZ, R206 ;  /* 0x000000ffff847224 */ /* 0x000fe200078e00ce */
[----:B------:R-:W-:Y:S01]  /*b620*/  ISETP.GE.AND P3, PT, R199, UR10, PT ;  /* 0x0000000ac7007c0c */ /* 0x000fe2000bf66270 */
[----:B------:R-:W-:Y:S01]  /*b630*/  @!UPT UIADD3 URZ, URZ, URZ, URZ ;  /* 0x0000003f3f3ff290 */ /* 0x000fe2000fffe03f */
[----:B------:R-:W-:Y:S11]  /*b640*/  @!P0 BRA `(.L_x_751) ;  /* 0x00000004000c8947 */ /* 0x000ff60003800000 */
[----:B------:R-:W-:Y:S04]  /*b650*/  USHF.L.U32 UR30, UR16, 0x6, URZ ;  /* 0x00000006101e7899 */ /* 0x000fe8000800063f */
[----:B------:R-:W-:Y:S02]  /*b660*/  UIADD3 UR25, UR30, -0x40, URZ ;  /* 0xffffffc01e197890 */ /* 0x000fe4000fffe03f */
[----:B------:R-:W-:Y:S01]  /*b670*/  IMAD.U32 R3, RZ, RZ, UR30 ;  /* 0x0000001eff037e24 */ /* 0x000fe2000f8e00ff */
[----:B------:R-:W-:Y:S03]  /*b680*/  ULOP3.LUT UR30, UR30, UR7, URZ, 0x3c, !UPT ;  /* 0x000000071e1e7292 */ /* 0x000fe6000f8e3c3f */
[----:B------:R-:W-:Y:S01]  /*b690*/  IMAD.U32 R2, RZ, RZ, UR25 ;  /* 0x00000019ff027e24 */ /* 0x000fe2000f8e00ff */
[----:B------:R-:W-:Y:S01]  /*b6a0*/  ULOP3.LUT UR25, UR25, UR7, URZ, 0x3c, !UPT ;  /* 0x0000000719197292 */ /* 0x000fe2000f8e3c3f */
[----:B------:R-:W-:Y:S01]  /*b6b0*/  IABS R3, R3 ;  /* 0x0000000300037213 */ /* 0x000fe20000000000 */
[----:B------:R-:W-:Y:S02]  /*b6c0*/  UISETP.GE.AND UP3, UPT, UR30, URZ, UPT ;  /* 0x0000003f1e00728c */ /* 0x000fe4000bf66270 */
[----:B------:R-:W-:Y:S02]  /*b6d0*/  IABS R2, R2 ;  /* 0x0000000200027213 */ /* 0x000fe40000000000 */
[----:B------:R-:W-:Y:S02]  /*b6e0*/  R2UR UR29, R3 ;  /* 0x00000000031d72ca */ /* 0x000fe400000e0000 */
[----:B------:R-:W-:Y:S11]  /*b6f0*/  R2UR UR27, R2 ;  /* 0x00000000021b72ca */ /* 0x000ff600000e0000 */
[----:B------:R-:W-:Y:S02]  /*b700*/  UIMAD.WIDE.U32 UR32, UR19, UR29, URZ ;  /* 0x0000001d132072a5 */ /* 0x000fe4000f8e003f */
[----:B------:R-:W-:Y:S02]  /*b710*/  UIMAD.WIDE.U32 UR34, UR19, UR27, URZ ;  /* 0x0000001b132272a5 */ /* 0x000fe4000f8e003f */
[----:B------:R-:W-:Y:S04]  /*b720*/  UIADD3 UR28, -UR33, URZ, URZ ;  /* 0x0000003f211c7290 */ /* 0x000fe8000fffe13f */
[----:B------:R-:W-:Y:S01]  /*b730*/  UIMAD UR29, UR6, UR28, UR29 ;  /* 0x0000001c061d72a4 */ /* 0x000fe2000f8e021d */
[----:B------:R-:W-:Y:S02]  /*b740*/  UMOV UR31, UR35 ;  /* 0x00000023001f7c82 */ /* 0x000fe40008000000 */
[----:B------:R-:W-:Y:S02]  /*b750*/  UIADD3 UR26, -UR31, URZ, URZ ;  /* 0x0000003f1f1a7290 */ /* 0x000fe4000fffe13f */
[----:B------:R-:W-:Y:S02]  /*b760*/  UISETP.GT.U32.AND UP4, UPT, UR6, UR29, UPT ;  /* 0x0000001d0600728c */ /* 0x000fe4000bf84070 */
[----:B------:R-:W-:Y:S04]  /*b770*/  UIMAD UR27, UR6, UR26, UR27 ;  /* 0x0000001a061b72a4 */ /* 0x000fe8000f8e021b */
[----:B------:R-:W-:Y:S05]  /*b780*/  UISETP.GT.U32.AND UP2, UPT, UR6, UR27, UPT ;  /* 0x0000001b0600728c */ /* 0x000fea000bf44070 */
[----:B------:R-:W-:Y:S02]  /*b790*/  @!UP4 UIADD3 UR29, UR29, -UR6, URZ ;  /* 0x800000061d1dc290 */ /* 0x000fe4000fffe03f */
[----:B------:R-:W-:Y:S02]  /*b7a0*/  @!UP4 UIADD3 UR33, UR33, 0x1, URZ ;  /* 0x000000012121c890 */ /* 0x000fe4000fffe03f */
[----:B------:R-:W-:Y:S02]  /*b7b0*/  UISETP.GE.U32.AND UP6, UPT, UR29, UR6, UPT ;  /* 0x000000061d00728c */ /* 0x000fe4000bfc6070 */
[----:B------:R-:W-:Y:S02]  /*b7c0*/  @!UP2 UIADD3 UR27, UR27, -UR6, URZ ;  /* 0x800000061b1ba290 */ /* 0x000fe4000fffe03f */
[----:B------:R-:W-:Y:S02]  /*b7d0*/  @!UP2 UIADD3 UR31, UR31, 0x1, URZ ;  /* 0x000000011f1fa890 */ /* 0x000fe4000fffe03f */
[----:B------:R-:W-:Y:S02]  /*b7e0*/  UISETP.GE.U32.AND UP5, UPT, UR27, UR6, UPT ;  /* 0x000000061b00728c */ /* 0x000fe4000bfa6070 */
[----:B------:R-:W-:Y:S03]  /*b7f0*/  UISETP.GE.AND UP2, UPT, UR25, URZ, UPT ;  /* 0x0000003f1900728c */ /* 0x000fe6000bf46270 */
[----:B------:R-:W-:Y:S04]  /*b800*/  @UP6 UIADD3 UR33, UR33, 0x1, URZ ;  /* 0x0000000121216890 */ /* 0x000fe8000fffe03f */
[----:B------:R-:W-:Y:S02]  /*b810*/  @!UP3 UIADD3 UR33, -UR33, URZ, URZ ;  /* 0x0000003f2121b290 */ /* 0x000fe4000fffe13f */
[----:B------:R-:W-:Y:S02]  /*b820*/  @UP5 UIADD3 UR31, UR31, 0x1, URZ ;  /* 0x000000011f1f5890 */ /* 0x000fe4000fffe03f */
[----:B------:R-:W-:Y:S02]  /*b830*/  USEL UR33, UR11, UR33, !UP1 ;  /* 0x000000210b217287 */ /* 0x000fe4000c800000 */
[----:B------:R-:W-:Y:S04]  /*b840*/  @!UP2 UIADD3 UR31, -UR31, URZ, URZ ;  /* 0x0000003f1f1fa290 */ /* 0x000fe8000fffe13f */
[----:B------:R-:W-:Y:S01]  /*b850*/  IMAD.U32 R2, RZ, RZ, UR33 ;  /* 0x00000021ff027e24 */ /* 0x000fe2000f8e00ff */
[----:B------:R-:W-:Y:S01]  /*b860*/  MOV R6, UR33 ;  /* 0x0000002100067c02 */ /* 0x000fe20008000f00 */
[----:B------:R-:W-:Y:S03]  /*b870*/  USEL UR31, UR11, UR31, !UP1 ;  /* 0x0000001f0b1f7287 */ /* 0x000fe6000c800000 */
[----:B------:R-:W-:Y:S03]  /*b880*/  LEA R6, P1, R6, UR20, 0x2 ;  /* 0x0000001406067c11 */ /* 0x000fe6000f8210ff */
[----:B------:R-:W-:Y:S01]  /*b890*/  IMAD.U32 R4, RZ, RZ, UR31 ;  /* 0x0000001fff047e24 */ /* 0x000fe2000f8e00ff */
[----:B------:R-:W-:Y:S02]  /*b8a0*/  MOV R3, UR31 ;  /* 0x0000001f00037c02 */ /* 0x000fe40008000f00 */
[----:B------:R-:W-:Y:S02]  /*b8b0*/  LEA.HI.X.SX32 R7, R2, UR21, 0x2, P1 ;  /* 0x0000001502077c11 */ /* 0x000fe400088f16ff */
[----:B------:R-:W-:Y:S02]  /*b8c0*/  LEA R4, P2, R4, UR20, 0x2 ;  /* 0x0000001404047c11 */ /* 0x000fe4000f8410ff */
[----:B------:R-:W-:Y:S02]  /*b8d0*/  R2UR UR27, R7 ;  /* 0x00000000071b72ca */ /* 0x000fe400000e0000 */
[----:B------:R-:W-:Y:S02]  /*b8e0*/  LEA.HI.X.SX32 R5, R3, UR21, 0x2, P2 ;  /* 0x0000001503057c11 */ /* 0x000fe400090f16ff */
[----:B------:R-:W-:Y:S01]  /*b8f0*/  R2UR UR28, R4 ;  /* 0x00000000041c72ca */ /* 0x000fe200000e0000 */
[----:B------:R-:W1:Y:S01]  /*b900*/  LDC.64 R2, c[0x0][0x238] ;  /* 0x00008e00ff027b82 */ /* 0x000e620000000a00 */
[----:B------:R-:W-:Y:S02]  /*b910*/  R2UR UR29, R5 ;  /* 0x00000000051d72ca */ /* 0x000fe400000e0000 */
[----:B------:R-:W-:Y:S05]  /*b920*/  R2UR UR26, R6 ;  /* 0x00000000061a72ca */ /* 0x000fea00000e0000 */
[----:B------:R-:W2:Y:S01]  /*b930*/  LDC.64 R4, c[0x0][0x250] ;  /* 0x00009400ff047b82 */ /* 0x000ea20000000a00 */
[----:B------:R-:W-:Y:S03]  /*b940*/  IMAD.U32 R13, RZ, RZ, UR27 ;  /* 0x0000001bff0d7e24 */ /* 0x000fe6000f8e00ff */
[----:B------:R-:W-:Y:S02]  /*b950*/  MOV R10, UR28 ;  /* 0x0000001c000a7c02 */ /* 0x000fe40008000f00 */
[----:B------:R-:W-:Y:S02]  /*b960*/  IMAD.U32 R11, RZ, RZ, UR29 ;  /* 0x0000001dff0b7e24 */ /* 0x000fe4000f8e00ff */
[----:B------:R-:W-:Y:S01]  /*b970*/  IMAD.U32 R12, RZ, RZ, UR26 ;  /* 0x0000001aff0c7e24 */ /* 0x000fe2000f8e00ff */
[----:B------:R-:W-:Y:S02]  /*b980*/  UIADD3 UR26, UR33, -UR31, URZ ;  /* 0x8000001f211a7290 */ /* 0x000fe4000fffe03f */
[----:B------:R-:W3:Y:S02]  /*b990*/  LDG.E R7, desc[UR22][R10.64] ;  /* 0x000000160a077981 */ /* 0x000ee4000c1e1900 */
[----:B------:R-:W-:Y:S02]  /*b9a0*/  UIMAD UR26, UR26, UR7, -0x40 ;  /* 0xffffffc01a1a74a4 */ /* 0x000fe4000f8e0207 */
[----:B------:R-:W3:Y:S02]  /*b9b0*/  LDG.E R8, desc[UR22][R12.64] ;  /* 0x000000160c087981 */ /* 0x000ee4000c1e1900 */
[----:B------:R-:W-:Y:S06]  /*b9c0*/  USHF.R.S32.HI UR25, URZ, 0x1f, UR26 ;  /* 0x0000001f3f197899 */ /* 0x000fec000801141a */
[C---:B--2---:R-:W-:Y:S04]  /*b9d0*/  IMAD R6, R4.reuse, UR25, RZ ;  /* 0x0000001904067c24 */ /* 0x044fe8000f8e02ff */
[----:B------:R-:W-:Y:S02]  /*b9e0*/  IMAD R6, R5, UR26, R6 ;  /* 0x0000001a05067c24 */ /* 0x000fe4000f8e0206 */
[----:B---3--:R-:W-:Y:S02]  /*b9f0*/  IMAD.IADD R7, R7, 0x1, -R8 ;  /* 0x0000000107077824 */ /* 0x008fe400078e0a08 */
[----:B------:R-:W-:Y:S03]  /*ba00*/  IMAD.WIDE.U32 R8, R4, UR26, RZ ;  /* 0x0000001a04087c25 */ /* 0x000fe6000f8e00ff */
[----:B------:R-:W-:Y:S02]  /*ba10*/  SHF.R.S32.HI R5, RZ, 0x1f, R7 ;  /* 0x0000001fff057819 */ /* 0x000fe40000011407 */
[----:B------:R-:W-:Y:S03]  /*ba20*/  IADD3 R9, R9, R6, RZ ;  /* 0x0000000609097210 */ /* 0x000fe60007ffe0ff */
[-C--:B-1----:R-:W-:Y:S02]  /*ba30*/  IMAD R4, R5, R2.reuse, RZ ;  /* 0x0000000205047224 */ /* 0x082fe400078e02ff */
[C---:B------:R-:W-:Y:S04]  /*ba40*/  IMAD.WIDE.U32 R8, R7.reuse, R2, R8 ;  /* 0x0000000207087225 */ /* 0x040fe800078e0008 */
[----:B------:R-:W-:Y:S02]  /*ba50*/  IMAD R4, R7, R3, R4 ;  /* 0x0000000307047224 */ /* 0x000fe400078e0204 */
[----:B------:R-:W-:Y:S03]  /*ba60*/  IMAD.MOV.U32 R3, RZ, RZ, R8 ;  /* 0x000000ffff037224 */ /* 0x000fe600078e0008 */
[----:B------:R-:W-:Y:S07]  /*ba70*/  IADD3 R132, R9, R4, RZ ;  /* 0x0000000409847210 */ /* 0x000fee0007ffe0ff */
.L_x_751:
[CC--:B------:R-:W-:Y:S01]  /*ba80*/  LEA R2, P1, R3.reuse, R210.reuse, 0x1 ;  /* 0x000000d203027211 */ /* 0x0c0fe200078208ff */
[----:B------:R-:W-:Y:S01]  /*ba90*/  @P5 STS.128 [R203+0xc000], RZ ;  /* 0x00c000ffcb005388 */ /* 0x000fe20000000c00 */
[C---:B------:R-:W-:Y:S01]  /*baa0*/  IADD3 R217, P2, R202.reuse, R3, RZ ;  /* 0x00000003cad97210 */ /* 0x040fe20007f5e0ff */
[----:B------:R-:W-:Y:S01]  /*bab0*/  UISETP.GE.AND UP2, UPT, UR16, 0x2, UPT ;  /* 0x000000021000788c */ /* 0x000fe2000bf46270 */
[-CC-:B------:R-:W-:Y:S02]  /*bac0*/  LEA.HI.X R3, R3, R215.reuse, R132.reuse, 0x1, P1 ;  /* 0x000000d703037211 */ /* 0x180fe400008f0c84 */
[-C--:B------:R-:W-:Y:S01]  /*bad0*/  @!P5 LEA R220, P6, R217, R210.reuse, 0x1 ;  /* 0x000000d2d9dcd211 */ /* 0x080fe200078c08ff */
[----:B------:R-:W-:Y:S01]  /*bae0*/  IMAD.X R134, R201, 0x1, R132, P2 ;  /* 0x00000001c9867824 */ /* 0x000fe200010e0684 */
[CC--:B------:R-:W-:Y:S01]  /*baf0*/  @!P4 LEA R218, P2, R217.reuse, R210.reuse, 0x1 ;  /* 0x000000d2d9dac211 */ /* 0x0c0fe200078408ff */
[----:B------:R-:W-:Y:S01]  /*bb00*/  @!PT LDS RZ, [RZ] ;  /* 0x00000000fffff984 */ /* 0x000fe20000000800 */
[----:B------:R-:W-:Y:S01]  /*bb10*/  @!PT LDS RZ, [RZ] ;  /* 0x00000000fffff984 */ /* 0x000fe20000000800 */
[----:B------:R-:W-:Y:S01]  /*bb20*/  @!PT LDS RZ, [RZ] ;  /* 0x00000000fffff984 */ /* 0x000fe20000000800 */
[----:B------:R-:W-:Y:S01]  /*bb30*/  @!P5 LDGSTS.E.BYPASS.LTC128B.128 [R203+0xc000], desc[UR22][R2.64] ;  /* 0x0c00000002cbdfae */ /* 0x000fe2000b901d56 */
[CC--:B------:R-:W-:Y:S02]  /*bb40*/  @!P3 LEA R216, P1, R217.reuse, R210.reuse, 0x1 ;  /* 0x000000d2d9d8b211 */ /* 0x0c0fe400078208ff */
[CCC-:B------:R-:W-:Y:S01]  /*bb50*/  @!P5 LEA.HI.X R221, R217.reuse, R215.reuse, R134.reuse, 0x1, P6 ;  /* 0x000000d7d9ddd211 */ /* 0x1c0fe200030f0c86 */
[----:B------:R-:W-:Y:S01]  /*bb60*/  @P4 STS.128 [R203+0xe000], RZ ;  /* 0x00e000ffcb004388 */ /* 0x000fe20000000c00 */
[C-C-:B------:R-:W-:Y:S02]  /*bb70*/  @!P4 LEA.HI.X R219, R217.reuse, R215, R134.reuse, 0x1, P2 ;  /* 0x000000d7d9dbc211 */ /* 0x140fe400010f0c86 */
[C---:B------:R-:W-:Y:S01]  /*bb80*/  IADD3 R135, P6, R202.reuse, R217, RZ ;  /* 0x000000d9ca877210 */ /* 0x040fe20007fde0ff */
[----:B------:R-:W-:Y:S01]  /*bb90*/  @!PT LDS RZ, [RZ] ;  /* 0x00000000fffff984 */ /* 0x000fe20000000800 */
[----:B------:R-:W-:Y:S01]  /*bba0*/  @!PT LDS RZ, [RZ] ;  /* 0x00000000fffff984 */ /* 0x000fe20000000800 */
[----:B------:R-:W-:Y:S01]  /*bbb0*/  @!PT LDS RZ, [RZ] ;  /* 0x00000000fffff984 */ /* 0x000fe20000000800 */
[----:B------:R-:W-:Y:S01]  /*bbc0*/  @!P4 LDGSTS.E.BYPASS.LTC128B.128 [R203+0xe000], desc[UR22][R2.64+0x80] ;  /* 0x0e00008002cbcfae */ /* 0x000fe2000b901d56 */
[-CC-:B------:R-:W-:Y:S02]  /*bbd0*/  @!P3 LEA.HI.X R217, R217, R215.reuse, R134.reuse, 0x1, P1 ;  /* 0x000000d7d9d9b211 */ /* 0x180fe400008f0c86 */
[-C--:B------:R-:W-:Y:S01]  /*bbe0*/  @!P4 LEA R224, P2, R135, R210.reuse, 0x1 ;  /* 0x000000d287e0c211 */ /* 0x080fe200078408ff */
[----:B------:R-:W-:Y:S01]  /*bbf0*/  @P3 STS.128 [R203+0x10000], RZ ;  /* 0x010000ffcb003388 */ /* 0x000fe20000000c00 */
[----:B------:R-:W-:Y:S01]  /*bc00*/  IMAD.X R134, R201, 0x1, R134, P6 ;  /* 0x00000001c9867824 */ /* 0x000fe200030e0686 */
[CC--:B------:R-:W-:Y:S02]  /*bc10*/  @!P5 LEA R226, P6, R135.reuse, R210.reuse, 0x1 ;  /* 0x000000d287e2d211 */ /* 0x0c0fe400078c08ff */
        /* <DEDUP_REMOVED lines=8> */
[----:B------:R-:W-:Y:S01]  /*bca0*/  IADD3 R132, P6, R202, R135, RZ ;  /* 0x00000087ca847210 */ /* 0x000fe20007fde0ff */
[----:B------:R-:W-:Y:S01]  /*bcb0*/  @!PT LDS RZ, [RZ] ;  /* 0x00000000fffff984 */ /* 0x000fe20000000800 */
[----:B------:R-:W-:Y:S01]  /*bcc0*/  @!PT LDS RZ, [RZ] ;  /* 0x00000000fffff984 */ /* 0x000fe20000000800 */
[----:B------:R-:W-:Y:S01]  /*bcd0*/  @!PT LDS RZ, [RZ] ;  /* 0x00000000fffff984 */ /* 0x000fe20000000800 */
[----:B------:R-:W-:Y:S01]  /*bce0*/  @!P5 LDGSTS.E.BYPASS.LTC128B.128 [R203+0xc800], desc[UR22][R220.64] ;  /* 0x0c800000dccbdfae */ /* 0x000fe2000b901d56 */
[-CC-:B------:R-:W-:Y:S02]  /*bcf0*/  @!P3 LEA.HI.X R223, R135, R215.reuse, R134.reuse, 0x1, P1 ;  /* 0x000000d787dfb211 */ /* 0x180fe400008f0c86 */
[CC--:B------:R-:W-:Y:S01]  /*bd00*/  @!P4 LEA R228, P2, R132.reuse, R210.reuse, 0x1 ;  /* 0x000000d284e4c211 */ /* 0x0c0fe200078408ff */
[----:B------:R-:W-:Y:S01]  /*bd10*/  @P4 STS.128 [R203+0xe800], RZ ;  /* 0x00e800ffcb004388 */ /* 0x000fe20000000c00 */
[----:B------:R-:W-:Y:S01]  /*bd20*/  IMAD.X R134, R201, 0x1, R134, P6 ;  /* 0x00000001c9867824 */ /* 0x000fe200030e0686 */
[CC--:B------:R-:W-:Y:S02]  /*bd30*/  @!P5 LEA R230, P6, R132.reuse, R210.reuse, 0x1 ;  /* 0x000000d284e6d211 */ /* 0x0c0fe400078c08ff */
[----:B------:R-:W-:Y:S01]  /*bd40*/  @!PT LDS RZ, [RZ] ;  /* 0x00000000fffff984 */ /* 0x000fe20000000800 */
[----:B------:R-:W-:Y:S01]  /*bd50*/  @!PT LDS RZ, [RZ] ;  /* 0x00000000fffff984 */ /* 0x000fe20000000800 */
[----:B------:R-:W-:Y:S01]  /*bd60*/  @!PT LDS RZ, [RZ] ;  /* 0x00000000fffff984 */ /* 0x000fe20000000800 */
[----:B------:R-:W-:Y:S01]  /*bd70*/  @!P4 LDGSTS.E.BYPASS.LTC128B.128 [R203+0xe800], desc[UR22][R218.64+0x80] ;  /* 0x0e800080dacbcfae */ /* 0x000fe2000b901d56 */
[C---:B------:R-:W-:Y:S01]  /*bd80*/  @!P3 LEA R214, P1, R132.reuse, R210, 0x1 ;  /* 0x000000d284d6b211 */ /* 0x040fe200078208ff */
[----:B------:R-:W-:Y:S01]  /*bd90*/  IMAD.MOV.U32 R210, RZ, RZ, R2 ;  /* 0x000000ffffd27224 */ /* 0x000fe200078e0002 */
[CCC-:B------:R-:W-:Y:S01]  /*bda0*/  @!P5 LEA.HI.X R231, R132.reuse, R215.reuse, R134.reuse, 0x1, P6 ;  /* 0x000000d784e7d211 */ /* 0x1c0fe200030f0c86 */
[----:B------:R-:W-:Y:S01]  /*bdb0*/  @P3 STS.128 [R203+0x10800], RZ ;  /* 0x010800ffcb003388 */ /* 0x000fe20000000c00 */
[CCC-:B------:R-:W-:Y:S02]  /*bdc0*/  @!P4 LEA.HI.X R229, R132.reuse, R215.reuse, R134.reuse, 0x1, P2 ;  /* 0x000000d784e5c211 */ /* 0x1c0fe400010f0c86 */
[----:B------:R-:W-:Y:S01]  /*bdd0*/  @!P3 LEA.HI.X R215, R132, R215, R134, 0x1, P1 ;  /* 0x000000d784d7b211 */ /* 0x000fe200008f0c86 */
[----:B------:R-:W-:Y:S01]  /*bde0*/  @!PT LDS RZ, [RZ] ;  /* 0x00000000fffff984 */ /* 0x000fe20000000800 */
[----:B------:R-:W-:Y:S01]  /*bdf0*/  @!PT LDS RZ, [RZ] ;  /* 0x00000000fffff984 */ /* 0x000fe20000000800 */
[----:B------:R-:W-:Y:S01]  /*be00*/  @!PT LDS RZ, [RZ] ;  /* 0x00000000fffff984 */ /* 0x000fe20000000800 */
[----:B------:R-:W-:Y:S01]  /*be10*/  @!P3 LDGSTS.E.BYPASS.LTC128B.128 [R203+0x10800], desc[UR22][R216.64+0x100] ;  /* 0x10800100d8cbbfae */ /* 0x000fe2000b901d56 */
[----:B------:R-:W-:Y:S03]  /*be20*/  PLOP3.LUT P1, PT, PT, PT, UP2, 0x80, 0x0 ;  /* 0x000000000000781c */ /* 0x000fe60003f2f028 */
        /* <DEDUP_REMOVED lines=31> */
[----:B------:R-:W2:Y:S04]  /*c020*/  LDSM.16.M88.4 R140, [R197+0x6000] ;  /* 0x00600000c58c783b */ /* 0x000ea80000000200 */
[----:B------:R-:W3:Y:S04]  /*c030*/  LDSM.16.M88.4 R144, [R197+0x6800] ;  /* 0x00680000c590783b */ /* 0x000ee80000000200 */
[----:B------:R-:W4:Y:S04]  /*c040*/  LDSM.16.M88.4 R148, [R197+0x7000] ;  /* 0x00700000c594783b */ /* 0x000f280000000200 */
[----:B------:R-:W5:Y:S04]  /*c050*/  LDSM.16.M88.4 R152, [R197+0x7800] ;  /* 0x00780000c598783b */ /* 0x000f680000000200 */
[----:B------:R-:W0:Y:S01]  /*c060*/  LDGDEPBAR ;  /* 0x00000000000079af */ /* 0x000e220000000000 */
[----:B-1----:R-:W-:Y:S03]  /*c070*/  IMAD.MOV.U32 R215, RZ, RZ, R3 ;  /* 0x000000ffffd77224 */ /* 0x002fe600078e0003 */
[----:B------:R-:W-:Y:S04]  /*c080*/  LDSM.16.M88.4 R156, [R196] ;  /* 0x00000000c49c783b */ /* 0x000fe80000000200 */
[----:B------:R-:W1:Y:S04]  /*c090*/  LDSM.16.M88.4 R160, [R195] ;  /* 0x00000000c3a0783b */ /* 0x000e680000000200 */
[----:B------:R-:W1:Y:S04]  /*c0a0*/  LDSM.16.M88.4 R164, [R187] ;  /* 0x00000000bba4783b */ /* 0x000e680000000200 */
[----:B------:R-:W1:Y:S04]  /*c0b0*/  LDSM.16.M88.4 R168, [R186] ;  /* 0x00000000baa8783b */ /* 0x000e680000000200 */
[----:B------:R-:W1:Y:S01]  /*c0c0*/  LDSM.16.M88.4 R172, [R185] ;  /* 0x00000000b9ac783b */ /* 0x000e620000000200 */
[C---:B--2---:R-:W-:Y:S06]  /*c0d0*/  HMMA.16816.F32 R4, R136.reuse, R140, RZ ;  /* 0x0000008c8804723c */ /* 0x044fec00000018ff */
[C---:B------:R-:W-:Y:S01]  /*c0e0*/  HMMA.16816.F32 R8, R136.reuse, R142, RZ ;  /* 0x0000008e8808723c */ /* 0x040fe200000018ff */
[----:B------:R-:W-:Y:S05]  /*c0f0*/  LDSM.16.M88.4 R140, [R194] ;  /* 0x00000000c28c783b */ /* 0x000fea0000000200 */
[C---:B---3--:R-:W-:Y:S06]  /*c100*/  HMMA.16816.F32 R12, R136.reuse, R144, RZ ;  /* 0x00000090880c723c */ /* 0x048fec00000018ff */
[C---:B------:R-:W-:Y:S01]  /*c110*/  HMMA.16816.F32 R16, R136.reuse, R146, RZ ;  /* 0x000000928810723c */ /* 0x040fe200000018ff */
[----:B------:R-:W2:Y:S05]  /*c120*/  LDSM.16.M88.4 R144, [R191+0x6000] ;  /* 0x00600000bf90783b */ /* 0x000eaa0000000200 */
[C---:B----4-:R-:W-:Y:S06]  /*c130*/  HMMA.16816.F32 R20, R136.reuse, R148, RZ ;  /* 0x000000948814723c */ /* 0x050fec00000018ff */
[C---:B------:R-:W-:Y:S01]  /*c140*/  HMMA.16816.F32 R24, R136.reuse, R150, RZ ;  /* 0x000000968818723c */ /* 0x040fe200000018ff */
[----:B------:R-:W3:Y:S05]  /*c150*/  LDSM.16.M88.4 R148, [R191+0x6800] ;  /* 0x00680000bf94783b */ /* 0x000eea0000000200 */
[C---:B-----5:R-:W-:Y:S06]  /*c160*/  HMMA.16816.F32 R28, R136.reuse, R152, RZ ;  /* 0x00000098881c723c */ /* 0x060fec00000018ff */
[----:B------:R-:W-:Y:S01]  /*c170*/  HMMA.16816.F32 R32, R136, R154, RZ ;  /* 0x0000009a8820723c */ /* 0x000fe200000018ff */
[----:B------:R-:W4:Y:S04]  /*c180*/  LDSM.16.M88.4 R136, [R191+0x7000] ;  /* 0x00700000bf88783b */ /* 0x000f280000000200 */
[----:B------:R-:W5:Y:S01]  /*c190*/  LDSM.16.M88.4 R152, [R191+0x7800] ;  /* 0x00780000bf98783b */ /* 0x000f620000000200 */
[C---:B-1----:R-:W-:Y:S06]  /*c1a0*/  HMMA.16816.F32 R4, R156.reuse, R160, R4 ;  /* 0x000000a09c04723c */ /* 0x042fec0000001804 */
[C---:B------:R-:W-:Y:S01]  /*c1b0*/  HMMA.16816.F32 R8, R156.reuse, R162, R8 ;  /* 0x000000a29c08723c */ /* 0x040fe20000001808 */
[----:B------:R-:W-:Y:S05]  /*c1c0*/  LDSM.16.M88.4 R160, [R193] ;  /* 0x00000000c1a0783b */ /* 0x000fea0000000200 */
[C---:B------:R-:W-:Y:S06]  /*c1d0*/  HMMA.16816.F32 R12, R156.reuse, R164, R12 ;  /* 0x000000a49c0c723c */ /* 0x040fec000000180c */
[C---:B------:R-:W-:Y:S01]  /*c1e0*/  HMMA.16816.F32 R16, R156.reuse, R166, R16 ;  /* 0x000000a69c10723c */ /* 0x040fe20000001810 */
[----:B------:R-:W1:Y:S05]  /*c1f0*/  LDSM.16.M88.4 R164, [R184] ;  /* 0x00000000b8a4783b */ /* 0x000e6a0000000200 */
[C---:B------:R-:W-:Y:S06]  /*c200*/  HMMA.16816.F32 R20, R156.reuse, R168, R20 ;  /* 0x000000a89c14723c */ /* 0x040fec0000001814 */
[C---:B------:R-:W-:Y:S01]  /*c210*/  HMMA.16816.F32 R24, R156.reuse, R170, R24 ;  /* 0x000000aa9c18723c */ /* 0x040fe20000001818 */
[----:B------:R-:W1:Y:S05]  /*c220*/  LDSM.16.M88.4 R168, [R184+0x800] ;  /* 0x00080000b8a8783b */ /* 0x000e6a0000000200 */
[C---:B------:R-:W-:Y:S06]  /*c230*/  HMMA.16816.F32 R28, R156.reuse, R172, R28 ;  /* 0x000000ac9c1c723c */ /* 0x040fec000000181c */
[----:B------:R-:W-:Y:S01]  /*c240*/  HMMA.16816.F32 R32, R156, R174, R32 ;  /* 0x000000ae9c20723c */ /* 0x000fe20000001820 */
[----:B------:R-:W1:Y:S04]  /*c250*/  LDSM.16.M88.4 R156, [R184+0x1000] ;  /* 0x00100000b89c783b */ /* 0x000e680000000200 */
[----:B------:R-:W1:Y:S01]  /*c260*/  LDSM.16.M88.4 R172, [R184+0x1800] ;  /* 0x00180000b8ac783b */ /* 0x000e620000000200 */
[C---:B--2---:R-:W-:Y:S06]  /*c270*/  HMMA.16816.F32 R4, R140.reuse, R144, R4 ;  /* 0x000000908c04723c */ /* 0x044fec0000001804 */
[C---:B------:R-:W-:Y:S01]  /*c280*/  HMMA.16816.F32 R8, R140.reuse, R146, R8 ;  /* 0x000000928c08723c */ /* 0x040fe20000001808 */
[----:B------:R-:W-:Y:S05]  /*c290*/  LDSM.16.M88.4 R144, [R197+0x8000] ;  /* 0x00800000c590783b */ /* 0x000fea0000000200 */
[C---:B---3--:R-:W-:Y:S06]  /*c2a0*/  HMMA.16816.F32 R12, R140.reuse, R148, R12 ;  /* 0x000000948c0c723c */ /* 0x048fec000000180c */
[C---:B------:R-:W-:Y:S01]  /*c2b0*/  HMMA.16816.F32 R16, R140.reuse, R150, R16 ;  /* 0x000000968c10723c */ /* 0x040fe20000001810 */
[----:B------:R-:W-:Y:S05]  /*c2c0*/  LDSM.16.M88.4 R148, [R197+0x8800] ;  /* 0x00880000c594783b */ /* 0x000fea0000000200 */
[C---:B----4-:R-:W-:Y:S06]  /*c2d0*/  HMMA.16816.F32 R20, R140.reuse, R136, R20 ;  /* 0x000000888c14723c */ /* 0x050fec0000001814 */
[C---:B------:R-:W-:Y:S01]  /*c2e0*/  HMMA.16816.F32 R24, R140.reuse, R138, R24 ;  /* 0x0000008a8c18723c */ /* 0x040fe20000001818 */
[----:B------:R-:W2:Y:S05]  /*c2f0*/  LDSM.16.M88.4 R136, [R198+0x2000] ;  /* 0x00200000c688783b */ /* 0x000eaa0000000200 */
[C---:B-----5:R-:W-:Y:S06]  /*c300*/  HMMA.16816.F32 R28, R140.reuse, R152, R28 ;  /* 0x000000988c1c723c */ /* 0x060fec000000181c */
[----:B------:R-:W-:Y:S01]  /*c310*/  HMMA.16816.F32 R32, R140, R154, R32 ;  /* 0x0000009a8c20723c */ /* 0x000fe20000001820 */
[----:B------:R-:W3:Y:S04]  /*c320*/  LDSM.16.M88.4 R140, [R197+0x9000] ;  /* 0x00900000c58c783b */ /* 0x000ee80000000200 */
[----:B------:R-:W4:Y:S01]  /*c330*/  LDSM.16.M88.4 R152, [R197+0x9800] ;  /* 0x00980000c598783b */ /* 0x000f220000000200 */
[C---:B-1----:R-:W-:Y:S06]  /*c340*/  HMMA.16816.F32 R4, R160.reuse, R164, R4 ;  /* 0x000000a4a004723c */ /* 0x042fec0000001804 */
[C---:B------:R-:W-:Y:S01]  /*c350*/  HMMA.16816.F32 R8, R160.reuse, R166, R8 ;  /* 0x000000a6a008723c */ /* 0x040fe20000001808 */
[----:B------:R-:W-:Y:S05]  /*c360*/  LDSM.16.M88.4 R164, [R183] ;  /* 0x00000000b7a4783b */ /* 0x000fea0000000200 */
[C---:B------:R-:W-:Y:S06]  /*c370*/  HMMA.16816.F32 R12, R160.reuse, R168, R12 ;  /* 0x000000a8a00c723c */ /* 0x040fec000000180c */
[C---:B------:R-:W-:Y:S01]  /*c380*/  HMMA.16816.F32 R16, R160.reuse, R170, R16 ;  /* 0x000000aaa010723c */ /* 0x040fe20000001810 */
[----:B------:R-:W-:Y:S05]  /*c390*/  LDSM.16.M88.4 R168, [R182] ;  /* 0x00000000b6a8783b */ /* 0x000fea0000000200 */
[C---:B------:R-:W-:Y:S06]  /*c3a0*/  HMMA.16816.F32 R20, R160.reuse, R156, R20 ;  /* 0x0000009ca014723c */ /* 0x040fec0000001814 */
[C---:B------:R-:W-:Y:S01]  /*c3b0*/  HMMA.16816.F32 R24, R160.reuse, R158, R24 ;  /* 0x0000009ea018723c */ /* 0x040fe20000001818 */
[----:B------:R-:W1:Y:S05]  /*c3c0*/  LDSM.16.M88.4 R156, [R196+0x2000] ;  /* 0x00200000c49c783b */ /* 0x000e6a0000000200 */
[C---:B------:R-:W-:Y:S06]  /*c3d0*/  HMMA.16816.F32 R28, R160.reuse, R172, R28 ;  /* 0x000000aca01c723c */ /* 0x040fec000000181c */
[----:B------:R-:W-:Y:S01]  /*c3e0*/  HMMA.16816.F32 R32, R160, R174, R32 ;  /* 0x000000aea020723c */ /* 0x000fe20000001820 */
[----:B------:R-:W5:Y:S04]  /*c3f0*/  LDSM.16.M88.4 R160, [R181] ;  /* 0x00000000b5a0783b */ /* 0x000f680000000200 */
[----:B------:R-:W5:Y:S01]  /*c400*/  LDSM.16.M88.4 R172, [R180] ;  /* 0x00000000b4ac783b */ /* 0x000f620000000200 */
[C---:B--2---:R-:W-:Y:S06]  /*c410*/  HMMA.16816.F32 R4, R136.reuse, R144, R4 ;  /* 0x000000908804723c */ /* 0x044fec0000001804 */
[C---:B------:R-:W-:Y:S01]  /*c420*/  HMMA.16816.F32 R8, R136.reuse, R146, R8 ;  /* 0x000000928808723c */ /* 0x040fe20000001808 */
[----:B------:R-:W-:Y:S05]  /*c430*/  LDSM.16.M88.4 R144, [R191+0x8000] ;  /* 0x00800000bf90783b */ /* 0x000fea0000000200 */
[C---:B------:R-:W-:Y:S06]  /*c440*/  HMMA.16816.F32 R12, R136.reuse, R148, R12 ;  /* 0x00000094880c723c */ /* 0x040fec000000180c */
[C---:B------:R-:W-:Y:S01]  /*c450*/  HMMA.16816.F32 R16, R136.reuse, R150, R16 ;  /* 0x000000968810723c */ /* 0x040fe20000001810 */
[----:B------:R-:W-:Y:S05]  /*c460*/  LDSM.16.M88.4 R148, [R191+0x8800] ;  /* 0x00880000bf94783b */ /* 0x000fea0000000200 */
[C---:B---3--:R-:W-:Y:S06]  /*c470*/  HMMA.16816.F32 R20, R136.reuse, R140, R20 ;  /* 0x0000008c8814723c */ /* 0x048fec0000001814 */
[C---:B------:R-:W-:Y:S01]  /*c480*/  HMMA.16816.F32 R24, R136.reuse, R142, R24 ;  /* 0x0000008e8818723c */ /* 0x040fe20000001818 */
[----:B------:R-:W2:Y:S05]  /*c490*/  LDSM.16.M88.4 R140, [R194+0x2000] ;  /* 0x00200000c28c783b */ /* 0x000eaa0000000200 */
[C---:B----4-:R-:W-:Y:S06]  /*c4a0*/  HMMA.16816.F32 R28, R136.reuse, R152, R28 ;  /* 0x00000098881c723c */ /* 0x050fec000000181c */
[----:B------:R-:W-:Y:S01]  /*c4b0*/  HMMA.16816.F32 R32, R136, R154, R32 ;  /* 0x0000009a8820723c */ /* 0x000fe20000001820 */
[----:B------:R-:W3:Y:S04]  /*c4c0*/  LDSM.16.M88.4 R136, [R191+0x9000] ;  /* 0x00900000bf88783b */ /* 0x000ee80000000200 */
[----:B------:R-:W4:Y:S01]  /*c4d0*/  LDSM.16.M88.4 R152, [R191+0x9800] ;  /* 0x00980000bf98783b */ /* 0x000f220000000200 */
[C---:B-1----:R-:W-:Y:S06]  /*c4e0*/  HMMA.16816.F32 R4, R156.reuse, R164, R4 ;  /* 0x000000a49c04723c */ /* 0x042fec0000001804 */
[C---:B------:R-:W-:Y:S01]  /*c4f0*/  HMMA.16816.F32 R8, R156.reuse, R166, R8 ;  /* 0x000000a69c08723c */ /* 0x040fe20000001808 */
[----:B------:R-:W-:Y:S05]  /*c500*/  LDSM.16.M88.4 R164, [R184+0x2000] ;  /* 0x00200000b8a4783b */ /* 0x000fea0000000200 */
[C---:B------:R-:W-:Y:S06]  /*c510*/  HMMA.16816.F32 R12, R156.reuse, R168, R12 ;  /* 0x000000a89c0c723c */ /* 0x040fec000000180c */
[C---:B------:R-:W-:Y:S01]  /*c520*/  HMMA.16816.F32 R16, R156.reuse, R170, R16 ;  /* 0x000000aa9c10723c */ /* 0x040fe20000001810 */
[----:B------:R-:W-:Y:S05]  /*c530*/  LDSM.16.M88.4 R168, [R184+0x2800] ;  /* 0x00280000b8a8783b */ /* 0x000fea0000000200 */
[C---:B-----5:R-:W-:Y:S06]  /*c540*/  HMMA.16816.F32 R20, R156.reuse, R160, R20 ;  /* 0x000000a09c14723c */ /* 0x060fec0000001814 */
[C---:B------:R-:W-:Y:S01]  /*c550*/  HMMA.16816.F32 R24, R156.reuse, R162, R24 ;  /* 0x000000a29c18723c */ /* 0x040fe20000001818 */
[----:B------:R-:W1:Y:S05]  /*c560*/  LDSM.16.M88.4 R160, [R193+0x2000] ;  /* 0x00200000c1a0783b */ /* 0x000e6a0000000200 */
[C---:B------:R-:W-:Y:S06]  /*c570*/  HMMA.16816.F32 R28, R156.reuse, R172, R28 ;  /* 0x000000ac9c1c723c */ /* 0x040fec000000181c */
[----:B------:R-:W-:Y:S01]  /*c580*/  HMMA.16816.F32 R32, R156, R174, R32 ;  /* 0x000000ae9c20723c */ /* 0x000fe20000001820 */
[----:B------:R-:W5:Y:S04]  /*c590*/  LDSM.16.M88.4 R156, [R184+0x3000] ;  /* 0x00300000b89c783b */ /* 0x000f680000000200 */
[----:B------:R-:W5:Y:S01]  /*c5a0*/  LDSM.16.M88.4 R172, [R184+0x3800] ;  /* 0x00380000b8ac783b */ /* 0x000f620000000200 */
        /* <DEDUP_REMOVED lines=19> */
[C---:B-----5:R-:W-:Y:S06]  /*c6e0*/  HMMA.16816.F32 R20, R160.reuse, R156, R20 ;  /* 0x0000009ca014723c */ /* 0x060fec0000001814 */
        /* <DEDUP_REMOVED lines=32> */
[C---:B--2---:R-:W-:Y:S01]  /*c8f0*/  HMMA.16816.F32 R4, R140.reuse, R144, R4 ;  /* 0x000000908c04723c */ /* 0x044fe20000001804 */
[----:B------:R-:W-:Y:S04]  /*c900*/  DEPBAR.LE SB0, 0x0 ;  /* 0x000080000000791a */ /* 0x000fe80000000000 */
[----:B------:R-:W-:Y:S01]  /*c910*/  BAR.SYNC.DEFER_BLOCKING 0x0 ;  /* 0x0000000000007b1d */ /* 0x000fe20000010000 */
[C---:B------:R-:W-:Y:S06]  /*c920*/  HMMA.16816.F32 R8, R140.reuse, R146, R8 ;  /* 0x000000928c08723c */ /* 0x040fec0000001808 */
[C---:B------:R-:W-:Y:S06]  /*c930*/  HMMA.16816.F32 R12, R140.reuse, R148, R12 ;  /* 0x000000948c0c723c */ /* 0x040fec000000180c */
[C---:B------:R-:W-:Y:S06]  /*c940*/  HMMA.16816.F32 R16, R140.reuse, R150, R16 ;  /* 0x000000968c10723c */ /* 0x040fec0000001810 */
[C---:B---3--:R-:W-:Y:S06]  /*c950*/  HMMA.16816.F32 R20, R140.reuse, R136, R20 ;  /* 0x000000888c14723c */ /* 0x048fec0000001814 */
[C---:B------:R-:W-:Y:S06]  /*c960*/  HMMA.16816.F32 R24, R140.reuse, R138, R24 ;  /* 0x0000008a8c18723c */ /* 0x040fec0000001818 */
[C---:B----4-:R-:W-:Y:S06]  /*c970*/  HMMA.16816.F32 R28, R140.reuse, R152, R28 ;  /* 0x000000988c1c723c */ /* 0x050fec000000181c */
[----:B------:R-:W-:Y:S06]  /*c980*/  HMMA.16816.F32 R32, R140, R154, R32 ;  /* 0x0000009a8c20723c */ /* 0x000fec0000001820 */
[C---:B-1----:R-:W-:Y:S06]  /*c990*/  HMMA.16816.F32 R4, R160.reuse, R164, R4 ;  /* 0x000000a4a004723c */ /* 0x042fec0000001804 */
[C---:B------:R-:W-:Y:S06]  /*c9a0*/  HMMA.16816.F32 R8, R160.reuse, R166, R8 ;  /* 0x000000a6a008723c */ /* 0x040fec0000001808 */
[C---:B------:R-:W-:Y:S06]  /*c9b0*/  HMMA.16816.F32 R12, R160.reuse, R168, R12 ;  /* 0x000000a8a00c723c */ /* 0x040fec000000180c */
[C---:B------:R-:W-:Y:S06]  /*c9c0*/  HMMA.16816.F32 R16, R160.reuse, R170, R16 ;  /* 0x000000aaa010723c */ /* 0x040fec0000001810 */
[C---:B-----5:R-:W-:Y:S06]  /*c9d0*/  HMMA.16816.F32 R20, R160.reuse, R156, R20 ;  /* 0x0000009ca014723c */ /* 0x060fec0000001814 */
[C---:B------:R-:W-:Y:S06]  /*c9e0*/  HMMA.16816.F32 R24, R160.reuse, R158, R24 ;  /* 0x0000009ea018723c */ /* 0x040fec0000001818 */
[C---:B------:R-:W-:Y:S06]  /*c9f0*/  HMMA.16816.F32 R28, R160.reuse, R172, R28 ;  /* 0x000000aca01c723c */ /* 0x040fec000000181c */
[----:B------:R-:W-:Y:S01]  /*ca00*/  HMMA.16816.F32 R32, R160, R174, R32 ;  /* 0x000000aea020723c */ /* 0x000fe20000001820 */
[----:B------:R-:W-:Y:S11]  /*ca10*/  @!UPT UIADD3 URZ, URZ, URZ, URZ ;  /* 0x0000003f3f3ff290 */ /* 0x000ff6000fffe03f */
[----:B------:R-:W-:Y:S01]  /*ca20*/  @!UPT UIADD3 URZ, URZ, URZ, URZ ;  /* 0x0000003f3f3ff290 */ /* 0x000fe2000fffe03f */
[----:B------:R-:W-:Y:S11]  /*ca30*/  @!P1 BRA `(.L_x_752) ;  /* 0x00000008007c9947 */ /* 0x000ff60003800000 */
[----:B------:R-:W-:Y:S02]  /*ca40*/  MOV R3, UR24 ;  /* 0x0000001800037c02 */ /* 0x000fe40008000f00 */
[----:B------:R-:W-:Y:S01]  /*ca50*/  MOV R2, UR18 ;  /* 0x0000001200027c02 */ /* 0x000fe20008000f00 */
[----:B------:R-:W-:Y:S06]  /*ca60*/  @!P0 BRA `(.L_x_753) ;  /* 0x00000004000c8947 */ /* 0x000fec0003800000 */
[----:B------:R-:W-:Y:S04]  /*ca70*/  USHF.L.U32 UR30, UR16, 0x6, URZ ;  /* 0x00000006101e7899 */ /* 0x000fe8000800063f */
[----:B------:R-:W-:Y:S02]  /*ca80*/  UIADD3 UR32, UR30, -0x40, URZ ;  /* 0xffffffc01e207890 */ /* 0x000fe4000fffe03f */
[----:B------:R-:W-:Y:S04]  /*ca90*/  UIADD3 UR30, UR30, -0x80, URZ ;  /* 0xffffff801e1e7890 */ /* 0x000fe8000fffe03f */
[----:B------:R-:W-:Y:S01]  /*caa0*/  IABS R3, UR32 ;  /* 0x0000002000037c13 */ /* 0x000fe20008000000 */
[----:B------:R-:W-:Y:S01]  /*cab0*/  ULOP3.LUT UR32, UR32, UR7, URZ, 0x3c, !UPT ;  /* 0x0000000720207292 */ /* 0x000fe2000f8e3c3f */
[----:B------:R-:W-:Y:S01]  /*cac0*/  IABS R2, UR30 ;  /* 0x0000001e00027c13 */ /* 0x000fe20008000000 */
[----:B------:R-:W-:Y:S01]  /*cad0*/  ULOP3.LUT UR30, UR30, UR7, URZ, 0x3c, !UPT ;  /* 0x000000071e1e7292 */ /* 0x000fe2000f8e3c3f */
[----:B------:R-:W-:Y:S01]  /*cae0*/  R2UR UR28, R3 ;  /* 0x00000000031c72ca */ /* 0x000fe200000e0000 */
[----:B------:R-:W-:Y:S01]  /*caf0*/  UISETP.GE.AND UP3, UPT, UR32, URZ, UPT ;  /* 0x0000003f2000728c */ /* 0x000fe2000bf66270 */
[----:B------:R-:W-:Y:S11]  /*cb00*/  R2UR UR26, R2 ;  /* 0x00000000021a72ca */ /* 0x000ff600000e0000 */
[----:B------:R-:W-:Y:S02]  /*cb10*/  UIMAD.WIDE.U32 UR36, UR9, UR28, URZ ;  /* 0x0000001c092472a5 */ /* 0x000fe4000f8e003f */
[----:B------:R-:W-:Y:S05]  /*cb20*/  UIMAD.WIDE.U32 UR34, UR9, UR26, URZ ;  /* 0x0000001a092272a5 */ /* 0x000fea000f8e003f */
[----:B------:R-:W-:Y:S02]  /*cb30*/  UMOV UR31, UR37 ;  /* 0x00000025001f7c82 */ /* 0x000fe40008000000 */
[----:B------:R-:W-:Y:S01]  /*cb40*/  UIADD3 UR27, -UR31, URZ, URZ ;  /* 0x0000003f1f1b7290 */ /* 0x000fe2000fffe13f */
[----:B------:R-:W-:Y:S02]  /*cb50*/  UMOV UR29, UR35 ;  /* 0x00000023001d7c82 */ /* 0x000fe40008000000 */
[----:B------:R-:W-:Y:S02]  /*cb60*/  UIADD3 UR25, -UR29, URZ, URZ ;  /* 0x0000003f1d197290 */ /* 0x000fe4000fffe13f */
[----:B------:R-:W-:Y:S02]  /*cb70*/  UIMAD UR28, UR5, UR27, UR28 ;  /* 0x0000001b051c72a4 */ /* 0x000fe4000f8e021c */
[----:B------:R-:W-:Y:S02]  /*cb80*/  UIMAD UR26, UR5, UR25, UR26 ;  /* 0x00000019051a72a4 */ /* 0x000fe4000f8e021a */
[----:B------:R-:W-:Y:S02]  /*cb90*/  UISETP.GT.U32.AND UP4, UPT, UR5, UR28, UPT ;  /* 0x0000001c0500728c */ /* 0x000fe4000bf84070 */
[----:B------:R-:W-:Y:S09]  /*cba0*/  UISETP.GT.U32.AND UP2, UPT, UR5, UR26, UPT ;  /* 0x0000001a0500728c */ /* 0x000ff2000bf44070 */
[----:B------:R-:W-:Y:S02]  /*cbb0*/  @!UP4 UIADD3 UR28, UR28, -UR5, URZ ;  /* 0x800000051c1cc290 */ /* 0x000fe4000fffe03f */
[----:B------:R-:W-:Y:S02]  /*cbc0*/  @!UP2 UIADD3 UR26, UR26, -UR5, URZ ;  /* 0x800000051a1aa290 */ /* 0x000fe4000fffe03f */
[----:B------:R-:W-:Y:S02]  /*cbd0*/  UISETP.GE.U32.AND UP6, UPT, UR28, UR5, UPT ;  /* 0x000000051c00728c */ /* 0x000fe4000bfc6070 */
[----:B------:R-:W-:Y:S02]  /*cbe0*/  UISETP.GE.U32.AND UP5, UPT, UR26, UR5, UPT ;  /* 0x000000051a00728c */ /* 0x000fe4000bfa6070 */
[----:B------:R-:W-:Y:S02]  /*cbf0*/  @!UP2 UIADD3 UR29, UR29, 0x1, URZ ;  /* 0x000000011d1da890 */ /* 0x000fe4000fffe03f */
[----:B------:R-:W-:Y:S02]  /*cc00*/  UISETP.GE.AND UP2, UPT, UR30, URZ, UPT ;  /* 0x0000003f1e00728c */ /* 0x000fe4000bf46270 */
[----:B------:R-:W-:Y:S04]  /*cc10*/  @!UP4 UIADD3 UR31, UR31, 0x1, URZ ;  /* 0x000000011f1fc890 */ /* 0x000fe8000fffe03f */
[----:B------:R-:W-:Y:S02]  /*cc20*/  @UP6 UIADD3 UR31, UR31, 0x1, URZ ;  /* 0x000000011f1f6890 */ /* 0x000fe4000fffe03f */
[----:B------:R-:W-:Y:S02]  /*cc30*/  @UP5 UIADD3 UR29, UR29, 0x1, URZ ;  /* 0x000000011d1d5890 */ /* 0x000fe4000fffe03f */
[----:B------:R-:W-:Y:S02]  /*cc40*/  @!UP3 UIADD3 UR31, -UR31, URZ, URZ ;  /* 0x0000003f1f1fb290 */ /* 0x000fe4000fffe13f */
[----:B------:R-:W-:Y:S02]  /*cc50*/  @!UP2 UIADD3 UR29, -UR29, URZ, URZ ;  /* 0x0000003f1d1da290 */ /* 0x000fe4000fffe13f */
[----:B------:R-:W-:Y:S02]  /*cc60*/  USEL UR31, UR8, UR31, !UP0 ;  /* 0x0000001f081f7287 */ /* 0x000fe4000c000000 */
[----:B------:R-:W-:Y:S04]  /*cc70*/  USEL UR29, UR8, UR29, !UP0 ;  /* 0x0000001d081d7287 */ /* 0x000fe8000c000000 */
[----:B------:R-:W-:Y:S02]  /*cc80*/  IMAD.U32 R3, RZ, RZ, UR31 ;  /* 0x0000001fff037e24 */ /* 0x000fe4000f8e00ff */
[----:B------:R-:W-:Y:S01]  /*cc90*/  IMAD.U32 R134, RZ, RZ, UR29 ;  /* 0x0000001dff867e24 */ /* 0x000fe2000f8e00ff */
[----:B------:R-:W-:Y:S01]  /*cca0*/  MOV R132, UR29 ;  /* 0x0000001d00847c02 */ /* 0x000fe20008000f00 */
[----:B------:R-:W-:Y:S01]  /*ccb0*/  IMAD.U32 R2, RZ, RZ, UR31 ;  /* 0x0000001fff027e24 */ /* 0x000fe2000f8e00ff */
[----:B------:R-:W-:Y:S02]  /*ccc0*/  LEA R136, P1, R3, UR20, 0x2 ;  /* 0x0000001403887c11 */ /* 0x000fe4000f8210ff */
[----:B------:R-:W-:Y:S02]  /*ccd0*/  LEA R134, P2, R134, UR20, 0x2 ;  /* 0x0000001486867c11 */ /* 0x000fe4000f8410ff */
[----:B------:R-:W-:Y:S02]  /*cce0*/  LEA.HI.X.SX32 R137, R2, UR21, 0x2, P1 ;  /* 0x0000001502897c11 */ /* 0x000fe400088f16ff */
[----:B------:R-:W-:Y:S01]  /*ccf0*/  LEA.HI.X.SX32 R135, R132, UR21, 0x2, P2 ;  /* 0x0000001584877c11 */ /* 0x000fe200090f16ff */
[----:B------:R-:W1:Y:S01]  /*cd00*/  LDC.64 R2, c[0x0][0x230] ;  /* 0x00008c00ff027b82 */ /* 0x000e620000000a00 */
[----:B------:R-:W-:Y:S02]  /*cd10*/  R2UR UR26, R136 ;  /* 0x00000000881a72ca */ /* 0x000fe400000e0000 */
[----:B------:R-:W-:Y:S02]  /*cd20*/  R2UR UR27, R137 ;  /* 0x00000000891b72ca */ /* 0x000fe400000e0000 */
[----:B------:R-:W-:Y:S02]  /*cd30*/  R2UR UR32, R134 ;  /* 0x00000000862072ca */ /* 0x000fe400000e0000 */
[----:B------:R-:W-:Y:S02]  /*cd40*/  R2UR UR33, R135 ;  /* 0x00000000872172ca */ /* 0x000fe400000e0000 */
[----:B------:R-:W2:Y:S05]  /*cd50*/  LDC.64 R134, c[0x0][0x248] ;  /* 0x00009200ff867b82 */ /* 0x000eaa0000000a00 */
[----:B------:R-:W-:Y:S01]  /*cd60*/  IMAD.U32 R142, RZ, RZ, UR26 ;  /* 0x0000001aff8e7e24 */ /* 0x000fe2000f8e00ff */
[----:B------:R-:W-:Y:S01]  /*cd70*/  UIADD3 UR26, UR31, -UR29, URZ ;  /* 0x8000001d1f1a7290 */ /* 0x000fe2000fffe03f */
[----:B------:R-:W-:Y:S02]  /*cd80*/  IMAD.U32 R143, RZ, RZ, UR27 ;  /* 0x0000001bff8f7e24 */ /* 0x000fe4000f8e00ff */
[----:B------:R-:W-:Y:S01]  /*cd90*/  MOV R140, UR32 ;  /* 0x00000020008c7c02 */ /* 0x000fe20008000f00 */
[----:B------:R-:W-:Y:S01]  /*cda0*/  UIMAD UR26, UR26, UR7, -0x40 ;  /* 0xffffffc01a1a74a4 */ /* 0x000fe2000f8e0207 */
[----:B------:R-:W-:Y:S01]  /*cdb0*/  IMAD.U32 R141, RZ, RZ, UR33 ;  /* 0x00000021ff8d7e24 */ /* 0x000fe2000f8e00ff */
[----:B------:R-:W3:Y:S02]  /*cdc0*/  LDG.E R137, desc[UR22][R142.64] ;  /* 0x000000168e897981 */ /* 0x000ee4000c1e1900 */
[----:B------:R-:W-:Y:S02]  /*cdd0*/  USHF.R.S32.HI UR25, URZ, 0x1f, UR26 ;  /* 0x0000001f3f197899 */ /* 0x000fe4000801141a */
[----:B------:R-:W3:Y:S04]  /*cde0*/  LDG.E R136, desc[UR22][R140.64] ;  /* 0x000000168c887981 */ /* 0x000ee8000c1e1900 */
[C---:B--2---:R-:W-:Y:S02]  /*cdf0*/  IMAD R132, R134.reuse, UR25, RZ ;  /* 0x0000001986847c24 */ /* 0x044fe4000f8e02ff */
[----:B------:R-:W-:Y:S04]  /*ce00*/  IMAD.WIDE.U32 R138, R134, UR26, RZ ;  /* 0x0000001a868a7c25 */ /* 0x000fe8000f8e00ff */
[----:B------:R-:W-:Y:S05]  /*ce10*/  IMAD R132, R135, UR26, R132 ;  /* 0x0000001a87847c24 */ /* 0x000fea000f8e0284 */
[----:B------:R-:W-:Y:S01]  /*ce20*/  IADD3 R139, R139, R132, RZ ;  /* 0x000000848b8b7210 */ /* 0x000fe20007ffe0ff */
[----:B---3--:R-:W-:Y:S04]  /*ce30*/  IMAD.IADD R136, R136, 0x1, -R137 ;  /* 0x0000000188887824 */ /* 0x008fe800078e0a89 */
[CC--:B-1----:R-:W-:Y:S01]  /*ce40*/  IMAD.WIDE.U32 R138, R136.reuse, R2.reuse, R138 ;  /* 0x00000002888a7225 */ /* 0x0c2fe200078e008a */
[----:B------:R-:W-:Y:S05]  /*ce50*/  SHF.R.S32.HI R135, RZ, 0x1f, R136 ;  /* 0x0000001fff877819 */ /* 0x000fea0000011488 */
[----:B------:R-:W-:Y:S04]  /*ce60*/  IMAD R135, R135, R2, RZ ;  /* 0x0000000287877224 */ /* 0x000fe800078e02ff */
[----:B------:R-:W-:Y:S02]  /*ce70*/  IMAD R135, R136, R3, R135 ;  /* 0x0000000388877224 */ /* 0x000fe400078e0287 */
[----:B------:R-:W-:Y:S03]  /*ce80*/  IMAD.MOV.U32 R3, RZ, RZ, R138 ;  /* 0x000000ffff037224 */ /* 0x000fe600078e008a */
[----:B------:R-:W-:Y:S07]  /*ce90*/  IADD3 R2, R139, R135, RZ ;  /* 0x000000878b027210 */ /* 0x000fee0007ffe0ff */
.L_x_753:
[----:B------:R1:W-:Y:S01]  /*cea0*/  @P5 STS.128 [R203+0x6000], RZ ;  /* 0x006000ffcb005388 */ /* 0x0003e20000000c00 */
[CC--:B------:R-:W-:Y:S02]  /*ceb0*/  LEA R140, P1, R3.reuse, R208.reuse, 0x1 ;  /* 0x000000d0038c7211 */ /* 0x0c0fe400078208ff */
[C---:B------:R-:W-:Y:S02]  /*cec0*/  IADD3 R135, P2, R3.reuse, UR14, RZ ;  /* 0x0000000e03877c10 */ /* 0x040fe4000ff5e0ff */
[-C--:B------:R-:W-:Y:S02]  /*ced0*/  LEA.HI.X R141, R3, R209.reuse, R2, 0x1, P1 ;  /* 0x000000d1038d7211 */ /* 0x080fe400008f0c02 */
[CC--:B------:R-:W-:Y:S02]  /*cee0*/  @!P5 LEA R138, P6, R135.reuse, R208.reuse, 0x1 ;  /* 0x000000d0878ad211 */ /* 0x0c0fe400078c08ff */
[CC--:B------:R-:W-:Y:S01]  /*cef0*/  @!P3 LEA R134, P1, R135.reuse, R208.reuse, 0x1 ;  /* 0x000000d08786b211 */ /* 0x0c0fe200078208ff */
[----:B------:R-:W-:Y:S01]  /*cf00*/  @!PT LDS RZ, [RZ] ;  /* 0x00000000fffff984 */ /* 0x000fe20000000800 */
[----:B------:R-:W-:Y:S01]  /*cf10*/  @!PT LDS RZ, [RZ] ;  /* 0x00000000fffff984 */ /* 0x000fe20000000800 */
[----:B------:R-:W-:Y:S01]  /*cf20*/  @!PT LDS RZ, [RZ] ;  /* 0x00000000fffff984 */ /* 0x000fe20000000800 */
[----:B------:R1:W-:Y:S01]  /*cf30*/  @!P5 LDGSTS.E.BYPASS.LTC128B.128 [R203+0x6000], desc[UR22][R140.64] ;  /* 0x060000008ccbdfae */ /* 0x0003e2000b901d56 */
[----:B------:R-:W-:Y:S02]  /*cf40*/  IADD3.X R132, R2, UR13, RZ, P2, !PT ;  /* 0x0000000d02847c10 */ /* 0x000fe400097fe4ff */
[CC--:B------:R-:W-:Y:S01]  /*cf50*/  @!P4 LEA R136, P2, R135.reuse, R208.reuse, 0x1 ;  /* 0x000000d08788c211 */ /* 0x0c0fe200078408ff */
[----:B------:R1:W-:Y:S01]  /*cf60*/  @P4 STS.128 [R203+0x8000], RZ ;  /* 0x008000ffcb004388 */ /* 0x0003e20000000c00 */
[CCC-:B------:R-:W-:Y:S02]  /*cf70*/  @!P5 LEA.HI.X R139, R135.reuse, R209.reuse, R132.reuse, 0x1, P6 ;  /* 0x000000d1878bd211 */ /* 0x1c0fe400030f0c84 */
[CCC-:B------:R-:W-:Y:S01]  /*cf80*/  @!P4 LEA.HI.X R137, R135.reuse, R209.reuse, R132.reuse, 0x1, P2 ;  /* 0x000000d18789c211 */ /* 0x1c0fe200010f0c84 */
[----:B------:R-:W-:Y:S01]  /*cf90*/  @!PT LDS RZ, [RZ] ;  /* 0x00000000fffff984 */ /* 0x000fe20000000800 */
[----:B------:R-:W-:Y:S01]  /*cfa0*/  @!PT LDS RZ, [RZ] ;  /* 0x00000000fffff984 */ /* 0x000fe20000000800 */
[----:B------:R-:W-:Y:S01]  /*cfb0*/  @!PT LDS RZ, [RZ] ;  /* 0x00000000fffff984 */ /* 0x000fe20000000800 */
[----:B------:R1:W-:Y:S01]  /*cfc0*/  @!P4 LDGSTS.E.BYPASS.LTC128B.128 [R203+0x8000], desc[UR22][R140.64+0x80] ;  /* 0x080000808ccbcfae */ /* 0x0003e2000b901d56 */
[C---:B------:R-:W-:Y:S02]  /*cfd0*/  IADD3 R3, P6, R135.reuse, UR14, RZ ;  /* 0x0000000e87037c10 */ /* 0x040fe4000ffde0ff */
[-C--:B------:R-:W-:Y:S01]  /*cfe0*/  @!P3 LEA.HI.X R135, R135, R209.reuse, R132, 0x1, P1 ;  /* 0x000000d18787b211 */ /* 0x080fe200008f0c84 */
[----:B------:R1:W-:Y:S01]  /*cff0*/  @P3 STS.128 [R203+0xa000], RZ ;  /* 0x00a000ffcb003388 */ /* 0x0003e20000000c00 */
        /* <DEDUP_REMOVED lines=15> */
[CC--:B------:R-:W-:Y:S02]  /*d0f0*/  @!P3 LEA.HI.X R143, R3.reuse, R209.reuse, R132, 0x1, P1 ;  /* 0x000000d1038fb211 */ /* 0x0c0fe400008f0c84 */
[----:B------:R-:W-:Y:S01]  /*d100*/  IADD3 R2, P6, R3, UR14, RZ ;  /* 0x0000000e03027c10 */ /* 0x000fe2000ffde0ff */
[----:B------:R1:W-:Y:S03]  /*d110*/  @P4 STS.128 [R203+0x8800], RZ ;  /* 0x008800ffcb004388 */ /* 0x0003e60000000c00 */
[CC--:B------:R-:W-:Y:S01]  /*d120*/  @!P4 LEA R148, P2, R2.reuse, R208.reuse, 0x1 ;  /* 0x000000d00294c211 */ /* 0x0c0fe200078408ff */
[----:B------:R-:W-:Y:S01]  /*d130*/  @!PT LDS RZ, [RZ] ;  /* 0x00000000fffff984 */ /* 0x000fe20000000800 */
[----:B------:R-:W-:Y:S01]  /*d140*/  @!PT LDS RZ, [RZ] ;  /* 0x00000000fffff984 */ /* 0x000fe20000000800 */
[----:B------:R-:W-:Y:S01]  /*d150*/  @!PT LDS RZ, [RZ] ;  /* 0x00000000fffff984 */ /* 0x000fe20000000800 */
[----:B------:R1:W-:Y:S01]  /*d160*/  @!P4 LDGSTS.E.BYPASS.LTC128B.128 [R203+0x8800], desc[UR22][R136.64+0x80] ;  /* 0x0880008088cbcfae */ /* 0x0003e2000b901d56 */
[-C--:B------:R-:W-:Y:S02]  /*d170*/  @!P3 LEA R152, P1, R2, R208.reuse, 0x1 ;  /* 0x000000d00298b211 */ /* 0x080fe400078208ff */
[----:B------:R-:W-:Y:S01]  /*d180*/  IADD3.X R132, R132, UR13, RZ, P6, !PT ;  /* 0x0000000d84847c10 */ /* 0x000fe2000b7fe4ff */
[----:B------:R1:W-:Y:S01]  /*d190*/  @P3 STS.128 [R203+0xa800], RZ ;  /* 0x00a800ffcb003388 */ /* 0x0003e20000000c00 */
[C---:B------:R-:W-:Y:S01]  /*d1a0*/  @!P5 LEA R150, P6, R2.reuse, R208, 0x1 ;  /* 0x000000d00296d211 */ /* 0x040fe200078c08ff */
[----:B------:R-:W-:Y:S01]  /*d1b0*/  IMAD.MOV.U32 R208, RZ, RZ, R140 ;  /* 0x000000ffffd07224 */ /* 0x000fe200078e008c */
[CCC-:B------:R-:W-:Y:S01]  /*d1c0*/  @!P4 LEA.HI.X R149, R2.reuse, R209.reuse, R132.reuse, 0x1, P2 ;  /* 0x000000d10295c211 */ /* 0x1c0fe200010f0c84 */
[----:B------:R-:W-:Y:S01]  /*d1d0*/  @!PT LDS RZ, [RZ] ;  /* 0x00000000fffff984 */ /* 0x000fe20000000800 */
[----:B------:R-:W-:Y:S01]  /*d1e0*/  @!PT LDS RZ, [RZ] ;  /* 0x00000000fffff984 */ /* 0x000fe20000000800 */
[----:B------:R-:W-:Y:S01]  /*d1f0*/  @!PT LDS RZ, [RZ] ;  /* 0x00000000fffff984 */ /* 0x000fe20000000800 */
[----:B------:R1:W-:Y:S01]  /*d200*/  @!P3 LDGSTS.E.BYPASS.LTC128B.128 [R203+0xa800], desc[UR22][R134.64+0x100] ;  /* 0x0a80010086cbbfae */ /* 0x0003e2000b901d56 */
[CCC-:B------:R-:W-:Y:S02]  /*d210*/  @!P5 LEA.HI.X R151, R2.reuse, R209.reuse, R132.reuse, 0x1, P6 ;  /* 0x000000d10297d211 */ /* 0x1c0fe400030f0c84 */
[----:B------:R-:W-:Y:S01]  /*d220*/  @!P3 LEA.HI.X R153, R2, R209, R132, 0x1, P1 ;  /* 0x000000d10299b211 */ /* 0x000fe200008f0c84 */
[----:B------:R1:W-:Y:S01]  /*d230*/  @P5 STS.128 [R203+0x7000], RZ ;  /* 0x007000ffcb005388 */ /* 0x0003e20000000c00 */
[----:B------:R-:W-:Y:S03]  /*d240*/  IMAD.MOV.U32 R209, RZ, RZ, R141 ;  /* 0x000000ffffd17224 */ /* 0x000fe600078e008d */
        /* <DEDUP_REMOVED lines=29> */
[----:B------:R-:W0:Y:S02]  /*d420*/  LDGDEPBAR ;  /* 0x00000000000079af */ /* 0x000e240000000000 */
.L_x_752:
[----:B------:R-:W-:Y:S01]  /*d430*/  FMNMX.FTZ R2, R4, R133, !PT ;  /* 0x0000008504027209 */ /* 0x000fe20007810000 */
[----:B-1----:R-:W-:Y:S01]  /*d440*/  LDSM.16.MT88.4 R140, [R190+0xc000] ;  /* 0x00c00000be8c783b */ /* 0x002fe20000004200 */
[----:B------:R-:W-:Y:S01]  /*d450*/  FMNMX.FTZ R132, R6, R0, !PT ;  /* 0x0000000006847209 */ /* 0x000fe20007810000 */
[----:B------:R-:W-:Y:S01]  /*d460*/  UISETP.GT.AND UP2, UPT, UR16, 0x1, UPT ;  /* 0x000000011000788c */ /* 0x000fe2000bf44270 */
[----:B------:R-:W-:Y:S01]  /*d470*/  FMNMX.FTZ R3, R5, R2, !PT ;  /* 0x0000000205037209 */ /* 0x000fe20007810000 */
[----:B------:R-:W-:Y:S01]  /*d480*/  UIADD3 UR16, UR16, -0x1, URZ ;  /* 0xffffffff10107890 */ /* 0x000fe2000fffe03f */
[----:B------:R-:W-:Y:S02]  /*d490*/  FMNMX.FTZ R135, R7, R132, !PT ;  /* 0x0000008407877209 */ /* 0x000fe40007810000 */
[----:B------:R-:W-:Y:S01]  /*d4a0*/  FMNMX.FTZ R2, R8, R3, !PT ;  /* 0x0000000308027209 */ /* 0x000fe20007810000 */
[----:B------:R-:W-:Y:S01]  /*d4b0*/  LDSM.16.MT88.4 R144, [R189+0xc000] ;  /* 0x00c00000bd90783b */ /* 0x000fe20000004200 */
[----:B------:R-:W-:Y:S02]  /*d4c0*/  FMNMX.FTZ R132, R10, R135, !PT ;  /* 0x000000870a847209 */ /* 0x000fe40007810000 */
[----:B------:R-:W-:Y:S02]  /*d4d0*/  FMNMX.FTZ R3, R9, R2, !PT ;  /* 0x0000000209037209 */ /* 0x000fe40007810000 */
        /* <DEDUP_REMOVED lines=21> */
[----:B------:R-:W-:Y:S02]  /*d630*/  FMNMX.FTZ R2, R28, R3, !PT ;  /* 0x000000031c027209 */ /* 0x000fe40007810000 */
[----:B------:R-:W-:Y:S02]  /*d640*/  FMNMX.FTZ R132, R30, R137, !PT ;  /* 0x000000891e847209 */ /* 0x000fe40007810000 */
[----:B------:R-:W-:Y:S04]  /*d650*/  FMNMX.FTZ R3, R29, R2, !PT ;  /* 0x000000021d037209 */ /* 0x000fe80007810000 */
[----:B------:R-:W-:Y:S02]  /*d660*/  FMNMX.FTZ R2, R32, R3, !PT ;  /* 0x0000000320027209 */ /* 0x000fe40007810000 */
[----:B------:R-:W-:Y:S02]  /*d670*/  FMNMX.FTZ R3, R31, R132, !PT ;  /* 0x000000841f037209 */ /* 0x000fe40007810000 */
[----:B------:R-:W-:Y:S02]  /*d680*/  FMNMX.FTZ R136, R33, R2, !PT ;  /* 0x0000000221887209 */ /* 0x000fe40007810000 */
[----:B------:R-:W-:Y:S03]  /*d690*/  FMNMX.FTZ R2, R34, R3, !PT ;  /* 0x0000000322027209 */ /* 0x000fe60007810000 */
[----:B------:R-:W-:Y:S01]  /*d6a0*/  SHFL.BFLY PT, R3, R136, 0x2, 0x1f ;  /* 0x0c401f0088037f89 */ /* 0x000fe200000e0000 */
[----:B------:R-:W-:Y:S07]  /*d6b0*/  FMNMX.FTZ R135, R35, R2, !PT ;  /* 0x0000000223877209 */ /* 0x000fee0007810000 */
[----:B------:R-:W1:Y:S02]  /*d6c0*/  SHFL.BFLY PT, R2, R135, 0x2, 0x1f ;  /* 0x0c401f0087027f89 */ /* 0x000e6400000e0000 */
[----:B-1----:R-:W-:Y:S02]  /*d6d0*/  FMNMX.FTZ R134, R135, R2, !PT ;  /* 0x0000000287867209 */ /* 0x002fe40007810000 */
[----:B------:R-:W-:Y:S04]  /*d6e0*/  FMNMX.FTZ R137, R136, R3, !PT ;  /* 0x0000000388897209 */ /* 0x000fe80007810000 */
[----:B------:R-:W1:Y:S08]  /*d6f0*/  SHFL.BFLY PT, R3, R134, 0x1, 0x1f ;  /* 0x0c201f0086037f89 */ /* 0x000e7000000e0000 */
[----:B------:R-:W2:Y:S01]  /*d700*/  SHFL.BFLY PT, R132, R137, 0x1, 0x1f ;  /* 0x0c201f0089847f89 */ /* 0x000ea200000e0000 */
[----:B-1----:R-:W-:Y:S02]  /*d710*/  FMNMX.FTZ R3, R134, R3, !PT ;  /* 0x0000000386037209 */ /* 0x002fe40007810000 */
[----:B--2---:R-:W-:Y:S03]  /*d720*/  FMNMX.FTZ R132, R137, R132, !PT ;  /* 0x0000008489847209 */ /* 0x004fe60007810000 */
[C---:B------:R-:W-:Y:S01]  /*d730*/  FADD.FTZ R0, -R3.reuse, R0 ;  /* 0x0000000003007221 */ /* 0x040fe20000010100 */
[C---:B------:R-:W-:Y:S01]  /*d740*/  FMUL.FTZ R166, R3.reuse, UR4 ;  /* 0x0000000403a67c20 */ /* 0x040fe20008410000 */
[----:B------:R-:W1:Y:S01]  /*d750*/  LDSM.16.MT88.4 R136, [R192+0xc000] ;  /* 0x00c00000c088783b */ /* 0x000e620000004200 */
[----:B------:R-:W-:Y:S01]  /*d760*/  FSETP.NEU.FTZ.AND P1, PT, R132, -INF , PT ;  /* 0xff8000008400780b */ /* 0x000fe20003f3d000 */
[----:B------:R-:W-:Y:S01]  /*d770*/  FMUL.FTZ R135, R0, UR4 ;  /* 0x0000000400877c20 */ /* 0x000fe20008410000 */
[C---:B------:R-:W-:Y:S01]  /*d780*/  FMUL.FTZ R168, R132.reuse, UR4 ;  /* 0x0000000484a87c20 */ /* 0x040fe20008410000 */
[----:B------:R-:W-:Y:S02]  /*d790*/  FADD.FTZ R2, -R132, R133 ;  /* 0x0000008584027221 */ /* 0x000fe40000010100 */
[----:B------:R2:W3:Y:S02]  /*d7a0*/  MUFU.EX2 R0, R135 ;  /* 0x0000008700007308 */ /* 0x0004e40000000800 */
[----:B------:R-:W-:Y:S01]  /*d7b0*/  FSEL R168, R168, RZ, P1 ;  /* 0x000000ffa8a87208 */ /* 0x000fe20000800000 */
[----:B------:R-:W-:Y:S01]  /*d7c0*/  FMUL.FTZ R133, R2, UR4 ;  /* 0x0000000402857c20 */ /* 0x000fe20008410000 */
[----:B------:R-:W-:Y:S03]  /*d7d0*/  FSETP.NEU.FTZ.AND P1, PT, R3, -INF , PT ;  /* 0xff8000000300780b */ /* 0x000fe60003f3d000 */
[--C-:B------:R-:W-:Y:S01]  /*d7e0*/  FFMA.FTZ R165, R4, UR4, -R168.reuse ;  /* 0x0000000404a57c23 */ /* 0x100fe200080108a8 */
[----:B------:R-:W-:Y:S01]  /*d7f0*/  FSEL R166, R166, RZ, P1 ;  /* 0x000000ffa6a67208 */ /* 0x000fe20000800000 */
[--C-:B------:R-:W-:Y:S01]  /*d800*/  FFMA.FTZ R5, R5, UR4, -R168.reuse ;  /* 0x0000000405057c23 */ /* 0x100fe200080108a8 */
[--C-:B------:R-:W-:Y:S01]  /*d810*/  FFMA.FTZ R134, R9, UR4, -R168.reuse ;  /* 0x0000000409867c23 */ /* 0x100fe200080108a8 */
[----:B------:R-:W4:Y:S01]  /*d820*/  MUFU.EX2 R2, R133 ;  /* 0x0000008500027308 */ /* 0x000f220000000800 */
[----:B------:R-:W-:Y:S01]  /*d830*/  FFMA.FTZ R214, R28, UR4, -R168 ;  /* 0x000000041cd67c23 */ /* 0x000fe200080108a8 */
[--C-:B------:R-:W-:Y:S01]  /*d840*/  FFMA.FTZ R167, R6, UR4, -R166.reuse ;  /* 0x0000000406a77c23 */ /* 0x100fe200080108a6 */
[----:B------:R-:W-:Y:S01]  /*d850*/  FFMA.FTZ R6, R7, UR4, -R166 ;  /* 0x0000000407067c23 */ /* 0x000fe200080108a6 */
[----:B------:R-:W-:Y:S01]  /*d860*/  FFMA.FTZ R7, R8, UR4, -R168 ;  /* 0x0000000408077c23 */ /* 0x000fe200080108a8 */
[--C-:B------:R-:W-:Y:S01]  /*d870*/  FFMA.FTZ R164, R11, UR4, -R166.reuse ;  /* 0x000000040ba47c23 */ /* 0x100fe200080108a6 */
[----:B--2---:R-:W-:Y:S01]  /*d880*/  FFMA.FTZ R135, R10, UR4, -R166 ;  /* 0x000000040a877c23 */ /* 0x004fe200080108a6 */
[C---:B---3--:R-:W-:Y:S03]  /*d890*/  FMUL.FTZ R10, R0.reuse, R130 ;  /* 0x00000082000a7220 */ /* 0x048fe60000410000 */
[----:B------:R-:W-:Y:S01]  /*d8a0*/  MUFU.EX2 R165, R165 ;  /* 0x000000a500a57308 */ /* 0x000fe20000000800 */
[C---:B------:R-:W-:Y:S01]  /*d8b0*/  FMUL.FTZ R11, R0.reuse, R131 ;  /* 0x00000083000b7220 */ /* 0x040fe20000410000 */
[C---:B------:R-:W-:Y:S01]  /*d8c0*/  FMUL.FTZ R38, R0.reuse, R38 ;  /* 0x0000002600267220 */ /* 0x040fe20000410000 */
[C---:B------:R-:W-:Y:S01]  /*d8d0*/  FMUL.FTZ R39, R0.reuse, R39 ;  /* 0x0000002700277220 */ /* 0x040fe20000410000 */
[C---:B------:R-:W-:Y:S01]  /*d8e0*/  FMUL.FTZ R42, R0.reuse, R42 ;  /* 0x0000002a002a7220 */ /* 0x040fe20000410000 */
[C---:B------:R-:W-:Y:S01]  /*d8f0*/  FMUL.FTZ R43, R0.reuse, R43 ;  /* 0x0000002b002b7220 */ /* 0x040fe20000410000 */
[C---:B------:R-:W-:Y:S01]  /*d900*/  FMUL.FTZ R46, R0.reuse, R46 ;  /* 0x0000002e002e7220 */ /* 0x040fe20000410000 */
[----:B------:R-:W-:Y:S03]  /*d910*/  FMUL.FTZ R47, R0, R47 ;  /* 0x0000002f002f7220 */ /* 0x000fe60000410000 */
[----:B------:R-:W2:Y:S01]  /*d920*/  MUFU.EX2 R5, R5 ;  /* 0x0000000500057308 */ /* 0x000ea20000000800 */
[C---:B----4-:R-:W-:Y:S01]  /*d930*/  FMUL.FTZ R8, R2.reuse, R128 ;  /* 0x0000008002087220 */ /* 0x050fe20000410000 */
[C---:B------:R-:W-:Y:S01]  /*d940*/  FMUL.FTZ R9, R2.reuse, R129 ;  /* 0x0000008102097220 */ /* 0x040fe20000410000 */
[C---:B------:R-:W-:Y:S01]  /*d950*/  FMUL.FTZ R36, R2.reuse, R36 ;  /* 0x0000002402247220 */ /* 0x040fe20000410000 */
[C---:B------:R-:W-:Y:S01]  /*d960*/  FMUL.FTZ R37, R2.reuse, R37 ;  /* 0x0000002502257220 */ /* 0x040fe20000410000 */
[C---:B------:R-:W-:Y:S01]  /*d970*/  FMUL.FTZ R40, R2.reuse, R40 ;  /* 0x0000002802287220 */ /* 0x040fe20000410000 */
[C---:B------:R-:W-:Y:S01]  /*d980*/  FMUL.FTZ R41, R2.reuse, R41 ;  /* 0x0000002902297220 */ /* 0x040fe20000410000 */
[C---:B------:R-:W-:Y:S03]  /*d990*/  FMUL.FTZ R44, R2.reuse, R44 ;  /* 0x0000002c022c7220 */ /* 0x040fe60000410000 */
[----:B------:R-:W-:Y:S01]  /*d9a0*/  MUFU.EX2 R167, R167 ;  /* 0x000000a700a77308 */ /* 0x000fe20000000800 */
[----:B------:R-:W-:Y:S01]  /*d9b0*/  FMUL.FTZ R45, R2, R45 ;  /* 0x0000002d022d7220 */ /* 0x000fe20000410000 */
[----:B------:R-:W-:Y:S01]  /*d9c0*/  FFMA.FTZ R217, R29, UR4, -R168 ;  /* 0x000000041dd97c23 */ /* 0x000fe200080108a8 */
[--C-:B------:R-:W-:Y:S01]  /*d9d0*/  FFMA.FTZ R216, R30, UR4, -R166.reuse ;  /* 0x000000041ed87c23 */ /* 0x100fe200080108a6 */
[----:B------:R-:W-:Y:S01]  /*d9e0*/  FFMA.FTZ R219, R31, UR4, -R166 ;  /* 0x000000041fdb7c23 */ /* 0x000fe200080108a6 */
[----:B------:R-:W-:Y:S01]  /*d9f0*/  FFMA.FTZ R218, R32, UR4, -R168 ;  /* 0x0000000420da7c23 */ /* 0x000fe200080108a8 */
[----:B------:R-:W-:Y:S01]  /*da00*/  LDSM.16.MT88.4 R28, [R192+0xd800] ;  /* 0x00d80000c01c783b */ /* 0x000fe20000004200 */
[----:B------:R-:W-:Y:S03]  /*da10*/  FFMA.FTZ R220, R34, UR4, -R166 ;  /* 0x0000000422dc7c23 */ /* 0x000fe600080108a6 */
[----:B------:R-:W3:Y:S01]  /*da20*/  MUFU.EX2 R6, R6 ;  /* 0x0000000600067308 */ /* 0x000ee20000000800 */
[----:B--2---:R-:W-:Y:S01]  /*da30*/  F2FP.F16.F32.PACK_AB R128, R5, R165 ;  /* 0x000000a50580723e */ /* 0x004fe200000000ff */
[C---:B------:R-:W-:Y:S01]  /*da40*/  FMUL.FTZ R48, R2.reuse, R48 ;  /* 0x0000003002307220 */ /* 0x040fe20000410000 */
[----:B------:R-:W-:Y:S01]  /*da50*/  FMUL.FTZ R49, R2, R49 ;  /* 0x0000003102317220 */ /* 0x000fe20000410000 */
[C---:B------:R-:W-:Y:S01]  /*da60*/  FMUL.FTZ R50, R0.reuse, R50 ;  /* 0x0000003200327220 */ /* 0x040fe20000410000 */
[----:B------:R-:W-:Y:S01]  /*da70*/  FMUL.FTZ R51, R0, R51 ;  /* 0x0000003300337220 */ /* 0x000fe20000410000 */
[C---:B------:R-:W-:Y:S01]  /*da80*/  FMUL.FTZ R52, R2.reuse, R52 ;  /* 0x0000003402347220 */ /* 0x040fe20000410000 */
[----:B------:R-:W-:Y:S03]  /*da90*/  FMUL.FTZ R53, R2, R53 ;  /* 0x0000003502357220 */ /* 0x000fe60000410000 */
[----:B------:R-:W-:Y:S01]  /*daa0*/  MUFU.EX2 R7, R7 ;  /* 0x0000000700077308 */ /* 0x000fe20000000800 */
[C---:B------:R-:W-:Y:S01]  /*dab0*/  FMUL.FTZ R54, R0.reuse, R54 ;  /* 0x0000003600367220 */ /* 0x040fe20000410000 */
[----:B------:R-:W-:Y:S01]  /*dac0*/  FMUL.FTZ R55, R0, R55 ;  /* 0x0000003700377220 */ /* 0x000fe20000410000 */
[C---:B------:R-:W-:Y:S01]  /*dad0*/  FMUL.FTZ R56, R2.reuse, R56 ;  /* 0x0000003802387220 */ /* 0x040fe20000410000 */
[----:B------:R-:W-:Y:S01]  /*dae0*/  FMUL.FTZ R57, R2, R57 ;  /* 0x0000003902397220 */ /* 0x000fe20000410000 */
[C---:B------:R-:W-:Y:S01]  /*daf0*/  FMUL.FTZ R58, R0.reuse, R58 ;  /* 0x0000003a003a7220 */ /* 0x040fe20000410000 */
[----:B------:R-:W-:Y:S01]  /*db00*/  FMUL.FTZ R59, R0, R59 ;  /* 0x0000003b003b7220 */ /* 0x000fe20000410000 */
[----:B------:R-:W-:Y:S03]  /*db10*/  FMUL.FTZ R60, R2, R60 ;  /* 0x0000003c023c7220 */ /* 0x000fe60000410000 */
[----:B------:R-:W2:Y:S01]  /*db20*/  MUFU.EX2 R134, R134 ;  /* 0x0000008600867308 */ /* 0x000ea20000000800 */
[----:B---3--:R-:W-:Y:S01]  /*db30*/  F2FP.F16.F32.PACK_AB R129, R6, R167 ;  /* 0x000000a70681723e */ /* 0x008fe200000000ff */
[----:B------:R-:W-:Y:S01]  /*db40*/  FMUL.FTZ R61, R2, R61 ;  /* 0x0000003d023d7220 */ /* 0x000fe20000410000 */
[C---:B------:R-:W-:Y:S01]  /*db50*/  FMUL.FTZ R62, R0.reuse, R62 ;  /* 0x0000003e003e7220 */ /* 0x040fe20000410000 */
[----:B------:R-:W-:Y:S01]  /*db60*/  FMUL.FTZ R63, R0, R63 ;  /* 0x0000003f003f7220 */ /* 0x000fe20000410000 */
[C---:B------:R-:W-:Y:S01]  /*db70*/  FMUL.FTZ R64, R2.reuse, R64 ;  /* 0x0000004002407220 */ /* 0x040fe20000410000 */
[----:B------:R-:W-:Y:S01]  /*db80*/  FMUL.FTZ R65, R2, R65 ;  /* 0x0000004102417220 */ /* 0x000fe20000410000 */
[C---:B------:R-:W-:Y:S03]  /*db90*/  FMUL.FTZ R66, R0.reuse, R66 ;  /* 0x0000004200427220 */ /* 0x040fe60000410000 */
[----:B------:R-:W-:Y:S01]  /*dba0*/  MUFU.EX2 R135, R135 ;  /* 0x0000008700877308 */ /* 0x000fe20000000800 */
[----:B------:R-:W-:Y:S01]  /*dbb0*/  FMUL.FTZ R67, R0, R67 ;  /* 0x0000004300437220 */ /* 0x000fe20000410000 */
[C---:B------:R-:W-:Y:S01]  /*dbc0*/  FMUL.FTZ R68, R2.reuse, R68 ;  /* 0x0000004402447220 */ /* 0x040fe20000410000 */
[----:B------:R-:W-:Y:S01]  /*dbd0*/  FMUL.FTZ R69, R2, R69 ;  /* 0x0000004502457220 */ /* 0x000fe20000410000 */
[C---:B------:R-:W-:Y:S01]  /*dbe0*/  FMUL.FTZ R70, R0.reuse, R70 ;  /* 0x0000004600467220 */ /* 0x040fe20000410000 */
[----:B------:R-:W-:Y:S01]  /*dbf0*/  FMUL.FTZ R71, R0, R71 ;  /* 0x0000004700477220 */ /* 0x000fe20000410000 */
[C---:B------:R-:W-:Y:S01]  /*dc00*/  FMUL.FTZ R72, R2.reuse, R72 ;  /* 0x0000004802487220 */ /* 0x040fe20000410000 */
[----:B------:R-:W-:Y:S03]  /*dc10*/  FMUL.FTZ R73, R2, R73 ;  /* 0x0000004902497220 */ /* 0x000fe60000410000 */
[----:B------:R-:W3:Y:S01]  /*dc20*/  MUFU.EX2 R164, R164 ;  /* 0x000000a400a47308 */ /* 0x000ee20000000800 */
[----:B--2---:R-:W-:Y:S01]  /*dc30*/  F2FP.F16.F32.PACK_AB R130, R134, R7 ;  /* 0x000000078682723e */ /* 0x004fe200000000ff */
[C---:B------:R-:W-:Y:S01]  /*dc40*/  FMUL.FTZ R74, R0.reuse, R74 ;  /* 0x0000004a004a7220 */ /* 0x040fe20000410000 */
[----:B------:R-:W-:Y:S01]  /*dc50*/  FMUL.FTZ R75, R0, R75 ;  /* 0x0000004b004b7220 */ /* 0x000fe20000410000 */
        /* <DEDUP_REMOVED lines=12> */
[----:B------:R-:W-:Y:S01]  /*dd20*/  FMUL.FTZ R88, R2, R88 ;  /* 0x0000005802587220 */ /* 0x000fe20000410000 */
[----:B---3--:R-:W-:Y:S01]  /*dd30*/  F2FP.F16.F32.PACK_AB R131, R164, R135 ;  /* 0x00000087a483723e */ /* 0x008fe200000000ff */
[----:B------:R-:W-:Y:S01]  /*dd40*/  FMUL.FTZ R89, R2, R89 ;  /* 0x0000005902597220 */ /* 0x000fe20000410000 */
[C---:B------:R-:W-:Y:S01]  /*dd50*/  FMUL.FTZ R90, R0.reuse, R90 ;  /* 0x0000005a005a7220 */ /* 0x040fe20000410000 */
[----:B------:R-:W-:Y:S01]  /*dd60*/  FMUL.FTZ R91, R0, R91 ;  /* 0x0000005b005b7220 */ /* 0x000fe20000410000 */
[C---:B------:R-:W-:Y:S01]  /*dd70*/  FMUL.FTZ R92, R2.reuse, R92 ;  /* 0x0000005c025c7220 */ /* 0x040fe20000410000 */
[----:B------:R-:W-:Y:S01]  /*dd80*/  FMUL.FTZ R93, R2, R93 ;  /* 0x0000005d025d7220 */ /* 0x000fe20000410000 */
[C---:B------:R-:W-:Y:S01]  /*dd90*/  FMUL.FTZ R94, R0.reuse, R94 ;  /* 0x0000005e005e7220 */ /* 0x040fe20000410000 */
[C---:B-1----:R-:W-:Y:S01]  /*dda0*/  HMMA.16816.F32 R8, R128.reuse, R136, R8 ;  /* 0x000000888008723c */ /* 0x042fe20000001808 */
[----:B------:R-:W-:Y:S01]  /*ddb0*/  MUFU.EX2 R214, R214 ;  /* 0x000000d600d67308 */ /* 0x000fe20000000800 */
[----:B------:R-:W-:Y:S03]  /*ddc0*/  PLOP3.LUT P1, PT, PT, PT, UP2, 0x80, 0x0 ;  /* 0x000000000000781c */ /* 0x000fe60003f2f028 */
[----:B------:R-:W-:Y:S01]  /*ddd0*/  FMUL.FTZ R95, R0, R95 ;  /* 0x0000005f005f7220 */ /* 0x000fe20000410000 */
[C---:B------:R-:W-:Y:S01]  /*dde0*/  HMMA.16816.F32 R36, R128.reuse, R138, R36 ;  /* 0x0000008a8024723c */ /* 0x040fe20000001824 */
[----:B------:R-:W1:Y:S04]  /*ddf0*/  LDSM.16.MT88.4 R136, [R192+0xe000] ;  /* 0x00e00000c088783b */ /* 0x000e680000004200 */
[----:B------:R-:W-:Y:S01]  /*de00*/  MUFU.EX2 R217, R217 ;  /* 0x000000d900d97308 */ /* 0x000fe20000000800 */
[C---:B------:R-:W-:Y:S01]  /*de10*/  FMUL.FTZ R96, R2.reuse, R96 ;  /* 0x0000006002607220 */ /* 0x040fe20000410000 */
[C---:B------:R-:W-:Y:S04]  /*de20*/  HMMA.16816.F32 R40, R128.reuse, R140, R40 ;  /* 0x0000008c8028723c */ /* 0x040fe80000001828 */
[----:B------:R-:W-:Y:S02]  /*de30*/  FMUL.FTZ R97, R2, R97 ;  /* 0x0000006102617220 */ /* 0x000fe40000410000 */
[C---:B------:R-:W-:Y:S01]  /*de40*/  HMMA.16816.F32 R44, R128.reuse, R142, R44 ;  /* 0x0000008e802c723c */ /* 0x040fe2000000182c */
[----:B------:R-:W2:Y:S01]  /*de50*/  LDSM.16.MT88.4 R140, [R190+0xe000] ;  /* 0x00e00000be8c783b */ /* 0x000ea20000004200 */
[----:B------:R-:W-:Y:S03]  /*de60*/  MUFU.EX2 R216, R216 ;  /* 0x000000d800d87308 */ /* 0x000fe60000000800 */
[C---:B------:R-:W-:Y:S01]  /*de70*/  FMUL.FTZ R98, R0.reuse, R98 ;  /* 0x0000006200627220 */ /* 0x040fe20000410000 */
[C---:B------:R-:W-:Y:S06]  /*de80*/  HMMA.16816.F32 R48, R128.reuse, R144, R48 ;  /* 0x000000908030723c */ /* 0x040fec0000001830 */
[----:B------:R-:W-:Y:S01]  /*de90*/  MUFU.EX2 R219, R219 ;  /* 0x000000db00db7308 */ /* 0x000fe20000000800 */
[----:B------:R-:W-:Y:S01]  /*dea0*/  FMUL.FTZ R99, R0, R99 ;  /* 0x0000006300637220 */ /* 0x000fe20000410000 */
[C---:B------:R-:W-:Y:S01]  /*deb0*/  HMMA.16816.F32 R52, R128.reuse, R146, R52 ;  /* 0x000000928034723c */ /* 0x040fe20000001834 */
[----:B------:R-:W3:Y:S02]  /*dec0*/  LDSM.16.MT88.4 R144, [R189+0xe000] ;  /* 0x00e00000bd90783b */ /* 0x000ee40000004200 */
[--C-:B------:R-:W-:Y:S03]  /*ded0*/  FFMA.FTZ R169, R12, UR4, -R168.reuse ;  /* 0x000000040ca97c23 */ /* 0x100fe600080108a8 */
[C---:B------:R-:W-:Y:S02]  /*dee0*/  HMMA.16816.F32 R56, R128.reuse, R148, R56 ;  /* 0x000000948038723c */ /* 0x040fe40000001838 */
[----:B------:R-:W-:Y:S03]  /*def0*/  MUFU.EX2 R218, R218 ;  /* 0x000000da00da7308 */ /* 0x000fe60000000800 */
[C---:B------:R-:W-:Y:S01]  /*df00*/  FMUL.FTZ R12, R2.reuse, R124 ;  /* 0x0000007c020c7220 */ /* 0x040fe20000410000 */
[C---:B------:R-:W-:Y:S01]  /*df10*/  HMMA.16816.F32 R60, R128.reuse, R150, R60 ;  /* 0x00000096803c723c */ /* 0x040fe2000000183c */
[----:B------:R-:W4:Y:S05]  /*df20*/  LDSM.16.MT88.4 R148, [R188+0xe000] ;  /* 0x00e00000bc94783b */ /* 0x000f2a0000004200 */
[----:B------:R-:W-:Y:S01]  /*df30*/  MUFU.EX2 R169, R169 ;  /* 0x000000a900a97308 */ /* 0x000fe20000000800 */
[----:B------:R-:W-:Y:S01]  /*df40*/  FFMA.FTZ R170, R13, UR4, -R168 ;  /* 0x000000040daa7c23 */ /* 0x000fe200080108a8 */
[C---:B-1----:R-:W-:Y:S03]  /*df50*/  HMMA.16816.F32 R64, R128.reuse, R136, R64 ;  /* 0x000000888040723c */ /* 0x042fe60000001840 */
[----:B------:R-:W-:Y:S03]  /*df60*/  FMUL.FTZ R13, R2, R125 ;  /* 0x0000007d020d7220 */ /* 0x000fe60000410000 */
[C---:B------:R-:W-:Y:S01]  /*df70*/  HMMA.16816.F32 R68, R128.reuse, R138, R68 ;  /* 0x0000008a8044723c */ /* 0x040fe20000001844 */
[----:B------:R-:W1:Y:S01]  /*df80*/  LDSM.16.MT88.4 R136, [R192+0x10000] ;  /* 0x01000000c088783b */ /* 0x000e620000004200 */
[----:B------:R-:W5:Y:S03]  /*df90*/  MUFU.EX2 R170, R170 ;  /* 0x000000aa00aa7308 */ /* 0x000f660000000800 */
[--C-:B------:R-:W-:Y:S01]  /*dfa0*/  FFMA.FTZ R171, R14, UR4, -R166.reuse ;  /* 0x000000040eab7c23 */ /* 0x100fe200080108a6 */
[C---:B--2---:R-:W-:Y:S06]  /*dfb0*/  HMMA.16816.F32 R72, R128.reuse, R140, R72 ;  /* 0x0000008c8048723c */ /* 0x044fec0000001848 */
[----:B------:R-:W-:Y:S01]  /*dfc0*/  MUFU.EX2 R220, R220 ;  /* 0x000000dc00dc7308 */ /* 0x000fe20000000800 */
[C---:B------:R-:W-:Y:S01]  /*dfd0*/  FMUL.FTZ R14, R0.reuse, R126 ;  /* 0x0000007e000e7220 */ /* 0x040fe20000410000 */
[C---:B------:R-:W-:Y:S01]  /*dfe0*/  HMMA.16816.F32 R76, R128.reuse, R142, R76 ;  /* 0x0000008e804c723c */ /* 0x040fe2000000184c */
[----:B------:R-:W2:Y:S02]  /*dff0*/  LDSM.16.MT88.4 R140, [R190+0x10000] ;  /* 0x01000000be8c783b */ /* 0x000ea40000004200 */
[----:B------:R-:W-:Y:S03]  /*e000*/  FFMA.FTZ R172, R15, UR4, -R166 ;  /* 0x000000040fac7c23 */ /* 0x000fe600080108a6 */
[C---:B---3--:R-:W-:Y:S02]  /*e010*/  HMMA.16816.F32 R80, R128.reuse, R144, R80 ;  /* 0x000000908050723c */ /* 0x048fe40000001850 */
[----:B------:R-:W-:Y:S03]  /*e020*/  MUFU.EX2 R171, R171 ;  /* 0x000000ab00ab7308 */ /* 0x000fe60000000800 */
[----:B------:R-:W-:Y:S01]  /*e030*/  FMUL.FTZ R15, R0, R127 ;  /* 0x0000007f000f7220 */ /* 0x000fe20000410000 */
[C---:B------:R-:W-:Y:S01]  /*e040*/  HMMA.16816.F32 R84, R128.reuse, R146, R84 ;  /* 0x000000928054723c */ /* 0x040fe20000001854 */
[----:B------:R-:W3:Y:S05]  /*e050*/  LDSM.16.MT88.4 R144, [R189+0x10000] ;  /* 0x01000000bd90783b */ /* 0x000eea0000004200 */
[----:B------:R-:W5:Y:S01]  /*e060*/  MUFU.EX2 R172, R172 ;  /* 0x000000ac00ac7308 */ /* 0x000f620000000800 */
[C---:B------:R-:W-:Y:S01]  /*e070*/  FMUL.FTZ R100, R2.reuse, R100 ;  /* 0x0000006402647220 */ /* 0x040fe20000410000 */
[C---:B----4-:R-:W-:Y:S01]  /*e080*/  HMMA.16816.F32 R88, R128.reuse, R148, R88 ;  /* 0x000000948058723c */ /* 0x050fe20000001858 */
[----:B------:R-:W4:Y:S02]  /*e090*/  LDSM.16.MT88.4 R124, [R188+0x10000] ;  /* 0x01000000bc7c783b */ /* 0x000f240000004200 */
[----:B------:R-:W-:Y:S03]  /*e0a0*/  FMUL.FTZ R101, R2, R101 ;  /* 0x0000006502657220 */ /* 0x000fe60000410000 */
[C---:B------:R-:W-:Y:S05]  /*e0b0*/  HMMA.16816.F32 R92, R128.reuse, R150, R92 ;  /* 0x00000096805c723c */ /* 0x040fea000000185c */
[C---:B------:R-:W-:Y:S01]  /*e0c0*/  FMUL.FTZ R102, R0.reuse, R102 ;  /* 0x0000006600667220 */ /* 0x040fe20000410000 */
[C---:B-1----:R-:W-:Y:S01]  /*e0d0*/  HMMA.16816.F32 R96, R128.reuse, R136, R96 ;  /* 0x000000888060723c */ /* 0x042fe20000001860 */
[----:B------:R-:W-:Y:S04]  /*e0e0*/  LDSM.16.MT88.4 R148, [R189+0xc800] ;  /* 0x00c80000bd94783b */ /* 0x000fe80000004200 */
[----:B------:R-:W-:Y:S01]  /*e0f0*/  FMUL.FTZ R103, R0, R103 ;  /* 0x0000006700677220 */ /* 0x000fe20000410000 */
[C---:B------:R-:W-:Y:S01]  /*e100*/  FMUL.FTZ R104, R2.reuse, R104 ;  /* 0x0000006802687220 */ /* 0x040fe20000410000 */
[----:B------:R-:W-:Y:S01]  /*e110*/  FMUL.FTZ R105, R2, R105 ;  /* 0x0000006902697220 */ /* 0x000fe20000410000 */
[C---:B------:R-:W-:Y:S03]  /*e120*/  FMUL.FTZ R106, R0.reuse, R106 ;  /* 0x0000006a006a7220 */ /* 0x040fe60000410000 */
[----:B------:R-:W-:Y:S01]  /*e130*/  FMUL.FTZ R107, R0, R107 ;  /* 0x0000006b006b7220 */ /* 0x000fe20000410000 */
[C---:B------:R-:W-:Y:S01]  /*e140*/  HMMA.16816.F32 R100, R128.reuse, R138, R100 ;  /* 0x0000008a8064723c */ /* 0x040fe20000001864 */
[----:B------:R-:W1:Y:S02]  /*e150*/  LDSM.16.MT88.4 R136, [R192+0xc800] ;  /* 0x00c80000c088783b */ /* 0x000e640000004200 */
[C---:B------:R-:W-:Y:S01]  /*e160*/  FMUL.FTZ R108, R2.reuse, R108 ;  /* 0x0000006c026c7220 */ /* 0x040fe20000410000 */
[----:B------:R-:W-:Y:S01]  /*e170*/  FMUL.FTZ R109, R2, R109 ;  /* 0x0000006d026d7220 */ /* 0x000fe20000410000 */
[C---:B------:R-:W-:Y:S01]  /*e180*/  FMUL.FTZ R110, R0.reuse, R110 ;  /* 0x0000006e006e7220 */ /* 0x040fe20000410000 */
[C---:B--2---:R-:W-:Y:S05]  /*e190*/  HMMA.16816.F32 R104, R128.reuse, R140, R104 ;  /* 0x0000008c8068723c */ /* 0x044fea0000001868 */
[----:B------:R-:W-:Y:S01]  /*e1a0*/  FMUL.FTZ R111, R0, R111 ;  /* 0x0000006f006f7220 */ /* 0x000fe20000410000 */
[--C-:B------:R-:W-:Y:S01]  /*e1b0*/  FFMA.FTZ R173, R16, UR4, -R168.reuse ;  /* 0x0000000410ad7c23 */ /* 0x100fe200080108a8 */
[----:B------:R-:W-:Y:S01]  /*e1c0*/  FFMA.FTZ R174, R17, UR4, -R168 ;  /* 0x0000000411ae7c23 */ /* 0x000fe200080108a8 */
[--C-:B------:R-:W-:Y:S03]  /*e1d0*/  FFMA.FTZ R175, R18, UR4, -R166.reuse ;  /* 0x0000000412af7c23 */ /* 0x100fe600080108a6 */
[----:B------:R-:W-:Y:S01]  /*e1e0*/  FFMA.FTZ R212, R19, UR4, -R166 ;  /* 0x0000000413d47c23 */ /* 0x000fe200080108a6 */
[C---:B------:R-:W-:Y:S01]  /*e1f0*/  HMMA.16816.F32 R108, R128.reuse, R142, R108 ;  /* 0x0000008e806c723c */ /* 0x040fe2000000186c */
[----:B------:R-:W2:Y:S01]  /*e200*/  LDSM.16.MT88.4 R140, [R190+0xc800] ;  /* 0x00c80000be8c783b */ /* 0x000ea20000004200 */
[----:B------:R-:W-:Y:S01]  /*e210*/  MUFU.EX2 R173, R173 ;  /* 0x000000ad00ad7308 */ /* 0x000fe20000000800 */
[C---:B------:R-:W-:Y:S01]  /*e220*/  FMUL.FTZ R112, R2.reuse, R112 ;  /* 0x0000007002707220 */ /* 0x040fe20000410000 */
[----:B------:R-:W-:Y:S01]  /*e230*/  FMUL.FTZ R113, R2, R113 ;  /* 0x0000007102717220 */ /* 0x000fe20000410000 */
[C---:B------:R-:W-:Y:S01]  /*e240*/  FMUL.FTZ R114, R0.reuse, R114 ;  /* 0x0000007200727220 */ /* 0x040fe20000410000 */
[C---:B---3--:R-:W-:Y:S06]  /*e250*/  HMMA.16816.F32 R12, R128.reuse, R144, R12 ;  /* 0x00000090800c723c */ /* 0x048fec000000180c */
[----:B------:R-:W3:Y:S01]  /*e260*/  MUFU.EX2 R174, R174 ;  /* 0x000000ae00ae7308 */ /* 0x000ee20000000800 */
[----:B------:R-:W-:Y:S01]  /*e270*/  FMUL.FTZ R115, R0, R115 ;  /* 0x0000007300737220 */ /* 0x000fe20000410000 */
[C---:B------:R-:W-:Y:S03]  /*e280*/  FMUL.FTZ R16, R2.reuse, R120 ;  /* 0x0000007802107220 */ /* 0x040fe60000410000 */
[----:B------:R-:W-:Y:S01]  /*e290*/  FMUL.FTZ R17, R2, R121 ;  /* 0x0000007902117220 */ /* 0x000fe20000410000 */
[C---:B------:R-:W-:Y:S01]  /*e2a0*/  FMUL.FTZ R18, R0.reuse, R122 ;  /* 0x0000007a00127220 */ /* 0x040fe20000410000 */
[----:B------:R-:W-:Y:S01]  /*e2b0*/  FMUL.FTZ R19, R0, R123 ;  /* 0x0000007b00137220 */ /* 0x000fe20000410000 */
[C---:B------:R-:W-:Y:S02]  /*e2c0*/  HMMA.16816.F32 R112, R128.reuse, R146, R112 ;  /* 0x000000928070723c */ /* 0x040fe40000001870 */
[----:B------:R-:W-:Y:S01]  /*e2d0*/  MUFU.EX2 R175, R175 ;  /* 0x000000af00af7308 */ /* 0x000fe20000000800 */
[----:B------:R-:W2:Y:S01]  /*e2e0*/  LDSM.16.MT88.4 R144, [R188+0xc800] ;  /* 0x00c80000bc90783b */ /* 0x000ea20000004200 */
[C---:B------:R-:W-:Y:S01]  /*e2f0*/  FMUL.FTZ R116, R2.reuse, R116 ;  /* 0x0000007402747220 */ /* 0x040fe20000410000 */
[----:B------:R-:W-:Y:S01]  /*e300*/  FMUL.FTZ R117, R2, R117 ;  /* 0x0000007502757220 */ /* 0x000fe20000410000 */
[C---:B------:R-:W-:Y:S01]  /*e310*/  FMUL.FTZ R118, R0.reuse, R118 ;  /* 0x0000007600767220 */ /* 0x040fe20000410000 */
[C---:B----4-:R-:W-:Y:S05]  /*e320*/  HMMA.16816.F32 R16, R128.reuse, R124, R16 ;  /* 0x0000007c8010723c */ /* 0x050fea0000001810 */
[----:B------:R-:W4:Y:S01]  /*e330*/  MUFU.EX2 R212, R212 ;  /* 0x000000d400d47308 */ /* 0x000f220000000800 */
[----:B------:R-:W-:Y:S01]  /*e340*/  FMUL.FTZ R119, R0, R119 ;  /* 0x0000007700777220 */ /* 0x000fe20000410000 */
[----:B-----5:R-:W-:Y:S01]  /*e350*/  F2FP.F16.F32.PACK_AB R120, R170, R169 ;  /* 0x000000a9aa78723e */ /* 0x020fe200000000ff */
[----:B------:R-:W-:Y:S03]  /*e360*/  FFMA.FTZ R165, R2, R213, R165 ;  /* 0x000000d502a57223 */ /* 0x000fe600000100a5 */
[----:B------:R-:W-:Y:S02]  /*e370*/  F2FP.F16.F32.PACK_AB R121, R172, R171 ;  /* 0x000000abac79723e */ /* 0x000fe400000000ff */
[----:B---3--:R-:W-:Y:S01]  /*e380*/  F2FP.F16.F32.PACK_AB R122, R174, R173 ;  /* 0x000000adae7a723e */ /* 0x008fe200000000ff */
[----:B------:R-:W-:Y:S01]  /*e390*/  HMMA.16816.F32 R116, R128, R126, R116 ;  /* 0x0000007e8074723c */ /* 0x000fe20000001874 */
[----:B------:R-:W3:Y:S02]  /*e3a0*/  LDSM.16.MT88.4 R124, [R188+0xe800] ;  /* 0x00e80000bc7c783b */ /* 0x000ee40000004200 */
[----:B------:R-:W-:Y:S01]  /*e3b0*/  MOV R133, R132 ;  /* 0x0000008400857202 */ /* 0x000fe20000000f00 */
[----:B------:R-:W-:Y:S01]  /*e3c0*/  FFMA.FTZ R167, R0, R211, R167 ;  /* 0x000000d300a77223 */ /* 0x000fe200000100a7 */
[----:B------:R-:W-:Y:S01]  /*e3d0*/  FADD.FTZ R0, R5, R165 ;  /* 0x000000a505007221 */ /* 0x000fe20000010000 */
[----:B----4-:R-:W-:Y:S03]  /*e3e0*/  F2FP.F16.F32.PACK_AB R123, R212, R175 ;  /* 0x000000afd47b723e */ /* 0x010fe600000000ff */
[----:B------:R-:W4:Y:S02]  /*e3f0*/  LDSM.16.MT88.4 R128, [R192+0x10800] ;  /* 0x01080000c080783b */ /* 0x000f240000004200 */
[----:B------:R-:W-:Y:S01]  /*e400*/  FADD.FTZ R6, R6, R167 ;  /* 0x000000a706067221 */ /* 0x000fe20000010000 */
[----:B------:R-:W-:Y:S01]  /*e410*/  FADD.FTZ R7, R7, R0 ;  /* 0x0000000007077221 */ /* 0x000fe20000010000 */
[----:B------:R-:W-:Y:S01]  /*e420*/  MOV R0, R3 ;  /* 0x0000000300007202 */ /* 0x000fe20000000f00 */
[C---:B-1----:R-:W-:Y:S05]  /*e430*/  HMMA.16816.F32 R8, R120.reuse, R136, R8 ;  /* 0x000000887808723c */ /* 0x042fea0000001808 */
[----:B------:R-:W-:Y:S01]  /*e440*/  FADD.FTZ R135, R135, R6 ;  /* 0x0000000687877221 */ /* 0x000fe20000010000 */
[C---:B------:R-:W-:Y:S01]  /*e450*/  HMMA.16816.F32 R36, R120.reuse, R138, R36 ;  /* 0x0000008a7824723c */ /* 0x040fe20000001824 */
[----:B------:R-:W1:Y:S04]  /*e460*/  LDSM.16.MT88.4 R136, [R190+0x10800] ;  /* 0x01080000be88783b */ /* 0x000e680000004200 */
[----:B------:R-:W-:Y:S01]  /*e470*/  FADD.FTZ R134, R134, R7 ;  /* 0x0000000786867221 */ /* 0x000fe20000010000 */
[C---:B--2---:R-:W-:Y:S05]  /*e480*/  HMMA.16816.F32 R40, R120.reuse, R140, R40 ;  /* 0x0000008c7828723c */ /* 0x044fea0000001828 */
[----:B------:R-:W-:Y:S01]  /*e490*/  FADD.FTZ R164, R164, R135 ;  /* 0x00000087a4a47221 */ /* 0x000fe20000010000 */
[C---:B------:R-:W-:Y:S01]  /*e4a0*/  HMMA.16816.F32 R44, R120.reuse, R142, R44 ;  /* 0x0000008e782c723c */ /* 0x040fe2000000182c */
[----:B------:R-:W2:Y:S04]  /*e4b0*/  LDSM.16.MT88.4 R140, [R189+0x10800] ;  /* 0x01080000bd8c783b */ /* 0x000ea80000004200 */
[----:B------:R-:W-:Y:S01]  /*e4c0*/  FADD.FTZ R169, R169, R134 ;  /* 0x00000086a9a97221 */ /* 0x000fe20000010000 */
[C---:B------:R-:W-:Y:S05]  /*e4d0*/  HMMA.16816.F32 R48, R120.reuse, R148, R48 ;  /* 0x000000947830723c */ /* 0x040fea0000001830 */
[----:B------:R-:W-:Y:S01]  /*e4e0*/  FADD.FTZ R171, R171, R164 ;  /* 0x000000a4abab7221 */ /* 0x000fe20000010000 */
[C---:B------:R-:W-:Y:S01]  /*e4f0*/  HMMA.16816.F32 R52, R120.reuse, R150, R52 ;  /* 0x000000967834723c */ /* 0x040fe20000001834 */
[----:B------:R-:W-:Y:S04]  /*e500*/  LDSM.16.MT88.4 R148, [R192+0xf000] ;  /* 0x00f00000c094783b */ /* 0x000fe80000004200 */
        /* <DEDUP_REMOVED lines=13> */
[C---:B------:R-:W-:Y:S05]  /*e5e0*/  HMMA.16816.F32 R76, R120.reuse, R158, R76 ;  /* 0x0000009e784c723c */ /* 0x040fea000000184c */
[--C-:B------:R-:W-:Y:S01]  /*e5f0*/  FFMA.FTZ R156, R20, UR4, -R168.reuse ;  /* 0x00000004149c7c23 */ /* 0x100fe200080108a8 */
[C---:B------:R-:W-:Y:S05]  /*e600*/  HMMA.16816.F32 R80, R120.reuse, R160, R80 ;  /* 0x000000a07850723c */ /* 0x040fea0000001850 */
[----:B------:R-:W-:Y:S01]  /*e610*/  FFMA.FTZ R157, R21, UR4, -R168 ;  /* 0x00000004159d7c23 */ /* 0x000fe200080108a8 */
[C---:B------:R-:W-:Y:S01]  /*e620*/  HMMA.16816.F32 R84, R120.reuse, R162, R84 ;  /* 0x000000a27854723c */ /* 0x040fe20000001854 */
[----:B------:R-:W-:Y:S04]  /*e630*/  MUFU.EX2 R156, R156 ;  /* 0x0000009c009c7308 */ /* 0x000fe80000000800 */
[--C-:B------:R-:W-:Y:S01]  /*e640*/  FFMA.FTZ R158, R22, UR4, -R166.reuse ;  /* 0x00000004169e7c23 */ /* 0x100fe200080108a6 */
[C---:B---3--:R-:W-:Y:S05]  /*e650*/  HMMA.16816.F32 R88, R120.reuse, R124, R88 ;  /* 0x0000007c7858723c */ /* 0x048fea0000001858 */
[----:B------:R-:W3:Y:S01]  /*e660*/  MUFU.EX2 R157, R157 ;  /* 0x0000009d009d7308 */ /* 0x000ee20000000800 */
[----:B------:R-:W-:Y:S01]  /*e670*/  FFMA.FTZ R159, R23, UR4, -R166 ;  /* 0x00000004179f7c23 */ /* 0x000fe200080108a6 */
[C---:B------:R-:W-:Y:S01]  /*e680*/  HMMA.16816.F32 R92, R120.reuse, R126, R92 ;  /* 0x0000007e785c723c */ /* 0x040fe2000000185c */
[----:B------:R-:W5:Y:S03]  /*e690*/  LDSM.16.MT88.4 R20, [R188+0x10800] ;  /* 0x01080000bc14783b */ /* 0x000f660000004200 */
[--C-:B------:R-:W-:Y:S02]  /*e6a0*/  FFMA.FTZ R160, R24, UR4, -R168.reuse ;  /* 0x0000000418a07c23 */ /* 0x100fe400080108a8 */
[C---:B----4-:R-:W-:Y:S02]  /*e6b0*/  HMMA.16816.F32 R96, R120.reuse, R128, R96 ;  /* 0x000000807860723c */ /* 0x050fe40000001860 */
[----:B------:R-:W-:Y:S01]  /*e6c0*/  MUFU.EX2 R158, R158 ;  /* 0x0000009e009e7308 */ /* 0x000fe20000000800 */
[----:B------:R-:W4:Y:S02]  /*e6d0*/  LDSM.16.MT88.4 R124, [R192+0xd000] ;  /* 0x00d00000c07c783b */ /* 0x000f240000004200 */
[----:B------:R-:W-:Y:S01]  /*e6e0*/  FFMA.FTZ R161, R25, UR4, -R168 ;  /* 0x0000000419a17c23 */ /* 0x000fe200080108a8 */
[C---:B------:R-:W-:Y:S06]  /*e6f0*/  HMMA.16816.F32 R100, R120.reuse, R130, R100 ;  /* 0x000000827864723c */ /* 0x040fec0000001864 */
[----:B------:R-:W5:Y:S01]  /*e700*/  MUFU.EX2 R159, R159 ;  /* 0x0000009f009f7308 */ /* 0x000f620000000800 */
[----:B------:R-:W4:Y:S01]  /*e710*/  LDSM.16.MT88.4 R128, [R190+0xd000] ;  /* 0x00d00000be80783b */ /* 0x000f220000004200 */
[C---:B-1----:R-:W-:Y:S03]  /*e720*/  HMMA.16816.F32 R104, R120.reuse, R136, R104 ;  /* 0x000000887868723c */ /* 0x042fe60000001868 */
[----:B---3--:R-:W-:Y:S03]  /*e730*/  F2FP.F16.F32.PACK_AB R24, R157, R156 ;  /* 0x0000009c9d18723e */ /* 0x008fe600000000ff */
[C---:B------:R-:W-:Y:S01]  /*e740*/  HMMA.16816.F32 R108, R120.reuse, R138, R108 ;  /* 0x0000008a786c723c */ /* 0x040fe2000000186c */
[----:B------:R-:W1:Y:S01]  /*e750*/  LDSM.16.MT88.4 R136, [R189+0xd000] ;  /* 0x00d00000bd88783b */ /* 0x000e620000004200 */
[----:B------:R-:W-:Y:S03]  /*e760*/  MUFU.EX2 R160, R160 ;  /* 0x000000a000a07308 */ /* 0x000fe60000000800 */
[--C-:B------:R-:W-:Y:S01]  /*e770*/  FFMA.FTZ R162, R26, UR4, -R166.reuse ;  /* 0x000000041aa27c23 */ /* 0x100fe200080108a6 */
[C---:B--2---:R-:W-:Y:S06]  /*e780*/  HMMA.16816.F32 R12, R120.reuse, R140, R12 ;  /* 0x0000008c780c723c */ /* 0x044fec000000180c */
[----:B------:R-:W2:Y:S01]  /*e790*/  MUFU.EX2 R161, R161 ;  /* 0x000000a100a17308 */ /* 0x000ea20000000800 */
[----:B------:R-:W-:Y:S01]  /*e7a0*/  FFMA.FTZ R163, R27, UR4, -R166 ;  /* 0x000000041ba37c23 */ /* 0x000fe200080108a6 */
[C---:B------:R-:W-:Y:S01]  /*e7b0*/  HMMA.16816.F32 R112, R120.reuse, R142, R112 ;  /* 0x0000008e7870723c */ /* 0x040fe20000001870 */
[----:B------:R-:W3:Y:S02]  /*e7c0*/  LDSM.16.MT88.4 R140, [R190+0xf000] ;  /* 0x00f00000be8c783b */ /* 0x000ee40000004200 */
[----:B-----5:R-:W-:Y:S03]  /*e7d0*/  F2FP.F16.F32.PACK_AB R25, R159, R158 ;  /* 0x0000009e9f19723e */ /* 0x020fe600000000ff */
[C---:B------:R-:W-:Y:S02]  /*e7e0*/  HMMA.16816.F32 R16, R120.reuse, R20, R16 ;  /* 0x000000147810723c */ /* 0x040fe40000001810 */
[----:B------:R-:W-:Y:S03]  /*e7f0*/  MUFU.EX2 R162, R162 ;  /* 0x000000a200a27308 */ /* 0x000fe60000000800 */
[----:B------:R-:W-:Y:S01]  /*e800*/  FFMA.FTZ R168, R33, UR4, -R168 ;  /* 0x0000000421a87c23 */ /* 0x000fe200080108a8 */
[----:B------:R-:W-:Y:S01]  /*e810*/  HMMA.16816.F32 R116, R120, R22, R116 ;  /* 0x000000167874723c */ /* 0x000fe20000001874 */
[----:B------:R-:W5:Y:S05]  /*e820*/  LDSM.16.MT88.4 R20, [R188+0xf000] ;  /* 0x00f00000bc14783b */ /* 0x000f6a0000004200 */
[----:B------:R-:W4:Y:S01]  /*e830*/  MUFU.EX2 R163, R163 ;  /* 0x000000a300a37308 */ /* 0x000f220000000800 */
[----:B--2---:R-:W-:Y:S01]  /*e840*/  F2FP.F16.F32.PACK_AB R26, R161, R160 ;  /* 0x000000a0a11a723e */ /* 0x004fe200000000ff */
[----:B------:R-:W-:Y:S03]  /*e850*/  FFMA.FTZ R166, R35, UR4, -R166 ;  /* 0x0000000423a67c23 */ /* 0x000fe600080108a6 */
[----:B------:R-:W-:Y:S01]  /*e860*/  FADD.FTZ R156, R156, R173 ;  /* 0x000000ad9c9c7221 */ /* 0x000fe20000010000 */
[----:B------:R-:W-:Y:S01]  /*e870*/  FADD.FTZ R158, R158, R5 ;  /* 0x000000059e9e7221 */ /* 0x000fe20000010000 */
[----:B------:R-:W2:Y:S03]  /*e880*/  LDSM.16.MT88.4 R120, [R192+0x11000] ;  /* 0x01100000c078783b */ /* 0x000ea60000004200 */
[----:B------:R-:W2:Y:S01]  /*e890*/  MUFU.EX2 R221, R168 ;  /* 0x000000a800dd7308 */ /* 0x000ea20000000800 */
[----:B------:R-:W-:Y:S01]  /*e8a0*/  FADD.FTZ R157, R157, R156 ;  /* 0x0000009c9d9d7221 */ /* 0x000fe20000010000 */
[----:B------:R-:W-:Y:S03]  /*e8b0*/  FADD.FTZ R159, R159, R158 ;  /* 0x0000009e9f9f7221 */ /* 0x000fe60000010000 */
[----:B------:R-:W-:Y:S01]  /*e8c0*/  FADD.FTZ R160, R160, R157 ;  /* 0x0000009da0a07221 */ /* 0x000fe20000010000 */
[----:B------:R-:W-:Y:S04]  /*e8d0*/  LDSM.16.MT88.4 R32, [R188+0xd800] ;  /* 0x00d80000bc20783b */ /* 0x000fe80000004200 */
[----:B------:R-:W2:Y:S01]  /*e8e0*/  MUFU.EX2 R223, R166 ;  /* 0x000000a600df7308 */ /* 0x000ea20000000800 */
[----:B----4-:R-:W-:Y:S01]  /*e8f0*/  F2FP.F16.F32.PACK_AB R27, R163, R162 ;  /* 0x000000a2a31b723e */ /* 0x010fe200000000ff */
[----:B------:R-:W-:Y:S01]  /*e900*/  FADD.FTZ R162, R162, R159 ;  /* 0x0000009fa2a27221 */ /* 0x000fe20000010000 */
[----:B------:R-:W-:Y:S03]  /*e910*/  FADD.FTZ R161, R161, R160 ;  /* 0x000000a0a1a17221 */ /* 0x000fe60000010000 */
[----:B------:R-:W-:Y:S02]  /*e920*/  FADD.FTZ R163, R163, R162 ;  /* 0x000000a2a3a37221 */ /* 0x000fe40000010000 */
[C---:B------:R-:W-:Y:S06]  /*e930*/  HMMA.16816.F32 R8, R24.reuse, R124, R8 ;  /* 0x0000007c1808723c */ /* 0x040fec0000001808 */
[C---:B------:R-:W-:Y:S01]  /*e940*/  HMMA.16816.F32 R36, R24.reuse, R126, R36 ;  /* 0x0000007e1824723c */ /* 0x040fe20000001824 */
[----:B------:R-:W4:Y:S05]  /*e950*/  LDSM.16.MT88.4 R124, [R190+0x11000] ;  /* 0x01100000be7c783b */ /* 0x000f2a0000004200 */
[C---:B------:R-:W-:Y:S06]  /*e960*/  HMMA.16816.F32 R40, R24.reuse, R128, R40 ;  /* 0x000000801828723c */ /* 0x040fec0000001828 */
[C---:B------:R-:W-:Y:S01]  /*e970*/  HMMA.16816.F32 R44, R24.reuse, R130, R44 ;  /* 0x00000082182c723c */ /* 0x040fe2000000182c */
[----:B------:R-:W4:Y:S05]  /*e980*/  LDSM.16.MT88.4 R128, [R189+0x11000] ;  /* 0x01100000bd80783b */ /* 0x000f2a0000004200 */
[C---:B-1----:R-:W-:Y:S06]  /*e990*/  HMMA.16816.F32 R48, R24.reuse, R136, R48 ;  /* 0x000000881830723c */ /* 0x042fec0000001830 */
[C---:B------:R-:W-:Y:S01]  /*e9a0*/  HMMA.16816.F32 R52, R24.reuse, R138, R52 ;  /* 0x0000008a1834723c */ /* 0x040fe20000001834 */
[----:B------:R-:W1:Y:S05]  /*e9b0*/  LDSM.16.MT88.4 R136, [R188+0x11000] ;  /* 0x01100000bc88783b */ /* 0x000e6a0000004200 */
[C---:B------:R-:W-:Y:S06]  /*e9c0*/  HMMA.16816.F32 R56, R24.reuse, R144, R56 ;  /* 0x000000901838723c */ /* 0x040fec0000001838 */
[C---:B------:R-:W-:Y:S01]  /*e9d0*/  HMMA.16816.F32 R60, R24.reuse, R146, R60 ;  /* 0x00000092183c723c */ /* 0x040fe2000000183c */
[----:B------:R-:W-:Y:S05]  /*e9e0*/  LDSM.16.MT88.4 R144, [R190+0xf800] ;  /* 0x00f80000be90783b */ /* 0x000fea0000004200 */
[C---:B------:R-:W-:Y:S06]  /*e9f0*/  HMMA.16816.F32 R64, R24.reuse, R148, R64 ;  /* 0x000000941840723c */ /* 0x040fec0000001840 */
[C---:B------:R-:W-:Y:S01]  /*ea00*/  HMMA.16816.F32 R68, R24.reuse, R150, R68 ;  /* 0x000000961844723c */ /* 0x040fe20000001844 */
[----:B------:R-:W-:Y:S05]  /*ea10*/  LDSM.16.MT88.4 R148, [R189+0xf800] ;  /* 0x00f80000bd94783b */ /* 0x000fea0000004200 */
[C---:B---3--:R-:W-:Y:S06]  /*ea20*/  HMMA.16816.F32 R72, R24.reuse, R140, R72 ;  /* 0x0000008c1848723c */ /* 0x048fec0000001848 */
[C---:B------:R-:W-:Y:S01]  /*ea30*/  HMMA.16816.F32 R76, R24.reuse, R142, R76 ;  /* 0x0000008e184c723c */ /* 0x040fe2000000184c */
[----:B------:R-:W-:Y:S05]  /*ea40*/  LDSM.16.MT88.4 R140, [R189+0xd800] ;  /* 0x00d80000bd8c783b */ /* 0x000fea0000004200 */
[C---:B------:R-:W-:Y:S06]  /*ea50*/  HMMA.16816.F32 R80, R24.reuse, R152, R80 ;  /* 0x000000981850723c */ /* 0x040fec0000001850 */
[C---:B------:R-:W-:Y:S01]  /*ea60*/  HMMA.16816.F32 R84, R24.reuse, R154, R84 ;  /* 0x0000009a1854723c */ /* 0x040fe20000001854 */
[----:B------:R-:W-:Y:S05]  /*ea70*/  LDSM.16.MT88.4 R152, [R188+0xf800] ;  /* 0x00f80000bc98783b */ /* 0x000fea0000004200 */
[C---:B-----5:R-:W-:Y:S06]  /*ea80*/  HMMA.16816.F32 R88, R24.reuse, R20, R88 ;  /* 0x000000141858723c */ /* 0x060fec0000001858 */
[C---:B------:R-:W-:Y:S05]  /*ea90*/  HMMA.16816.F32 R92, R24.reuse, R22, R92 ;  /* 0x00000016185c723c */ /* 0x040fea000000185c */
[----:B------:R-:W-:Y:S01]  /*eaa0*/  F2FP.F16.F32.PACK_AB R20, R217, R214 ;  /* 0x000000d6d914723e */ /* 0x000fe200000000ff */
[C---:B--2---:R-:W-:Y:S05]  /*eab0*/  HMMA.16816.F32 R96, R24.reuse, R120, R96 ;  /* 0x000000781860723c */ /* 0x044fea0000001860 */
[----:B------:R-:W-:Y:S01]  /*eac0*/  F2FP.F16.F32.PACK_AB R21, R219, R216 ;  /* 0x000000d8db15723e */ /* 0x000fe200000000ff */
[C---:B------:R-:W-:Y:S01]  /*ead0*/  HMMA.16816.F32 R100, R24.reuse, R122, R100 ;  /* 0x0000007a1864723c */ /* 0x040fe20000001864 */
[----:B------:R-:W2:Y:S04]  /*eae0*/  LDSM.16.MT88.4 R120, [R190+0xd800] ;  /* 0x00d80000be78783b */ /* 0x000ea80000004200 */
[----:B------:R-:W-:Y:S01]  /*eaf0*/  F2FP.F16.F32.PACK_AB R22, R221, R218 ;  /* 0x000000dadd16723e */ /* 0x000fe200000000ff */
[C---:B----4-:R-:W-:Y:S05]  /*eb00*/  HMMA.16816.F32 R104, R24.reuse, R124, R104 ;  /* 0x0000007c1868723c */ /* 0x050fea0000001868 */
[----:B------:R-:W-:Y:S01]  /*eb10*/  F2FP.F16.F32.PACK_AB R23, R223, R220 ;  /* 0x000000dcdf17723e */ /* 0x000fe200000000ff */
[C---:B------:R-:W-:Y:S01]  /*eb20*/  HMMA.16816.F32 R108, R24.reuse, R126, R108 ;  /* 0x0000007e186c723c */ /* 0x040fe2000000186c */
[----:B------:R-:W3:Y:S04]  /*eb30*/  LDSM.16.MT88.4 R124, [R192+0xf800] ;  /* 0x00f80000c07c783b */ /* 0x000ee80000004200 */
[----:B------:R-:W-:Y:S01]  /*eb40*/  FADD.FTZ R214, R214, R161 ;  /* 0x000000a1d6d67221 */ /* 0x000fe20000010000 */
[C---:B------:R-:W-:Y:S05]  /*eb50*/  HMMA.16816.F32 R12, R24.reuse, R128, R12 ;  /* 0x00000080180c723c */ /* 0x040fea000000180c */
[----:B------:R-:W-:Y:S01]  /*eb60*/  FADD.FTZ R216, R216, R163 ;  /* 0x000000a3d8d87221 */ /* 0x000fe20000010000 */
[C---:B------:R-:W-:Y:S05]  /*eb70*/  HMMA.16816.F32 R112, R24.reuse, R130, R112 ;  /* 0x000000821870723c */ /* 0x040fea0000001870 */
[----:B------:R-:W-:Y:S01]  /*eb80*/  FADD.FTZ R217, R217, R214 ;  /* 0x000000d6d9d97221 */ /* 0x000fe20000010000 */
[C---:B-1----:R-:W-:Y:S05]  /*eb90*/  HMMA.16816.F32 R16, R24.reuse, R136, R16 ;  /* 0x000000881810723c */ /* 0x042fea0000001810 */
[----:B------:R-:W-:Y:S01]  /*eba0*/  FADD.FTZ R219, R219, R216 ;  /* 0x000000d8dbdb7221 */ /* 0x000fe20000010000 */
[----:B------:R-:W-:Y:S01]  /*ebb0*/  HMMA.16816.F32 R116, R24, R138, R116 ;  /* 0x0000008a1874723c */ /* 0x000fe20000001874 */
[----:B------:R-:W1:Y:S04]  /*ebc0*/  LDSM.16.MT88.4 R24, [R192+0x11800] ;  /* 0x01180000c018783b */ /* 0x000e680000004200 */
[----:B------:R-:W-:Y:S01]  /*ebd0*/  FADD.FTZ R218, R218, R217 ;  /* 0x000000d9dada7221 */ /* 0x000fe20000010000 */
[C---:B------:R-:W-:Y:S03]  /*ebe0*/  HMMA.16816.F32 R128, R20.reuse, R28, R8 ;  /* 0x0000001c1480723c */ /* 0x040fe60000001808 */
[----:B------:R-:W4:Y:S02]  /*ebf0*/  LDSM.16.MT88.4 R8, [R190+0x11800] ;  /* 0x01180000be08783b */ /* 0x000f240000004200 */
[----:B------:R-:W-:Y:S01]  /*ec00*/  FADD.FTZ R220, R220, R219 ;  /* 0x000000dbdcdc7221 */ /* 0x000fe20000010000 */
[C---:B------:R-:W-:Y:S05]  /*ec10*/  HMMA.16816.F32 R36, R20.reuse, R30, R36 ;  /* 0x0000001e1424723c */ /* 0x040fea0000001824 */
[----:B------:R-:W5:Y:S01]  /*ec20*/  LDSM.16.MT88.4 R28, [R189+0x11800] ;  /* 0x01180000bd1c783b */ /* 0x000f620000004200 */
[C---:B--2---:R-:W-:Y:S05]  /*ec30*/  HMMA.16816.F32 R40, R20.reuse, R120, R40 ;  /* 0x000000781428723c */ /* 0x044fea0000001828 */
[----:B------:R-:W-:Y:S01]  /*ec40*/  FADD.FTZ R213, R221, R218 ;  /* 0x000000daddd57221 */ /* 0x000fe20000010000 */
[C---:B------:R-:W-:Y:S05]  /*ec50*/  HMMA.16816.F32 R44, R20.reuse, R122, R44 ;  /* 0x0000007a142c723c */ /* 0x040fea000000182c */
[----:B------:R-:W-:Y:S01]  /*ec60*/  FADD.FTZ R211, R223, R220 ;  /* 0x000000dcdfd37221 */ /* 0x000fe20000010000 */
[C---:B------:R-:W-:Y:S06]  /*ec70*/  HMMA.16816.F32 R48, R20.reuse, R140, R48 ;  /* 0x0000008c1430723c */ /* 0x040fec0000001830 */
[C---:B------:R-:W-:Y:S06]  /*ec80*/  HMMA.16816.F32 R52, R20.reuse, R142, R52 ;  /* 0x0000008e1434723c */ /* 0x040fec0000001834 */
[C---:B------:R-:W-:Y:S06]  /*ec90*/  HMMA.16816.F32 R56, R20.reuse, R32, R56 ;  /* 0x000000201438723c */ /* 0x040fec0000001838 */
[C---:B------:R-:W-:Y:S01]  /*eca0*/  HMMA.16816.F32 R60, R20.reuse, R34, R60 ;  /* 0x00000022143c723c */ /* 0x040fe2000000183c */
[----:B------:R-:W2:Y:S05]  /*ecb0*/  LDSM.16.MT88.4 R32, [R188+0x11800] ;  /* 0x01180000bc20783b */ /* 0x000eaa0000004200 */
[C---:B---3--:R-:W-:Y:S06]  /*ecc0*/  HMMA.16816.F32 R64, R20.reuse, R124, R64 ;  /* 0x0000007c1440723c */ /* 0x048fec0000001840 */
        /* <DEDUP_REMOVED lines=9> */
[C---:B----4-:R-:W-:Y:S06]  /*ed60*/  HMMA.16816.F32 R104, R20.reuse, R8, R104 ;  /* 0x000000081468723c */ /* 0x050fec0000001868 */
[C---:B------:R-:W-:Y:S06]  /*ed70*/  HMMA.16816.F32 R108, R20.reuse, R10, R108 ;  /* 0x0000000a146c723c */ /* 0x040fec000000186c */
[C---:B-----5:R-:W-:Y:S06]  /*ed80*/  HMMA.16816.F32 R124, R20.reuse, R28, R12 ;  /* 0x0000001c147c723c */ /* 0x060fec000000180c */
[C---:B------:R-:W-:Y:S06]  /*ed90*/  HMMA.16816.F32 R112, R20.reuse, R30, R112 ;  /* 0x0000001e1470723c */ /* 0x040fec0000001870 */
[C---:B--2---:R-:W-:Y:S06]  /*eda0*/  HMMA.16816.F32 R120, R20.reuse, R32, R16 ;  /* 0x000000201478723c */ /* 0x044fec0000001810 */
[----:B------:R-:W-:Y:S01]  /*edb0*/  HMMA.16816.F32 R116, R20, R34, R116 ;  /* 0x000000221474723c */ /* 0x000fe20000001874 */
[----:B------:R-:W-:Y:S11]  /*edc0*/  @!UPT UIADD3 URZ, URZ, URZ, URZ ;  /* 0x0000003f3f3ff290 */ /* 0x000ff6000fffe03f */
[----:B------:R-:W-:Y:S01]  /*edd0*/  @!UPT UIADD3 URZ, URZ, URZ, URZ ;  /* 0x0000003f3f3ff290 */ /* 0x000fe2000fffe03f */
[----:B------:R-:W-:Y:S11]  /*ede0*/  @P1 BRA `(.L_x_754) ;  /* 0xffffffc400f41947 */ /* 0x000ff6000383ffff */
.L_x_750:
[----:B------:R-:W1:Y:S01]  /*edf0*/  SHFL.BFLY PT, R0, R211, 0x2, 0x1f ;  /* 0x0c401f00d3007f89 */ /* 0x000e6200000e0000 */
[----:B------:R-:W2:Y:S01]  /*ee00*/  S2UR UR4, SR_CgaCtaId ;  /* 0x00000000000479c3 */ /* 0x000ea20000008800 */
[----:B------:R-:W-:Y:S01]  /*ee10*/  MOV R5, 0x3f800000 ;  /* 0x3f80000000057802 */ /* 0x000fe20000000f00 */
[----:B------:R-:W-:Y:S01]  /*ee20*/  UMOV UR5, 0x400 ;  /* 0x0000040000057882 */ /* 0x000fe20000000000 */
[----:B------:R-:W3:Y:S01]  /*ee30*/  SHFL.BFLY PT, R2, R213, 0x2, 0x1f ;  /* 0x0c401f00d5027f89 */ /* 0x000ee200000e0000 */
[----:B------:R-:W-:Y:S01]  /*ee40*/  MOV R6, 0x3f800000 ;  /* 0x3f80000000067802 */ /* 0x000fe20000000f00 */
[----:B------:R-:W-:Y:S01]  /*ee50*/  UISETP.NE.AND UP0, UPT, UR15, -0x1, UPT ;  /* 0xffffffff0f00788c */ /* 0x000fe2000bf05270 */
[----:B------:R-:W-:Y:S01]  /*ee60*/  ULDC.U8 UR6, c[0x0][0x3d8] ;  /* 0x0000f60000067ab9 */ /* 0x000fe20000000000 */
[----:B-1----:R-:W-:Y:S01]  /*ee70*/  FADD.FTZ R7, R0, R211 ;  /* 0x000000d300077221 */ /* 0x002fe20000010000 */
[----:B--2---:R-:W-:Y:S01]  /*ee80*/  ULEA UR4, UR4, UR5, 0x18 ;  /* 0x0000000504047291 */ /* 0x004fe2000f8ec03f */
[----:B------:R-:W1:Y:S01]  /*ee90*/  S2R R0, SR_TID.X ;  /* 0x0000000000007919 */ /* 0x000e620000002100 */
[----:B---3--:R-:W-:-:S02]  /*eea0*/  FADD.FTZ R9, R2, R213 ;  /* 0x000000d502097221 */ /* 0x008fc40000010000 */
[----:B------:R-:W2:Y:S04]  /*eeb0*/  SHFL.BFLY PT, R2, R7, 0x1, 0x1f ;  /* 0x0c201f0007027f89 */ /* 0x000ea800000e0000 */
[----:B------:R-:W3:Y:S01]  /*eec0*/  SHFL.BFLY PT, R4, R9, 0x1, 0x1f ;  /* 0x0c201f0009047f89 */ /* 0x000ee200000e0000 */
[----:B--2---:R-:W-:Y:S01]  /*eed0*/  FADD.FTZ R2, R7, R2 ;  /* 0x0000000207027221 */ /* 0x004fe20000010000 */
[----:B-1----:R-:W-:Y:S01]  /*eee0*/  SHF.R.S32.HI R7, RZ, 0x1f, R0 ;  /* 0x0000001fff077819 */ /* 0x002fe20000011400 */
[----:B---3--:R-:W-:-:S03]  /*eef0*/  FADD.FTZ R4, R9, R4 ;  /* 0x0000000409047221 */ /* 0x008fc60000010000 */
[----:B------:R-:W-:Y:S02]  /*ef00*/  FSETP.NE.FTZ.AND P3, PT, R2, RZ, PT ;  /* 0x000000ff0200720b */ /* 0x000fe40003f75000 */
[----:B------:R-:W-:Y:S02]  /*ef10*/  LEA.HI R8, R7, R0, RZ, 0x2 ;  /* 0x0000000007087211 */ /* 0x000fe400078f10ff */
[----:B------:R-:W-:Y:S02]  /*ef20*/  FSETP.NE.FTZ.AND P4, PT, R4, RZ, PT ;  /* 0x000000ff0400720b */ /* 0x000fe40003f95000 */
[--C-:B------:R-:W-:Y:S02]  /*ef30*/  SHF.R.S32.HI R10, RZ, 0x2, R8.reuse ;  /* 0x00000002ff0a7819 */ /* 0x100fe40000011408 */
[----:B------:R-:W-:Y:S02]  /*ef40*/  SHF.R.S32.HI R9, RZ, 0x1f, R8 ;  /* 0x0000001fff097819 */ /* 0x000fe40000011408 */
[----:B------:R-:W-:-:S02]  /*ef50*/  LOP3.LUT R11, R8, 0x3ffffffc, RZ, 0xc0, !PT ;  /* 0x3ffffffc080b7812 */ /* 0x000fc400078ec0ff */
[----:B------:R-:W-:Y:S01]  /*ef60*/  LEA.HI R9, R9, R10, RZ, 0x3 ;  /* 0x0000000a09097211 */ /* 0x000fe200078f18ff */
[----:B------:R-:W1:Y:S01]  /*ef70*/  @P3 MUFU.RCP R6, R2 ;  /* 0x0000000200063308 */ /* 0x000e620000001000 */
[----:B------:R-:W-:Y:S02]  /*ef80*/  IADD3 R11, -R11, R0, RZ ;  /* 0x000000000b0b7210 */ /* 0x000fe40007ffe1ff */
[----:B------:R-:W-:-:S04]  /*ef90*/  LOP3.LUT R9, R9, 0xfffffff8, RZ, 0xc0, !PT ;  /* 0xfffffff809097812 */ /* 0x000fc800078ec0ff */
[----:B------:R-:W-:Y:S01]  /*efa0*/  IADD3 R9, R10, -R9, RZ ;  /* 0x800000090a097210 */ /* 0x000fe20007ffe0ff */
[----:B------:R-:W2:Y:S01]  /*efb0*/  @P4 MUFU.RCP R5, R4 ;  /* 0x0000000400054308 */ /* 0x000ea20000001000 */
[----:B------:R-:W-:Y:S02]  /*efc0*/  LEA.HI R10, R7, R0, RZ, 0x5 ;  /* 0x00000000070a7211 */ /* 0x000fe400078f28ff */
[C---:B------:R-:W-:Y:S02]  /*efd0*/  SHF.L.U32 R12, R9.reuse, 0x6, RZ ;  /* 0x00000006090c7819 */ /* 0x040fe400000006ff */
[----:B------:R-:W-:Y:S02]  /*efe0*/  SHF.R.S32.HI R8, RZ, 0x5, R10 ;  /* 0x00000005ff087819 */ /* 0x000fe4000001140a */
[----:B------:R-:W-:Y:S01]  /*eff0*/  LOP3.LUT R12, R12, 0x1c0, RZ, 0xc0, !PT ;  /* 0x000001c00c0c7812 */ /* 0x000fe200078ec0ff */
[----:B------:R-:W-:Y:S01]  /*f000*/  @P4 MUFU.LG2 R4, R4 ;  /* 0x0000000400044308 */ /* 0x000fe20000000c00 */
[----:B------:R-:W-:Y:S01]  /*f010*/  LOP3.LUT R13, R9, 0x1, RZ, 0xc0, !PT ;  /* 0x00000001090d7812 */ /* 0x000fe200078ec0ff */
[----:B-1----:R-:W-:Y:S01]  /*f020*/  FMUL.FTZ R131, R6, R131 ;  /* 0x0000008306837220 */ /* 0x002fe20000410000 */
[----:B------:R-:W-:Y:S01]  /*f030*/  LEA R11, R8, R11, 0x9 ;  /* 0x0000000b080b7211 */ /* 0x000fe200078e48ff */
[----:B------:R-:W-:Y:S01]  /*f040*/  FMUL.FTZ R130, R6, R130 ;  /* 0x0000008206827220 */ /* 0x000fe20000410000 */
[----:B------:R-:W-:Y:S01]  /*f050*/  LEA.HI R12, R12, R12, RZ, 0x1d ;  /* 0x0000000c0c0c7211 */ /* 0x000fe200078fe8ff */
[C---:B------:R-:W-:Y:S01]  /*f060*/  FMUL.FTZ R39, R6.reuse, R39 ;  /* 0x0000002706277220 */ /* 0x040fe20000410000 */
[----:B------:R-:W-:Y:S01]  /*f070*/  ISETP.NE.U32.AND P0, PT, R13, 0x1, PT ;  /* 0x000000010d00780c */ /* 0x000fe20003f05070 */
[C---:B------:R-:W-:Y:S01]  /*f080*/  FMUL.FTZ R38, R6.reuse, R38 ;  /* 0x0000002606267220 */ /* 0x040fe20000410000 */
[----:B------:R-:W-:Y:S01]  /*f090*/  LEA R11, R11, R12, 0x1 ;  /* 0x0000000c0b0b7211 */ /* 0x000fe200078e08ff */
[----:B--2---:R-:W-:Y:S01]  /*f0a0*/  FMUL.FTZ R128, R5, R128 ;  /* 0x0000008005807220 */ /* 0x004fe20000410000 */
[----:B------:R-:W-:Y:S01]  /*f0b0*/  R2P PR, R9, 0x6 ;  /* 0x0000000609007804 */ /* 0x000fe20000000000 */
[C---:B------:R-:W-:Y:S01]  /*f0c0*/  FMUL.FTZ R129, R5.reuse, R129 ;  /* 0x0000008105817220 */ /* 0x040fe20000410000 */
[----:B------:R-:W-:Y:S01]  /*f0d0*/  MOV R9, 0x20 ;  /* 0x0000002000097802 */ /* 0x000fe20000000f00 */
[----:B------:R-:W-:Y:S01]  /*f0e0*/  FMUL.FTZ R36, R5, R36 ;  /* 0x0000002405247220 */ /* 0x000fe20000410000 */
[----:B------:R-:W-:Y:S01]  /*f0f0*/  LEA R11, R11, UR4, 0x1 ;  /* 0x000000040b0b7c11 */ /* 0x000fe2000f8e08ff */
[----:B------:R-:W-:Y:S01]  /*f100*/  FMUL.FTZ R37, R5, R37 ;  /* 0x0000002505257220 */ /* 0x000fe20000410000 */
[----:B------:R-:W-:Y:S01]  /*f110*/  SEL R12, R9, 0xffffffe0, !P1 ;  /* 0xffffffe0090c7807 */ /* 0x000fe20004800000 */
[C---:B------:R-:W-:Y:S01]  /*f120*/  FMUL.FTZ R40, R5.reuse, R40 ;  /* 0x0000002805287220 */ /* 0x040fe20000410000 */
[----:B------:R-:W-:Y:S01]  /*f130*/  MOV R9, 0x40 ;  /* 0x0000004000097802 */ /* 0x000fe20000000f00 */
[C---:B------:R-:W-:Y:S01]  /*f140*/  FMUL.FTZ R41, R5.reuse, R41 ;  /* 0x0000002905297220 */ /* 0x040fe20000410000 */
[C---:B------:R-:W-:Y:S01]  /*f150*/  FMUL.FTZ R43, R6.reuse, R43 ;  /* 0x0000002b062b7220 */ /* 0x040fe20000410000 */
[C---:B------:R-:W-:Y:S01]  /*f160*/  FMUL.FTZ R42, R6.reuse, R42 ;  /* 0x0000002a062a7220 */ /* 0x040fe20000410000 */
[C---:B------:R-:W-:Y:S01]  /*f170*/  FMUL.FTZ R44, R5.reuse, R44 ;  /* 0x0000002c052c7220 */ /* 0x040fe20000410000 */
[----:B------:R-:W-:Y:S01]  /*f180*/  FMUL.FTZ R45, R5, R45 ;  /* 0x0000002d052d7220 */ /* 0x000fe20000410000 */
[C---:B------:R-:W-:Y:S01]  /*f190*/  FMUL.FTZ R47, R6.reuse, R47 ;  /* 0x0000002f062f7220 */ /* 0x040fe20000410000 */
[C---:B------:R-:W-:Y:S01]  /*f1a0*/  FMUL.FTZ R46, R6.reuse, R46 ;  /* 0x0000002e062e7220 */ /* 0x040fe20000410000 */
[----:B------:R-:W-:Y:S01]  /*f1b0*/  IADD3 R13, R11, -0x10, RZ ;  /* 0xfffffff00b0d7810 */ /* 0x000fe20007ffe0ff */
[C---:B------:R-:W-:Y:S01]  /*f1c0*/  FMUL.FTZ R48, R5.reuse, R48 ;  /* 0x0000003005307220 */ /* 0x040fe20000410000 */
[----:B------:R-:W-:Y:S01]  /*f1d0*/  FMUL.FTZ R49, R5, R49 ;  /* 0x0000003105317220 */ /* 0x000fe20000410000 */
[C---:B------:R-:W-:Y:S01]  /*f1e0*/  FMUL.FTZ R51, R6.reuse, R51 ;  /* 0x0000003306337220 */ /* 0x040fe20000410000 */
[C---:B------:R-:W-:Y:S01]  /*f1f0*/  FMUL.FTZ R50, R6.reuse, R50 ;  /* 0x0000003206327220 */ /* 0x040fe20000410000 */
[----:B------:R-:W-:Y:S01]  /*f200*/  @P0 IADD3 R13, R11, 0x10, RZ ;  /* 0x000000100b0d0810 */ /* 0x000fe20007ffe0ff */
[C---:B------:R-:W-:Y:S01]  /*f210*/  FMUL.FTZ R52, R5.reuse, R52 ;  /* 0x0000003405347220 */ /* 0x040fe20000410000 */
[----:B------:R-:W-:Y:S01]  /*f220*/  FMUL.FTZ R53, R5, R53 ;  /* 0x0000003505357220 */ /* 0x000fe20000410000 */
[C---:B------:R-:W-:Y:S01]  /*f230*/  FMUL.FTZ R55, R6.reuse, R55 ;  /* 0x0000003706377220 */ /* 0x040fe20000410000 */
[C---:B------:R-:W-:Y:S01]  /*f240*/  FMUL.FTZ R54, R6.reuse, R54 ;  /* 0x0000003606367220 */ /* 0x040fe20000410000 */
[----:B------:R-:W-:Y:S01]  /*f250*/  F2FP.F16.F32.PACK_AB R128, R129, R128 ;  /* 0x000000808180723e */ /* 0x000fe200000000ff */
[----:B------:R-:W-:Y:S01]  /*f260*/  FMUL.FTZ R56, R5, R56 ;  /* 0x0000003805387220 */ /* 0x000fe20000410000 */
[----:B------:R-:W-:Y:S01]  /*f270*/  F2FP.F16.F32.PACK_AB R130, R131, R130 ;  /* 0x000000828382723e */ /* 0x000fe200000000ff */
[----:B------:R-:W-:Y:S01]  /*f280*/  FMUL.FTZ R57, R5, R57 ;  /* 0x0000003905397220 */ /* 0x000fe20000410000 */
[----:B------:R-:W-:Y:S01]  /*f290*/  SEL R14, R9, 0xffffffc0, !P2 ;  /* 0xffffffc0090e7807 */ /* 0x000fe20005000000 */
[C---:B------:R-:W-:Y:S01]  /*f2a0*/  FMUL.FTZ R59, R6.reuse, R59 ;  /* 0x0000003b063b7220 */ /* 0x040fe20000410000 */
[C---:B------:R-:W-:Y:S01]  /*f2b0*/  FMUL.FTZ R58, R6.reuse, R58 ;  /* 0x0000003a063a7220 */ /* 0x040fe20000410000 */
[----:B------:R-:W-:Y:S01]  /*f2c0*/  F2FP.F16.F32.PACK_AB R36, R37, R36 ;  /* 0x000000242524723e */ /* 0x000fe200000000ff */
[----:B------:R-:W-:Y:S01]  /*f2d0*/  FMUL.FTZ R60, R5, R60 ;  /* 0x0000003c053c7220 */ /* 0x000fe20000410000 */
[----:B------:R-:W-:Y:S01]  /*f2e0*/  F2FP.F16.F32.PACK_AB R38, R39, R38 ;  /* 0x000000262726723e */ /* 0x000fe200000000ff */
[----:B------:R-:W-:Y:S01]  /*f2f0*/  FMUL.FTZ R61, R5, R61 ;  /* 0x0000003d053d7220 */ /* 0x000fe20000410000 */
[C---:B------:R-:W-:Y:S01]  /*f300*/  FMUL.FTZ R63, R6.reuse, R63 ;  /* 0x0000003f063f7220 */ /* 0x040fe20000410000 */
[C---:B------:R-:W-:Y:S01]  /*f310*/  FMUL.FTZ R62, R6.reuse, R62 ;  /* 0x0000003e063e7220 */ /* 0x040fe20000410000 */
[----:B------:R-:W-:Y:S01]  /*f320*/  F2FP.F16.F32.PACK_AB R40, R41, R40 ;  /* 0x000000282928723e */ /* 0x000fe200000000ff */
[----:B------:R-:W-:Y:S01]  /*f330*/  FMUL.FTZ R64, R5, R64 ;  /* 0x0000004005407220 */ /* 0x000fe20000410000 */
[----:B------:R-:W-:Y:S01]  /*f340*/  F2FP.F16.F32.PACK_AB R42, R43, R42 ;  /* 0x0000002a2b2a723e */ /* 0x000fe200000000ff */
[----:B------:R-:W-:Y:S01]  /*f350*/  FMUL.FTZ R65, R5, R65 ;  /* 0x0000004105417220 */ /* 0x000fe20000410000 */
[----:B------:R-:W-:Y:S01]  /*f360*/  IADD3 R15, R11, R12, RZ ;  /* 0x0000000c0b0f7210 */ /* 0x000fe20007ffe0ff */
[C---:B------:R-:W-:Y:S01]  /*f370*/  FMUL.FTZ R67, R6.reuse, R67 ;  /* 0x0000004306437220 */ /* 0x040fe20000410000 */
[----:B------:R-:W-:Y:S01]  /*f380*/  FMUL.FTZ R66, R6, R66 ;  /* 0x0000004206427220 */ /* 0x000fe20000410000 */
[----:B------:R-:W-:Y:S01]  /*f390*/  F2FP.F16.F32.PACK_AB R44, R45, R44 ;  /* 0x0000002c2d2c723e */ /* 0x000fe200000000ff */
[----:B------:R-:W-:Y:S01]  /*f3a0*/  FMUL.FTZ R68, R5, R68 ;  /* 0x0000004405447220 */ /* 0x000fe20000410000 */
[----:B------:R-:W-:Y:S01]  /*f3b0*/  F2FP.F16.F32.PACK_AB R46, R47, R46 ;  /* 0x0000002e2f2e723e */ /* 0x000fe200000000ff */
[----:B------:R-:W-:Y:S01]  /*f3c0*/  FMUL.FTZ R69, R5, R69 ;  /* 0x0000004505457220 */ /* 0x000fe20000410000 */
[----:B------:R-:W-:Y:S01]  /*f3d0*/  IADD3 R9, R12, R13, RZ ;  /* 0x0000000d0c097210 */ /* 0x000fe20007ffe0ff */
        /* <DEDUP_REMOVED lines=10> */
[----:B------:R-:W-:Y:S01]  /*f480*/  STS [R11], R128 ;  /* 0x000000800b007388 */ /* 0x000fe20000000800 */
[----:B------:R-:W-:Y:S01]  /*f490*/  F2FP.F16.F32.PACK_AB R54, R55, R54 ;  /* 0x000000363736723e */ /* 0x000fe200000000ff */
[C---:B------:R-:W-:Y:S01]  /*f4a0*/  FMUL.FTZ R76, R5.reuse, R76 ;  /* 0x0000004c054c7220 */ /* 0x040fe20000410000 */
[----:B------:R-:W-:Y:S01]  /*f4b0*/  IADD3 R19, R14, R13, RZ ;  /* 0x0000000d0e137210 */ /* 0x000fe20007ffe0ff */
[----:B------:R-:W-:Y:S01]  /*f4c0*/  STS [R11+0x400], R130 ;  /* 0x000400820b007388 */ /* 0x000fe20000000800 */
[----:B------:R-:W-:Y:S01]  /*f4d0*/  FMUL.FTZ R77, R5, R77 ;  /* 0x0000004d054d7220 */ /* 0x000fe20000410000 */
[C---:B------:R-:W-:Y:S01]  /*f4e0*/  FMUL.FTZ R79, R6.reuse, R79 ;  /* 0x0000004f064f7220 */ /* 0x040fe20000410000 */
[C---:B------:R-:W-:Y:S01]  /*f4f0*/  FMUL.FTZ R78, R6.reuse, R78 ;  /* 0x0000004e064e7220 */ /* 0x040fe20000410000 */
[----:B------:R-:W-:Y:S01]  /*f500*/  F2FP.F16.F32.PACK_AB R56, R57, R56 ;  /* 0x000000383938723e */ /* 0x000fe200000000ff */
[----:B------:R-:W-:Y:S01]  /*f510*/  STS [R13], R36 ;  /* 0x000000240d007388 */ /* 0x000fe20000000800 */
[----:B------:R-:W-:Y:S01]  /*f520*/  F2FP.F16.F32.PACK_AB R58, R59, R58 ;  /* 0x0000003a3b3a723e */ /* 0x000fe200000000ff */
[----:B------:R-:W-:Y:S01]  /*f530*/  FMUL.FTZ R80, R5, R80 ;  /* 0x0000005005507220 */ /* 0x000fe20000410000 */
        /* <DEDUP_REMOVED lines=17> */
[C---:B------:R-:W-:Y:S01]  /*f650*/  FMUL.FTZ R88, R5.reuse, R88 ;  /* 0x0000005805587220 */ /* 0x040fe20000410000 */
[----:B------:R-:W-:Y:S01]  /*f660*/  FMUL.FTZ R89, R5, R89 ;  /* 0x0000005905597220 */ /* 0x000fe20000410000 */
[----:B------:R-:W-:Y:S01]  /*f670*/  STS [R9+0x400], R46 ;  /* 0x0004002e09007388 */ /* 0x000fe20000000800 */
        /* <DEDUP_REMOVED lines=35> */
[----:B------:R-:W-:Y:S01]  /*f8b0*/  STS [R11+0x2000], R64 ;  /* 0x002000400b007388 */ /* 0x000fe20000000800 */
        /* <DEDUP_REMOVED lines=30> */
[C---:B------:R-:W-:Y:S01]  /*faa0*/  FMUL.FTZ R119, R6.reuse, R119 ;  /* 0x0000007706777220 */ /* 0x040fe20000410000 */
[----:B------:R-:W-:Y:S01]  /*fab0*/  F2FP.F16.F32.PACK_AB R100, R101, R100 ;  /* 0x000000646564723e */ /* 0x000fe200000000ff */
[----:B------:R-:W-:Y:S01]  /*fac0*/  STS [R17+0x2000], R80 ;  /* 0x0020005011007388 */ /* 0x000fe20000000800 */
[----:B------:R-:W-:Y:S01]  /*fad0*/  F2FP.F16.F32.PACK_AB R102, R103, R102 ;  /* 0x000000666766723e */ /* 0x000fe200000000ff */
[----:B------:R-:W-:Y:S01]  /*fae0*/  FMUL.FTZ R6, R6, R118 ;  /* 0x0000007606067220 */ /* 0x000fe20000410000 */
[----:B------:R-:W-:Y:S01]  /*faf0*/  F2FP.F16.F32.PACK_AB R104, R105, R104 ;  /* 0x000000686968723e */ /* 0x000fe200000000ff */
[----:B------:R-:W-:Y:S01]  /*fb00*/  STS [R17+0x2400], R82 ;  /* 0x0024005211007388 */ /* 0x000fe20000000800 */
[----:B------:R-:W-:Y:S01]  /*fb10*/  F2FP.F16.F32.PACK_AB R106, R107, R106 ;  /* 0x0000006a6b6a723e */ /* 0x000fe200000000ff */
[----:B------:R-:W1:Y:S01]  /*fb20*/  @P3 LDC R12, c[0x0][0x2e8] ;  /* 0x0000ba00ff0c3b82 */ /* 0x000e620000000800 */
[----:B------:R-:W-:Y:S01]  /*fb30*/  F2FP.F16.F32.PACK_AB R108, R109, R108 ;  /* 0x0000006c6d6c723e */ /* 0x000fe200000000ff */
[----:B------:R-:W-:Y:S01]  /*fb40*/  STS [R19+0x2000], R84 ;  /* 0x0020005413007388 */ /* 0x000fe20000000800 */
[----:B------:R-:W-:Y:S01]  /*fb50*/  F2FP.F16.F32.PACK_AB R110, R111, R110 ;  /* 0x0000006e6f6e723e */ /* 0x000fe200000000ff */
[----:B------:R-:W2:Y:S01]  /*fb60*/  @P3 MUFU.LG2 R2, R2 ;  /* 0x0000000200023308 */ /* 0x000ea20000000c00 */
[----:B------:R-:W-:Y:S01]  /*fb70*/  F2FP.F16.F32.PACK_AB R124, R125, R124 ;  /* 0x0000007c7d7c723e */ /* 0x000fe200000000ff */
[----:B------:R-:W-:Y:S01]  /*fb80*/  STS [R19+0x2400], R86 ;  /* 0x0024005613007388 */ /* 0x000fe20000000800 */
[----:B------:R-:W-:Y:S01]  /*fb90*/  F2FP.F16.F32.PACK_AB R126, R127, R126 ;  /* 0x0000007e7f7e723e */ /* 0x000fe200000000ff */
[----:B------:R-:W-:Y:S01]  /*fba0*/  FMUL.FTZ R116, R5, R116 ;  /* 0x0000007405747220 */ /* 0x000fe20000410000 */
[----:B------:R-:W-:Y:S01]  /*fbb0*/  F2FP.F16.F32.PACK_AB R112, R113, R112 ;  /* 0x000000707170723e */ /* 0x000fe200000000ff */
[----:B------:R-:W-:Y:S01]  /*fbc0*/  STS [R21+0x2000], R88 ;  /* 0x0020005815007388 */ /* 0x000fe20000000800 */
[----:B------:R-:W-:Y:S01]  /*fbd0*/  F2FP.F16.F32.PACK_AB R114, R115, R114 ;  /* 0x000000727372723e */ /* 0x000fe200000000ff */
[----:B------:R-:W-:Y:S01]  /*fbe0*/  FMUL.FTZ R5, R5, R117 ;  /* 0x0000007505057220 */ /* 0x000fe20000410000 */
[----:B------:R-:W-:Y:S01]  /*fbf0*/  F2FP.F16.F32.PACK_AB R120, R121, R120 ;  /* 0x000000787978723e */ /* 0x000fe200000000ff */
[----:B------:R-:W-:Y:S01]  /*fc00*/  STS [R21+0x2400], R90 ;  /* 0x0024005a15007388 */ /* 0x000fe20000000800 */
[----:B------:R-:W-:Y:S01]  /*fc10*/  F2FP.F16.F32.PACK_AB R122, R123, R122 ;  /* 0x0000007a7b7a723e */ /* 0x000fe200000000ff */
[----:B------:R-:W-:Y:S01]  /*fc20*/  @UP0 ULDC.64 UR4, c[0x0][0x298] ;  /* 0x0000a60000040ab9 */ /* 0x000fe20000000a00 */
[----:B------:R-:W-:Y:S01]  /*fc30*/  F2FP.F16.F32.PACK_AB R6, R119, R6 ;  /* 0x000000067706723e */ /* 0x000fe200000000ff */
[----:B------:R-:W-:Y:S01]  /*fc40*/  STS [R23+0x2000], R92 ;  /* 0x0020005c17007388 */ /* 0x000fe20000000800 */
[----:B------:R-:W-:Y:S01]  /*fc50*/  PLOP3.LUT P0, PT, PT, PT, UP0, 0x80, 0x0 ;  /* 0x000000000000781c */ /* 0x000fe20003f0f008 */
[----:B------:R-:W-:Y:S01]  /*fc60*/  @UP0 UIMAD.WIDE.U32 UR8, UR15, UR4, URZ ;  /* 0x000000040f0802a5 */ /* 0x000fe2000f8e003f */
[----:B------:R-:W-:Y:S01]  /*fc70*/  F2FP.F16.F32.PACK_AB R5, R5, R116 ;  /* 0x000000740505723e */ /* 0x000fe200000000ff */
[----:B------:R-:W-:Y:S01]  /*fc80*/  STS [R23+0x2400], R94 ;  /* 0x0024005e17007388 */ /* 0x000fe20000000800 */
[----:B------:R-:W-:Y:S01]  /*fc90*/  ISETP.NE.AND P1, PT, RZ, UR6, PT ;  /* 0x00000006ff007c0c */ /* 0x000fe2000bf25270 */
[----:B------:R-:W-:Y:S01]  /*fca0*/  @UP0 UIMAD UR7, UR15, UR5, UR9 ;  /* 0x000000050f0702a4 */ /* 0x000fe2000f8e0209 */
[----:B--2---:R-:W-:Y:S01]  /*fcb0*/  @P3 FMUL.FTZ R2, R2, 0.69314718246459960938 ;  /* 0x3f31721802023820 */ /* 0x004fe20000410000 */
[----:B------:R-:W-:Y:S04]  /*fcc0*/  STS [R11+0x4000], R96 ;  /* 0x004000600b007388 */ /* 0x000fe80000000800 */
[----:B------:R2:W-:Y:S04]  /*fcd0*/  STS [R11+0x4400], R98 ;  /* 0x004400620b007388 */ /* 0x0005e80000000800 */
[----:B------:R-:W-:Y:S04]  /*fce0*/  STS [R13+0x4000], R100 ;  /* 0x004000640d007388 */ /* 0x000fe80000000800 */
[----:B------:R3:W-:Y:S04]  /*fcf0*/  STS [R13+0x4400], R102 ;  /* 0x004400660d007388 */ /* 0x0007e80000000800 */
[----:B------:R-:W-:Y:S04]  /*fd00*/  STS [R15+0x4000], R104 ;  /* 0x004000680f007388 */ /* 0x000fe80000000800 */
[----:B------:R-:W-:Y:S04]  /*fd10*/  STS [R15+0x4400], R106 ;  /* 0x0044006a0f007388 */ /* 0x000fe80000000800 */
[----:B------:R-:W-:Y:S04]  /*fd20*/  STS [R9+0x4000], R108 ;  /* 0x0040006c09007388 */ /* 0x000fe80000000800 */
[----:B------:R4:W-:Y:S01]  /*fd30*/  STS [R9+0x4400], R110 ;  /* 0x0044006e09007388 */ /* 0x0009e20000000800 */
[----:B--2---:R-:W2:Y:S03]  /*fd40*/  @P4 LDC R11, c[0x0][0x2e8] ;  /* 0x0000ba00ff0b4b82 */ /* 0x004ea60000000800 */
[----:B------:R-:W-:Y:S04]  /*fd50*/  STS [R17+0x4000], R124 ;  /* 0x0040007c11007388 */ /* 0x000fe80000000800 */
[----:B------:R-:W-:Y:S01]  /*fd60*/  STS [R17+0x4400], R126 ;  /* 0x0044007e11007388 */ /* 0x000fe20000000800 */
[----:B---3--:R-:W-:-:S03]  /*fd70*/  @P4 FMUL.FTZ R13, R4, 0.69314718246459960938 ;  /* 0x3f317218040d4820 */ /* 0x008fc60000410000 */
[----:B------:R-:W-:Y:S04]  /*fd80*/  STS [R19+0x4000], R112 ;  /* 0x0040007013007388 */ /* 0x000fe80000000800 */
[----:B------:R-:W-:Y:S04]  /*fd90*/  STS [R19+0x4400], R114 ;  /* 0x0044007213007388 */ /* 0x000fe80000000800 */
[----:B------:R-:W-:Y:S04]  /*fda0*/  STS [R21+0x4000], R120 ;  /* 0x0040007815007388 */ /* 0x000fe80000000800 */
[----:B------:R-:W-:Y:S01]  /*fdb0*/  STS [R21+0x4400], R122 ;  /* 0x0044007a15007388 */ /* 0x000fe20000000800 */
[----:B----4-:R-:W-:-:S03]  /*fdc0*/  MOV R9, 0x7f800000 ;  /* 0x7f80000000097802 */ /* 0x010fc60000000f00 */
[----:B------:R-:W-:Y:S04]  /*fdd0*/  STS [R23+0x4400], R6 ;  /* 0x0044000617007388 */ /* 0x000fe80000000800 */
[----:B------:R3:W-:Y:S02]  /*fde0*/  STS [R23+0x4000], R5 ;  /* 0x0040000517007388 */ /* 0x0007e40000000800 */
[----:B---3--:R-:W-:Y:S01]  /*fdf0*/  MOV R5, 0x7f800000 ;  /* 0x7f80000000057802 */ /* 0x008fe20000000f00 */
[----:B-12---:R-:W-:Y:S06]  /*fe00*/  @P0 BRA `(.L_x_755) ;  /* 0x00000000001c0947 */ /* 0x006fec0003800000 */
[----:B------:R-:W1:Y:S01]  /*fe10*/  S2UR UR7, SR_CTAID.Y ;  /* 0x00000000000779c3 */ /* 0x000e620000002600 */
[----:B------:R-:W-:Y:S01]  /*fe20*/  ULDC.64 UR4, c[0x0][0x290] ;  /* 0x0000a40000047ab9 */ /* 0x000fe20000000a00 */
[----:B-1----:R-:W-:Y:S02]  /*fe30*/  USHF.R.S32.HI UR6, URZ, 0x1f, UR7 ;  /* 0x0000001f3f067899 */ /* 0x002fe40008011407 */
[----:B------:R-:W-:Y:S02]  /*fe40*/  UIMAD.WIDE.U32 UR8, UR7, UR4, URZ ;  /* 0x00000004070872a5 */ /* 0x000fe4000f8e003f */
[----:B------:R-:W-:-:S04]  /*fe50*/  UIMAD UR6, UR6, UR4, URZ ;  /* 0x00000004060672a4 */ /* 0x000fc8000f8e023f */
[----:B------:R-:W-:-:S04]  /*fe60*/  UIMAD UR5, UR7, UR5, UR6 ;  /* 0x00000005070572a4 */ /* 0x000fc8000f8e0206 */
[----:B------:R-:W-:-:S12]  /*fe70*/  UIADD3 UR7, UR9, UR5, URZ ;  /* 0x0000000509077290 */ /* 0x000fd8000fffe03f */
.L_x_755:
[----:B------:R-:W-:Y:S01]  /*fe80*/  @P4 FFMA.FTZ R5, R132, R11, R13 ;  /* 0x0000000b84054223 */ /* 0x000fe2000001000d */
[----:B------:R-:W-:Y:S01]  /*fe90*/  @P3 FFMA.FTZ R9, R3, R12, R2 ;  /* 0x0000000c03093223 */ /* 0x000fe20000010002 */
[----:B------:R-:W-:Y:S06]  /*fea0*/  @!P1 BRA `(.L_x_756) ;  /* 0x00000000001c9947 */ /* 0x000fec0003800000 */
[----:B------:R-:W1:Y:S01]  /*feb0*/  S2UR UR5, SR_CTAID.Y ;  /* 0x00000000000579c3 */ /* 0x000e620000002600 */
[----:B------:R-:W-:-:S07]  /*fec0*/  ULDC UR4, c[0x0][0x2c4] ;  /* 0x0000b10000047ab9 */ /* 0x000fce0000000800 */
[----:B------:R-:W2:Y:S01]  /*fed0*/  S2UR UR6, SR_CTAID.Z ;  /* 0x00000000000679c3 */ /* 0x000ea20000002700 */
[----:B-1----:R-:W-:-:S03]  /*fee0*/  @!UP0 UIMAD UR15, UR5, UR4, URZ ;  /* 0x00000004050f82a4 */ /* 0x002fc6000f8e023f */
[----:B------:R-:W-:Y:S02]  /*fef0*/  ULDC UR4, c[0x0][0x2e4] ;  /* 0x0000b90000047ab9 */ /* 0x000fe40000000800 */
[----:B--2---:R-:W-:Y:S01]  /*ff00*/  UIMAD UR15, UR6, UR4, UR15 ;  /* 0x00000004060f72a4 */ /* 0x004fe2000f8e020f */
[----:B------:R-:W-:Y:S05]  /*ff10*/  BRA `(.L_x_757) ;  /* 0x0000000000187947 */ /* 0x000fea0003800000 */
.L_x_756:
[----:B------:R-:W-:Y:S01]  /*ff20*/  S2UR UR6, SR_CTAID.Z ;  /* 0x00000000000679c3 */ /* 0x000fe20000002700 */
[----:B------:R-:W-:Y:S01]  /*ff30*/  ULDC UR4, c[0x0][0x270] ;  /* 0x00009c0000047ab9 */ /* 0x000fe20000000800 */
[----:B------:R-:W-:-:S06]  /*ff40*/  ULDC UR15, c[0x0][0x2c4] ;  /* 0x0000b100000f7ab9 */ /* 0x000fcc0000000800 */
[----:B------:R-:W1:Y:S02]  /*ff50*/  S2UR UR5, SR_CTAID.Y ;  /* 0x00000000000579c3 */ /* 0x000e640000002600 */
[----:B-1----:R-:W-:-:S04]  /*ff60*/  UIMAD UR4, UR5, UR4, UR6 ;  /* 0x00000004050472a4 */ /* 0x002fc8000f8e0206 */
[----:B------:R-:W-:Y:S02]  /*ff70*/  UIMAD UR15, UR4, UR15, URZ ;  /* 0x0000000f040f72a4 */ /* 0x000fe4000f8e023f */
.L_x_757:
[----:B------:R-:W1:Y:S01]  /*ff80*/  S2R R17, SR_TID.X ;  /* 0x0000000000117919 */ /* 0x000e620000002100 */
[----:B------:R-:W-:Y:S01]  /*ff90*/  LOP3.LUT R3, R10, 0xffffffe0, RZ, 0xc0, !PT ;  /* 0xffffffe00a037812 */ /* 0x000fe200078ec0ff */
[----:B------:R-:W-:Y:S01]  /*ffa0*/  BSSY B0, `(.L_x_758) ;  /* 0x000001e000007945 */ /* 0x000fe20003800000 */
[----:B------:R-:W-:Y:S01]  /*ffb0*/  SHF.R.S32.HI R11, RZ, 0x1f, R8 ;  /* 0x0000001fff0b7819 */ /* 0x000fe20000011408 */
[----:B------:R-:W-:Y:S02]  /*ffc0*/  BAR.SYNC.DEFER_BLOCKING 0x0 ;  /* 0x0000000000007b1d */ /* 0x000fe40000010000 */
[----:B------:R-:W-:Y:S01]  /*ffd0*/  IMAD.IADD R3, R0, 0x1, -R3 ;  /* 0x0000000100037824 */ /* 0x000fe200078e0a03 */
[----:B------:R-:W-:-:S04]  /*ffe0*/  LEA.HI R4, R11, R8, RZ, 0x2 ;  /* 0x000000080b047211 */ /* 0x000fc800078f10ff */
[----:B------:R-:W-:Y:S02]  /*fff0*/  LOP3.LUT P0, RZ, R3, 0x3, RZ, 0xc0, !PT ;  /* 0x0000000303ff7812 */ /* 0x000fe4000780c0ff */
[----:B------:R-:W-:-:S05]  /*10000*/  LOP3.LUT R3, R4, 0xffffffc, RZ, 0xc0, !PT ;  /* 0x0ffffffc04037812 */ /* 0x000fca00078ec0ff */
[----:B------:R-:W-:Y:S01]  /*10010*/  IMAD.IADD R3, R8, 0x1, -R3 ;  /* 0x0000000108037824 */ /* 0x000fe200078e0a03 */
[----:B-1----:R-:W-:-:S04]  /*10020*/  SHF.R.S32.HI R6, RZ, 0x1f, R17 ;  /* 0x0000001fff067819 */ /* 0x002fc80000011411 */
[----:B------:R-:W-:-:S04]  /*10030*/  LEA.HI R2, R6, R17, RZ, 0x5 ;  /* 0x0000001106027211 */ /* 0x000fc800078f28ff */
[----:B------:R-:W-:-:S05]  /*10040*/  LOP3.LUT R2, R2, 0xffffffe0, RZ, 0xc0, !PT ;  /* 0xffffffe002027812 */ /* 0x000fca00078ec0ff */
[----:B------:R-:W-:-:S05]  /*10050*/  IMAD.IADD R2, R17, 0x1, -R2 ;  /* 0x0000000111027824 */ /* 0x000fca00078e0a02 */
[----:B------:R-:W-:-:S04]  /*10060*/  SHF.R.S32.HI R11, RZ, 0x1f, R2 ;  /* 0x0000001fff0b7819 */ /* 0x000fc80000011402 */
[----:B------:R-:W-:-:S04]  /*10070*/  LEA.HI R11, R11, R2, RZ, 0x2 ;  /* 0x000000020b0b7211 */ /* 0x000fc800078f10ff */
[----:B------:R-:W-:-:S05]  /*10080*/  SHF.R.S32.HI R4, RZ, 0x2, R11 ;  /* 0x00000002ff047819 */ /* 0x000fca000001140b */
[----:B------:R-:W-:Y:S01]  /*10090*/  IMAD R4, R3, 0x10, R4 ;  /* 0x0000001003047824 */ /* 0x000fe200078e0204 */
[----:B------:R-:W-:Y:S06]  /*100a0*/  @P0 BRA `(.L_x_759) ;  /* 0x0000000000340947 */ /* 0x000fec0003800000 */
[----:B------:R-:W1:Y:S01]  /*100b0*/  S2UR UR4, SR_CTAID.X ;  /* 0x00000000000479c3 */ /* 0x000e620000002500 */
[C---:B------:R-:W-:Y:S01]  /*100c0*/  VIADD R3, R4.reuse, 0x8 ;  /* 0x0000000804037836 */ /* 0x040fe20000000000 */
[----:B------:R-:W-:-:S04]  /*100d0*/  ISETP.GE.AND P2, PT, R4, UR12, PT ;  /* 0x0000000c04007c0c */ /* 0x000fc8000bf46270 */
[----:B------:R-:W-:Y:S01]  /*100e0*/  ISETP.GE.AND P1, PT, R3, UR12, PT ;  /* 0x0000000c03007c0c */ /* 0x000fe2000bf26270 */
[----:B-1----:R-:W-:-:S04]  /*100f0*/  ULEA UR4, UR4, UR15, 0x6 ;  /* 0x0000000f04047291 */ /* 0x002fc8000f8e303f */
[----:B------:R-:W-:Y:S02]  /*10100*/  USHF.R.S32.HI UR9, URZ, 0x1f, UR4 ;  /* 0x0000001f3f097899 */ /* 0x000fe40008011404 */
[----:B------:R-:W-:Y:S01]  /*10110*/  IADD3 R2, P0, R4, UR4, RZ ;  /* 0x0000000404027c10 */ /* 0x000fe2000ff1e0ff */
[----:B------:R-:W-:-:S03]  /*10120*/  ULDC.64 UR4, c[0x0][0x2b0] ;  /* 0x0000ac0000047ab9 */ /* 0x000fc60000000a00 */
[----:B------:R-:W-:Y:S02]  /*10130*/  LEA.HI.X.SX32 R3, R4, UR9, 0x1, P0 ;  /* 0x0000000904037c11 */ /* 0x000fe400080f0eff */
[----:B------:R-:W-:-:S04]  /*10140*/  LEA R10, P0, R2, UR4, 0x2 ;  /* 0x00000004020a7c11 */ /* 0x000fc8000f8010ff */
[----:B------:R-:W-:-:S05]  /*10150*/  LEA.HI.X R11, R2, UR5, R3, 0x2, P0 ;  /* 0x00000005020b7c11 */ /* 0x000fca00080f1403 */
[----:B------:R1:W-:Y:S04]  /*10160*/  @!P2 STG.E desc[UR22][R10.64], R5 ;  /* 0x000000050a00a986 */ /* 0x0003e8000c101916 */
[----:B------:R1:W-:Y:S02]  /*10170*/  @!P1 STG.E desc[UR22][R10.64+0x20], R9 ;  /* 0x000020090a009986 */ /* 0x0003e4000c101916 */
.L_x_759:
[----:B------:R-:W-:Y:S05]  /*10180*/  BSYNC B0 ;  /* 0x0000000000007941 */ /* 0x000fea0003800000 */
.L_x_758:
[----:B------:R-:W2:Y:S01]  /*10190*/  S2UR UR5, SR_CTAID.X ;  /* 0x00000000000579c3 */ /* 0x000ea20000002500 */
[----:B------:R-:W-:Y:S01]  /*101a0*/  LEA.HI R0, R7, R0, RZ, 0x3 ;  /* 0x0000000007007211 */ /* 0x000fe200078f18ff */
[----:B------:R3:W4:Y:S01]  /*101b0*/  LDS.128 R12, [R203+0x1800] ;  /* 0x00180000cb0c7984 */ /* 0x0007220000000c00 */
[----:B------:R-:W-:Y:S01]  /*101c0*/  SHF.R.S32.HI R205, RZ, 0x1f, R204 ;  /* 0x0000001fffcd7819 */ /* 0x000fe200000114cc */
[----:B------:R-:W-:Y:S01]  /*101d0*/  BSSY B0, `(.L_x_760) ;  /* 0x000002f000007945 */ /* 0x000fe20003800000 */
[----:B------:R-:W-:Y:S01]  /*101e0*/  SHF.R.S32.HI R0, RZ, 0x3, R0 ;  /* 0x00000003ff007819 */ /* 0x000fe20000011400 */
[----:B-1----:R3:W1:Y:S01]  /*101f0*/  LDS.128 R8, [R203+0x3800] ;  /* 0x00380000cb087984 */ /* 0x0026620000000c00 */
[----:B------:R-:W-:Y:S01]  /*10200*/  LEA.HI R6, R6, R17, RZ, 0x3 ;  /* 0x0000001106067211 */ /* 0x000fe200078f18ff */
[----:B------:R-:W5:Y:S02]  /*10210*/  LDC.64 R4, c[0x0][0x298] ;  /* 0x0000a600ff047b82 */ /* 0x000f640000000a00 */
[C---:B------:R-:W-:Y:S01]  /*10220*/  VIADD R16, R0.reuse, 0x20 ;  /* 0x0000002000107836 */ /* 0x040fe20000000000 */
[----:B------:R3:W1:Y:S01]  /*10230*/  LDS.128 R24, [R203] ;  /* 0x00000000cb187984 */ /* 0x0006620000000c00 */
[----:B------:R-:W-:-:S03]  /*10240*/  VIADD R7, R0, 0x10 ;  /* 0x0000001000077836 */ /* 0x000fc60000000000 */
[----:B------:R-:W-:Y:S01]  /*10250*/  ISETP.GE.AND P1, PT, R16, UR12, PT ;  /* 0x0000000c10007c0c */ /* 0x000fe2000bf26270 */
[----:B------:R-:W3:Y:S01]  /*10260*/  LDC.64 R2, c[0x0][0x2a0] ;  /* 0x0000a800ff027b82 */ /* 0x000ee20000000a00 */
[----:B------:R-:W-:Y:S01]  /*10270*/  ISETP.GE.AND P2, PT, R7, UR12, PT ;  /* 0x0000000c07007c0c */ /* 0x000fe2000bf46270 */
[----:B------:R-:W-:Y:S01]  /*10280*/  VIADD R7, R0, 0x30 ;  /* 0x0000003000077836 */ /* 0x000fe20000000000 */
[----:B--2---:R-:W-:-:S04]  /*10290*/  USHF.L.U32 UR5, UR5, 0x6, URZ ;  /* 0x0000000605057899 */ /* 0x004fc8000800063f */
[----:B------:R-:W-:Y:S02]  /*102a0*/  USHF.R.S32.HI UR4, URZ, 0x1f, UR5 ;  /* 0x0000001f3f047899 */ /* 0x000fe40008011405 */
[----:B-----5:R-:W-:-:S04]  /*102b0*/  IMAD.WIDE.U32 R20, R4, UR5, R204 ;  /* 0x0000000504147c25 */ /* 0x020fc8000f8e00cc */
[----:B------:R-:W-:Y:S01]  /*102c0*/  IMAD R18, R4, UR4, RZ ;  /* 0x0000000404127c24 */ /* 0x000fe2000f8e02ff */
[----:B------:R-:W-:Y:S01]  /*102d0*/  USHF.R.S32.HI UR4, URZ, 0x1f, UR6 ;  /* 0x0000001f3f047899 */ /* 0x000fe20008011406 */
[----:B------:R-:W-:Y:S02]  /*102e0*/  IADD3 R28, P0, R20, UR8, RZ ;  /* 0x00000008141c7c10 */ /* 0x000fe4000ff1e0ff */
[----:B------:R-:W-:Y:S01]  /*102f0*/  IMAD R17, R5, UR5, R18 ;  /* 0x0000000505117c24 */ /* 0x000fe2000f8e0212 */
[----:B------:R-:W-:Y:S02]  /*10300*/  UIADD3 UR5, -UR5, UR17, URZ ;  /* 0x0000001105057290 */ /* 0x000fe4000fffe13f */
[----:B---3--:R-:W-:Y:S02]  /*10310*/  IMAD R18, R2, UR4, RZ ;  /* 0x0000000402127c24 */ /* 0x008fe4000f8e02ff */
[----:B------:R-:W-:Y:S02]  /*10320*/  IADD3.X R29, R21, UR7, R17, P0, !PT ;  /* 0x00000007151d7c10 */ /* 0x000fe400087fe411 */
[----:B------:R-:W-:Y:S01]  /*10330*/  IMAD R33, R3, UR6, R18 ;  /* 0x0000000603217c24 */ /* 0x000fe2000f8e0212 */
[----:B------:R2:W3:Y:S01]  /*10340*/  LDS.128 R20, [R203+0x2000] ;  /* 0x00200000cb147984 */ /* 0x0004e20000000c00 */
[----:B------:R-:W-:Y:S01]  /*10350*/  ISETP.GE.AND P3, PT, R0, UR5, PT ;  /* 0x0000000500007c0c */ /* 0x000fe2000bf66270 */
[----:B------:R-:W-:Y:S01]  /*10360*/  IMAD.WIDE.U32 R28, R2, UR6, R28 ;  /* 0x00000006021c7c25 */ /* 0x000fe2000f8e001c */
[----:B------:R-:W-:Y:S01]  /*10370*/  SHF.R.S32.HI R3, RZ, 0x3, R6 ;  /* 0x00000003ff037819 */ /* 0x000fe20000011406 */
[----:B------:R2:W1:Y:S01]  /*10380*/  LDS.128 R16, [R203+0x4000] ;  /* 0x00400000cb107984 */ /* 0x0004620000000c00 */
[----:B------:R-:W-:Y:S01]  /*10390*/  ISETP.GE.AND P0, PT, R7, UR12, PT ;  /* 0x0000000c07007c0c */ /* 0x000fe2000bf06270 */
[----:B------:R-:W-:Y:S01]  /*103a0*/  IMAD.IADD R33, R33, 0x1, R29 ;  /* 0x0000000121217824 */ /* 0x000fe200078e021d */
[----:B------:R-:W-:-:S07]  /*103b0*/  SHF.R.S32.HI R3, RZ, 0x1f, R3 ;  /* 0x0000001fff037819 */ /* 0x000fce0000011403 */
[----:B----4-:R-:W-:Y:S05]  /*103c0*/  @P3 BRA `(.L_x_761) ;  /* 0x00000000003c3947 */ /* 0x010fea0003800000 */
[-C--:B------:R-:W-:Y:S01]  /*103d0*/  IMAD R2, R3, R4.reuse, RZ ;  /* 0x0000000403027224 */ /* 0x080fe200078e02ff */
[----:B------:R-:W-:Y:S01]  /*103e0*/  ULDC UR6, c[0x0][0x2d0] ;  /* 0x0000b40000067ab9 */ /* 0x000fe20000000800 */
[----:B------:R-:W-:Y:S01]  /*103f0*/  IMAD.MOV.U32 R32, RZ, RZ, R28 ;  /* 0x000000ffff207224 */ /* 0x000fe200078e001c */
[----:B------:R-:W-:Y:S01]  /*10400*/  ISETP.GE.AND P5, PT, R204, UR6, PT ;  /* 0x00000006cc007c0c */ /* 0x000fe2000bfa6270 */
[----:B------:R-:W-:Y:S01]  /*10410*/  IMAD R2, R0, R5, R2 ;  /* 0x0000000500027224 */ /* 0x000fe200078e0202 */
[----:B------:R-:W-:Y:S01]  /*10420*/  ISETP.GE.AND P4, PT, R200, UR6, PT ;  /* 0x00000006c8007c0c */ /* 0x000fe2000bf86270 */
[----:B------:R-:W-:Y:S01]  /*10430*/  IMAD.WIDE.U32 R6, R0, R4, R32 ;  /* 0x0000000400067225 */ /* 0x000fe200078e0020 */
[----:B------:R-:W-:Y:S01]  /*10440*/  ISETP.GE.AND P3, PT, R199, UR6, PT ;  /* 0x00000006c7007c0c */ /* 0x000fe2000bf66270 */
[----:B------:R-:W-:Y:S02]  /*10450*/  ULDC.64 UR4, c[0x0][0x280] ;  /* 0x0000a00000047ab9 */ /* 0x000fe40000000a00 */
[----:B------:R-:W-:Y:S01]  /*10460*/  IMAD.IADD R2, R2, 0x1, R7 ;  /* 0x0000000102027824 */ /* 0x000fe200078e0207 */
[----:B------:R-:W-:-:S04]  /*10470*/  LEA R30, P6, R6, UR4, 0x1 ;  /* 0x00000004061e7c11 */ /* 0x000fc8000f8c08ff */
[----:B------:R-:W-:-:S05]  /*10480*/  LEA.HI.X R31, R6, UR5, R2, 0x1, P6 ;  /* 0x00000005061f7c11 */ /* 0x000fca000b0f0c02 */
[----:B-1----:R4:W-:Y:S04]  /*10490*/  @!P5 STG.E.128 desc[UR22][R30.64], R24 ;  /* 0x000000181e00d986 */ /* 0x0029e8000c101d16 */
[----:B---3--:R4:W-:Y:S04]  /*104a0*/  @!P4 STG.E.128 desc[UR22][R30.64+0x80], R20 ;  /* 0x000080141e00c986 */ /* 0x0089e8000c101d16 */
[----:B------:R4:W-:Y:S02]  /*104b0*/  @!P3 STG.E.128 desc[UR22][R30.64+0x100], R16 ;  /* 0x000100101e00b986 */ /* 0x0009e4000c101d16 */
.L_x_761:
[----:B------:R-:W-:Y:S05]  /*104c0*/  BSYNC B0 ;  /* 0x0000000000007941 */ /* 0x000fea0003800000 */
.L_x_760:
[----:B-1--4-:R1:W4:Y:S01]  /*104d0*/  LDS.128 R24, [R203+0x800] ;  /* 0x00080000cb187984 */ /* 0x0123220000000c00 */
[----:B------:R-:W-:Y:S03]  /*104e0*/  BSSY B0, `(.L_x_762) ;  /* 0x0000016000007945 */ /* 0x000fe60003800000 */
[----:B---3--:R1:W3:Y:S04]  /*104f0*/  LDS.128 R20, [R203+0x2800] ;  /* 0x00280000cb147984 */ /* 0x0082e80000000c00 */
[----:B------:R1:W1:Y:S01]  /*10500*/  LDS.128 R16, [R203+0x4800] ;  /* 0x00480000cb107984 */ /* 0x0002620000000c00 */
[----:B------:R-:W-:Y:S05]  /*10510*/  @P2 BRA `(.L_x_763) ;  /* 0x0000000000482947 */ /* 0x000fea0003800000 */
[----:B------:R-:W-:Y:S01]  /*10520*/  IADD3 R7, P2, R0, 0x10, RZ ;  /* 0x0000001000077810 */ /* 0x000fe20007f5e0ff */
[----:B------:R-:W-:Y:S01]  /*10530*/  IMAD.MOV.U32 R30, RZ, RZ, R28 ;  /* 0x000000ffff1e7224 */ /* 0x000fe200078e001c */
[----:B------:R-:W-:Y:S01]  /*10540*/  ULDC UR6, c[0x0][0x2d0] ;  /* 0x0000b40000067ab9 */ /* 0x000fe20000000800 */
[----:B------:R-:W-:Y:S01]  /*10550*/  ULDC.64 UR4, c[0x0][0x280] ;  /* 0x0000a00000047ab9 */ /* 0x000fe20000000a00 */
[----:B------:R-:W-:Y:S01]  /*10560*/  ISETP.GE.AND P4, PT, R204, UR6, PT ;  /* 0x00000006cc007c0c */ /* 0x000fe2000bf86270 */
[----:B------:R-:W-:Y:S01]  /*10570*/  IMAD.X R31, RZ, RZ, R3, P2 ;  /* 0x000000ffff1f7224 */ /* 0x000fe200010e0603 */
[----:B------:R-:W-:Y:S02]  /*10580*/  ISETP.GE.AND P3, PT, R200, UR6, PT ;  /* 0x00000006c8007c0c */ /* 0x000fe4000bf66270 */
[----:B------:R-:W-:Y:S01]  /*10590*/  ISETP.GE.AND P2, PT, R199, UR6, PT ;  /* 0x00000006c7007c0c */ /* 0x000fe2000bf46270 */
[----:B------:R-:W-:Y:S01]  /*105a0*/  IMAD R2, R31, R4, RZ ;  /* 0x000000041f027224 */ /* 0x000fe200078e02ff */
[----:B------:R-:W-:-:S03]  /*105b0*/  MOV R31, R33 ;  /* 0x00000021001f7202 */ /* 0x000fc60000000f00 */
[C---:B------:R-:W-:Y:S02]  /*105c0*/  IMAD R2, R7.reuse, R5, R2 ;  /* 0x0000000507027224 */ /* 0x040fe400078e0202 */
[----:B------:R-:W-:-:S04]  /*105d0*/  IMAD.WIDE.U32 R30, R7, R4, R30 ;  /* 0x00000004071e7225 */ /* 0x000fc800078e001e */
[----:B------:R-:W-:Y:S01]  /*105e0*/  IMAD.IADD R2, R2, 0x1, R31 ;  /* 0x0000000102027824 */ /* 0x000fe200078e021f */
[----:B------:R-:W-:-:S04]  /*105f0*/  LEA R6, P5, R30, UR4, 0x1 ;  /* 0x000000041e067c11 */ /* 0x000fc8000f8a08ff */
[----:B------:R-:W-:-:S05]  /*10600*/  LEA.HI.X R7, R30, UR5, R2, 0x1, P5 ;  /* 0x000000051e077c11 */ /* 0x000fca000a8f0c02 */
[----:B----4-:R4:W-:Y:S04]  /*10610*/  @!P4 STG.E.128 desc[UR22][R6.64], R24 ;  /* 0x000000180600c986 */ /* 0x0109e8000c101d16 */
[----:B---3--:R4:W-:Y:S04]  /*10620*/  @!P3 STG.E.128 desc[UR22][R6.64+0x80], R20 ;  /* 0x000080140600b986 */ /* 0x0089e8000c101d16 */
[----:B-1----:R4:W-:Y:S02]  /*10630*/  @!P2 STG.E.128 desc[UR22][R6.64+0x100], R16 ;  /* 0x000100100600a986 */ /* 0x0029e4000c101d16 */
.L_x_763:
[----:B------:R-:W-:Y:S05]  /*10640*/  BSYNC B0 ;  /* 0x0000000000007941 */ /* 0x000fea0003800000 */
.L_x_762:
[----:B----4-:R4:W2:Y:S01]  /*10650*/  LDS.128 R24, [R203+0x1000] ;  /* 0x00100000cb187984 */ /* 0x0108a20000000c00 */
[----:B------:R-:W-:Y:S03]  /*10660*/  BSSY B0, `(.L_x_764) ;  /* 0x0000016000007945 */ /* 0x000fe60003800000 */
[----:B---3--:R4:W3:Y:S04]  /*10670*/  LDS.128 R20, [R203+0x3000] ;  /* 0x00300000cb147984 */ /* 0x0088e80000000c00 */
[----:B-1----:R4:W1:Y:S01]  /*10680*/  LDS.128 R16, [R203+0x5000] ;  /* 0x00500000cb107984 */ /* 0x0028620000000c00 */
        /* <DEDUP_REMOVED lines=16> */
[----:B--2---:R2:W-:Y:S04]  /*10790*/  @!P3 STG.E.128 desc[UR22][R6.64], R24 ;  /* 0x000000180600b986 */ /* 0x0045e8000c101d16 */
[----:B---3--:R2:W-:Y:S04]  /*107a0*/  @!P2 STG.E.128 desc[UR22][R6.64+0x80], R20 ;  /* 0x000080140600a986 */ /* 0x0085e8000c101d16 */
[----:B-1----:R2:W-:Y:S02]  /*107b0*/  @!P1 STG.E.128 desc[UR22][R6.64+0x100], R16 ;  /* 0x0001001006009986 */ /* 0x0025e4000c101d16 */
.L_x_765:
[----:B------:R-:W-:Y:S05]  /*107c0*/  BSYNC B0 ;  /* 0x0000000000007941 */ /* 0x000fea0003800000 */
.L_x_764:
[----:B-12---:R1:W2:Y:S01]  /*107d0*/  LDS.128 R16, [R203+0x5800] ;  /* 0x00580000cb107984 */ /* 0x0062a20000000c00 */
[----:B------:R-:W-:Y:S05]  /*107e0*/  @P0 EXIT ;  /* 0x000000000000094d */ /* 0x000fea0003800000 */
[----:B------:R-:W-:Y:S01]  /*107f0*/  IADD3 R0, P0, R0, 0x30, RZ ;  /* 0x0000003000007810 */ /* 0x000fe20007f1e0ff */
[----:B------:R-:W-:Y:S01]  /*10800*/  IMAD.MOV.U32 R6, RZ, RZ, R28 ;  /* 0x000000ffff067224 */ /* 0x000fe200078e001c */
[----:B------:R-:W-:Y:S01]  /*10810*/  MOV R7, R33 ;  /* 0x0000002100077202 */ /* 0x000fe20000000f00 */
[----:B------:R-:W-:Y:S01]  /*10820*/  ULDC UR6, c[0x0][0x2d0] ;  /* 0x0000b40000067ab9 */ /* 0x000fe20000000800 */
[----:B------:R-:W-:Y:S01]  /*10830*/  ULDC.64 UR4, c[0x0][0x280] ;  /* 0x0000a00000047ab9 */ /* 0x000fe20000000a00 */
[----:B------:R-:W-:Y:S01]  /*10840*/  IMAD.X R3, RZ, RZ, R3, P0 ;  /* 0x000000ffff037224 */ /* 0x000fe200000e0603 */
[----:B------:R-:W-:Y:S01]  /*10850*/  ISETP.GE.AND P2, PT, R204, UR6, PT ;  /* 0x00000006cc007c0c */ /* 0x000fe2000bf46270 */
[-C--:B------:R-:W-:Y:S01]  /*10860*/  IMAD.WIDE.U32 R6, R0, R4.reuse, R6 ;  /* 0x0000000400067225 */ /* 0x080fe200078e0006 */
[----:B------:R-:W-:Y:S02]  /*10870*/  ISETP.GE.AND P1, PT, R200, UR6, PT ;  /* 0x00000006c8007c0c */ /* 0x000fe4000bf26270 */
[----:B------:R-:W-:Y:S01]  /*10880*/  ISETP.GE.AND P0, PT, R199, UR6, PT ;  /* 0x00000006c7007c0c */ /* 0x000fe2000bf06270 */
[----:B------:R-:W-:Y:S01]  /*10890*/  IMAD R2, R3, R4, RZ ;  /* 0x0000000403027224 */ /* 0x000fe200078e02ff */
[----:B------:R-:W-:-:S03]  /*108a0*/  LEA R4, P3, R6, UR4, 0x1 ;  /* 0x0000000406047c11 */ /* 0x000fc6000f8608ff */
[----:B------:R-:W-:-:S04]  /*108b0*/  IMAD R2, R0, R5, R2 ;  /* 0x0000000500027224 */ /* 0x000fc800078e0202 */
[----:B------:R-:W-:-:S05]  /*108c0*/  IMAD.IADD R2, R2, 0x1, R7 ;  /* 0x0000000102027824 */ /* 0x000fca00078e0207 */
[----:B------:R-:W-:-:S05]  /*108d0*/  LEA.HI.X R5, R6, UR5, R2, 0x1, P3 ;  /* 0x0000000506057c11 */ /* 0x000fca00098f0c02 */
[----:B------:R1:W-:Y:S04]  /*108e0*/  @!P2 STG.E.128 desc[UR22][R4.64], R12 ;  /* 0x0000000c0400a986 */ /* 0x0003e8000c101d16 */
[----:B------:R1:W-:Y:S01]  /*108f0*/  @!P1 STG.E.128 desc[UR22][R4.64+0x80], R8 ;  /* 0x0000800804009986 */ /* 0x0003e2000c101d16 */
[----:B------:R-:W-:Y:S05]  /*10900*/  @P0 EXIT ;  /* 0x000000000000094d */ /* 0x000fea0003800000 */
[----:B--2---:R-:W-:Y:S01]  /*10910*/  STG.E.128 desc[UR22][R4.64+0x100], R16 ;  /* 0x0001001004007986 */ /* 0x004fe2000c101d16 */
[----:B------:R-:W-:Y:S05]  /*10920*/  EXIT ;  /* 0x000000000000794d */ /* 0x000fea0003800000 */
.L_x_766:
        /* <DEDUP_REMOVED lines=13> */
.L_x_4158:


//--------------------- .text._ZN5flash24flash_fwd_splitkv_kernelI23Flash_fwd_kernel_traitsILi192ELi64ELi64ELi4ELb0ELb0EN7cutlass6half_tE19Flash_kernel_traitsILi192ELi64ELi64ELi4ES3_EELb1ELb0ELb0ELb0ELb0ELb1ELb0ELb0EEEvNS_16Flash_fwd_paramsE --------------------------
	.section	.text._ZN5flash24flash_fwd_splitkv_kernelI23Flash_fwd_kernel_traitsILi192ELi64ELi64ELi4ELb0ELb0EN7cutlass6half_tE19Flash_kernel_traitsILi192ELi64ELi64ELi4ES3_EELb1ELb0ELb0ELb0ELb0ELb1ELb0ELb0EEEvNS_16Flash_fwd_paramsE,"ax",@progbits
	.align	128
        .global         _ZN5flash24flash_fwd_splitkv_kernelI23Flash_fwd_kernel_traitsILi192ELi64ELi64ELi4ELb0ELb0EN7cutlass6half_tE19Flash_kernel_traitsILi192ELi64ELi64ELi4ES3_EELb1ELb0ELb0ELb0ELb0ELb1ELb0ELb0EEEvNS_16Flash_fwd_paramsE
        .type           _ZN5flash24flash_fwd_splitkv_kernelI23Flash_fwd_kernel_traitsILi192ELi64ELi64ELi4ELb0ELb0EN7cutlass6half_tE19Flash_kernel_traitsILi192ELi64ELi64ELi4ES3_EELb1ELb0ELb0ELb0ELb0ELb1ELb0ELb0EEEvNS_16Flash_fwd_paramsE,@function
        .size           _ZN5flash24flash_fwd_splitkv_kernelI23Flash_fwd_kernel_traitsILi192ELi64ELi64ELi4ELb0ELb0EN7cutlass6half_tE19Flash_kernel_traitsILi192ELi64ELi64ELi4ES3_EELb1ELb0ELb0ELb0ELb0ELb1ELb0ELb0EEEvNS_16Flash_fwd_paramsE,(.L_x_4159 - _ZN5flash24flash_fwd_splitkv_kernelI23Flash_fwd_kernel_traitsILi192ELi64ELi64ELi4ELb0ELb0EN7cutlass6half_tE19Flash_kernel_traitsILi192ELi64ELi64ELi4ES3_EELb1ELb0ELb0ELb0ELb0ELb1ELb0ELb0EEEvNS_16Flash_fwd_paramsE)
        .other          _ZN5flash24flash_fwd_splitkv_kernelI23Flash_fwd_kernel_traitsILi192ELi64ELi64ELi4ELb0ELb0EN7cutlass6half_tE19Flash_kernel_traitsILi192ELi64ELi64ELi4ES3_EELb1ELb0ELb0ELb0ELb0ELb1ELb0ELb0EEEvNS_16Flash_fwd_paramsE,@"STO_CUDA_ENTRY STV_DEFAULT"
_ZN5flash24flash_fwd_splitkv_kernelI23Flash_fwd_kernel_traitsILi192ELi64ELi64ELi4ELb0ELb0EN7cutlass6half_tE19Flash_kernel_traitsILi192ELi64ELi64ELi4ES3_EELb1ELb0ELb0ELb0ELb0ELb1ELb0ELb0EEEvNS_16Flash_fwd_paramsE:
.text._ZN5flash24flash_fwd_splitkv_kernelI23Flash_fwd_kernel_traitsILi192ELi64ELi64ELi4ELb0ELb0EN7cutlass6half_tE19Flash_kernel_traitsILi192ELi64ELi64ELi4ES3_EELb1ELb0ELb0ELb0ELb0ELb1ELb0ELb0EEEvNS_16Flash_fwd_paramsE:
        /* <DEDUP_REMOVED lines=54> */
.L_x_767:
[----:B------:R-:W-:-:S03]  /*0360*/  ULDC UR6, c[0x0][0x2c8] ;  /* 0x0000b20000067ab9 */ /* 0x000fc60000000800 */
.L_x_768:
        /* <DEDUP_REMOVED lines=108> */
.L_x_771:
[----:B------:R-:W-:Y:S05]  /*0a30*/  BSYNC B0 ;  /* 0x0000000000007941 */ /* 0x000fea0003800000 */
.L_x_770:
        /* <DEDUP_REMOVED lines=22> */
.L_x_773:
[----:B------:R-:W-:Y:S05]  /*0ba0*/  BSYNC B0 ;  /* 0x0000000000007941 */ /* 0x000fea0003800000 */
.L_x_772:
        /* <DEDUP_REMOVED lines=21> */
.L_x_775:
[----:B------:R-:W-:Y:S05]  /*0d00*/  BSYNC B0 ;  /* 0x0000000000007941 */ /* 0x000fea0003800000 */
.L_x_774:
        /* <DEDUP_REMOVED lines=20> */
.L_x_777:
[----:B------:R-:W-:Y:S05]  /*0e50*/  BSYNC B0 ;  /* 0x0000000000007941 */ /* 0x000fea0003800000 */
.L_x_776:
        /* <DEDUP_REMOVED lines=18> */
.L_x_769:
        /* <DEDUP_REMOVED lines=29> */
.L_x_778:
        /* <DEDUP_REMOVED lines=94> */
.L_x_779:
        /* <DEDUP_REMOVED lines=46> */
.L_x_781:
        /* <DEDUP_REMOVED lines=33> */
.L_x_780:
        /* <DEDUP_REMOVED lines=111> */
.L_x_783:
[----:B------:R-:W-:Y:S05]  /*2310*/  BSYNC B0 ;  /* 0x0000000000007941 */ /* 0x000fea0003800000 */
.L_x_782:
        /* <DEDUP_REMOVED lines=41> */
.L_x_785:
[----:B------:R-:W-:Y:S05]  /*25b0*/  BSYNC B0 ;  /* 0x0000000000007941 */ /* 0x000fea0003800000 */
.L_x_784:
        /* <DEDUP_REMOVED lines=42> */
.L_x_787:
[----:B------:R-:W-:Y:S05]  /*2860*/  BSYNC B0 ;  /* 0x0000000000007941 */ /* 0x000fea0003800000 */
.L_x_786:
        /* <DEDUP_REMOVED lines=44> */
.L_x_789:
[----:B------:R-:W-:Y:S05]  /*2b30*/  BSYNC B0 ;  /* 0x0000000000007941 */ /* 0x000fea0003800000 */
.L_x_788:
        /* <DEDUP_REMOVED lines=37> */
.L_x_791:
[----:B------:R-:W-:Y:S05]  /*2d90*/  BSYNC B0 ;  /* 0x0000000000007941 */ /* 0x000fea0003800000 */
.L_x_790:
        /* <DEDUP_REMOVED lines=33> */
.L_x_793:
[----:B------:R-:W-:Y:S05]  /*2fb0*/  BSYNC B0 ;  /* 0x0000000000007941 */ /* 0x000fea0003800000 */
.L_x_792:
        /* <DEDUP_REMOVED lines=39> */
.L_x_795:
[----:B------:R-:W-:Y:S05]  /*3230*/  BSYNC B0 ;  /* 0x0000000000007941 */ /* 0x000fea0003800000 */
.L_x_794:
        /* <DEDUP_REMOVED lines=43> */
.L_x_797:
[----:B------:R-:W-:Y:S05]  /*34f0*/  BSYNC B0 ;  /* 0x0000000000007941 */ /* 0x000fea0003800000 */
.L_x_796:
        /* <DEDUP_REMOVED lines=61> */
.L_x_799:
[----:B------:R-:W-:Y:S05]  /*38d0*/  BSYNC B0 ;  /* 0x0000000000007941 */ /* 0x000fea0003800000 */
.L_x_798:
        /* <DEDUP_REMOVED lines=31> */
.L_x_801:
[----:B------:R-:W-:Y:S05]  /*3ad0*/  BSYNC B0 ;  /* 0x0000000000007941 */ /* 0x000fea0003800000 */
.L_x_800:
        /* <DEDUP_REMOVED lines=33> */
.L_x_803:
[----:B------:R-:W-:Y:S05]  /*3cf0*/  BSYNC B0 ;  /* 0x0000000000007941 */ /* 0x000fea0003800000 */
.L_x_802:
        /* <DEDUP_REMOVED lines=37> */
.L_x_805:
[----:B------:R-:W-:Y:S05]  /*3f50*/  BSYNC B0 ;  /* 0x0000000000007941 */ /* 0x000fea0003800000 */
.L_x_804:
[----:B------:R-:W-:Y:S01]  /*3f60*/  LDSM.16.M88.4 R20, [R206] ;  /* 0x00000000ce14783b */ /* 0x000fe20000000200 */
[----:B------:R-:W-:Y:S01]  /*3f70*/  R2P PR, R2, 0x6 ;  /* 0x0000000602007804 */ /* 0x000fe20000000000 */
[----:B------:R-:W-:Y:S01]  /*3f80*/  ULDC UR25, c[0x0][0x39c] ;  /* 0x0000e70000197ab9 */ /* 0x000fe20000000800 */
[C---:B------:R-:W-:Y:S01]  /*3f90*/  IADD3 R2, R205.reuse, 0x6000, RZ ;  /* 0x00006000cd027810 */ /* 0x040fe20007ffe0ff */
[----:B------:R-:W5:Y:S01]  /*3fa0*/  LDSM.16.M88.4 R28, [R205+0x6000] ;  /* 0x00600000cd1c783b */ /* 0x000f620000000200 */
[----:B------:R-:W-:Y:S01]  /*3fb0*/  IADD3 R203, R205, 0x6020, RZ ;  /* 0x00006020cdcb7810 */ /* 0x000fe20007ffe0ff */
[----:B------:R-:W-:Y:S01]  /*3fc0*/  UISETP.GE.AND UP0, UPT, UR18, 0x2, UPT ;  /* 0x000000021200788c */ /* 0x000fe2000bf06270 */
[-C--:B------:R-:W-:Y:S01]  /*3fd0*/  LEA R204, R7, R206.reuse, 0x1 ;  /* 0x000000ce07cc7211 */ /* 0x080fe200078e08ff */
[----:B------:R-:W3:Y:S01]  /*3fe0*/  LDSM.16.M88.4 R52, [R205+0x7000] ;  /* 0x00700000cd34783b */ /* 0x000ee20000000200 */
[C---:B------:R-:W-:Y:S02]  /*3ff0*/  LEA R202, R5.reuse, R206, 0x1 ;  /* 0x000000ce05ca7211 */ /* 0x040fe400078e08ff */
[----:B------:R-:W-:Y:S01]  /*4000*/  LEA R201, R5, R204, 0x1 ;  /* 0x000000cc05c97211 */ /* 0x000fe200078e08ff */
[----:B------:R-:W-:Y:S01]  /*4010*/  LDSM.16.M88.4 R72, [R204] ;  /* 0x00000000cc48783b */ /* 0x000fe20000000200 */
[----:B------:R-:W-:-:S02]  /*4020*/  LEA R105, R105, UR19, 0x4 ;  /* 0x0000001369697c11 */ /* 0x000fc4000f8e20ff */
[----:B------:R-:W-:Y:S01]  /*4030*/  @P1 IADD3 R203, R2, -0x20, RZ ;  /* 0xffffffe002cb1810 */ /* 0x000fe20007ffe0ff */
[----:B------:R-:W-:Y:S01]  /*4040*/  LDSM.16.M88.4 R60, [R205+0x6800] ;  /* 0x00680000cd3c783b */ /* 0x000fe20000000200 */
[----:B------:R-:W-:Y:S02]  /*4050*/  MOV R2, 0x40 ;  /* 0x0000004000027802 */ /* 0x000fe40000000f00 */
[----:B------:R-:W-:Y:S01]  /*4060*/  PLOP3.LUT P1, PT, PT, PT, UP0, 0x80, 0x0 ;  /* 0x000000000000781c */ /* 0x000fe20003f2f008 */
[----:B------:R-:W4:Y:S01]  /*4070*/  LDSM.16.M88.4 R68, [R203] ;  /* 0x00000000cb44783b */ /* 0x000f220000000200 */
[----:B------:R-:W-:Y:S01]  /*4080*/  SEL R2, R2, 0xffffffc0, !P2 ;  /* 0xffffffc002027807 */ /* 0x000fe20005000000 */
[C---:B------:R-:W-:Y:S01]  /*4090*/  VIADD R190, R203.reuse, 0x2800 ;  /* 0x00002800cbbe7836 */ /* 0x040fe20000000000 */
[----:B------:R-:W-:Y:S01]  /*40a0*/  IADD3 R195, R203, 0x800, RZ ;  /* 0x00000800cbc37810 */ /* 0x000fe20007ffe0ff */
[----:B------:R-:W-:Y:S01]  /*40b0*/  LDSM.16.M88.4 R76, [R202] ;  /* 0x00000000ca4c783b */ /* 0x000fe20000000200 */
[----:B------:R-:W-:-:S02]  /*40c0*/  IADD3 R199, R205, R2, RZ ;  /* 0x00000002cdc77210 */ /* 0x000fc40007ffe0ff */
[----:B------:R-:W-:Y:S01]  /*40d0*/  IADD3 R192, R2, R203, RZ ;  /* 0x000000cb02c07210 */ /* 0x000fe20007ffe0ff */
[----:B------:R-:W4:Y:S01]  /*40e0*/  LDSM.16.M88.4 R44, [R205+0x7800] ;  /* 0x00780000cd2c783b */ /* 0x000f220000000200 */
[----:B------:R-:W-:Y:S02]  /*40f0*/  LOP3.LUT R2, R4, 0xffffffe0, RZ, 0xc0, !PT ;  /* 0xffffffe004027812 */ /* 0x000fe400078ec0ff */
[C---:B------:R-:W-:Y:S01]  /*4100*/  IADD3 R194, R203.reuse, 0x1000, RZ ;  /* 0x00001000cbc27810 */ /* 0x040fe20007ffe0ff */
[----:B------:R-:W4:Y:S01]  /*4110*/  LDSM.16.M88.4 R64, [R199+0x6000] ;  /* 0x00600000c740783b */ /* 0x000f220000000200 */
[----:B------:R-:W-:Y:S02]  /*4120*/  IADD3 R2, -R2, R3, RZ ;  /* 0x0000000302027210 */ /* 0x000fe40007ffe1ff */
[C---:B------:R-:W-:Y:S01]  /*4130*/  IADD3 R193, R203.reuse, 0x1800, RZ ;  /* 0x00001800cbc17810 */ /* 0x040fe20007ffe0ff */
[----:B------:R-:W4:Y:S01]  /*4140*/  LDSM.16.M88.4 R32, [R203+0x1000] ;  /* 0x00100000cb20783b */ /* 0x000f220000000200 */
[----:B------:R-:W-:-:S02]  /*4150*/  IADD3 R191, R203, 0x2000, RZ ;  /* 0x00002000cbbf7810 */ /* 0x000fc40007ffe0ff */
[C---:B------:R-:W-:Y:S01]  /*4160*/  IADD3 R189, R203.reuse, 0x3000, RZ ;  /* 0x00003000cbbd7810 */ /* 0x040fe20007ffe0ff */
[----:B------:R-:W4:Y:S01]  /*4170*/  LDSM.16.M88.4 R36, [R203+0x800] ;  /* 0x00080000cb24783b */ /* 0x000f220000000200 */
[C---:B------:R-:W-:Y:S02]  /*4180*/  IADD3 R188, R203.reuse, 0x3800, RZ ;  /* 0x00003800cbbc7810 */ /* 0x040fe40007ffe0ff */
[C---:B------:R-:W-:Y:S01]  /*4190*/  IADD3 R187, R203.reuse, 0x4000, RZ ;  /* 0x00004000cbbb7810 */ /* 0x040fe20007ffe0ff */
[C---:B-----5:R-:W-:Y:S01]  /*41a0*/  HMMA.16816.F32 R16, R20.reuse, R28, RZ ;  /* 0x0000001c1410723c */ /* 0x060fe200000018ff */
[----:B------:R-:W-:Y:S01]  /*41b0*/  LDSM.16.M88.4 R24, [R201] ;  /* 0x00000000c918783b */ /* 0x000fe20000000200 */
[C---:B------:R-:W-:Y:S02]  /*41c0*/  IADD3 R186, R203.reuse, 0x4800, RZ ;  /* 0x00004800cbba7810 */ /* 0x040fe40007ffe0ff */
[C---:B------:R-:W-:Y:S01]  /*41d0*/  IADD3 R185, R203.reuse, 0x5000, RZ ;  /* 0x00005000cbb97810 */ /* 0x040fe20007ffe0ff */
[----:B------:R-:W5:Y:S01]  /*41e0*/  LDSM.16.M88.4 R88, [R192] ;  /* 0x00000000c058783b */ /* 0x000f620000000200 */
[----:B---3--:R-:W-:Y:S01]  /*41f0*/  HMMA.16816.F32 R56, R20, R52, RZ ;  /* 0x000000341438723c */ /* 0x008fe200000018ff */
[----:B------:R-:W-:-:S02]  /*4200*/  IADD3 R184, R203, 0x5800, RZ ;  /* 0x00005800cbb87810 */ /* 0x000fc40007ffe0ff */
[----:B------:R-:W3:Y:S03]  /*4210*/  LDSM.16.M88.4 R48, [R203+0x1800] ;  /* 0x00180000cb30783b */ /* 0x000ee60000000200 */
[C---:B------:R-:W-:Y:S01]  /*4220*/  HMMA.16816.F32 R28, R20.reuse, R30, RZ ;  /* 0x0000001e141c723c */ /* 0x040fe200000018ff */
[----:B-12---:R-:W1:Y:S04]  /*4230*/  LDSM.16.M88.4 R8, [R199+0x7000] ;  /* 0x00700000c708783b */ /* 0x006e680000000200 */
[----:B------:R-:W2:Y:S01]  /*4240*/  LDSM.16.M88.4 R12, [R199+0x6800] ;  /* 0x00680000c70c783b */ /* 0x000ea20000000200 */
[----:B------:R-:W-:Y:S03]  /*4250*/  HMMA.16816.F32 R52, R20, R54, RZ ;  /* 0x000000361434723c */ /* 0x000fe600000018ff */
[----:B------:R-:W-:Y:S03]  /*4260*/  LDSM.16.M88.4 R84, [R199+0x7800] ;  /* 0x00780000c754783b */ /* 0x000fe60000000200 */
[----:B----4-:R-:W-:Y:S01]  /*4270*/  HMMA.16816.F32 R16, R72, R68, R16 ;  /* 0x000000444810723c */ /* 0x010fe20000001810 */
[----:B------:R-:W-:Y:S04]  /*4280*/  LDSM.16.M88.4 R96, [R203+0x4000] ;  /* 0x00400000cb60783b */ /* 0x000fe80000000200 */
[----:B------:R-:W-:Y:S01]  /*4290*/  LDSM.16.M88.4 R92, [R199+0x9000] ;  /* 0x00900000c75c783b */ /* 0x000fe20000000200 */
[C---:B------:R-:W-:Y:S03]  /*42a0*/  HMMA.16816.F32 R40, R20.reuse, R60, RZ ;  /* 0x0000003c1428723c */ /* 0x040fe600000018ff */
[----:B------:R-:W-:Y:S03]  /*42b0*/  LDSM.16.M88.4 R100, [R192+0x2800] ;  /* 0x00280000c064783b */ /* 0x000fe60000000200 */
[C---:B------:R-:W-:Y:S01]  /*42c0*/  HMMA.16816.F32 R60, R20.reuse, R62, RZ ;  /* 0x0000003e143c723c */ /* 0x040fe200000018ff */
[----:B------:R-:W0:Y:S05]  /*42d0*/  LDGDEPBAR ;  /* 0x00000000000079af */ /* 0x000e2a0000000000 */
[----:B------:R-:W-:Y:S06]  /*42e0*/  HMMA.16816.F32 R80, R20, R44, RZ ;  /* 0x0000002c1450723c */ /* 0x000fec00000018ff */
[----:B------:R-:W-:Y:S06]  /*42f0*/  HMMA.16816.F32 R16, R76, R64, R16 ;  /* 0x000000404c10723c */ /* 0x000fec0000001810 */
[----:B------:R-:W-:Y:S01]  /*4300*/  HMMA.16816.F32 R20, R20, R46, RZ ;  /* 0x0000002e1414723c */ /* 0x000fe200000018ff */
[----:B------:R-:W-:Y:S05]  /*4310*/  LDSM.16.M88.4 R44, [R192+0x800] ;  /* 0x00080000c02c783b */ /* 0x000fea0000000200 */
[C---:B------:R-:W-:Y:S01]  /*4320*/  HMMA.16816.F32 R28, R72.reuse, R70, R28 ;  /* 0x00000046481c723c */ /* 0x040fe2000000181c */
[----:B------:R-:W-:Y:S05]  /*4330*/  LDSM.16.M88.4 R68, [R205+0x8000] ;  /* 0x00800000cd44783b */ /* 0x000fea0000000200 */
[C---:B------:R-:W-:Y:S06]  /*4340*/  HMMA.16816.F32 R56, R72.reuse, R32, R56 ;  /* 0x000000204838723c */ /* 0x040fec0000001838 */
[C---:B------:R-:W-:Y:S01]  /*4350*/  HMMA.16816.F32 R52, R72.reuse, R34, R52 ;  /* 0x000000224834723c */ /* 0x040fe20000001834 */
[----:B------:R-:W4:Y:S05]  /*4360*/  LDSM.16.M88.4 R32, [R206+0x2000] ;  /* 0x00200000ce20783b */ /* 0x000f2a0000000200 */
[C---:B------:R-:W-:Y:S06]  /*4370*/  HMMA.16816.F32 R40, R72.reuse, R36, R40 ;  /* 0x000000244828723c */ /* 0x040fec0000001828 */
[----:B------:R-:W-:Y:S01]  /*4380*/  HMMA.16816.F32 R60, R72, R38, R60 ;  /* 0x00000026483c723c */ /* 0x000fe2000000183c */
[----:B------:R-:W4:Y:S05]  /*4390*/  LDSM.16.M88.4 R36, [R192+0x1000] ;  /* 0x00100000c024783b */ /* 0x000f2a0000000200 */
[----:B-----5:R-:W-:Y:S06]  /*43a0*/  HMMA.16816.F32 R16, R24, R88, R16 ;  /* 0x000000581810723c */ /* 0x020fec0000001810 */
[C---:B---3--:R-:W-:Y:S06]  /*43b0*/  HMMA.16816.F32 R80, R72.reuse, R48, R80 ;  /* 0x000000304850723c */ /* 0x048fec0000001850 */
[----:B------:R-:W-:Y:S01]  /*43c0*/  HMMA.16816.F32 R72, R72, R50, R20 ;  /* 0x000000324848723c */ /* 0x000fe20000001814 */
[----:B------:R-:W-:Y:S04]  /*43d0*/  LDSM.16.M88.4 R48, [R203+0x2000] ;  /* 0x00200000cb30783b */ /* 0x000fe80000000200 */
[----:B------:R-:W-:Y:S01]  /*43e0*/  LDSM.16.M88.4 R20, [R205+0x9000] ;  /* 0x00900000cd14783b */ /* 0x000fe20000000200 */
[C---:B------:R-:W-:Y:S03]  /*43f0*/  HMMA.16816.F32 R28, R76.reuse, R66, R28 ;  /* 0x000000424c1c723c */ /* 0x040fe6000000181c */
[----:B------:R-:W-:Y:S03]  /*4400*/  LDSM.16.M88.4 R64, [R192+0x1800] ;  /* 0x00180000c040783b */ /* 0x000fe60000000200 */
        /* <DEDUP_REMOVED lines=15> */
[----:B------:R-:W3:Y:S05]  /*4500*/  LDSM.16.M88.4 R36, [R199+0x8000] ;  /* 0x00800000c724783b */ /* 0x000eea0000000200 */
[C---:B------:R-:W-:Y:S06]  /*4510*/  HMMA.16816.F32 R40, R24.reuse, R44, R40 ;  /* 0x0000002c1828723c */ /* 0x040fec0000001828 */
[----:B------:R-:W-:Y:S01]  /*4520*/  HMMA.16816.F32 R60, R24, R46, R60 ;  /* 0x0000002e183c723c */ /* 0x000fe2000000183c */
[----:B------:R-:W4:Y:S05]  /*4530*/  LDSM.16.M88.4 R44, [R205+0x9800] ;  /* 0x00980000cd2c783b */ /* 0x000f2a0000000200 */
[----:B-1----:R-:W-:Y:S06]  /*4540*/  HMMA.16816.F32 R16, R8, R48, R16 ;  /* 0x000000300810723c */ /* 0x002fec0000001810 */
[C---:B------:R-:W-:Y:S06]  /*4550*/  HMMA.16816.F32 R80, R24.reuse, R64, R80 ;  /* 0x000000401850723c */ /* 0x040fec0000001850 */
[----:B------:R-:W-:Y:S01]  /*4560*/  HMMA.16816.F32 R76, R24, R66, R76 ;  /* 0x00000042184c723c */ /* 0x000fe2000000184c */
[----:B------:R-:W1:Y:S04]  /*4570*/  LDSM.16.M88.4 R24, [R192+0x2000] ;  /* 0x00200000c018783b */ /* 0x000e680000000200 */
[----:B------:R-:W-:Y:S01]  /*4580*/  LDSM.16.M88.4 R64, [R199+0x8800] ;  /* 0x00880000c740783b */ /* 0x000fe20000000200 */
[C---:B------:R-:W-:Y:S03]  /*4590*/  HMMA.16816.F32 R28, R32.reuse, R70, R28 ;  /* 0x00000046201c723c */ /* 0x040fe6000000181c */
[----:B------:R-:W-:Y:S03]  /*45a0*/  LDSM.16.M88.4 R68, [R192+0x3000] ;  /* 0x00300000c044783b */ /* 0x000fe60000000200 */
[C---:B--2---:R-:W-:Y:S06]  /*45b0*/  HMMA.16816.F32 R40, R32.reuse, R12, R40 ;  /* 0x0000000c2028723c */ /* 0x044fec0000001828 */
[----:B------:R-:W-:Y:S01]  /*45c0*/  HMMA.16816.F32 R60, R32, R14, R60 ;  /* 0x0000000e203c723c */ /* 0x000fe2000000183c */
[----:B------:R-:W2:Y:S05]  /*45d0*/  LDSM.16.M88.4 R12, [R203+0x2800] ;  /* 0x00280000cb0c783b */ /* 0x000eaa0000000200 */
[----:B---3--:R-:W-:Y:S06]  /*45e0*/  HMMA.16816.F32 R16, R88, R36, R16 ;  /* 0x000000245810723c */ /* 0x008fec0000001810 */
[C---:B------:R-:W-:Y:S06]  /*45f0*/  HMMA.16816.F32 R56, R32.reuse, R20, R56 ;  /* 0x000000142038723c */ /* 0x040fec0000001838 */
[C---:B------:R-:W-:Y:S01]  /*4600*/  HMMA.16816.F32 R52, R32.reuse, R22, R52 ;  /* 0x000000162034723c */ /* 0x040fe20000001834 */
[----:B------:R-:W3:Y:S05]  /*4610*/  LDSM.16.M88.4 R20, [R203+0x3000] ;  /* 0x00300000cb14783b */ /* 0x000eea0000000200 */
[----:B----4-:R-:W-:Y:S06]  /*4620*/  HMMA.16816.F32 R80, R32, R44, R80 ;  /* 0x0000002c2050723c */ /* 0x010fec0000001850 */
[----:B------:R-:W-:Y:S01]  /*4630*/  HMMA.16816.F32 R28, R8, R50, R28 ;  /* 0x00000032081c723c */ /* 0x000fe2000000181c */
[----:B------:R-:W-:Y:S05]  /*4640*/  LDSM.16.M88.4 R48, [R206+0x4000] ;  /* 0x00400000ce30783b */ /* 0x000fea0000000200 */
[----:B------:R-:W-:Y:S01]  /*4650*/  HMMA.16816.F32 R76, R32, R46, R76 ;  /* 0x0000002e204c723c */ /* 0x000fe2000000184c */
[----:B------:R-:W4:Y:S04]  /*4660*/  LDSM.16.M88.4 R32, [R205+0xa000] ;  /* 0x00a00000cd20783b */ /* 0x000f280000000200 */
[----:B------:R-:W-:Y:S01]  /*4670*/  LDSM.16.M88.4 R44, [R205+0xa800] ;  /* 0x00a80000cd2c783b */ /* 0x000fe20000000200 */
[----:B-1----:R-:W-:Y:S06]  /*4680*/  HMMA.16816.F32 R16, R72, R24, R16 ;  /* 0x000000184810723c */ /* 0x002fec0000001810 */
[C---:B--2---:R-:W-:Y:S06]  /*4690*/  HMMA.16816.F32 R40, R8.reuse, R12, R40 ;  /* 0x0000000c0828723c */ /* 0x044fec0000001828 */
[----:B------:R-:W-:Y:S01]  /*46a0*/  HMMA.16816.F32 R60, R8, R14, R60 ;  /* 0x0000000e083c723c */ /* 0x000fe2000000183c */
[----:B------:R-:W1:Y:S05]  /*46b0*/  LDSM.16.M88.4 R12, [R203+0x3800] ;  /* 0x00380000cb0c783b */ /* 0x000e6a0000000200 */
[----:B------:R-:W-:Y:S01]  /*46c0*/  HMMA.16816.F32 R28, R88, R38, R28 ;  /* 0x00000026581c723c */ /* 0x000fe2000000181c */
[----:B------:R-:W2:Y:S05]  /*46d0*/  LDSM.16.M88.4 R36, [R204+0x4000] ;  /* 0x00400000cc24783b */ /* 0x000eaa0000000200 */
[C---:B---3--:R-:W-:Y:S06]  /*46e0*/  HMMA.16816.F32 R56, R8.reuse, R20, R56 ;  /* 0x000000140838723c */ /* 0x048fec0000001838 */
[----:B------:R-:W-:Y:S01]  /*46f0*/  HMMA.16816.F32 R52, R8, R22, R52 ;  /* 0x000000160834723c */ /* 0x000fe20000001834 */
[----:B------:R-:W-:Y:S05]  /*4700*/  LDSM.16.M88.4 R20, [R199+0xa000] ;  /* 0x00a00000c714783b */ /* 0x000fea0000000200 */
[----:B----4-:R-:W-:Y:S06]  /*4710*/  HMMA.16816.F32 R16, R48, R32, R16 ;  /* 0x000000203010723c */ /* 0x010fec0000001810 */
[----:B------:R-:W-:Y:S01]  /*4720*/  HMMA.16816.F32 R28, R72, R26, R28 ;  /* 0x0000001a481c723c */ /* 0x000fe2000000181c */
[----:B------:R-:W3:Y:S05]  /*4730*/  LDSM.16.M88.4 R24, [R202+0x4000] ;  /* 0x00400000ca18783b */ /* 0x000eea0000000200 */
[----:B------:R-:W-:Y:S06]  /*4740*/  HMMA.16816.F32 R40, R88, R64, R40 ;  /* 0x000000405828723c */ /* 0x000fec0000001828 */
[C---:B-1----:R-:W-:Y:S06]  /*4750*/  HMMA.16816.F32 R80, R8.reuse, R12, R80 ;  /* 0x0000000c0850723c */ /* 0x042fec0000001850 */
[----:B------:R-:W-:Y:S01]  /*4760*/  HMMA.16816.F32 R76, R8, R14, R76 ;  /* 0x0000000e084c723c */ /* 0x000fe2000000184c */
[----:B------:R-:W-:Y:S04]  /*4770*/  LDSM.16.M88.4 R12, [R201+0x4000] ;  /* 0x00400000c90c783b */ /* 0x000fe80000000200 */
[----:B------:R-:W-:Y:S01]  /*4780*/  LDSM.16.M88.4 R8, [R192+0x4000] ;  /* 0x00400000c008783b */ /* 0x000fe20000000200 */
[----:B--2---:R-:W-:Y:S06]  /*4790*/  HMMA.16816.F32 R16, R36, R96, R16 ;  /* 0x000000602410723c */ /* 0x004fec0000001810 */
[----:B------:R-:W-:Y:S01]  /*47a0*/  HMMA.16816.F32 R60, R88, R66, R60 ;  /* 0x00000042583c723c */ /* 0x000fe2000000183c */
[----:B------:R-:W1:Y:S05]  /*47b0*/  LDSM.16.M88.4 R64, [R192+0x3800] ;  /* 0x00380000c040783b */ /* 0x000e6a0000000200 */
[----:B------:R-:W-:Y:S01]  /*47c0*/  HMMA.16816.F32 R28, R48, R34, R28 ;  /* 0x00000022301c723c */ /* 0x000fe2000000181c */
[----:B------:R-:W-:Y:S05]  /*47d0*/  LDSM.16.M88.4 R32, [R203+0x4800] ;  /* 0x00480000cb20783b */ /* 0x000fea0000000200 */
[C---:B------:R-:W-:Y:S06]  /*47e0*/  HMMA.16816.F32 R80, R88.reuse, R84, R80 ;  /* 0x000000545850723c */ /* 0x040fec0000001850 */
[C---:B------:R-:W-:Y:S06]  /*47f0*/  HMMA.16816.F32 R56, R88.reuse, R92, R56 ;  /* 0x0000005c5838723c */ /* 0x040fec0000001838 */
[----:B------:R-:W-:Y:S01]  /*4800*/  HMMA.16816.F32 R52, R88, R94, R52 ;  /* 0x0000005e5834723c */ /* 0x000fe20000001834 */
[----:B------:R-:W2:Y:S05]  /*4810*/  LDSM.16.M88.4 R92, [R205+0xb000] ;  /* 0x00b00000cd5c783b */ /* 0x000eaa0000000200 */
[----:B---3--:R-:W-:Y:S06]  /*4820*/  HMMA.16816.F32 R16, R24, R20, R16 ;  /* 0x000000141810723c */ /* 0x008fec0000001810 */
[----:B------:R-:W-:Y:S01]  /*4830*/  HMMA.16816.F32 R84, R88, R86, R76 ;  /* 0x000000565854723c */ /* 0x000fe2000000184c */
[----:B------:R-:W-:Y:S05]  /*4840*/  LDSM.16.M88.4 R76, [R199+0xa800] ;  /* 0x00a80000c74c783b */ /* 0x000fea0000000200 */
[----:B------:R-:W-:Y:S06]  /*4850*/  HMMA.16816.F32 R28, R36, R98, R28 ;  /* 0x00000062241c723c */ /* 0x000fec000000181c */
[C---:B------:R-:W-:Y:S06]  /*4860*/  HMMA.16816.F32 R56, R72.reuse, R68, R56 ;  /* 0x000000444838723c */ /* 0x040fec0000001838 */
[C---:B------:R-:W-:Y:S06]  /*4870*/  HMMA.16816.F32 R52, R72.reuse, R70, R52 ;  /* 0x000000464834723c */ /* 0x040fec0000001834 */
[----:B-1----:R-:W-:Y:S06]  /*4880*/  HMMA.16816.F32 R80, R72, R64, R80 ;  /* 0x000000404850723c */ /* 0x002fec0000001850 */
[----:B------:R-:W-:Y:S06]  /*4890*/  HMMA.16816.F32 R16, R12, R8, R16 ;  /* 0x000000080c10723c */ /* 0x000fec0000001810 */
[----:B------:R-:W-:Y:S01]  /*48a0*/  HMMA.16816.F32 R84, R72, R66, R84 ;  /* 0x000000424854723c */ /* 0x000fe20000001854 */
[----:B------:R-:W1:Y:S05]  /*48b0*/  LDSM.16.M88.4 R64, [R205+0xb800] ;  /* 0x00b80000cd40783b */ /* 0x000e6a0000000200 */
[----:B------:R-:W-:Y:S01]  /*48c0*/  HMMA.16816.F32 R28, R24, R22, R28 ;  /* 0x00000016181c723c */ /* 0x000fe2000000181c */
[----:B------:R-:W3:Y:S05]  /*48d0*/  LDSM.16.M88.4 R20, [R203+0x5000] ;  /* 0x00500000cb14783b */ /* 0x000eea0000000200 */
[C---:B------:R-:W-:Y:S06]  /*48e0*/  HMMA.16816.F32 R40, R72.reuse, R100, R40 ;  /* 0x000000644828723c */ /* 0x040fec0000001828 */
[----:B------:R-:W-:Y:S01]  /*48f0*/  HMMA.16816.F32 R60, R72, R102, R60 ;  /* 0x00000066483c723c */ /* 0x000fe2000000183c */
[----:B------:R-:W-:Y:S01]  /*4900*/  FMUL.FTZ R6, R16, UR25 ;  /* 0x0000001910067c20 */ /* 0x000fe20008410000 */
[----:B------:R-:W-:Y:S01]  /*4910*/  FMUL.FTZ R68, R17, UR25 ;  /* 0x0000001911447c20 */ /* 0x000fe20008410000 */
[----:B------:R-:W-:Y:S01]  /*4920*/  FMUL.FTZ R69, R18, UR25 ;  /* 0x0000001912457c20 */ /* 0x000fe20008410000 */
[----:B------:R-:W-:-:S02]  /*4930*/  FMUL.FTZ R70, R19, UR25 ;  /* 0x0000001913467c20 */ /* 0x000fc40008410000 */
[C---:B--2---:R-:W-:Y:S01]  /*4940*/  HMMA.16816.F32 R56, R48.reuse, R92, R56 ;  /* 0x0000005c3038723c */ /* 0x044fe20000001838 */
[----:B------:R-:W2:Y:S01]  /*4950*/  LDSM.16.M88.4 R16, [R203+0x5800] ;  /* 0x00580000cb10783b */ /* 0x000ea20000000200 */
[----:B------:R-:W4:Y:S04]  /*4960*/  MUFU.TANH R6, R6 ;  /* 0x0000000600067308 */ /* 0x000f280000002400 */
[----:B------:R-:W-:Y:S04]  /*4970*/  HMMA.16816.F32 R52, R48, R94, R52 ;  /* 0x0000005e3034723c */ /* 0x000fe80000001834 */
[----:B------:R-:W1:Y:S02]  /*4980*/  MUFU.TANH R68, R68 ;  /* 0x0000004400447308 */ /* 0x000e640000002400 */
[----:B------:R-:W-:Y:S01]  /*4990*/  HMMA.16816.F32 R28, R12, R10, R28 ;  /* 0x0000000a0c1c723c */ /* 0x000fe2000000181c */
[----:B------:R-:W5:Y:S05]  /*49a0*/  LDSM.16.M88.4 R8, [R199+0xb000] ;  /* 0x00b00000c708783b */ /* 0x000f6a0000000200 */
[C---:B------:R-:W-:Y:S01]  /*49b0*/  HMMA.16816.F32 R40, R48.reuse, R44, R40 ;  /* 0x0000002c3028723c */ /* 0x040fe20000001828 */
[----:B------:R-:W2:Y:S05]  /*49c0*/  MUFU.TANH R69, R69 ;  /* 0x0000004500457308 */ /* 0x000eaa0000002400 */
[C---:B------:R-:W-:Y:S01]  /*49d0*/  HMMA.16816.F32 R60, R48.reuse, R46, R60 ;  /* 0x0000002e303c723c */ /* 0x040fe2000000183c */
[----:B------:R-:W-:Y:S02]  /*49e0*/  LDSM.16.M88.4 R44, [R192+0x4800] ;  /* 0x00480000c02c783b */ /* 0x000fe40000000200 */
[----:B------:R-:W2:Y:S03]  /*49f0*/  MUFU.TANH R70, R70 ;  /* 0x0000004600467308 */ /* 0x000ea60000002400 */
[C---:B-1----:R-:W-:Y:S06]  /*4a00*/  HMMA.16816.F32 R80, R48.reuse, R64, R80 ;  /* 0x000000403050723c */ /* 0x042fec0000001850 */
[----:B------:R-:W-:Y:S01]  /*4a10*/  HMMA.16816.F32 R84, R48, R66, R84 ;  /* 0x000000423054723c */ /* 0x000fe20000001854 */
[----:B------:R-:W-:Y:S01]  /*4a20*/  FMUL.FTZ R28, R28, UR25 ;  /* 0x000000191c1c7c20 */ /* 0x000fe20008410000 */
[----:B------:R-:W-:Y:S01]  /*4a30*/  FMUL.FTZ R29, R29, UR25 ;  /* 0x000000191d1d7c20 */ /* 0x000fe20008410000 */
[----:B------:R-:W-:Y:S01]  /*4a40*/  FMUL.FTZ R30, R30, UR25 ;  /* 0x000000191e1e7c20 */ /* 0x000fe20008410000 */
[----:B------:R-:W-:-:S02]  /*4a50*/  FMUL.FTZ R31, R31, UR25 ;  /* 0x000000191f1f7c20 */ /* 0x000fc40008410000 */
[C---:B---3--:R-:W-:Y:S01]  /*4a60*/  HMMA.16816.F32 R56, R36.reuse, R20, R56 ;  /* 0x000000142438723c */ /* 0x048fe20000001838 */
[----:B------:R-:W1:Y:S05]  /*4a70*/  MUFU.TANH R28, R28 ;  /* 0x0000001c001c7308 */ /* 0x000e6a0000002400 */
[C---:B------:R-:W-:Y:S01]  /*4a80*/  HMMA.16816.F32 R52, R36.reuse, R22, R52 ;  /* 0x000000162434723c */ /* 0x040fe20000001834 */
[----:B------:R-:W3:Y:S02]  /*4a90*/  LDSM.16.M88.4 R20, [R199+0xb800] ;  /* 0x00b80000c714783b */ /* 0x000ee40000000200 */
[----:B------:R-:W1:Y:S03]  /*4aa0*/  MUFU.TANH R29, R29 ;  /* 0x0000001d001d7308 */ /* 0x000e660000002400 */
[C---:B------:R-:W-:Y:S05]  /*4ab0*/  HMMA.16816.F32 R40, R36.reuse, R32, R40 ;  /* 0x000000202428723c */ /* 0x040fea0000001828 */
[----:B------:R-:W1:Y:S01]  /*4ac0*/  MUFU.TANH R30, R30 ;  /* 0x0000001e001e7308 */ /* 0x000e620000002400 */
[C---:B------:R-:W-:Y:S01]  /*4ad0*/  HMMA.16816.F32 R60, R36.reuse, R34, R60 ;  /* 0x00000022243c723c */ /* 0x040fe2000000183c */
[----:B------:R-:W4:Y:S05]  /*4ae0*/  LDSM.16.M88.4 R32, [R192+0x5000] ;  /* 0x00500000c020783b */ /* 0x000f2a0000000200 */
[C---:B--2---:R-:W-:Y:S01]  /*4af0*/  HMMA.16816.F32 R80, R36.reuse, R16, R80 ;  /* 0x000000102450723c */ /* 0x044fe20000001850 */
[----:B------:R-:W2:Y:S05]  /*4b00*/  MUFU.TANH R31, R31 ;  /* 0x0000001f001f7308 */ /* 0x000eaa0000002400 */
[----:B------:R-:W-:Y:S06]  /*4b10*/  HMMA.16816.F32 R84, R36, R18, R84 ;  /* 0x000000122454723c */ /* 0x000fec0000001854 */
[----:B-----5:R-:W-:Y:S01]  /*4b20*/  HMMA.16816.F32 R56, R24, R8, R56 ;  /* 0x000000081838723c */ /* 0x020fe20000001838 */
[----:B------:R-:W-:-:S05]  /*4b30*/  IMAD.SHL.U32 R18, R3, 0x2, RZ ;  /* 0x0000000203127824 */ /* 0x000fca00078e00ff */
[----:B------:R-:W-:Y:S01]  /*4b40*/  HMMA.16816.F32 R52, R24, R10, R52 ;  /* 0x0000000a1834723c */ /* 0x000fe20000001834 */
[----:B------:R-:W5:Y:S01]  /*4b50*/  LDSM.16.M88.4 R8, [R192+0x5800] ;  /* 0x00580000c008783b */ /* 0x000f620000000200 */
[----:B------:R-:W-:-:S04]  /*4b60*/  DEPBAR.LE SB0, 0x0 ;  /* 0x000080000000791a */ /* 0x000fc80000000000 */
[----:B------:R-:W-:Y:S01]  /*4b70*/  HMMA.16816.F32 R40, R24, R76, R40 ;  /* 0x0000004c1828723c */ /* 0x000fe20000001828 */
[----:B------:R-:W-:-:S05]  /*4b80*/  LOP3.LUT R18, R18, 0x6, RZ, 0xc0, !PT ;  /* 0x0000000612127812 */ /* 0x000fca00078ec0ff */
[C---:B------:R-:W-:Y:S06]  /*4b90*/  HMMA.16816.F32 R60, R24.reuse, R78, R60 ;  /* 0x0000004e183c723c */ /* 0x040fec000000183c */
[C---:B---3--:R-:W-:Y:S06]  /*4ba0*/  HMMA.16816.F32 R80, R24.reuse, R20, R80 ;  /* 0x000000141850723c */ /* 0x048fec0000001850 */
[----:B------:R-:W-:Y:S06]  /*4bb0*/  HMMA.16816.F32 R84, R24, R22, R84 ;  /* 0x000000161854723c */ /* 0x000fec0000001854 */
[C---:B------:R-:W-:Y:S06]  /*4bc0*/  HMMA.16816.F32 R40, R12.reuse, R44, R40 ;  /* 0x0000002c0c28723c */ /* 0x040fec0000001828 */
[C---:B------:R-:W-:Y:S06]  /*4bd0*/  HMMA.16816.F32 R60, R12.reuse, R46, R60 ;  /* 0x0000002e0c3c723c */ /* 0x040fec000000183c */
[C---:B----4-:R-:W-:Y:S06]  /*4be0*/  HMMA.16816.F32 R56, R12.reuse, R32, R56 ;  /* 0x000000200c38723c */ /* 0x050fec0000001838 */
[C---:B------:R-:W-:Y:S06]  /*4bf0*/  HMMA.16816.F32 R52, R12.reuse, R34, R52 ;  /* 0x000000220c34723c */ /* 0x040fec0000001834 */
[----:B-----5:R-:W-:Y:S01]  /*4c00*/  HMMA.16816.F32 R80, R12, R8, R80 ;  /* 0x000000080c50723c */ /* 0x020fe20000001850 */
[----:B------:R-:W-:Y:S01]  /*4c10*/  FMUL.FTZ R40, R40, UR25 ;  /* 0x0000001928287c20 */ /* 0x000fe20008410000 */
[----:B------:R-:W-:Y:S01]  /*4c20*/  FMUL.FTZ R41, R41, UR25 ;  /* 0x0000001929297c20 */ /* 0x000fe20008410000 */
[----:B------:R-:W-:Y:S01]  /*4c30*/  FMUL.FTZ R16, R42, UR25 ;  /* 0x000000192a107c20 */ /* 0x000fe20008410000 */
[----:B------:R-:W-:-:S02]  /*4c40*/  FMUL.FTZ R17, R43, UR25 ;  /* 0x000000192b117c20 */ /* 0x000fc40008410000 */
[----:B------:R-:W-:Y:S01]  /*4c50*/  HMMA.16816.F32 R84, R12, R10, R84 ;  /* 0x0000000a0c54723c */ /* 0x000fe20000001854 */
[----:B------:R-:W-:Y:S01]  /*4c60*/  SHF.R.S32.HI R9, RZ, 0x1f, R2 ;  /* 0x0000001fff097819 */ /* 0x000fe20000011402 */
[----:B------:R-:W-:Y:S01]  /*4c70*/  FMUL.FTZ R33, R60, UR25 ;  /* 0x000000193c217c20 */ /* 0x000fe20008410000 */
[----:B------:R-:W-:Y:S01]  /*4c80*/  FMUL.FTZ R32, R61, UR25 ;  /* 0x000000193d207c20 */ /* 0x000fe20008410000 */
[----:B------:R-:W-:Y:S01]  /*4c90*/  FMUL.FTZ R20, R62, UR25 ;  /* 0x000000193e147c20 */ /* 0x000fe20008410000 */
[----:B------:R-:W-:Y:S01]  /*4ca0*/  LEA.HI R9, R9, R2, RZ, 0x2 ;  /* 0x0000000209097211 */ /* 0x000fe200078f10ff */
[----:B------:R-:W-:Y:S01]  /*4cb0*/  FMUL.FTZ R21, R63, UR25 ;  /* 0x000000193f157c20 */ /* 0x000fe20008410000 */
[----:B------:R-:W-:Y:S01]  /*4cc0*/  FMUL.FTZ R56, R56, UR25 ;  /* 0x0000001938387c20 */ /* 0x000fe20008410000 */
[----:B------:R-:W-:Y:S01]  /*4cd0*/  FMUL.FTZ R57, R57, UR25 ;  /* 0x0000001939397c20 */ /* 0x000fe20008410000 */
[----:B------:R-:W-:Y:S01]  /*4ce0*/  SHF.R.S32.HI R2, RZ, 0x2, R9 ;  /* 0x00000002ff027819 */ /* 0x000fe20000011409 */
[----:B------:R-:W-:Y:S01]  /*4cf0*/  FMUL.FTZ R58, R58, UR25 ;  /* 0x000000193a3a7c20 */ /* 0x000fe20008410000 */
[----:B------:R-:W-:Y:S01]  /*4d00*/  FMUL.FTZ R59, R59, UR25 ;  /* 0x000000193b3b7c20 */ /* 0x000fe20008410000 */
[----:B------:R-:W-:Y:S01]  /*4d10*/  FMUL.FTZ R52, R52, UR25 ;  /* 0x0000001934347c20 */ /* 0x000fe20008410000 */
[----:B------:R-:W-:Y:S01]  /*4d20*/  FMUL.FTZ R53, R53, UR25 ;  /* 0x0000001935357c20 */ /* 0x000fe20008410000 */
[----:B------:R-:W-:Y:S01]  /*4d30*/  FMUL.FTZ R54, R54, UR25 ;  /* 0x0000001936367c20 */ /* 0x000fe20008410000 */
[----:B------:R-:W-:Y:S01]  /*4d40*/  FMUL.FTZ R55, R55, UR25 ;  /* 0x0000001937377c20 */ /* 0x000fe20008410000 */
[----:B------:R-:W-:Y:S01]  /*4d50*/  IADD3 R105, R105, 0x1, R2 ;  /* 0x0000000169697810 */ /* 0x000fe20007ffe002 */
[----:B------:R-:W3:Y:S01]  /*4d60*/  MUFU.TANH R40, R40 ;  /* 0x0000002800287308 */ /* 0x000ee20000002400 */
[----:B------:R-:W-:Y:S01]  /*4d70*/  FMUL.FTZ R80, R80, UR25 ;  /* 0x0000001950507c20 */ /* 0x000fe20008410000 */
[----:B------:R-:W-:Y:S01]  /*4d80*/  FMUL.FTZ R81, R81, UR25 ;  /* 0x0000001951517c20 */ /* 0x000fe20008410000 */
[----:B------:R-:W-:Y:S01]  /*4d90*/  FMUL.FTZ R82, R82, UR25 ;  /* 0x0000001952527c20 */ /* 0x000fe20008410000 */
[----:B------:R-:W-:Y:S01]  /*4da0*/  FMUL.FTZ R83, R83, UR25 ;  /* 0x0000001953537c20 */ /* 0x000fe20008410000 */
[----:B------:R-:W-:-:S02]  /*4db0*/  MOV R2, UR24 ;  /* 0x0000001800027c02 */ /* 0x000fc40008000f00 */
[----:B------:R-:W-:Y:S01]  /*4dc0*/  FMUL.FTZ R84, R84, UR25 ;  /* 0x0000001954547c20 */ /* 0x000fe20008410000 */
[----:B------:R-:W-:Y:S01]  /*4dd0*/  FMUL.FTZ R85, R85, UR25 ;  /* 0x0000001955557c20 */ /* 0x000fe20008410000 */
[----:B------:R-:W-:Y:S01]  /*4de0*/  FMUL.FTZ R86, R86, UR25 ;  /* 0x0000001956567c20 */ /* 0x000fe20008410000 */
[----:B------:R-:W-:Y:S01]  /*4df0*/  FMUL.FTZ R87, R87, UR25 ;  /* 0x0000001957577c20 */ /* 0x000fe20008410000 */
[----:B------:R-:W4:Y:S01]  /*4e00*/  MUFU.TANH R41, R41 ;  /* 0x0000002900297308 */ /* 0x000f220000002400 */
[----:B------:R-:W-:-:S04]  /*4e10*/  IADD3 R135, R2, -UR17, R105 ;  /* 0x8000001102877c10 */ /* 0x000fc8000fffe069 */
[----:B------:R-:W-:-:S03]  /*4e20*/  IADD3 R135, R135, UR11, RZ ;  /* 0x0000000b87877c10 */ /* 0x000fc6000fffe0ff */
[----:B------:R-:W1:Y:S01]  /*4e30*/  MUFU.TANH R16, R16 ;  /* 0x0000001000107308 */ /* 0x000e620000002400 */
[C---:B------:R-:W-:Y:S02]  /*4e40*/  VIADDMNMX R2, R135.reuse, 0x8, R2, PT ;  /* 0x0000000887027846 */ /* 0x040fe40003800102 */
[----:B------:R-:W-:-:S05]  /*4e50*/  VIMNMX R135, R135, UR24, PT ;  /* 0x0000001887877c48 */ /* 0x000fca000bfe0100 */
[----:B------:R-:W1:Y:S08]  /*4e60*/  MUFU.TANH R17, R17 ;  /* 0x0000001100117308 */ /* 0x000e700000002400 */
[----:B------:R-:W1:Y:S08]  /*4e70*/  MUFU.TANH R33, R33 ;  /* 0x0000002100217308 */ /* 0x000e700000002400 */
[----:B------:R-:W1:Y:S08]  /*4e80*/  MUFU.TANH R32, R32 ;  /* 0x0000002000207308 */ /* 0x000e700000002400 */
[----:B------:R-:W1:Y:S08]  /*4e90*/  MUFU.TANH R20, R20 ;  /* 0x0000001400147308 */ /* 0x000e700000002400 */
[----:B------:R-:W1:Y:S08]  /*4ea0*/  MUFU.TANH R21, R21 ;  /* 0x0000001500157308 */ /* 0x000e700000002400 */
[----:B------:R1:W1:Y:S08]  /*4eb0*/  MUFU.TANH R170, R56 ;  /* 0x0000003800aa7308 */ /* 0x0002700000002400 */
        /* <DEDUP_REMOVED lines=14> */
[----:B------:R1:W1:Y:S01]  /*4fa0*/  MUFU.TANH R178, R87 ;  /* 0x0000005700b27308 */ /* 0x0002620000002400 */
[----:B------:R-:W-:Y:S06]  /*4fb0*/  BAR.SYNC.DEFER_BLOCKING 0x0 ;  /* 0x0000000000007b1d */ /* 0x000fec0000010000 */
[----:B--234-:R-:W-:Y:S05]  /*4fc0*/  @!P1 BRA `(.L_x_806) ;  /* 0x0000000c005c9947 */ /* 0x01cfea0003800000 */
        /* <DEDUP_REMOVED lines=10> */
[----:B------:R-:W2:Y:S08]  /*5070*/  I2F.RP R9, UR10 ;  /* 0x0000000a00097d06 */ /* 0x000eb00008209400 */
[----:B--2---:R-:W2:Y:S02]  /*5080*/  MUFU.RCP R8, R9 ;  /* 0x0000000900087308 */ /* 0x004ea40000001000 */
[----:B--2---:R-:W-:-:S06]  /*5090*/  VIADD R8, R8, 0xffffffe ;  /* 0x0ffffffe08087836 */ /* 0x004fcc0000000000 */
[----:B------:R-:W2:Y:S02]  /*50a0*/  F2I.FTZ.U32.TRUNC.NTZ R3, R8 ;  /* 0x0000000800037305 */ /* 0x000ea4000021f000 */
[----:B--2---:R-:W-:Y:S01]  /*50b0*/  R2UR UR31, R3 ;  /* 0x00000000031f72ca */ /* 0x004fe200000e0000 */
        /* <DEDUP_REMOVED lines=22> */
[----:B------:R-:W-:Y:S02]  /*5220*/  ULOP3.LUT UR10, UR5, UR11, URZ, 0x3c, !UPT ;  /* 0x0000000b050a7292 */ /* 0x000fe4000f8e3c3f */
[----:B------:R-:W-:Y:S02]  /*5230*/  UISETP.GE.AND UP0, UPT, UR28, URZ, UPT ;  /* 0x0000003f1c00728c */ /* 0x000fe4000bf06270 */
[----:B------:R-:W-:Y:S02]  /*5240*/  UISETP.GE.AND UP1, UPT, UR10, URZ, UPT ;  /* 0x0000003f0a00728c */ /* 0x000fe4000bf26270 */
[----:B------:R-:W-:Y:S02]  /*5250*/  @UP4 UIADD3 UR31, UR31, 0x1, URZ ;  /* 0x000000011f1f4890 */ /* 0x000fe4000fffe03f */
[----:B------:R-:W-:Y:S02]  /*5260*/  UISETP.NE.AND UP2, UPT, UR11, URZ, UPT ;  /* 0x0000003f0b00728c */ /* 0x000fe4000bf45270 */
[----:B------:R-:W-:-:S02]  /*5270*/  @UP3 UIADD3 UR29, UR29, 0x1, URZ ;  /* 0x000000011d1d3890 */ /* 0x000fc4000fffe03f */
[----:B------:R-:W-:Y:S02]  /*5280*/  ULOP3.LUT UR10, URZ, UR11, URZ, 0x33, !UPT ;  /* 0x0000000b3f0a7292 */ /* 0x000fe4000f8e333f */
[----:B------:R-:W-:Y:S02]  /*5290*/  @!UP0 UIADD3 UR29, -UR29, URZ, URZ ;  /* 0x0000003f1d1d8290 */ /* 0x000fe4000fffe13f */
[----:B------:R-:W-:-:S04]  /*52a0*/  @!UP1 UIADD3 UR31, -UR31, URZ, URZ ;  /* 0x0000003f1f1f9290 */ /* 0x000fc8000fffe13f */
[----:B------:R-:W-:Y:S02]  /*52b0*/  USEL UR31, UR10, UR31, !UP2 ;  /* 0x0000001f0a1f7287 */ /* 0x000fe4000d000000 */
[----:B------:R-:W-:Y:S02]  /*52c0*/  USEL UR10, UR10, UR29, !UP2 ;  /* 0x0000001d0a0a7287 */ /* 0x000fe4000d000000 */
[----:B------:R-:W-:Y:S02]  /*52d0*/  UIMAD.WIDE UR26, UR31, 0x4, UR20 ;  /* 0x000000041f1a78a5 */ /* 0x000fe4000f8e0214 */
        /* <DEDUP_REMOVED lines=15> */
[----:B---3--:R-:W-:Y:S01]  /*53d0*/  IMAD.U32 R9, RZ, RZ, UR27 ;  /* 0x0000001bff097e24 */ /* 0x008fe2000f8e00ff */
        /* <DEDUP_REMOVED lines=10> */
.L_x_807:
[----:B------:R-:W-:-:S04]  /*5480*/  ULEA UR10, -UR8, URZ, 0x6 ;  /* 0x0000003f080a7291 */ /* 0x000fc8000f8e313f */
[----:B------:R-:W-:Y:S02]  /*5490*/  USHF.R.S32.HI UR11, URZ, 0x1f, UR10 ;  /* 0x0000001f3f0b7899 */ /* 0x000fe4000801140a */
[----:B------:R-:W-:-:S04]  /*54a0*/  MOV R4, UR10 ;  /* 0x0000000a00047c02 */ /* 0x000fc80008000f00 */
[----:B------:R-:W-:-:S07]  /*54b0*/  MOV R3, UR11 ;  /* 0x0000000b00037c02 */ /* 0x000fce0008000f00 */
.L_x_808:
[----:B------:R-:W-:Y:S01]  /*54c0*/  ULDC UR10, c[0x0][0x2d0] ;  /* 0x0000b400000a7ab9 */ /* 0x000fe20000000800 */
[----:B------:R-:W-:Y:S01]  /*54d0*/  BSSY B0, `(.L_x_809) ;  /* 0x0000083000007945 */ /* 0x000fe20003800000 */
[----:B------:R-:W-:Y:S02]  /*54e0*/  ISETP.GE.AND P5, PT, R212, UR10, PT ;  /* 0x0000000ad4007c0c */ /* 0x000fe4000bfa6270 */
[----:B------:R-:W-:Y:S02]  /*54f0*/  ISETP.GE.AND P4, PT, R208, UR10, PT ;  /* 0x0000000ad0007c0c */ /* 0x000fe4000bf86270 */
[----:B------:R-:W-:-:S09]  /*5500*/  ISETP.GE.AND P3, PT, R207, UR10, PT ;  /* 0x0000000acf007c0c */ /* 0x000fd2000bf66270 */
[----:B------:R-:W2:Y:S01]  /*5510*/  @!P5 LDC.64 R12, c[0x0][0x218] ;  /* 0x00008600ff0cdb82 */ /* 0x000ea20000000a00 */
[CC--:B------:R-:W-:Y:S01]  /*5520*/  @!P5 IADD3 R19, P2, R4.reuse, R133.reuse, RZ ;  /* 0x000000850413d210 */ /* 0x0c0fe20007f5e0ff */
[----:B------:R3:W-:Y:S04]  /*5530*/  @P5 STS.128 [R211+0x6000], RZ ;  /* 0x006000ffd3005388 */ /* 0x0007e80000000c00 */
[C-C-:B------:R-:W-:Y:S01]  /*5540*/  @!P5 IMAD.X R26, R3.reuse, 0x1, R134.reuse, P2 ;  /* 0x00000001031ad824 */ /* 0x140fe200010e0686 */
[----:B------:R-:W-:Y:S01]  /*5550*/  @!P4 IADD3 R22, P2, R4, R133, RZ ;  /* 0x000000850416c210 */ /* 0x000fe20007f5e0ff */
[----:B------:R-:W4:Y:S04]  /*5560*/  @!P4 LDC.64 R10, c[0x0][0x218] ;  /* 0x00008600ff0acb82 */ /* 0x000f280000000a00 */
[----:B------:R-:W-:-:S04]  /*5570*/  @!P4 IMAD.X R23, R3, 0x1, R134, P2 ;  /* 0x000000010317c824 */ /* 0x000fc800010e0686 */
[----:B------:R-:W5:Y:S01]  /*5580*/  @!P3 LDC.64 R8, c[0x0][0x218] ;  /* 0x00008600ff08bb82 */ /* 0x000f620000000a00 */
[----:B--2---:R-:W-:-:S07]  /*5590*/  @!P5 LEA R24, P6, R19, R12, 0x1 ;  /* 0x0000000c1318d211 */ /* 0x004fce00078c08ff */
[----:B------:R-:W2:Y:S01]  /*55a0*/  @!P5 LDC.64 R14, c[0x0][0x218] ;  /* 0x00008600ff0edb82 */ /* 0x000ea20000000a00 */
[----:B------:R-:W-:Y:S02]  /*55b0*/  @!P5 LEA.HI.X R25, R19, R13, R26, 0x1, P6 ;  /* 0x0000000d1319d211 */ /* 0x000fe400030f0c1a */
[----:B------:R-:W-:Y:S02]  /*55c0*/  @!P3 IADD3 R19, P2, R4, R133, RZ ;  /* 0x000000850413b210 */ /* 0x000fe40007f5e0ff */
[----:B----4-:R-:W-:-:S03]  /*55d0*/  @!P4 LEA R34, P6, R22, R10, 0x1 ;  /* 0x0000000a1622c211 */ /* 0x010fc600078c08ff */
[----:B------:R-:W4:Y:S01]  /*55e0*/  @!P4 LDC.64 R12, c[0x0][0x218] ;  /* 0x00008600ff0ccb82 */ /* 0x000f220000000a00 */
        /* <DEDUP_REMOVED lines=8> */
[C---:B-----5:R-:W-:Y:S01]  /*5670*/  @!P3 LEA R22, P2, R19.reuse, R8, 0x1 ;  /* 0x000000081316b211 */ /* 0x060fe200078408ff */
[----:B------:R-:W5:Y:S02]  /*5680*/  @!P3 LDC.64 R10, c[0x0][0x218] ;  /* 0x00008600ff0abb82 */ /* 0x000f640000000a00 */
[----:B------:R-:W-:Y:S01]  /*5690*/  @!PT LDS RZ, [RZ] ;  /* 0x00000000fffff984 */ /* 0x000fe20000000800 */
[----:B------:R-:W-:Y:S01]  /*56a0*/  @!PT LDS RZ, [RZ] ;  /* 0x00000000fffff984 */ /* 0x000fe20000000800 */
[----:B------:R-:W-:Y:S01]  /*56b0*/  @!PT LDS RZ, [RZ] ;  /* 0x00000000fffff984 */ /* 0x000fe20000000800 */
[----:B------:R3:W-:Y:S01]  /*56c0*/  @!P4 LDGSTS.E.BYPASS.LTC128B.128 [R211+0x8000], desc[UR22][R34.64+0x80] ;  /* 0x0800008022d3cfae */ /* 0x0007e2000b901d56 */
[----:B------:R-:W-:-:S02]  /*56d0*/  @!P3 LEA.HI.X R23, R19, R9, R36, 0x1, P2 ;  /* 0x000000091317b211 */ /* 0x000fc400010f0c24 */
[----:B------:R-:W-:Y:S01]  /*56e0*/  IADD3.X R19, R3, UR13, RZ, P6, !PT ;  /* 0x0000000d03137c10 */ /* 0x000fe2000b7fe4ff */
[----:B------:R1:W-:Y:S01]  /*56f0*/  @P3 STS.128 [R211+0xa000], RZ ;  /* 0x00a000ffd3003388 */ /* 0x0003e20000000c00 */
[CC--:B------:R-:W-:Y:S01]  /*5700*/  @!P5 IADD3 R37, P6, R26.reuse, R133.reuse, RZ ;  /* 0x000000851a25d210 */ /* 0x0c0fe20007fde0ff */
[----:B------:R-:W1:Y:S01]  /*5710*/  @!P5 LDC.64 R8, c[0x0][0x218] ;  /* 0x00008600ff08db82 */ /* 0x000e620000000a00 */
[----:B------:R-:W-:Y:S01]  /*5720*/  @!P4 IADD3 R27, P2, R26, R133, RZ ;  /* 0x000000851a1bc210 */ /* 0x000fe20007f5e0ff */
[----:B------:R-:W-:Y:S01]  /*5730*/  @!PT LDS RZ, [RZ] ;  /* 0x00000000fffff984 */ /* 0x000fe20000000800 */
[----:B------:R-:W-:Y:S01]  /*5740*/  @!PT LDS RZ, [RZ] ;  /* 0x00000000fffff984 */ /* 0x000fe20000000800 */
[----:B------:R-:W-:Y:S01]  /*5750*/  @!PT LDS RZ, [RZ] ;  /* 0x00000000fffff984 */ /* 0x000fe20000000800 */
[----:B------:R3:W-:Y:S02]  /*5760*/  @!P3 LDGSTS.E.BYPASS.LTC128B.128 [R211+0xa000], desc[UR22][R22.64+0x100] ;  /* 0x0a00010016d3bfae */ /* 0x0007e4000b901d56 */
[--C-:B------:R-:W-:Y:S01]  /*5770*/  @!P5 IMAD.X R38, R19, 0x1, R134.reuse, P6 ;  /* 0x000000011326d824 */ /* 0x100fe200030e0686 */
[----:B--2---:R-:W-:Y:S01]  /*5780*/  @!P5 LEA R36, P6, R37, R14, 0x1 ;  /* 0x0000000e2524d211 */ /* 0x004fe200078c08ff */
[----:B------:R-:W-:Y:S01]  /*5790*/  @!P4 IMAD.X R14, R19, 0x1, R134, P2 ;  /* 0x00000001130ec824 */ /* 0x000fe200010e0686 */
[----:B------:R2:W-:Y:S02]  /*57a0*/  @P5 STS.128 [R211+0x6800], RZ ;  /* 0x006800ffd3005388 */ /* 0x0005e40000000c00 */
[----:B------:R-:W-:-:S02]  /*57b0*/  @!P5 LEA.HI.X R37, R37, R15, R38, 0x1, P6 ;  /* 0x0000000f2525d211 */ /* 0x000fc400030f0c26 */
[C---:B----4-:R-:W-:Y:S02]  /*57c0*/  @!P4 LEA R38, P6, R27.reuse, R12, 0x1 ;  /* 0x0000000c1b26c211 */ /* 0x050fe400078c08ff */
[----:B------:R-:W-:Y:S01]  /*57d0*/  @!P3 IADD3 R12, P2, R26, R133, RZ ;  /* 0x000000851a0cb210 */ /* 0x000fe20007f5e0ff */
[----:B------:R-:W-:Y:S01]  /*57e0*/  @!PT LDS RZ, [RZ] ;  /* 0x00000000fffff984 */ /* 0x000fe20000000800 */
[----:B------:R-:W-:Y:S01]  /*57f0*/  @!PT LDS RZ, [RZ] ;  /* 0x00000000fffff984 */ /* 0x000fe20000000800 */
[----:B------:R-:W-:Y:S01]  /*5800*/  @!PT LDS RZ, [RZ] ;  /* 0x00000000fffff984 */ /* 0x000fe20000000800 */
[----:B------:R2:W-:Y:S01]  /*5810*/  @!P5 LDGSTS.E.BYPASS.LTC128B.128 [R211+0x6800], desc[UR22][R36.64] ;  /* 0x0680000024d3dfae */ /* 0x0005e2000b901d56 */
[----:B------:R-:W-:Y:S02]  /*5820*/  @!P4 LEA.HI.X R39, R27, R13, R14, 0x1, P6 ;  /* 0x0000000d1b27c211 */ /* 0x000fe400030f0c0e */
[----:B------:R-:W4:Y:S01]  /*5830*/  @!P4 LDC.64 R14, c[0x0][0x218] ;  /* 0x00008600ff0ecb82 */ /* 0x000f220000000a00 */
[----:B------:R-:W-:Y:S01]  /*5840*/  @!P3 IMAD.X R13, R19, 0x1, R134, P2 ;  /* 0x00000001130db824 */ /* 0x000fe200010e0686 */
[----:B-----5:R-:W-:Y:S01]  /*5850*/  @!P3 LEA R42, P2, R12, R10, 0x1 ;  /* 0x0000000a0c2ab211 */ /* 0x020fe200078408ff */
[----:B------:R2:W-:Y:S01]  /*5860*/  @P4 STS.128 [R211+0x8800], RZ ;  /* 0x008800ffd3004388 */ /* 0x0005e20000000c00 */
[----:B------:R-:W-:-:S02]  /*5870*/  IADD3 R26, P6, R26, UR14, RZ ;  /* 0x0000000e1a1a7c10 */ /* 0x000fc4000ffde0ff */
[----:B------:R-:W-:Y:S01]  /*5880*/  @!P3 LEA.HI.X R43, R12, R11, R13, 0x1, P2 ;  /* 0x0000000b0c2bb211 */ /* 0x000fe200010f0c0d */
[----:B------:R-:W-:Y:S01]  /*5890*/  @!PT LDS RZ, [RZ] ;  /* 0x00000000fffff984 */ /* 0x000fe20000000800 */
[----:B------:R-:W-:Y:S01]  /*58a0*/  @!PT LDS RZ, [RZ] ;  /* 0x00000000fffff984 */ /* 0x000fe20000000800 */
[----:B------:R-:W-:Y:S01]  /*58b0*/  @!PT LDS RZ, [RZ] ;  /* 0x00000000fffff984 */ /* 0x000fe20000000800 */
[----:B------:R2:W-:Y:S01]  /*58c0*/  @!P4 LDGSTS.E.BYPASS.LTC128B.128 [R211+0x8800], desc[UR22][R38.64+0x80] ;  /* 0x0880008026d3cfae */ /* 0x0005e2000b901d56 */
[----:B------:R-:W3:Y:S01]  /*58d0*/  @!P3 LDC.64 R12, c[0x0][0x218] ;  /* 0x00008600ff0cbb82 */ /* 0x000ee20000000a00 */
[----:B------:R-:W-:Y:S02]  /*58e0*/  IADD3.X R19, R19, UR13, RZ, P6, !PT ;  /* 0x0000000d13137c10 */ /* 0x000fe4000b7fe4ff */
[CC--:B------:R-:W-:Y:S01]  /*58f0*/  @!P5 IADD3 R27, P2, R26.reuse, R133.reuse, RZ ;  /* 0x000000851a1bd210 */ /* 0x0c0fe20007f5e0ff */
[----:B------:R2:W-:Y:S01]  /*5900*/  @P3 STS.128 [R211+0xa800], RZ ;  /* 0x00a800ffd3003388 */ /* 0x0005e20000000c00 */
[----:B------:R-:W-:-:S03]  /*5910*/  @!P4 IADD3 R45, P6, R26, R133, RZ ;  /* 0x000000851a2dc210 */ /* 0x000fc60007fde0ff */
[----:B------:R-:W-:Y:S01]  /*5920*/  @!P5 IMAD.X R44, R19, 0x1, R134, P2 ;  /* 0x00000001132cd824 */ /* 0x000fe200010e0686 */
[C---:B-1----:R-:W-:Y:S01]  /*5930*/  @!P5 LEA R46, P2, R27.reuse, R8, 0x1 ;  /* 0x000000081b2ed211 */ /* 0x042fe200078408ff */
[----:B------:R-:W1:Y:S01]  /*5940*/  @!P5 LDC.64 R10, c[0x0][0x218] ;  /* 0x00008600ff0adb82 */ /* 0x000e620000000a00 */
[----:B------:R-:W-:Y:S01]  /*5950*/  @!PT LDS RZ, [RZ] ;  /* 0x00000000fffff984 */ /* 0x000fe20000000800 */
[----:B------:R-:W-:Y:S01]  /*5960*/  @!PT LDS RZ, [RZ] ;  /* 0x00000000fffff984 */ /* 0x000fe20000000800 */
[----:B------:R-:W-:Y:S01]  /*5970*/  @!PT LDS RZ, [RZ] ;  /* 0x00000000fffff984 */ /* 0x000fe20000000800 */
[----:B------:R2:W-:Y:S02]  /*5980*/  @!P3 LDGSTS.E.BYPASS.LTC128B.128 [R211+0xa800], desc[UR22][R42.64+0x100] ;  /* 0x0a8001002ad3bfae */ /* 0x0005e4000b901d56 */
[----:B------:R-:W-:Y:S01]  /*5990*/  @!P5 LEA.HI.X R47, R27, R9, R44, 0x1, P2 ;  /* 0x000000091b2fd211 */ /* 0x000fe200010f0c2c */
[--C-:B------:R-:W-:Y:S01]  /*59a0*/  @!P4 IMAD.X R44, R19, 0x1, R134.reuse, P6 ;  /* 0x00000001132cc824 */ /* 0x100fe200030e0686 */
[C---:B------:R-:W-:Y:S01]  /*59b0*/  @!P3 IADD3 R27, P2, R26.reuse, R133, RZ ;  /* 0x000000851a1bb210 */ /* 0x040fe20007f5e0ff */
[----:B------:R2:W-:Y:S01]  /*59c0*/  @P5 STS.128 [R211+0x7000], RZ ;  /* 0x007000ffd3005388 */ /* 0x0005e20000000c00 */
[----:B----4-:R-:W-:Y:S01]  /*59d0*/  @!P4 LEA R24, P6, R45, R14, 0x1 ;  /* 0x0000000e2d18c211 */ /* 0x010fe200078c08ff */
[----:B------:R-:W4:Y:S02]  /*59e0*/  @!P4 LDC.64 R8, c[0x0][0x218] ;  /* 0x00008600ff08cb82 */ /* 0x000f240000000a00 */
[----:B------:R-:W-:Y:S01]  /*59f0*/  @!P3 IMAD.X R14, R19, 0x1, R134, P2 ;  /* 0x00000001130eb824 */ /* 0x000fe200010e0686 */
[----:B------:R-:W-:Y:S01]  /*5a00*/  @!P4 LEA.HI.X R25, R45, R15, R44, 0x1, P6 ;  /* 0x0000000f2d19c211 */ /* 0x000fe200030f0c2c */
[----:B------:R-:W-:Y:S01]  /*5a10*/  @!PT LDS RZ, [RZ] ;  /* 0x00000000fffff984 */ /* 0x000fe20000000800 */
[----:B------:R-:W-:Y:S01]  /*5a20*/  @!PT LDS RZ, [RZ] ;  /* 0x00000000fffff984 */ /* 0x000fe20000000800 */
[----:B------:R-:W-:Y:S01]  /*5a30*/  @!PT LDS RZ, [RZ] ;  /* 0x00000000fffff984 */ /* 0x000fe20000000800 */
[----:B------:R2:W-:Y:S01]  /*5a40*/  @!P5 LDGSTS.E.BYPASS.LTC128B.128 [R211+0x7000], desc[UR22][R46.64] ;  /* 0x070000002ed3dfae */ /* 0x0005e2000b901d56 */
[----:B------:R-:W-:-:S02]  /*5a50*/  IADD3 R26, P6, R26, UR14, RZ ;  /* 0x0000000e1a1a7c10 */ /* 0x000fc4000ffde0ff */
[----:B---3--:R-:W-:Y:S01]  /*5a60*/  @!P3 LEA R34, P2, R27, R12, 0x1 ;  /* 0x0000000c1b22b211 */ /* 0x008fe200078408ff */
[----:B------:R2:W-:Y:S01]  /*5a70*/  @P4 STS.128 [R211+0x9000], RZ ;  /* 0x009000ffd3004388 */ /* 0x0005e20000000c00 */
[----:B------:R-:W-:Y:S02]  /*5a80*/  IADD3.X R19, R19, UR13, RZ, P6, !PT ;  /* 0x0000000d13137c10 */ /* 0x000fe4000b7fe4ff */
[C---:B------:R-:W-:Y:S01]  /*5a90*/  @!P5 IADD3 R12, P6, R26.reuse, R133, RZ ;  /* 0x000000851a0cd210 */ /* 0x040fe20007fde0ff */
        /* <DEDUP_REMOVED lines=15> */
[----:B----4-:R-:W-:-:S03]  /*5b90*/  @!P4 LEA R8, P2, R13, R8, 0x1 ;  /* 0x000000080d08c211 */ /* 0x010fc600078408ff */
        /* <DEDUP_REMOVED lines=16> */
[----:B--2---:R-:W-:-:S04]  /*5ca0*/  LEA R8, P2, R26, UR10, 0x1 ;  /* 0x0000000a1a087c11 */ /* 0x004fc8000f8408ff */
[----:B------:R-:W-:-:S05]  /*5cb0*/  LEA.HI.X R9, R26, UR11, R19, 0x1, P2 ;  /* 0x0000000b1a097c11 */ /* 0x000fca00090f0c13 */
[----:B------:R-:W-:Y:S01]  /*5cc0*/  @!PT LDS RZ, [RZ] ;  /* 0x00000000fffff984 */ /* 0x000fe20000000800 */
[----:B------:R-:W-:Y:S01]  /*5cd0*/  @!PT LDS RZ, [RZ] ;  /* 0x00000000fffff984 */ /* 0x000fe20000000800 */
[----:B------:R-:W-:Y:S01]  /*5ce0*/  @!PT LDS RZ, [RZ] ;  /* 0x00000000fffff984 */ /* 0x000fe20000000800 */
[----:B------:R1:W-:Y:S04]  /*5cf0*/  LDGSTS.E.BYPASS.LTC128B.128 [R211+0xb800], desc[UR22][R8.64+0x100] ;  /* 0x0b80010008d37fae */ /* 0x0003e8000b901d56 */
.L_x_810:
[----:B------:R-:W-:Y:S05]  /*5d00*/  BSYNC B0 ;  /* 0x0000000000007941 */ /* 0x000fea0003800000 */
.L_x_809:
[----:B------:R-:W0:Y:S01]  /*5d10*/  LDGDEPBAR ;  /* 0x00000000000079af */ /* 0x000e220000000000 */
[----:B------:R-:W-:-:S04]  /*5d20*/  IADD3 R133, P2, R4, R133, RZ ;  /* 0x0000008504857210 */ /* 0x000fc80007f5e0ff */
[----:B------:R-:W-:-:S09]  /*5d30*/  IADD3.X R134, R3, R134, RZ, P2, !PT ;  /* 0x0000008603867210 */ /* 0x000fd200017fe4ff */
.L_x_806:
[----:B------:R-:W-:Y:S01]  /*5d40*/  VIADD R3, R18, UR5 ;  /* 0x0000000512037c36 */ /* 0x000fe20008000000 */
[----:B------:R-:W-:Y:S01]  /*5d50*/  LEA R200, R0, UR4, 0x1 ;  /* 0x0000000400c87c11 */ /* 0x000fe2000f8e08ff */
[----:B------:R-:W-:Y:S01]  /*5d60*/  ULDC UR19, c[0x0][0x2ec] ;  /* 0x0000bb0000137ab9 */ /* 0x000fe20000000800 */
[----:B------:R-:W-:Y:S01]  /*5d70*/  ULDC.64 UR10, c[0x0][0x218] ;  /* 0x00008600000a7ab9 */ /* 0x000fe20000000a00 */
[C---:B------:R-:W-:Y:S02]  /*5d80*/  VIADD R4, R3.reuse, 0x1 ;  /* 0x0000000103047836 */ /* 0x040fe40000000000 */
[C---:B-12---:R-:W-:Y:S01]  /*5d90*/  VIADD R8, R3.reuse, 0x8 ;  /* 0x0000000803087836 */ /* 0x046fe20000000000 */
[----:B------:R-:W-:Y:S01]  /*5da0*/  LDSM.16.MT88.4 R124, [R200+0xc000] ;  /* 0x00c00000c87c783b */ /* 0x000fe20000004200 */
[C---:B------:R-:W-:Y:S01]  /*5db0*/  VIADD R9, R3.reuse, 0x20 ;  /* 0x0000002003097836 */ /* 0x040fe20000000000 */
        /* <DEDUP_REMOVED lines=8> */
[----:B------:R-:W-:Y:S01]  /*5e40*/  FSEL R68, R68, -INF , !P5 ;  /* 0xff80000044447808 */ /* 0x000fe20006800000 */
[----:B------:R-:W-:Y:S01]  /*5e50*/  IMAD R196, R5, 0x2, R198 ;  /* 0x0000000205c47824 */ /* 0x000fe200078e02c6 */
[CC--:B------:R-:W-:Y:S01]  /*5e60*/  ISETP.GE.AND P6, PT, R4.reuse, R135.reuse, PT ;  /* 0x000000870400720c */ /* 0x0c0fe20003fc6270 */
[----:B------:R-:W-:Y:S01]  /*5e70*/  LDSM.16.MT88.4 R116, [R198+0xc000] ;  /* 0x00c00000c674783b */ /* 0x000fe20000004200 */
[-C--:B------:R-:W-:Y:S01]  /*5e80*/  ISETP.GE.AND P5, PT, R4, R2.reuse, PT ;  /* 0x000000020400720c */ /* 0x080fe20003fa6270 */
[----:B------:R-:W-:Y:S01]  /*5e90*/  VIADD R4, R3, 0x11 ;  /* 0x0000001103047836 */ /* 0x000fe20000000000 */
[----:B------:R-:W-:Y:S01]  /*5ea0*/  FSEL R70, R70, -INF , !P2 ;  /* 0xff80000046467808 */ /* 0x000fe20005000000 */
[----:B------:R-:W-:Y:S01]  /*5eb0*/  LDSM.16.MT88.4 R48, [R198+0xe000] ;  /* 0x00e00000c630783b */ /* 0x000fe20000004200 */
[----:B------:R-:W-:Y:S01]  /*5ec0*/  FSEL R28, R28, -INF , !P3 ;  /* 0xff8000001c1c7808 */ /* 0x000fe20005800000 */
[----:B------:R-:W-:Y:S01]  /*5ed0*/  IMAD R197, R5, 0x2, R200 ;  /* 0x0000000205c57824 */ /* 0x000fe200078e02c8 */
[C---:B------:R-:W-:Y:S01]  /*5ee0*/  ISETP.GE.AND P2, PT, R8.reuse, R135, PT ;  /* 0x000000870800720c */ /* 0x040fe20003f46270 */
        /* <DEDUP_REMOVED lines=13> */
[----:B------:R-:W-:Y:S01]  /*5fc0*/  FSEL R10, R16, -INF , !P3 ;  /* 0xff800000100a7808 */ /* 0x000fe20005800000 */
[----:B------:R-:W-:Y:S01]  /*5fd0*/  LDSM.16.MT88.4 R108, [R197+0xc000] ;  /* 0x00c00000c56c783b */ /* 0x000fe20000004200 */
[----:B------:R-:W-:-:S02]  /*5fe0*/  ISETP.GE.AND P5, PT, R8, R135, PT ;  /* 0x000000870800720c */ /* 0x000fc40003fa6270 */
[-C--:B------:R-:W-:Y:S01]  /*5ff0*/  ISETP.GE.AND P2, PT, R8, R2.reuse, PT ;  /* 0x000000020800720c */ /* 0x080fe20003f46270 */
[----:B------:R-:W-:Y:S01]  /*6000*/  LDSM.16.MT88.4 R100, [R196+0xc000] ;  /* 0x00c00000c464783b */ /* 0x000fe20000004200 */
[----:B------:R-:W-:Y:S02]  /*6010*/  FSEL R16, R41, -INF , !P4 ;  /* 0xff80000029107808 */ /* 0x000fe40006000000 */
[CC--:B------:R-:W-:Y:S01]  /*6020*/  ISETP.GE.AND P3, PT, R4.reuse, R135.reuse, PT ;  /* 0x000000870400720c */ /* 0x0c0fe20003f66270 */
[----:B------:R-:W-:Y:S01]  /*6030*/  LDSM.16.MT88.4 R40, [R200+0xe000] ;  /* 0x00e00000c828783b */ /* 0x000fe20000004200 */
[----:B------:R-:W-:Y:S01]  /*6040*/  ISETP.GE.AND P4, PT, R4, R2, PT ;  /* 0x000000020400720c */ /* 0x000fe20003f86270 */
[----:B------:R-:W-:Y:S01]  /*6050*/  VIADD R4, R3, 0x21 ;  /* 0x0000002103047836 */ /* 0x000fe20000000000 */
[----:B------:R-:W-:Y:S01]  /*6060*/  FSEL R8, R17, -INF , !P6 ;  /* 0xff80000011087808 */ /* 0x000fe20007000000 */
[----:B------:R-:W-:Y:S01]  /*6070*/  LDSM.16.MT88.4 R56, [R197+0xe000] ;  /* 0x00e00000c538783b */ /* 0x000fe20000004200 */
[----:B------:R-:W-:-:S02]  /*6080*/  ISETP.GE.AND P6, PT, R3, R135, PT ;  /* 0x000000870300720c */ /* 0x000fc40003fc6270 */
[----:B------:R-:W-:Y:S01]  /*6090*/  FSEL R12, R32, -INF , !P3 ;  /* 0xff800000200c7808 */ /* 0x000fe20005800000 */
[----:B------:R-:W-:Y:S01]  /*60a0*/  LDSM.16.MT88.4 R136, [R196+0x10000] ;  /* 0x01000000c488783b */ /* 0x000fe20000004200 */
[----:B------:R-:W-:Y:S02]  /*60b0*/  FSEL R26, R6, -INF , !P6 ;  /* 0xff800000061a7808 */ /* 0x000fe40007000000 */
[C---:B------:R-:W-:Y:S02]  /*60c0*/  ISETP.GE.AND P6, PT, R4.reuse, R135, PT ;  /* 0x000000870400720c */ /* 0x040fe40003fc6270 */
[-C--:B------:R-:W-:Y:S02]  /*60d0*/  ISETP.GE.AND P3, PT, R4, R2.reuse, PT ;  /* 0x000000020400720c */ /* 0x080fe40003f66270 */
[----:B------:R-:W-:Y:S02]  /*60e0*/  FSEL R4, R21, -INF , !P4 ;  /* 0xff80000015047808 */ /* 0x000fe40006000000 */
[----:B------:R-:W-:-:S02]  /*60f0*/  ISETP.GE.AND P4, PT, R3, R2, PT ;  /* 0x000000020300720c */ /* 0x000fc40003f86270 */
[----:B------:R-:W-:Y:S02]  /*6100*/  FSEL R6, R20, -INF , !P2 ;  /* 0xff80000014067808 */ /* 0x000fe40005000000 */
[----:B------:R-:W-:Y:S02]  /*6110*/  FMNMX.FTZ R11, R26, R68, !PT ;  /* 0x000000441a0b7209 */ /* 0x000fe40007810000 */
[----:B------:R-:W-:Y:S02]  /*6120*/  FSEL R20, R69, -INF , !P4 ;  /* 0xff80000045147808 */ /* 0x000fe40006000000 */
[----:B------:R-:W-:Y:S02]  /*6130*/  FSEL R14, R33, -INF , !P5 ;  /* 0xff800000210e7808 */ /* 0x000fe40006800000 */
[----:B------:R-:W-:Y:S02]  /*6140*/  FMNMX.FTZ R11, R28, R11, !PT ;  /* 0x0000000b1c0b7209 */ /* 0x000fe40007810000 */
[----:B------:R-:W-:-:S02]  /*6150*/  ISETP.GE.AND P5, PT, R9, R135, PT ;  /* 0x000000870900720c */ /* 0x000fc40003fa6270 */
[----:B------:R-:W-:Y:S01]  /*6160*/  ISETP.GE.AND P2, PT, R9, R2, PT ;  /* 0x000000020900720c */ /* 0x000fe20003f46270 */
[----:B------:R-:W-:Y:S01]  /*6170*/  VIADD R9, R3, 0x28 ;  /* 0x0000002803097836 */ /* 0x000fe20000000000 */
[----:B------:R-:W-:Y:S02]  /*6180*/  FMNMX.FTZ R15, R20, R70, !PT ;  /* 0x00000046140f7209 */ /* 0x000fe40007810000 */
[----:B------:R-:W-:Y:S02]  /*6190*/  FMNMX.FTZ R11, R24, R11, !PT ;  /* 0x0000000b180b7209 */ /* 0x000fe40007810000 */
[----:B------:R-:W-:Y:S02]  /*61a0*/  FMNMX.FTZ R15, R30, R15, !PT ;  /* 0x0000000f1e0f7209 */ /* 0x000fe40007810000 */
[----:B------:R-:W-:Y:S02]  /*61b0*/  FSEL R170, R170, -INF , !P5 ;  /* 0xff800000aaaa7808 */ /* 0x000fe40006800000 */
[----:B------:R-:W-:-:S02]  /*61c0*/  FSEL R174, R174, -INF , !P2 ;  /* 0xff800000aeae7808 */ /* 0x000fc40005000000 */
[C---:B------:R-:W-:Y:S02]  /*61d0*/  ISETP.GE.AND P5, PT, R9.reuse, R135, PT ;  /* 0x000000870900720c */ /* 0x040fe40003fa6270 */
[----:B------:R-:W-:Y:S02]  /*61e0*/  ISETP.GE.AND P2, PT, R9, R2, PT ;  /* 0x000000020900720c */ /* 0x000fe40003f46270 */
[----:B------:R-:W-:Y:S01]  /*61f0*/  FMNMX.FTZ R9, R18, R11, !PT ;  /* 0x0000000b12097209 */ /* 0x000fe20007810000 */
[----:B------:R-:W-:Y:S01]  /*6200*/  VIADD R11, R3, 0x29 ;  /* 0x00000029030b7836 */ /* 0x000fe20000000000 */
[----:B------:R-:W-:Y:S02]  /*6210*/  FMNMX.FTZ R15, R22, R15, !PT ;  /* 0x0000000f160f7209 */ /* 0x000fe40007810000 */
[----:B------:R-:W-:Y:S02]  /*6220*/  FMNMX.FTZ R9, R16, R9, !PT ;  /* 0x0000000910097209 */ /* 0x000fe40007810000 */
[----:B------:R-:W-:-:S02]  /*6230*/  FMNMX.FTZ R15, R10, R15, !PT ;  /* 0x0000000f0a0f7209 */ /* 0x000fc40007810000 */
[----:B------:R-:W-:Y:S01]  /*6240*/  FMNMX.FTZ R17, R14, R9, !PT ;  /* 0x000000090e117209 */ /* 0x000fe20007810000 */
[----:B------:R-:W-:Y:S01]  /*6250*/  VIADD R9, R3, 0x38 ;  /* 0x0000003803097836 */ /* 0x000fe20000000000 */
[----:B------:R-:W-:Y:S02]  /*6260*/  FMNMX.FTZ R15, R8, R15, !PT ;  /* 0x0000000f080f7209 */ /* 0x000fe40007810000 */
[----:B------:R-:W-:Y:S02]  /*6270*/  FMNMX.FTZ R17, R12, R17, !PT ;  /* 0x000000110c117209 */ /* 0x000fe40007810000 */
[----:B------:R-:W-:Y:S02]  /*6280*/  FMNMX.FTZ R15, R6, R15, !PT ;  /* 0x0000000f060f7209 */ /* 0x000fe40007810000 */
[----:B------:R-:W-:Y:S02]  /*6290*/  FSEL R222, R222, -INF , !P6 ;  /* 0xff800000dede7808 */ /* 0x000fe40007000000 */
[----:B------:R-:W-:-:S02]  /*62a0*/  FMNMX.FTZ R17, R170, R17, !PT ;  /* 0x00000011aa117209 */ /* 0x000fc40007810000 */
[----:B------:R-:W-:Y:S02]  /*62b0*/  FMNMX.FTZ R15, R4, R15, !PT ;  /* 0x0000000f040f7209 */ /* 0x000fe40007810000 */
[----:B------:R-:W-:Y:S02]  /*62c0*/  ISETP.GE.AND P6, PT, R11, R135, PT ;  /* 0x000000870b00720c */ /* 0x000fe40003fc6270 */
[----:B------:R-:W-:Y:S02]  /*62d0*/  FSEL R172, R172, -INF , !P5 ;  /* 0xff800000acac7808 */ /* 0x000fe40006800000 */
[----:B------:R-:W-:Y:S02]  /*62e0*/  FMNMX.FTZ R17, R222, R17, !PT ;  /* 0x00000011de117209 */ /* 0x000fe40007810000 */
[----:B------:R-:W-:Y:S02]  /*62f0*/  FSEL R176, R176, -INF , !P3 ;  /* 0xff800000b0b07808 */ /* 0x000fe40005800000 */
[----:B------:R-:W-:-:S02]  /*6300*/  FMNMX.FTZ R15, R174, R15, !PT ;  /* 0x0000000fae0f7209 */ /* 0x000fc40007810000 */
[----:B------:R-:W-:Y:S01]  /*6310*/  ISETP.GE.AND P4, PT, R11, R2, PT ;  /* 0x000000020b00720c */ /* 0x000fe20003f86270 */
[----:B------:R-:W-:Y:S01]  /*6320*/  VIADD R11, R3, 0x31 ;  /* 0x00000031030b7836 */ /* 0x000fe20000000000 */
[----:B------:R-:W-:Y:S01]  /*6330*/  ISETP.GE.AND P3, PT, R13, R135, PT ;  /* 0x000000870d00720c */ /* 0x000fe20003f66270 */
[----:B------:R-:W-:Y:S01]  /*6340*/  VIADD R3, R3, 0x39 ;  /* 0x0000003903037836 */ /* 0x000fe20000000000 */
[----:B------:R-:W-:Y:S02]  /*6350*/  FSEL R220, R220, -INF , !P6 ;  /* 0xff800000dcdc7808 */ /* 0x000fe40007000000 */
[----:B------:R-:W-:Y:S02]  /*6360*/  FMNMX.FTZ R17, R172, R17, !PT ;  /* 0x00000011ac117209 */ /* 0x000fe40007810000 */
[----:B------:R-:W-:Y:S02]  /*6370*/  FSEL R146, R146, -INF , !P2 ;  /* 0xff80000092927808 */ /* 0x000fe40005000000 */
[----:B------:R-:W-:-:S02]  /*6380*/  FMNMX.FTZ R15, R176, R15, !PT ;  /* 0x0000000fb00f7209 */ /* 0x000fc40007810000 */
[----:B------:R-:W-:Y:S02]  /*6390*/  FSEL R216, R216, -INF , !P3 ;  /* 0xff800000d8d87808 */ /* 0x000fe40005800000 */
[----:B------:R-:W-:Y:S02]  /*63a0*/  ISETP.GE.AND P5, PT, R11, R135, PT ;  /* 0x000000870b00720c */ /* 0x000fe40003fa6270 */
[----:B------:R-:W-:Y:S02]  /*63b0*/  FMNMX.FTZ R17, R220, R17, !PT ;  /* 0x00000011dc117209 */ /* 0x000fe40007810000 */
[----:B------:R-:W-:Y:S02]  /*63c0*/  ISETP.GE.AND P3, PT, R9, R135, PT ;  /* 0x000000870900720c */ /* 0x000fe40003f66270 */
[----:B------:R-:W-:Y:S02]  /*63d0*/  ISETP.GE.AND P2, PT, R13, R2, PT ;  /* 0x000000020d00720c */ /* 0x000fe40003f46270 */
[----:B------:R-:W-:-:S02]  /*63e0*/  FSEL R144, R144, -INF , !P4 ;  /* 0xff80000090907808 */ /* 0x000fc40006000000 */
[----:B------:R-:W-:Y:S02]  /*63f0*/  FMNMX.FTZ R15, R146, R15, !PT ;  /* 0x0000000f920f7209 */ /* 0x000fe40007810000 */
[----:B------:R-:W-:Y:S02]  /*6400*/  FSEL R182, R182, -INF , !P5 ;  /* 0xff800000b6b67808 */ /* 0x000fe40006800000 */
[----:B------:R-:W-:Y:S02]  /*6410*/  FMNMX.FTZ R17, R216, R17, !PT ;  /* 0x00000011d8117209 */ /* 0x000fe40007810000 */
[----:B------:R-:W-:Y:S02]  /*6420*/  FSEL R150, R150, -INF , !P3 ;  /* 0xff80000096967808 */ /* 0x000fe40005800000 */
[----:B------:R-:W-:Y:S02]  /*6430*/  ISETP.GE.AND P3, PT, R11, R2, PT ;  /* 0x000000020b00720c */ /* 0x000fe40003f66270 */
[----:B------:R-:W-:-:S02]  /*6440*/  FSEL R142, R142, -INF , !P2 ;  /* 0xff8000008e8e7808 */ /* 0x000fc40005000000 */
[----:B------:R-:W-:Y:S02]  /*6450*/  FMNMX.FTZ R15, R144, R15, !PT ;  /* 0x0000000f900f7209 */ /* 0x000fe40007810000 */
[----:B------:R-:W-:Y:S02]  /*6460*/  ISETP.GE.AND P5, PT, R3, R135, PT ;  /* 0x000000870300720c */ /* 0x000fe40003fa6270 */
        /* <DEDUP_REMOVED lines=9> */
[----:B------:R-:W-:-:S02]  /*6500*/  FMNMX.FTZ R13, R148, R17, !PT ;  /* 0x00000011940d7209 */ /* 0x000fc40007810000 */
[----:B------:R-:W-:Y:S02]  /*6510*/  FSEL R178, R178, -INF , !P3 ;  /* 0xff800000b2b27808 */ /* 0x000fe40005800000 */
[----:B------:R-:W-:Y:S01]  /*6520*/  FMNMX.FTZ R15, R180, R15, !PT ;  /* 0x0000000fb40f7209 */ /* 0x000fe20007810000 */
[----:B------:R-:W1:Y:S03]  /*6530*/  SHFL.BFLY PT, R32, R13, 0x2, 0x1f ;  /* 0x0c401f000d207f89 */ /* 0x000e6600000e0000 */
        /* <DEDUP_REMOVED lines=8> */
[----:B------:R-:W-:Y:S01]  /*65c0*/  FMUL.FTZ R141, R132, UR19 ;  /* 0x00000013848d7c20 */ /* 0x000fe20008410000 */
[----:B--2---:R-:W-:-:S04]  /*65d0*/  FMNMX.FTZ R3, R32, R3, !PT ;  /* 0x0000000320037209 */ /* 0x004fc80007810000 */
[----:B------:R-:W-:Y:S02]  /*65e0*/  FSEL R141, R141, RZ, P2 ;  /* 0x000000ff8d8d7208 */ /* 0x000fe40001000000 */
[C---:B------:R-:W-:Y:S01]  /*65f0*/  FSETP.NEU.FTZ.AND P2, PT, R3.reuse, -INF , PT ;  /* 0xff8000000300780b */ /* 0x040fe20003f5d000 */
[----:B------:R-:W-:Y:S02]  /*6600*/  FMUL.FTZ R177, R3, UR19 ;  /* 0x0000001303b17c20 */ /* 0x000fe40008410000 */
[--C-:B------:R-:W-:Y:S01]  /*6610*/  FFMA.FTZ R167, R26, UR19, -R141.reuse ;  /* 0x000000131aa77c23 */ /* 0x100fe2000801088d */
[--C-:B------:R-:W-:Y:S01]  /*6620*/  FFMA.FTZ R166, R68, UR19, -R141.reuse ;  /* 0x0000001344a67c23 */ /* 0x100fe2000801088d */
[--C-:B------:R-:W-:Y:S01]  /*6630*/  FFMA.FTZ R165, R28, UR19, -R141.reuse ;  /* 0x000000131ca57c23 */ /* 0x100fe2000801088d */
[----:B------:R-:W-:Y:S01]  /*6640*/  FSEL R177, R177, RZ, P2 ;  /* 0x000000ffb1b17208 */ /* 0x000fe20001000000 */
[--C-:B------:R-:W-:Y:S01]  /*6650*/  FFMA.FTZ R162, R24, UR19, -R141.reuse ;  /* 0x0000001318a27c23 */ /* 0x100fe2000801088d */
[--C-:B------:R-:W-:Y:S01]  /*6660*/  FFMA.FTZ R161, R18, UR19, -R141.reuse ;  /* 0x0000001312a17c23 */ /* 0x100fe2000801088d */
[----:B------:R-:W-:Y:S01]  /*6670*/  MUFU.EX2 R167, R167 ;  /* 0x000000a700a77308 */ /* 0x000fe20000000800 */
[----:B------:R-:W-:Y:S01]  /*6680*/  FFMA.FTZ R160, R16, UR19, -R141 ;  /* 0x0000001310a07c23 */ /* 0x000fe2000801088d */
[--C-:B------:R-:W-:Y:S01]  /*6690*/  FFMA.FTZ R168, R20, UR19, -R177.reuse ;  /* 0x0000001314a87c23 */ /* 0x100fe200080108b1 */
[--C-:B------:R-:W-:Y:S01]  /*66a0*/  FFMA.FTZ R169, R70, UR19, -R177.reuse ;  /* 0x0000001346a97c23 */ /* 0x100fe200080108b1 */
[--C-:B------:R-:W-:Y:S01]  /*66b0*/  FFMA.FTZ R164, R30, UR19, -R177.reuse ;  /* 0x000000131ea47c23 */ /* 0x100fe200080108b1 */
[----:B------:R-:W-:Y:S01]  /*66c0*/  FFMA.FTZ R163, R22, UR19, -R177 ;  /* 0x0000001316a37c23 */ /* 0x000fe200080108b1 */
[--C-:B------:R-:W-:Y:S01]  /*66d0*/  FFMA.FTZ R159, R14, UR19, -R141.reuse ;  /* 0x000000130e9f7c23 */ /* 0x100fe2000801088d */
[----:B------:R-:W-:Y:S01]  /*66e0*/  FFMA.FTZ R0, R12, UR19, -R141 ;  /* 0x000000130c007c23 */ /* 0x000fe2000801088d */
[----:B------:R-:W1:Y:S01]  /*66f0*/  MUFU.EX2 R166, R166 ;  /* 0x000000a600a67308 */ /* 0x000e620000000800 */
[--C-:B------:R-:W-:Y:S01]  /*6700*/  FFMA.FTZ R158, R10, UR19, -R177.reuse ;  /* 0x000000130a9e7c23 */ /* 0x100fe200080108b1 */
[--C-:B------:R-:W-:Y:S01]  /*6710*/  FFMA.FTZ R157, R8, UR19, -R177.reuse ;  /* 0x00000013089d7c23 */ /* 0x100fe200080108b1 */
[----:B------:R-:W2:Y:S01]  /*6720*/  LDSM.16.MT88.4 R16, [R200+0xc800] ;  /* 0x00c80000c810783b */ /* 0x000ea20000004200 */
[--C-:B------:R-:W-:Y:S01]  /*6730*/  FFMA.FTZ R156, R6, UR19, -R177.reuse ;  /* 0x00000013069c7c23 */ /* 0x100fe200080108b1 */
[--C-:B------:R-:W-:Y:S01]  /*6740*/  FFMA.FTZ R153, R4, UR19, -R177.reuse ;  /* 0x0000001304997c23 */ /* 0x100fe200080108b1 */
[----:B------:R-:W-:Y:S01]  /*6750*/  FFMA.FTZ R175, R176, UR19, -R177 ;  /* 0x00000013b0af7c23 */ /* 0x000fe200080108b1 */
[----:B------:R-:W3:Y:S01]  /*6760*/  LDSM.16.MT88.4 R12, [R198+0xc800] ;  /* 0x00c80000c60c783b */ /* 0x000ee20000004200 */
[----:B------:R-:W-:Y:S01]  /*6770*/  MUFU.EX2 R165, R165 ;  /* 0x000000a500a57308 */ /* 0x000fe20000000800 */
[--C-:B------:R-:W-:Y:S01]  /*6780*/  FFMA.FTZ R170, R170, UR19, -R141.reuse ;  /* 0x00000013aaaa7c23 */ /* 0x100fe2000801088d */
[--C-:B------:R-:W-:Y:S01]  /*6790*/  FFMA.FTZ R171, R222, UR19, -R141.reuse ;  /* 0x00000013deab7c23 */ /* 0x100fe2000801088d */
[----:B------:R-:W4:Y:S01]  /*67a0*/  LDSM.16.MT88.4 R8, [R200+0xe800] ;  /* 0x00e80000c808783b */ /* 0x000f220000004200 */
[--C-:B------:R-:W-:Y:S01]  /*67b0*/  FFMA.FTZ R172, R172, UR19, -R141.reuse ;  /* 0x00000013acac7c23 */ /* 0x100fe2000801088d */
[----:B------:R-:W-:Y:S01]  /*67c0*/  FFMA.FTZ R173, R220, UR19, -R141 ;  /* 0x00000013dcad7c23 */ /* 0x000fe2000801088d */
[--C-:B------:R-:W-:Y:S01]  /*67d0*/  FFMA.FTZ R174, R174, UR19, -R177.reuse ;  /* 0x00000013aeae7c23 */ /* 0x100fe200080108b1 */
[----:B------:R-:W5:Y:S01]  /*67e0*/  LDSM.16.MT88.4 R4, [R198+0xe800] ;  /* 0x00e80000c604783b */ /* 0x000f620000004200 */
[----:B------:R-:W2:Y:S01]  /*67f0*/  MUFU.EX2 R162, R162 ;  /* 0x000000a200a27308 */ /* 0x000ea20000000800 */
[----:B-1----:R-:W-:Y:S01]  /*6800*/  F2FP.F16.F32.PACK_AB R96, R166, R167 ;  /* 0x000000a7a660723e */ /* 0x002fe200000000ff */
[--C-:B------:R-:W-:Y:S01]  /*6810*/  FFMA.FTZ R176, R146, UR19, -R177.reuse ;  /* 0x0000001392b07c23 */ /* 0x100fe200080108b1 */
[----:B------:R-:W-:Y:S01]  /*6820*/  FFMA.FTZ R179, R144, UR19, -R177 ;  /* 0x0000001390b37c23 */ /* 0x000fe200080108b1 */
[----:B------:R-:W-:Y:S01]  /*6830*/  LDSM.16.MT88.4 R28, [R197+0xc800] ;  /* 0x00c80000c51c783b */ /* 0x000fe20000004200 */
[--C-:B------:R-:W-:Y:S01]  /*6840*/  FFMA.FTZ R181, R216, UR19, -R141.reuse ;  /* 0x00000013d8b57c23 */ /* 0x100fe2000801088d */
[--C-:B------:R-:W-:Y:S01]  /*6850*/  FFMA.FTZ R182, R182, UR19, -R141.reuse ;  /* 0x00000013b6b67c23 */ /* 0x100fe2000801088d */
[--C-:B------:R-:W-:Y:S01]  /*6860*/  FFMA.FTZ R183, R150, UR19, -R141.reuse ;  /* 0x0000001396b77c23 */ /* 0x100fe2000801088d */
[----:B------:R-:W-:Y:S01]  /*6870*/  MUFU.EX2 R168, R168 ;  /* 0x000000a800a87308 */ /* 0x000fe20000000800 */
[----:B------:R-:W-:Y:S01]  /*6880*/  LDSM.16.MT88.4 R24, [R196+0xc800] ;  /* 0x00c80000c418783b */ /* 0x000fe20000004200 */
[----:B------:R-:W-:Y:S01]  /*6890*/  FFMA.FTZ R220, R148, UR19, -R141 ;  /* 0x0000001394dc7c23 */ /* 0x000fe2000801088d */
[--C-:B------:R-:W-:Y:S01]  /*68a0*/  FFMA.FTZ R216, R142, UR19, -R177.reuse ;  /* 0x000000138ed87c23 */ /* 0x100fe200080108b1 */
[--C-:B------:R-:W-:Y:S01]  /*68b0*/  FFMA.FTZ R217, R140, UR19, -R177.reuse ;  /* 0x000000138cd97c23 */ /* 0x100fe200080108b1 */
[----:B------:R-:W-:Y:S01]  /*68c0*/  LDSM.16.MT88.4 R20, [R197+0xe800] ;  /* 0x00e80000c514783b */ /* 0x000fe20000004200 */
[--C-:B------:R-:W-:Y:S01]  /*68d0*/  FFMA.FTZ R180, R180, UR19, -R177.reuse ;  /* 0x00000013b4b47c23 */ /* 0x100fe200080108b1 */
[----:B------:R-:W-:Y:S01]  /*68e0*/  FFMA.FTZ R219, R178, UR19, -R177 ;  /* 0x00000013b2db7c23 */ /* 0x000fe200080108b1 */
[----:B------:R-:W1:Y:S01]  /*68f0*/  MUFU.EX2 R169, R169 ;  /* 0x000000a900a97308 */ /* 0x000e620000000800 */
[----:B--2---:R-:W-:Y:S01]  /*6900*/  F2FP.F16.F32.PACK_AB R98, R162, R165 ;  /* 0x000000a5a262723e */ /* 0x004fe200000000ff */
[----:B------:R-:W-:Y:S01]  /*6910*/  LDSM.16.MT88.4 R148, [R196+0x11000] ;  /* 0x01100000c494783b */ /* 0x000fe20000004200 */
[----:B------:R-:W-:-:S03]  /*6920*/  FADD.FTZ R166, R167, R166 ;  /* 0x000000a6a7a67221 */ /* 0x000fc60000010000 */
[----:B------:R-:W-:Y:S01]  /*6930*/  LDSM.16.MT88.4 R140, [R200+0xd800] ;  /* 0x00d80000c88c783b */ /* 0x000fe20000004200 */
[----:B------:R-:W-:Y:S01]  /*6940*/  FADD.FTZ R165, R165, R166 ;  /* 0x000000a6a5a57221 */ /* 0x000fe20000010000 */
[----:B------:R-:W-:Y:S03]  /*6950*/  MUFU.EX2 R164, R164 ;  /* 0x000000a400a47308 */ /* 0x000fe60000000800 */
[----:B------:R-:W-:-:S05]  /*6960*/  FADD.FTZ R162, R162, R165 ;  /* 0x000000a5a2a27221 */ /* 0x000fca0000010000 */
[----:B------:R-:W2:Y:S01]  /*6970*/  MUFU.EX2 R163, R163 ;  /* 0x000000a300a37308 */ /* 0x000ea20000000800 */
[----:B-1----:R-:W-:Y:S01]  /*6980*/  F2FP.F16.F32.PACK_AB R97, R169, R168 ;  /* 0x000000a8a961723e */ /* 0x002fe200000000ff */
[----:B------:R-:W-:-:S06]  /*6990*/  FADD.FTZ R169, R168, R169 ;  /* 0x000000a9a8a97221 */ /* 0x000fcc0000010000 */
[----:B------:R-:W-:Y:S08]  /*69a0*/  MUFU.EX2 R161, R161 ;  /* 0x000000a100a17308 */ /* 0x000ff00000000800 */
[----:B------:R-:W1:Y:S01]  /*69b0*/  MUFU.EX2 R160, R160 ;  /* 0x000000a000a07308 */ /* 0x000e620000000800 */
[----:B--2---:R-:W-:Y:S01]  /*69c0*/  F2FP.F16.F32.PACK_AB R99, R163, R164 ;  /* 0x000000a4a363723e */ /* 0x004fe200000000ff */
[----:B------:R-:W-:-:S04]  /*69d0*/  FADD.FTZ R164, R164, R169 ;  /* 0x000000a9a4a47221 */ /* 0x000fc80000010000 */
[----:B------:R-:W-:Y:S02]  /*69e0*/  FADD.FTZ R163, R163, R164 ;  /* 0x000000a4a3a37221 */ /* 0x000fe40000010000 */
[C---:B------:R-:W-:Y:S01]  /*69f0*/  HMMA.16816.F32 R128, R96.reuse, R124, RZ ;  /* 0x0000007c6080723c */ /* 0x040fe200000018ff */
[----:B------:R-:W-:Y:S05]  /*6a00*/  MUFU.EX2 R159, R159 ;  /* 0x0000009f009f7308 */ /* 0x000fea0000000800 */
[C---:B------:R-:W-:Y:S03]  /*6a10*/  HMMA.16816.F32 R120, R96.reuse, R116, RZ ;  /* 0x000000746078723c */ /* 0x040fe600000018ff */
[----:B------:R-:W2:Y:S01]  /*6a20*/  MUFU.EX2 R0, R0 ;  /* 0x0000000000007308 */ /* 0x000ea20000000800 */
[C---:B-1----:R-:W-:Y:S01]  /*6a30*/  F2FP.F16.F32.PACK_AB R32, R160.reuse, R161 ;  /* 0x000000a1a020723e */ /* 0x042fe200000000ff */
[----:B------:R-:W-:Y:S01]  /*6a40*/  FADD.FTZ R161, R161, R162 ;  /* 0x000000a2a1a17221 */ /* 0x000fe20000010000 */
[----:B------:R-:W-:Y:S03]  /*6a50*/  HMMA.16816.F32 R36, R96, R40, RZ ;  /* 0x000000286024723c */ /* 0x000fe600000018ff */
[----:B------:R-:W-:-:S02]  /*6a60*/  FADD.FTZ R160, R160, R161 ;  /* 0x000000a1a0a07221 */ /* 0x000fc40000010000 */
[----:B------:R-:W-:Y:S01]  /*6a70*/  MUFU.EX2 R158, R158 ;  /* 0x0000009e009e7308 */ /* 0x000fe20000000800 */
[C---:B------:R-:W-:Y:S06]  /*6a80*/  HMMA.16816.F32 R124, R96.reuse, R126, RZ ;  /* 0x0000007e607c723c */ /* 0x040fec00000018ff */
[----:B------:R-:W-:Y:S01]  /*6a90*/  HMMA.16816.F32 R116, R96, R118, RZ ;  /* 0x000000766074723c */ /* 0x000fe200000018ff */
[----:B------:R-:W1:Y:S01]  /*6aa0*/  MUFU.EX2 R157, R157 ;  /* 0x0000009d009d7308 */ /* 0x000e620000000800 */
[----:B--2---:R-:W-:Y:S01]  /*6ab0*/  F2FP.F16.F32.PACK_AB R34, R0, R159 ;  /* 0x0000009f0022723e */ /* 0x004fe200000000ff */
[----:B------:R-:W-:-:S03]  /*6ac0*/  FADD.FTZ R159, R159, R160 ;  /* 0x000000a09f9f7221 */ /* 0x000fc60000010000 */
[C---:B------:R-:W-:Y:S01]  /*6ad0*/  HMMA.16816.F32 R40, R96.reuse, R42, RZ ;  /* 0x0000002a6028723c */ /* 0x040fe200000018ff */
[----:B------:R-:W-:Y:S02]  /*6ae0*/  FADD.FTZ R159, R0, R159 ;  /* 0x0000009f009f7221 */ /* 0x000fe40000010000 */
[----:B------:R-:W-:Y:S03]  /*6af0*/  MUFU.EX2 R156, R156 ;  /* 0x0000009c009c7308 */ /* 0x000fe60000000800 */
[C---:B------:R-:W-:Y:S05]  /*6b00*/  HMMA.16816.F32 R44, R96.reuse, R48, RZ ;  /* 0x00000030602c723c */ /* 0x040fea00000018ff */
[----:B------:R-:W2:Y:S01]  /*6b10*/  MUFU.EX2 R153, R153 ;  /* 0x0000009900997308 */ /* 0x000ea20000000800 */
[----:B-1----:R-:W-:Y:S01]  /*6b20*/  F2FP.F16.F32.PACK_AB R33, R157, R158 ;  /* 0x0000009e9d21723e */ /* 0x002fe200000000ff */
[----:B------:R-:W-:Y:S01]  /*6b30*/  HMMA.16816.F32 R48, R96, R50, RZ ;  /* 0x000000326030723c */ /* 0x000fe200000018ff */
[----:B------:R-:W-:-:S04]  /*6b40*/  FADD.FTZ R158, R158, R163 ;  /* 0x000000a39e9e7221 */ /* 0x000fc80000010000 */
[----:B------:R-:W-:Y:S01]  /*6b50*/  FADD.FTZ R157, R157, R158 ;  /* 0x0000009e9d9d7221 */ /* 0x000fe20000010000 */
[C---:B------:R-:W-:Y:S01]  /*6b60*/  HMMA.16816.F32 R60, R96.reuse, R64, RZ ;  /* 0x00000040603c723c */ /* 0x040fe200000018ff */
[----:B------:R-:W-:Y:S05]  /*6b70*/  MUFU.EX2 R170, R170 ;  /* 0x000000aa00aa7308 */ /* 0x000fea0000000800 */
[----:B------:R-:W-:Y:S01]  /*6b80*/  HMMA.16816.F32 R68, R96, R72, RZ ;  /* 0x000000486044723c */ /* 0x000fe200000018ff */
[----:B--2---:R-:W-:Y:S02]  /*6b90*/  F2FP.F16.F32.PACK_AB R35, R153, R156 ;  /* 0x0000009c9923723e */ /* 0x004fe400000000ff */
[----:B------:R-:W1:Y:S01]  /*6ba0*/  MUFU.EX2 R171, R171 ;  /* 0x000000ab00ab7308 */ /* 0x000e620000000800 */
[----:B------:R-:W-:-:S02]  /*6bb0*/  FADD.FTZ R156, R156, R157 ;  /* 0x0000009d9c9c7221 */ /* 0x000fc40000010000 */
[----:B------:R-:W-:Y:S02]  /*6bc0*/  HMMA.16816.F32 R76, R96, R80, RZ ;  /* 0x00000050604c723c */ /* 0x000fe400000018ff */
[----:B------:R-:W-:-:S04]  /*6bd0*/  FADD.FTZ R153, R153, R156 ;  /* 0x0000009c99997221 */ /* 0x000fc80000010000 */
[C---:B------:R-:W-:Y:S01]  /*6be0*/  HMMA.16816.F32 R128, R32.reuse, R16, R128 ;  /* 0x000000102080723c */ /* 0x040fe20000001880 */
[----:B------:R-:W2:Y:S05]  /*6bf0*/  MUFU.EX2 R172, R172 ;  /* 0x000000ac00ac7308 */ /* 0x000eaa0000000800 */
[C---:B------:R-:W-:Y:S01]  /*6c00*/  HMMA.16816.F32 R124, R32.reuse, R18, R124 ;  /* 0x00000012207c723c */ /* 0x040fe2000000187c */
[----:B------:R-:W5:Y:S02]  /*6c10*/  LDSM.16.MT88.4 R16, [R196+0xe800] ;  /* 0x00e80000c410783b */ /* 0x000f640000004200 */
[----:B------:R-:W4:Y:S01]  /*6c20*/  MUFU.EX2 R173, R173 ;  /* 0x000000ad00ad7308 */ /* 0x000f220000000800 */
[C---:B-1----:R-:W-:Y:S01]  /*6c30*/  F2FP.F16.F32.PACK_AB R144, R171.reuse, R170 ;  /* 0x000000aaab90723e */ /* 0x042fe200000000ff */
[----:B------:R-:W-:Y:S01]  /*6c40*/  FADD.FTZ R170, R170, R159 ;  /* 0x0000009faaaa7221 */ /* 0x000fe20000010000 */
[----:B---3--:R-:W-:Y:S03]  /*6c50*/  HMMA.16816.F32 R120, R32, R12, R120 ;  /* 0x0000000c2078723c */ /* 0x008fe60000001878 */
[----:B------:R-:W-:-:S02]  /*6c60*/  FADD.FTZ R171, R171, R170 ;  /* 0x000000aaabab7221 */ /* 0x000fc40000010000 */
[----:B------:R-:W-:Y:S01]  /*6c70*/  MUFU.EX2 R174, R174 ;  /* 0x000000ae00ae7308 */ /* 0x000fe20000000800 */
[----:B------:R-:W-:Y:S01]  /*6c80*/  HMMA.16816.F32 R116, R32, R14, R116 ;  /* 0x0000000e2074723c */ /* 0x000fe20000001874 */
[----:B------:R-:W1:Y:S01]  /*6c90*/  LDSM.16.MT88.4 R12, [R200+0x10800] ;  /* 0x01080000c80c783b */ /* 0x000e620000004200 */
[----:B--2---:R-:W-:-:S04]  /*6ca0*/  FADD.FTZ R0, R172, R171 ;  /* 0x000000abac007221 */ /* 0x004fc80000010000 */
[----:B----4-:R-:W-:Y:S01]  /*6cb0*/  HMMA.16816.F32 R36, R32, R8, R36 ;  /* 0x000000082024723c */ /* 0x010fe20000001824 */
[----:B------:R-:W2:Y:S01]  /*6cc0*/  MUFU.EX2 R175, R175 ;  /* 0x000000af00af7308 */ /* 0x000ea20000000800 */
[C---:B------:R-:W-:Y:S01]  /*6cd0*/  F2FP.F16.F32.PACK_AB R146, R173.reuse, R172 ;  /* 0x000000acad92723e */ /* 0x040fe200000000ff */
[----:B------:R-:W-:-:S03]  /*6ce0*/  FADD.FTZ R0, R173, R0 ;  /* 0x00000000ad007221 */ /* 0x000fc60000010000 */
[----:B------:R-:W-:Y:S01]  /*6cf0*/  HMMA.16816.F32 R40, R32, R10, R40 ;  /* 0x0000000a2028723c */ /* 0x000fe20000001828 */
[----:B------:R-:W3:Y:S02]  /*6d00*/  LDSM.16.MT88.4 R8, [R198+0x10800] ;  /* 0x01080000c608783b */ /* 0x000ee40000004200 */
[----:B------:R-:W-:Y:S03]  /*6d10*/  MUFU.EX2 R176, R176 ;  /* 0x000000b000b07308 */ /* 0x000fe60000000800 */
[C---:B------:R-:W-:Y:S05]  /*6d20*/  HMMA.16816.F32 R64, R96.reuse, R66, RZ ;  /* 0x000000426040723c */ /* 0x040fea00000018ff */
[----:B------:R-:W4:Y:S01]  /*6d30*/  MUFU.EX2 R179, R179 ;  /* 0x000000b300b37308 */ /* 0x000f220000000800 */
[----:B------:R-:W-:Y:S01]  /*6d40*/  HMMA.16816.F32 R72, R96, R74, RZ ;  /* 0x0000004a6048723c */ /* 0x000fe200000018ff */
[----:B--2---:R-:W-:Y:S01]  /*6d50*/  F2FP.F16.F32.PACK_AB R145, R175, R174 ;  /* 0x000000aeaf91723e */ /* 0x004fe200000000ff */
[----:B------:R-:W-:-:S04]  /*6d60*/  FADD.FTZ R174, R174, R153 ;  /* 0x00000099aeae7221 */ /* 0x000fc80000010000 */
[----:B------:R-:W-:Y:S01]  /*6d70*/  HMMA.16816.F32 R80, R96, R82, RZ ;  /* 0x000000526050723c */ /* 0x000fe200000018ff */
[----:B------:R-:W-:Y:S01]  /*6d80*/  MUFU.EX2 R181, R181 ;  /* 0x000000b500b57308 */ /* 0x000fe20000000800 */
[----:B------:R-:W-:-:S04]  /*6d90*/  FADD.FTZ R175, R175, R174 ;  /* 0x000000aeafaf7221 */ /* 0x000fc80000010000 */
[C---:B-----5:R-:W-:Y:S03]  /*6da0*/  HMMA.16816.F32 R44, R32.reuse, R4, R44 ;  /* 0x00000004202c723c */ /* 0x060fe6000000182c */
[----:B------:R-:W2:Y:S01]  /*6db0*/  MUFU.EX2 R182, R182 ;  /* 0x000000b600b67308 */ /* 0x000ea20000000800 */
[C---:B----4-:R-:W-:Y:S01]  /*6dc0*/  F2FP.F16.F32.PACK_AB R147, R179.reuse, R176 ;  /* 0x000000b0b393723e */ /* 0x050fe200000000ff */
[----:B------:R-:W-:Y:S01]  /*6dd0*/  FADD.FTZ R176, R176, R175 ;  /* 0x000000afb0b07221 */ /* 0x000fe20000010000 */
[C---:B------:R-:W-:Y:S01]  /*6de0*/  HMMA.16816.F32 R48, R32.reuse, R6, R48 ;  /* 0x000000062030723c */ /* 0x040fe20000001830 */
[----:B------:R-:W-:Y:S02]  /*6df0*/  LDSM.16.MT88.4 R4, [R197+0x10800] ;  /* 0x01080000c504783b */ /* 0x000fe40000004200 */
[----:B------:R-:W-:Y:S02]  /*6e00*/  FADD.FTZ R179, R179, R176 ;  /* 0x000000b0b3b37221 */ /* 0x000fe40000010000 */
[----:B------:R-:W-:Y:S01]  /*6e10*/  MUFU.EX2 R183, R183 ;  /* 0x000000b700b77308 */ /* 0x000fe20000000800 */
[C---:B------:R-:W-:Y:S06]  /*6e20*/  HMMA.16816.F32 R60, R32.reuse, R16, R60 ;  /* 0x00000010203c723c */ /* 0x040fec000000183c */
[C---:B------:R-:W-:Y:S01]  /*6e30*/  HMMA.16816.F32 R64, R32.reuse, R18, R64 ;  /* 0x000000122040723c */ /* 0x040fe20000001840 */
[----:B------:R-:W4:Y:S01]  /*6e40*/  LDSM.16.MT88.4 R16, [R200+0xd000] ;  /* 0x00d00000c810783b */ /* 0x000f220000004200 */
[----:B------:R-:W-:Y:S04]  /*6e50*/  MUFU.EX2 R220, R220 ;  /* 0x000000dc00dc7308 */ /* 0x000fe80000000800 */
[C---:B-1----:R-:W-:Y:S04]  /*6e60*/  HMMA.16816.F32 R68, R32.reuse, R12, R68 ;  /* 0x0000000c2044723c */ /* 0x042fe80000001844 */
[----:B------:R-:W-:Y:S02]  /*6e70*/  MUFU.EX2 R216, R216 ;  /* 0x000000d800d87308 */ /* 0x000fe40000000800 */
[C---:B------:R-:W-:Y:S01]  /*6e80*/  HMMA.16816.F32 R72, R32.reuse, R14, R72 ;  /* 0x0000000e2048723c */ /* 0x040fe20000001848 */
[----:B------:R-:W1:Y:S05]  /*6e90*/  LDSM.16.MT88.4 R12, [R198+0xd000] ;  /* 0x00d00000c60c783b */ /* 0x000e6a0000004200 */
[C---:B---3--:R-:W-:Y:S01]  /*6ea0*/  HMMA.16816.F32 R76, R32.reuse, R8, R76 ;  /* 0x00000008204c723c */ /* 0x048fe2000000184c */
[----:B------:R-:W3:Y:S05]  /*6eb0*/  MUFU.EX2 R217, R217 ;  /* 0x000000d900d97308 */ /* 0x000eea0000000800 */
[----:B------:R-:W-:Y:S01]  /*6ec0*/  HMMA.16816.F32 R80, R32, R10, R80 ;  /* 0x0000000a2050723c */ /* 0x000fe20000001850 */
[----:B------:R-:W5:Y:S02]  /*6ed0*/  LDSM.16.MT88.4 R8, [R200+0xf000] ;  /* 0x00f00000c808783b */ /* 0x000f640000004200 */
[----:B------:R-:W-:Y:S03]  /*6ee0*/  MUFU.EX2 R180, R180 ;  /* 0x000000b400b47308 */ /* 0x000fe60000000800 */
[C---:B------:R-:W-:Y:S05]  /*6ef0*/  HMMA.16816.F32 R84, R96.reuse, R88, RZ ;  /* 0x000000586054723c */ /* 0x040fea00000018ff */
[----:B------:R-:W3:Y:S01]  /*6f00*/  MUFU.EX2 R219, R219 ;  /* 0x000000db00db7308 */ /* 0x000ee20000000800 */
[----:B------:R-:W-:Y:S06]  /*6f10*/  HMMA.16816.F32 R88, R96, R90, RZ ;  /* 0x0000005a6058723c */ /* 0x000fec00000018ff */
[C---:B----4-:R-:W-:Y:S06]  /*6f20*/  HMMA.16816.F32 R128, R144.reuse, R16, R128 ;  /* 0x000000109080723c */ /* 0x050fec0000001880 */
[----:B------:R-:W-:Y:S01]  /*6f30*/  HMMA.16816.F32 R124, R144, R18, R124 ;  /* 0x00000012907c723c */ /* 0x000fe2000000187c */
[----:B------:R-:W-:Y:S05]  /*6f40*/  LDSM.16.MT88.4 R16, [R196+0xf000] ;  /* 0x00f00000c410783b */ /* 0x000fea0000004200 */
[C---:B------:R-:W-:Y:S06]  /*6f50*/  HMMA.16816.F32 R84, R32.reuse, R4, R84 ;  /* 0x000000042054723c */ /* 0x040fec0000001854 */
[----:B------:R-:W-:Y:S01]  /*6f60*/  HMMA.16816.F32 R88, R32, R6, R88 ;  /* 0x000000062058723c */ /* 0x000fe20000001858 */
[----:B------:R-:W4:Y:S05]  /*6f70*/  LDSM.16.MT88.4 R4, [R198+0xf000] ;  /* 0x00f00000c604783b */ /* 0x000f2a0000004200 */
        /* <DEDUP_REMOVED lines=13> */
[C---:B----4-:R-:W-:Y:S06]  /*7050*/  HMMA.16816.F32 R44, R144.reuse, R4, R44 ;  /* 0x00000004902c723c */ /* 0x050fec000000182c */
[----:B------:R-:W-:Y:S01]  /*7060*/  HMMA.16816.F32 R48, R144, R6, R48 ;  /* 0x000000069030723c */ /* 0x000fe20000001830 */
[----:B------:R-:W4:Y:S05]  /*7070*/  LDSM.16.MT88.4 R4, [R197+0x11000] ;  /* 0x01100000c504783b */ /* 0x000f2a0000004200 */
[----:B------:R-:W-:Y:S01]  /*7080*/  HMMA.16816.F32 R96, R96, R138, RZ ;  /* 0x0000008a6060723c */ /* 0x000fe200000018ff */
[----:B------:R-:W3:Y:S05]  /*7090*/  LDSM.16.MT88.4 R136, [R196+0x10800] ;  /* 0x01080000c488783b */ /* 0x000eea0000004200 */
[C---:B------:R-:W-:Y:S06]  /*70a0*/  HMMA.16816.F32 R112, R32.reuse, R28, R112 ;  /* 0x0000001c2070723c */ /* 0x040fec0000001870 */
[C---:B------:R-:W-:Y:S01]  /*70b0*/  HMMA.16816.F32 R108, R32.reuse, R30, R108 ;  /* 0x0000001e206c723c */ /* 0x040fe2000000186c */
[----:B------:R-:W3:Y:S05]  /*70c0*/  LDSM.16.MT88.4 R28, [R197+0xd000] ;  /* 0x00d00000c51c783b */ /* 0x000eea0000004200 */
[C---:B------:R-:W-:Y:S06]  /*70d0*/  HMMA.16816.F32 R104, R32.reuse, R24, R104 ;  /* 0x000000182068723c */ /* 0x040fec0000001868 */
[C---:B------:R-:W-:Y:S01]  /*70e0*/  HMMA.16816.F32 R100, R32.reuse, R26, R100 ;  /* 0x0000001a2064723c */ /* 0x040fe20000001864 */
[----:B------:R-:W3:Y:S05]  /*70f0*/  LDSM.16.MT88.4 R24, [R196+0xd000] ;  /* 0x00d00000c418783b */ /* 0x000eea0000004200 */
[C---:B------:R-:W-:Y:S06]  /*7100*/  HMMA.16816.F32 R52, R32.reuse, R20, R52 ;  /* 0x000000142034723c */ /* 0x040fec0000001834 */
[----:B------:R-:W-:Y:S01]  /*7110*/  HMMA.16816.F32 R56, R32, R22, R56 ;  /* 0x000000162038723c */ /* 0x000fe20000001838 */
[----:B------:R-:W3:Y:S05]  /*7120*/  LDSM.16.MT88.4 R20, [R197+0xf000] ;  /* 0x00f00000c514783b */ /* 0x000eea0000004200 */
[C---:B------:R-:W-:Y:S06]  /*7130*/  HMMA.16816.F32 R60, R144.reuse, R16, R60 ;  /* 0x00000010903c723c */ /* 0x040fec000000183c */
[C---:B------:R-:W-:Y:S01]  /*7140*/  HMMA.16816.F32 R64, R144.reuse, R18, R64 ;  /* 0x000000129040723c */ /* 0x040fe20000001840 */
[----:B------:R-:W3:Y:S05]  /*7150*/  LDSM.16.MT88.4 R16, [R198+0xd800] ;  /* 0x00d80000c610783b */ /* 0x000eea0000004200 */
[C---:B-1----:R-:W-:Y:S06]  /*7160*/  HMMA.16816.F32 R68, R144.reuse, R12, R68 ;  /* 0x0000000c9044723c */ /* 0x042fec0000001844 */
[C---:B------:R-:W-:Y:S01]  /*7170*/  HMMA.16816.F32 R72, R144.reuse, R14, R72 ;  /* 0x0000000e9048723c */ /* 0x040fe20000001848 */
[----:B------:R-:W1:Y:S05]  /*7180*/  LDSM.16.MT88.4 R12, [R200+0xf800] ;  /* 0x00f80000c80c783b */ /* 0x000e6a0000004200 */
[C---:B-----5:R-:W-:Y:S06]  /*7190*/  HMMA.16816.F32 R76, R144.reuse, R8, R76 ;  /* 0x00000008904c723c */ /* 0x060fec000000184c */
[C---:B------:R-:W-:Y:S01]  /*71a0*/  HMMA.16816.F32 R80, R144.reuse, R10, R80 ;  /* 0x0000000a9050723c */ /* 0x040fe20000001850 */
[----:B------:R-:W5:Y:S05]  /*71b0*/  LDSM.16.MT88.4 R8, [R196+0xf800] ;  /* 0x00f80000c408783b */ /* 0x000f6a0000004200 */
[C---:B----4-:R-:W-:Y:S06]  /*71c0*/  HMMA.16816.F32 R84, R144.reuse, R4, R84 ;  /* 0x000000049054723c */ /* 0x050fec0000001854 */
[----:B------:R-:W-:Y:S01]  /*71d0*/  HMMA.16816.F32 R88, R144, R6, R88 ;  /* 0x000000069058723c */ /* 0x000fe20000001858 */
[----:B--2---:R-:W-:Y:S01]  /*71e0*/  F2FP.F16.F32.PACK_AB R4, R182, R181 ;  /* 0x000000b5b604723e */ /* 0x004fe200000000ff */
[----:B------:R-:W-:Y:S01]  /*71f0*/  FADD.FTZ R181, R181, R0 ;  /* 0x00000000b5b57221 */ /* 0x000fe20000010000 */
[----:B---3--:R-:W-:Y:S01]  /*7200*/  F2FP.F16.F32.PACK_AB R5, R217, R216 ;  /* 0x000000d8d905723e */ /* 0x008fe200000000ff */
[----:B------:R-:W-:-:S02]  /*7210*/  FADD.FTZ R216, R216, R179 ;  /* 0x000000b3d8d87221 */ /* 0x000fc40000010000 */
[C---:B------:R-:W-:Y:S01]  /*7220*/  HMMA.16816.F32 R92, R32.reuse, R136, R92 ;  /* 0x00000088205c723c */ /* 0x040fe2000000185c */
[----:B------:R-:W-:Y:S01]  /*7230*/  F2FP.F16.F32.PACK_AB R6, R220, R183 ;  /* 0x000000b7dc06723e */ /* 0x000fe200000000ff */
[----:B------:R-:W-:Y:S01]  /*7240*/  FADD.FTZ R182, R182, R181 ;  /* 0x000000b5b6b67221 */ /* 0x000fe20000010000 */
[----:B------:R-:W-:Y:S01]  /*7250*/  F2FP.F16.F32.PACK_AB R7, R219, R180 ;  /* 0x000000b4db07723e */ /* 0x000fe200000000ff */
[----:B------:R-:W-:Y:S01]  /*7260*/  FADD.FTZ R217, R217, R216 ;  /* 0x000000d8d9d97221 */ /* 0x000fe20000010000 */
[----:B------:R-:W-:Y:S01]  /*7270*/  LEA R216, P2, R133, UR10, 0x1 ;  /* 0x0000000a85d87c11 */ /* 0x000fe2000f8408ff */
[----:B------:R-:W-:Y:S01]  /*7280*/  HMMA.16816.F32 R96, R32, R138, R96 ;  /* 0x0000008a2060723c */ /* 0x000fe20000001860 */
[----:B------:R-:W2:Y:S01]  /*7290*/  LDSM.16.MT88.4 R136, [R197+0xd800] ;  /* 0x00d80000c588783b */ /* 0x000ea20000004200 */
[----:B------:R-:W-:Y:S01]  /*72a0*/  FADD.FTZ R183, R183, R182 ;  /* 0x000000b6b7b77221 */ /* 0x000fe20000010000 */
[----:B------:R-:W-:Y:S01]  /*72b0*/  FADD.FTZ R180, R180, R217 ;  /* 0x000000d9b4b47221 */ /* 0x000fe20000010000 */
[----:B------:R-:W-:Y:S01]  /*72c0*/  LEA.HI.X R217, R133, UR11, R134, 0x1, P2 ;  /* 0x0000000b85d97c11 */ /* 0x000fe200090f0c86 */
[----:B------:R-:W3:Y:S01]  /*72d0*/  LDSM.16.MT88.4 R32, [R196+0xd800] ;  /* 0x00d80000c420783b */ /* 0x000ee20000004200 */
[----:B------:R-:W-:Y:S01]  /*72e0*/  HMMA.16816.F32 R112, R144, R28, R112 ;  /* 0x0000001c9070723c */ /* 0x000fe20000001870 */
[----:B------:R-:W-:Y:S01]  /*72f0*/  FADD.FTZ R221, R220, R183 ;  /* 0x000000b7dcdd7221 */ /* 0x000fe20000010000 */
[----:B------:R-:W-:-:S04]  /*7300*/  FADD.FTZ R219, R219, R180 ;  /* 0x000000b4dbdb7221 */ /* 0x000fc80000010000 */
        /* <DEDUP_REMOVED lines=85> */
[----:B------:R-:W-:-:S03]  /*7860*/  ULOP3.LUT UR4, URZ, UR5, URZ, 0x33, !UPT ;  /* 0x000000053f047292 */ /* 0x000fc6000f8e333f */
[----:B------:R-:W-:Y:S02]  /*7870*/  @UP3 UIADD3 UR31, UR31, 0x1, URZ ;  /* 0x000000011f1f3890 */ /* 0x000fe4000fffe03f */
[----:B------:R-:W-:Y:S02]  /*7880*/  @!UP1 UIADD3 UR33, -UR33, URZ, URZ ;  /* 0x0000003f21219290 */ /* 0x000fe4000fffe13f */
[----:B------:R-:W-:Y:S02]  /*7890*/  @!UP0 UIADD3 UR31, -UR31, URZ, URZ ;  /* 0x0000003f1f1f8290 */ /* 0x000fe4000fffe13f */
[----:B------:R-:W-:Y:S02]  /*78a0*/  USEL UR33, UR4, UR33, !UP2 ;  /* 0x0000002104217287 */ /* 0x000fe4000d000000 */
[----:B------:R-:W-:Y:S02]  /*78b0*/  USEL UR4, UR4, UR31, !UP2 ;  /* 0x0000001f04047287 */ /* 0x000fe4000d000000 */
[----:B------:R-:W-:-:S02]  /*78c0*/  UIMAD.WIDE UR26, UR33, 0x4, UR20 ;  /* 0x00000004211a78a5 */ /* 0x000fc4000f8e0214 */
        /* <DEDUP_REMOVED lines=23> */
.L_x_812:
[----:B------:R-:W-:-:S04]  /*7a40*/  LEA R5, -R214, RZ, 0x6 ;  /* 0x000000ffd6057211 */ /* 0x000fc800078e31ff */
[----:B------:R-:W-:-:S07]  /*7a50*/  SHF.R.S32.HI R4, RZ, 0x1f, R5 ;  /* 0x0000001fff047819 */ /* 0x000fce0000011405 */
.L_x_813:
        /* <DEDUP_REMOVED lines=70> */
[--C-:B------:R-:W-:Y:S01]  /*7ec0*/  @!P5 IMAD.X R5, R4, 0x1, R152.reuse, P2 ;  /* 0x000000010405d824 */ /* 0x100fe200010e0698 */
[----:B------:R-:W-:Y:S01]  /*7ed0*/  @!P5 LEA R34, P2, R0, UR6, 0x1 ;  /* 0x000000060022dc11 */ /* 0x000fe2000f8408ff */
[----:B------:R-:W-:Y:S01]  /*7ee0*/  @!PT LDS RZ, [RZ] ;  /* 0x00000000fffff984 */ /* 0x000fe20000000800 */
[----:B------:R-:W-:Y:S01]  /*7ef0*/  @!PT LDS RZ, [RZ] ;  /* 0x00000000fffff984 */ /* 0x000fe20000000800 */
[----:B------:R-:W-:Y:S01]  /*7f00*/  @!PT LDS RZ, [RZ] ;  /* 0x00000000fffff984 */ /* 0x000fe20000000800 */
[----:B------:R2:W-:Y:S01]  /*7f10*/  @!P4 LDGSTS.E.BYPASS.LTC128B.128 [R211+0x10800], desc[UR22][R10.64+0x100] ;  /* 0x108001000ad3cfae */ /* 0x0005e2000b901d56 */
[----:B------:R-:W-:Y:S01]  /*7f20*/  @!P4 IMAD.X R7, R4, 0x1, R152, P1 ;  /* 0x000000010407c824 */ /* 0x000fe200008e0698 */
[----:B------:R-:W-:Y:S01]  /*7f30*/  @!P6 LEA.HI.X R27, R9, R223, R4, 0x1, P3 ;  /* 0x000000df091be211 */ /* 0x000fe200018f0c04 */
[----:B------:R-:W-:Y:S01]  /*7f40*/  IMAD.MOV.U32 R218, RZ, RZ, R236 ;  /* 0x000000ffffda7224 */ /* 0x000fe200078e00ec */
[----:B------:R-:W-:Y:S01]  /*7f50*/  @P6 STS.128 [R211+0xd000], RZ ;  /* 0x00d000ffd3006388 */ /* 0x000fe20000000c00 */
[----:B------:R-:W-:Y:S01]  /*7f60*/  @!P4 LEA R32, P1, R154, UR6, 0x1 ;  /* 0x000000069a20cc11 */ /* 0x000fe2000f8208ff */
[----:B------:R-:W-:Y:S01]  /*7f70*/  IMAD.MOV.U32 R223, RZ, RZ, R237 ;  /* 0x000000ffffdf7224 */ /* 0x000fe200078e00ed */
[----:B------:R-:W-:Y:S01]  /*7f80*/  @!P5 LEA.HI.X R35, R0, UR7, R5, 0x1, P2 ;  /* 0x000000070023dc11 */ /* 0x000fe200090f0c05 */
[----:B------:R-:W-:Y:S01]  /*7f90*/  @!PT LDS RZ, [RZ] ;  /* 0x00000000fffff984 */ /* 0x000fe20000000800 */
[----:B------:R-:W-:Y:S01]  /*7fa0*/  @!PT LDS RZ, [RZ] ;  /* 0x00000000fffff984 */ /* 0x000fe20000000800 */
[----:B------:R-:W-:Y:S01]  /*7fb0*/  @!PT LDS RZ, [RZ] ;  /* 0x00000000fffff984 */ /* 0x000fe20000000800 */
[----:B------:R-:W-:Y:S01]  /*7fc0*/  @!P6 LDGSTS.E.BYPASS.LTC128B.128 [R211+0xd000], desc[UR22][R24.64] ;  /* 0x0d00000018d3efae */ /* 0x000fe2000b901d56 */
[----:B------:R-:W-:-:S03]  /*7fd0*/  @!P4 LEA.HI.X R33, R154, UR7, R7, 0x1, P1 ;  /* 0x000000079a21cc11 */ /* 0x000fc600088f0c07 */
        /* <DEDUP_REMOVED lines=27> */
[----:B------:R-:W-:Y:S04]  /*8190*/  LDSM.16.M88.4 R4, [R204] ;  /* 0x00000000cc04783b */ /* 0x000fe80000000200 */
[----:B--2---:R-:W-:Y:S04]  /*81a0*/  LDSM.16.M88.4 R8, [R203] ;  /* 0x00000000cb08783b */ /* 0x004fe80000000200 */
[----:B------:R-:W2:Y:S04]  /*81b0*/  LDSM.16.M88.4 R136, [R205+0x6800] ;  /* 0x00680000cd88783b */ /* 0x000ea80000000200 */
[----:B------:R-:W-:Y:S04]  /*81c0*/  LDSM.16.M88.4 R148, [R202] ;  /* 0x00000000ca94783b */ /* 0x000fe80000000200 */
[----:B------:R-:W-:Y:S04]  /*81d0*/  LDSM.16.M88.4 R164, [R199+0x6000] ;  /* 0x00600000c7a4783b */ /* 0x000fe80000000200 */
[----:B------:R-:W5:Y:S04]  /*81e0*/  LDSM.16.M88.4 R176, [R205+0x7000] ;  /* 0x00700000cdb0783b */ /* 0x000f680000000200 */
[----:B------:R-:W5:Y:S04]  /*81f0*/  LDSM.16.M88.4 R28, [R205+0x7800] ;  /* 0x00780000cd1c783b */ /* 0x000f680000000200 */
[----:B------:R-:W5:Y:S04]  /*8200*/  LDSM.16.M88.4 R144, [R195] ;  /* 0x00000000c390783b */ /* 0x000f680000000200 */
[----:B---3--:R-:W-:Y:S01]  /*8210*/  LDSM.16.M88.4 R24, [R201] ;  /* 0x00000000c918783b */ /* 0x008fe20000000200 */
[C---:B-1----:R-:W-:Y:S03]  /*8220*/  HMMA.16816.F32 R16, R168.reuse, R12, RZ ;  /* 0x0000000ca810723c */ /* 0x042fe600000018ff */
[----:B------:R-:W1:Y:S04]  /*8230*/  LDSM.16.M88.4 R152, [R192] ;  /* 0x00000000c098783b */ /* 0x000e680000000200 */
[----:B----4-:R-:W3:Y:S01]  /*8240*/  LDSM.16.M88.4 R32, [R194] ;  /* 0x00000000c220783b */ /* 0x010ee20000000200 */
[C---:B------:R-:W-:Y:S03]  /*8250*/  HMMA.16816.F32 R12, R168.reuse, R14, RZ ;  /* 0x0000000ea80c723c */ /* 0x040fe600000018ff */
[----:B------:R-:W4:Y:S03]  /*8260*/  LDSM.16.M88.4 R160, [R193] ;  /* 0x00000000c1a0783b */ /* 0x000f260000000200 */
[C---:B--2---:R-:W-:Y:S01]  /*8270*/  HMMA.16816.F32 R140, R168.reuse, R136, RZ ;  /* 0x00000088a88c723c */ /* 0x044fe200000018ff */
[----:B------:R-:W2:Y:S04]  /*8280*/  LDSM.16.M88.4 R20, [R199+0x6800] ;  /* 0x00680000c714783b */ /* 0x000ea80000000200 */
[----:B------:R-:W-:Y:S01]  /*8290*/  LDSM.16.M88.4 R180, [R205+0x8000] ;  /* 0x00800000cdb4783b */ /* 0x000fe20000000200 */
[----:B------:R-:W-:Y:S03]  /*82a0*/  HMMA.16816.F32 R136, R168, R138, RZ ;  /* 0x0000008aa888723c */ /* 0x000fe600000018ff */
[----:B------:R-:W-:Y:S03]  /*82b0*/  LDSM.16.M88.4 R224, [R199+0x7800] ;  /* 0x00780000c7e0783b */ /* 0x000fe60000000200 */
[C---:B------:R-:W-:Y:S01]  /*82c0*/  HMMA.16816.F32 R16, R4.reuse, R8, R16 ;  /* 0x000000080410723c */ /* 0x040fe20000001810 */
[----:B------:R-:W-:Y:S04]  /*82d0*/  LDSM.16.M88.4 R232, [R192+0x2800] ;  /* 0x00280000c0e8783b */ /* 0x000fe80000000200 */
[----:B------:R-:W-:Y:S01]  /*82e0*/  LDSM.16.M88.4 R228, [R199+0x9000] ;  /* 0x00900000c7e4783b */ /* 0x000fe20000000200 */
[----:B------:R-:W-:Y:S03]  /*82f0*/  HMMA.16816.F32 R12, R4, R10, R12 ;  /* 0x0000000a040c723c */ /* 0x000fe6000000180c */
[----:B------:R-:W-:Y:S03]  /*8300*/  LDSM.16.M88.4 R8, [R199+0x7000] ;  /* 0x00700000c708783b */ /* 0x000fe60000000200 */
[C---:B-----5:R-:W-:Y:S01]  /*8310*/  HMMA.16816.F32 R156, R168.reuse, R176, RZ ;  /* 0x000000b0a89c723c */ /* 0x060fe200000018ff */
[----:B------:R-:W0:Y:S05]  /*8320*/  LDGDEPBAR ;  /* 0x00000000000079af */ /* 0x000e2a0000000000 */
[----:B------:R-:W-:Y:S06]  /*8330*/  HMMA.16816.F32 R176, R168, R178, RZ ;  /* 0x000000b2a8b0723c */ /* 0x000fec00000018ff */
[----:B------:R-:W-:Y:S06]  /*8340*/  HMMA.16816.F32 R16, R148, R164, R16 ;  /* 0x000000a49410723c */ /* 0x000fec0000001810 */
[----:B------:R-:W-:Y:S06]  /*8350*/  HMMA.16816.F32 R172, R168, R28, RZ ;  /* 0x0000001ca8ac723c */ /* 0x000fec00000018ff */
[----:B------:R-:W-:Y:S01]  /*8360*/  HMMA.16816.F32 R12, R148, R166, R12 ;  /* 0x000000a6940c723c */ /* 0x000fe2000000180c */
[----:B------:R-:W-:Y:S05]  /*8370*/  LDSM.16.M88.4 R164, [R192+0x1800] ;  /* 0x00180000c0a4783b */ /* 0x000fea0000000200 */
[----:B------:R-:W-:Y:S01]  /*8380*/  HMMA.16816.F32 R168, R168, R30, RZ ;  /* 0x0000001ea8a8723c */ /* 0x000fe200000018ff */
[----:B------:R-:W5:Y:S05]  /*8390*/  LDSM.16.M88.4 R28, [R206+0x2000] ;  /* 0x00200000ce1c783b */ /* 0x000f6a0000000200 */
[C---:B------:R-:W-:Y:S06]  /*83a0*/  HMMA.16816.F32 R140, R4.reuse, R144, R140 ;  /* 0x00000090048c723c */ /* 0x040fec000000188c */
[----:B------:R-:W-:Y:S01]  /*83b0*/  HMMA.16816.F32 R136, R4, R146, R136 ;  /* 0x000000920488723c */ /* 0x000fe20000001888 */
[----:B------:R-:W5:Y:S05]  /*83c0*/  LDSM.16.M88.4 R144, [R192+0x800] ;  /* 0x00080000c090783b */ /* 0x000f6a0000000200 */
[C---:B-1----:R-:W-:Y:S06]  /*83d0*/  HMMA.16816.F32 R16, R24.reuse, R152, R16 ;  /* 0x000000981810723c */ /* 0x042fec0000001810 */
[----:B------:R-:W-:Y:S01]  /*83e0*/  HMMA.16816.F32 R12, R24, R154, R12 ;  /* 0x0000009a180c723c */ /* 0x000fe2000000180c */
[----:B------:R-:W-:Y:S05]  /*83f0*/  LDSM.16.M88.4 R152, [R205+0x9800] ;  /* 0x00980000cd98783b */ /* 0x000fea0000000200 */
[C---:B---3--:R-:W-:Y:S06]  /*8400*/  HMMA.16816.F32 R156, R4.reuse, R32, R156 ;  /* 0x00000020049c723c */ /* 0x048fec000000189c */
[C---:B------:R-:W-:Y:S01]  /*8410*/  HMMA.16816.F32 R176, R4.reuse, R34, R176 ;  /* 0x0000002204b0723c */ /* 0x040fe200000018b0 */
[----:B------:R-:W-:Y:S05]  /*8420*/  LDSM.16.M88.4 R32, [R192+0x1000] ;  /* 0x00100000c020783b */ /* 0x000fea0000000200 */
[C---:B----4-:R-:W-:Y:S06]  /*8430*/  HMMA.16816.F32 R172, R4.reuse, R160, R172 ;  /* 0x000000a004ac723c */ /* 0x050fec00000018ac */
[----:B------:R-:W-:Y:S01]  /*8440*/  HMMA.16816.F32 R168, R4, R162, R168 ;  /* 0x000000a204a8723c */ /* 0x000fe200000018a8 */
[----:B------:R-:W-:Y:S04]  /*8450*/  LDSM.16.M88.4 R4, [R204+0x2000] ;  /* 0x00200000cc04783b */ /* 0x000fe80000000200 */
[----:B------:R-:W1:Y:S01]  /*8460*/  LDSM.16.M88.4 R160, [R191] ;  /* 0x00000000bfa0783b */ /* 0x000e620000000200 */
[C---:B--2---:R-:W-:Y:S06]  /*8470*/  HMMA.16816.F32 R140, R148.reuse, R20, R140 ;  /* 0x00000014948c723c */ /* 0x044fec000000188c */
[----:B------:R-:W-:Y:S01]  /*8480*/  HMMA.16816.F32 R136, R148, R22, R136 ;  /* 0x000000169488723c */ /* 0x000fe20000001888 */
[----:B------:R-:W2:Y:S05]  /*8490*/  LDSM.16.M88.4 R20, [R205+0x8800] ;  /* 0x00880000cd14783b */ /* 0x000eaa0000000200 */
[C---:B-----5:R-:W-:Y:S06]  /*84a0*/  HMMA.16816.F32 R16, R28.reuse, R180, R16 ;  /* 0x000000b41c10723c */ /* 0x060fec0000001810 */
[----:B------:R-:W-:Y:S01]  /*84b0*/  HMMA.16816.F32 R12, R28, R182, R12 ;  /* 0x000000b61c0c723c */ /* 0x000fe2000000180c */
[----:B------:R-:W-:Y:S05]  /*84c0*/  LDSM.16.M88.4 R180, [R199+0x9800] ;  /* 0x00980000c7b4783b */ /* 0x000fea0000000200 */
[C---:B------:R-:W-:Y:S06]  /*84d0*/  HMMA.16816.F32 R156, R148.reuse, R8, R156 ;  /* 0x00000008949c723c */ /* 0x040fec000000189c */
[C---:B------:R-:W-:Y:S01]  /*84e0*/  HMMA.16816.F32 R176, R148.reuse, R10, R176 ;  /* 0x0000000a94b0723c */ /* 0x040fe200000018b0 */
[----:B------:R-:W-:Y:S05]  /*84f0*/  LDSM.16.M88.4 R8, [R205+0x9000] ;  /* 0x00900000cd08783b */ /* 0x000fea0000000200 */
[C---:B------:R-:W-:Y:S06]  /*8500*/  HMMA.16816.F32 R172, R148.reuse, R224, R172 ;  /* 0x000000e094ac723c */ /* 0x040fec00000018ac */
[----:B------:R-:W-:Y:S01]  /*8510*/  HMMA.16816.F32 R168, R148, R226, R168 ;  /* 0x000000e294a8723c */ /* 0x000fe200000018a8 */
[----:B------:R-:W-:Y:S04]  /*8520*/  LDSM.16.M88.4 R224, [R202+0x2000] ;  /* 0x00200000cae0783b */ /* 0x000fe80000000200 */
[----:B------:R-:W3:Y:S01]  /*8530*/  LDSM.16.M88.4 R148, [R199+0x8000] ;  /* 0x00800000c794783b */ /* 0x000ee20000000200 */
[C---:B------:R-:W-:Y:S06]  /*8540*/  HMMA.16816.F32 R140, R24.reuse, R144, R140 ;  /* 0x00000090188c723c */ /* 0x040fec000000188c */
[----:B------:R-:W-:Y:S01]  /*8550*/  HMMA.16816.F32 R136, R24, R146, R136 ;  /* 0x000000921888723c */ /* 0x000fe20000001888 */
[----:B------:R-:W4:Y:S05]  /*8560*/  LDSM.16.M88.4 R144, [R190] ;  /* 0x00000000be90783b */ /* 0x000f2a0000000200 */
[C---:B-1----:R-:W-:Y:S06]  /*8570*/  HMMA.16816.F32 R16, R4.reuse, R160, R16 ;  /* 0x000000a00410723c */ /* 0x042fec0000001810 */
[----:B------:R-:W-:Y:S01]  /*8580*/  HMMA.16816.F32 R12, R4, R162, R12 ;  /* 0x000000a2040c723c */ /* 0x000fe2000000180c */
[----:B------:R-:W-:Y:S05]  /*8590*/  LDSM.16.M88.4 R160, [R192+0x3000] ;  /* 0x00300000c0a0783b */ /* 0x000fea0000000200 */
[C---:B------:R-:W-:Y:S06]  /*85a0*/  HMMA.16816.F32 R156, R24.reuse, R32, R156 ;  /* 0x00000020189c723c */ /* 0x040fec000000189c */
[C---:B------:R-:W-:Y:S01]  /*85b0*/  HMMA.16816.F32 R176, R24.reuse, R34, R176 ;  /* 0x0000002218b0723c */ /* 0x040fe200000018b0 */
[----:B------:R-:W-:Y:S05]  /*85c0*/  LDSM.16.M88.4 R32, [R189] ;  /* 0x00000000bd20783b */ /* 0x000fea0000000200 */
[C---:B------:R-:W-:Y:S06]  /*85d0*/  HMMA.16816.F32 R172, R24.reuse, R164, R172 ;  /* 0x000000a418ac723c */ /* 0x040fec00000018ac */
[----:B------:R-:W-:Y:S01]  /*85e0*/  HMMA.16816.F32 R168, R24, R166, R168 ;  /* 0x000000a618a8723c */ /* 0x000fe200000018a8 */
[----:B------:R-:W-:Y:S04]  /*85f0*/  LDSM.16.M88.4 R164, [R201+0x2000] ;  /* 0x00200000c9a4783b */ /* 0x000fe80000000200 */
[----:B------:R-:W1:Y:S01]  /*8600*/  LDSM.16.M88.4 R24, [R192+0x2000] ;  /* 0x00200000c018783b */ /* 0x000e620000000200 */
[C---:B--2---:R-:W-:Y:S06]  /*8610*/  HMMA.16816.F32 R140, R28.reuse, R20, R140 ;  /* 0x000000141c8c723c */ /* 0x044fec000000188c */
[----:B------:R-:W-:Y:S01]  /*8620*/  HMMA.16816.F32 R136, R28, R22, R136 ;  /* 0x000000161c88723c */ /* 0x000fe20000001888 */
[----:B------:R-:W2:Y:S05]  /*8630*/  LDSM.16.M88.4 R20, [R199+0x8800] ;  /* 0x00880000c714783b */ /* 0x000eaa0000000200 */
[C---:B---3--:R-:W-:Y:S06]  /*8640*/  HMMA.16816.F32 R16, R224.reuse, R148, R16 ;  /* 0x00000094e010723c */ /* 0x048fec0000001810 */
        /* <DEDUP_REMOVED lines=8> */
[----:B------:R-:W3:Y:S01]  /*86d0*/  LDSM.16.M88.4 R28, [R205+0xa000] ;  /* 0x00a00000cd1c783b */ /* 0x000ee20000000200 */
[C---:B----4-:R-:W-:Y:S06]  /*86e0*/  HMMA.16816.F32 R140, R4.reuse, R144, R140 ;  /* 0x00000090048c723c */ /* 0x050fec000000188c */
[----:B------:R-:W-:Y:S01]  /*86f0*/  HMMA.16816.F32 R136, R4, R146, R136 ;  /* 0x000000920488723c */ /* 0x000fe20000001888 */
[----:B------:R-:W-:Y:S05]  /*8700*/  LDSM.16.M88.4 R144, [R187] ;  /* 0x00000000bb90783b */ /* 0x000fea0000000200 */
[C---:B-1----:R-:W-:Y:S06]  /*8710*/  HMMA.16816.F32 R16, R164.reuse, R24, R16 ;  /* 0x00000018a410723c */ /* 0x042fec0000001810 */
[----:B------:R-:W-:Y:S01]  /*8720*/  HMMA.16816.F32 R12, R164, R26, R12 ;  /* 0x0000001aa40c723c */ /* 0x000fe2000000180c */
[----:B------:R-:W-:Y:S05]  /*8730*/  LDSM.16.M88.4 R24, [R202+0x4000] ;  /* 0x00400000ca18783b */ /* 0x000fea0000000200 */
[C---:B------:R-:W-:Y:S06]  /*8740*/  HMMA.16816.F32 R156, R4.reuse, R32, R156 ;  /* 0x00000020049c723c */ /* 0x040fec000000189c */
[----:B------:R-:W-:Y:S01]  /*8750*/  HMMA.16816.F32 R176, R4, R34, R176 ;  /* 0x0000002204b0723c */ /* 0x000fe200000018b0 */
[----:B------:R-:W1:Y:S05]  /*8760*/  LDSM.16.M88.4 R32, [R204+0x4000] ;  /* 0x00400000cc20783b */ /* 0x000e6a0000000200 */
[----:B--2---:R-:W-:Y:S06]  /*8770*/  HMMA.16816.F32 R140, R224, R20, R140 ;  /* 0x00000014e08c723c */ /* 0x004fec000000188c */
[----:B---3--:R-:W-:Y:S06]  /*8780*/  HMMA.16816.F32 R16, R152, R28, R16 ;  /* 0x0000001c9810723c */ /* 0x008fec0000001810 */
[----:B------:R-:W-:Y:S01]  /*8790*/  HMMA.16816.F32 R136, R224, R22, R136 ;  /* 0x00000016e088723c */ /* 0x000fe20000001888 */
[----:B------:R-:W2:Y:S05]  /*87a0*/  LDSM.16.M88.4 R20, [R199+0xa000] ;  /* 0x00a00000c714783b */ /* 0x000eaa0000000200 */
[----:B------:R-:W-:Y:S01]  /*87b0*/  HMMA.16816.F32 R12, R152, R30, R12 ;  /* 0x0000001e980c723c */ /* 0x000fe2000000180c */
[----:B------:R-:W3:Y:S05]  /*87c0*/  LDSM.16.M88.4 R28, [R186] ;  /* 0x00000000ba1c783b */ /* 0x000eea0000000200 */
[----:B------:R-:W-:Y:S06]  /*87d0*/  HMMA.16816.F32 R140, R164, R232, R140 ;  /* 0x000000e8a48c723c */ /* 0x000fec000000188c */
[----:B------:R-:W-:Y:S06]  /*87e0*/  HMMA.16816.F32 R156, R224, R228, R156 ;  /* 0x000000e4e09c723c */ /* 0x000fec000000189c */
[----:B-1----:R-:W-:Y:S06]  /*87f0*/  HMMA.16816.F32 R16, R32, R144, R16 ;  /* 0x000000902010723c */ /* 0x002fec0000001810 */
[----:B------:R-:W-:Y:S06]  /*8800*/  HMMA.16816.F32 R136, R164, R234, R136 ;  /* 0x000000eaa488723c */ /* 0x000fec0000001888 */
[----:B------:R-:W-:Y:S06]  /*8810*/  HMMA.16816.F32 R172, R4, R8, R172 ;  /* 0x0000000804ac723c */ /* 0x000fec00000018ac */
[----:B------:R-:W-:Y:S01]  /*8820*/  HMMA.16816.F32 R12, R32, R146, R12 ;  /* 0x00000092200c723c */ /* 0x000fe2000000180c */
[----:B------:R-:W1:Y:S05]  /*8830*/  LDSM.16.M88.4 R144, [R205+0xb000] ;  /* 0x00b00000cd90783b */ /* 0x000e6a0000000200 */
[----:B------:R-:W-:Y:S01]  /*8840*/  HMMA.16816.F32 R168, R4, R10, R168 ;  /* 0x0000000a04a8723c */ /* 0x000fe200000018a8 */
[----:B------:R-:W-:Y:S04]  /*8850*/  LDSM.16.M88.4 R8, [R201+0x4000] ;  /* 0x00400000c908783b */ /* 0x000fe80000000200 */
[----:B------:R-:W4:Y:S01]  /*8860*/  LDSM.16.M88.4 R4, [R192+0x4000] ;  /* 0x00400000c004783b */ /* 0x000f220000000200 */
[----:B------:R-:W-:Y:S06]  /*8870*/  HMMA.16816.F32 R140, R152, R148, R140 ;  /* 0x00000094988c723c */ /* 0x000fec000000188c */
[----:B------:R-:W-:Y:S06]  /*8880*/  HMMA.16816.F32 R176, R224, R230, R176 ;  /* 0x000000e6e0b0723c */ /* 0x000fec00000018b0 */
[----:B------:R-:W-:Y:S06]  /*8890*/  HMMA.16816.F32 R156, R164, R160, R156 ;  /* 0x000000a0a49c723c */ /* 0x000fec000000189c */
[----:B--2---:R-:W-:Y:S06]  /*88a0*/  HMMA.16816.F32 R16, R24, R20, R16 ;  /* 0x000000141810723c */ /* 0x004fec0000001810 */
[----:B------:R-:W-:Y:S01]  /*88b0*/  HMMA.16816.F32 R136, R152, R150, R136 ;  /* 0x000000969888723c */ /* 0x000fe20000001888 */
[----:B------:R-:W-:Y:S05]  /*88c0*/  LDSM.16.M88.4 R148, [R192+0x4800] ;  /* 0x00480000c094783b */ /* 0x000fea0000000200 */
[----:B------:R-:W-:Y:S01]  /*88d0*/  HMMA.16816.F32 R228, R224, R180, R172 ;  /* 0x000000b4e0e4723c */ /* 0x000fe200000018ac */
[----:B------:R-:W2:Y:S05]  /*88e0*/  LDSM.16.M88.4 R172, [R199+0xa800] ;  /* 0x00a80000c7ac783b */ /* 0x000eaa0000000200 */
[----:B------:R-:W-:Y:S01]  /*88f0*/  HMMA.16816.F32 R12, R24, R22, R12 ;  /* 0x00000016180c723c */ /* 0x000fe2000000180c */
[----:B------:R-:W5:Y:S05]  /*8900*/  LDSM.16.M88.4 R20, [R185] ;  /* 0x00000000b914783b */ /* 0x000f6a0000000200 */
[----:B---3--:R-:W-:Y:S06]  /*8910*/  HMMA.16816.F32 R140, R32, R28, R140 ;  /* 0x0000001c208c723c */ /* 0x008fec000000188c */
[----:B------:R-:W-:Y:S06]  /*8920*/  HMMA.16816.F32 R176, R164, R162, R176 ;  /* 0x000000a2a4b0723c */ /* 0x000fec00000018b0 */
[----:B-1----:R-:W-:Y:S06]  /*8930*/  HMMA.16816.F32 R156, R152, R144, R156 ;  /* 0x00000090989c723c */ /* 0x002fec000000189c */
[----:B----4-:R-:W-:Y:S06]  /*8940*/  HMMA.16816.F32 R16, R8, R4, R16 ;  /* 0x000000040810723c */ /* 0x010fec0000001810 */
[----:B------:R-:W-:Y:S01]  /*8950*/  HMMA.16816.F32 R136, R32, R30, R136 ;  /* 0x0000001e2088723c */ /* 0x000fe20000001888 */
[----:B------:R-:W1:Y:S05]  /*8960*/  LDSM.16.M88.4 R28, [R192+0x3800] ;  /* 0x00380000c01c783b */ /* 0x000e6a0000000200 */
[----:B------:R-:W-:Y:S01]  /*8970*/  HMMA.16816.F32 R12, R8, R6, R12 ;  /* 0x00000006080c723c */ /* 0x000fe2000000180c */
[----:B------:R-:W3:Y:S05]  /*8980*/  LDSM.16.M88.4 R4, [R199+0xb000] ;  /* 0x00b00000c704783b */ /* 0x000eea0000000200 */
[----:B------:R-:W-:Y:S06]  /*8990*/  HMMA.16816.F32 R168, R224, R182, R168 ;  /* 0x000000b6e0a8723c */ /* 0x000fec00000018a8 */
[----:B--2---:R-:W-:Y:S01]  /*89a0*/  HMMA.16816.F32 R140, R24, R172, R140 ;  /* 0x000000ac188c723c */ /* 0x004fe2000000188c */
[----:B------:R-:W-:Y:S01]  /*89b0*/  FMUL.FTZ R0, R16, UR25 ;  /* 0x0000001910007c20 */ /* 0x000fe20008410000 */
[----:B------:R-:W-:Y:S01]  /*89c0*/  FMUL.FTZ R161, R17, UR25 ;  /* 0x0000001911a17c20 */ /* 0x000fe20008410000 */
[----:B------:R-:W-:-:S03]  /*89d0*/  FMUL.FTZ R160, R18, UR25 ;  /* 0x0000001912a07c20 */ /* 0x000fc60008410000 */
[----:B------:R-:W-:Y:S01]  /*89e0*/  HMMA.16816.F32 R176, R152, R146, R176 ;  /* 0x0000009298b0723c */ /* 0x000fe200000018b0 */
[----:B------:R-:W-:Y:S01]  /*89f0*/  LDSM.16.M88.4 R144, [R192+0x5000] ;  /* 0x00500000c090783b */ /* 0x000fe20000000200 */
[----:B------:R-:W2:Y:S04]  /*8a00*/  MUFU.TANH R161, R161 ;  /* 0x000000a100a17308 */ /* 0x000ea80000002400 */
[----:B-----5:R-:W-:Y:S01]  /*8a10*/  HMMA.16816.F32 R156, R32, R20, R156 ;  /* 0x00000014209c723c */ /* 0x020fe2000000189c */
[----:B------:R-:W-:-:S03]  /*8a20*/  FMUL.FTZ R12, R12, UR25 ;  /* 0x000000190c0c7c20 */ /* 0x000fc60008410000 */
[----:B------:R-:W-:Y:S02]  /*8a30*/  MUFU.TANH R0, R0 ;  /* 0x0000000000007308 */ /* 0x000fe40000002400 */
[----:B------:R-:W-:Y:S01]  /*8a40*/  HMMA.16816.F32 R136, R24, R174, R136 ;  /* 0x000000ae1888723c */ /* 0x000fe20000001888 */
[----:B------:R-:W-:Y:S02]  /*8a50*/  FMUL.FTZ R20, R19, UR25 ;  /* 0x0000001913147c20 */ /* 0x000fe40008410000 */
[----:B------:R-:W4:Y:S03]  /*8a60*/  LDSM.16.M88.4 R16, [R205+0xb800] ;  /* 0x00b80000cd10783b */ /* 0x000f260000000200 */
[----:B-1----:R-:W-:Y:S01]  /*8a70*/  HMMA.16816.F32 R228, R164, R28, R228 ;  /* 0x0000001ca4e4723c */ /* 0x002fe200000018e4 */
[----:B------:R1:W-:Y:S05]  /*8a80*/  MUFU.TANH R21, R12 ;  /* 0x0000000c00157308 */ /* 0x0003ea0000002400 */
[----:B------:R-:W-:Y:S03]  /*8a90*/  HMMA.16816.F32 R140, R8, R148, R140 ;  /* 0x00000094088c723c */ /* 0x000fe6000000188c */
[----:B------:R-:W5:Y:S03]  /*8aa0*/  MUFU.TANH R20, R20 ;  /* 0x0000001400147308 */ /* 0x000f660000002400 */
[----:B------:R-:W-:Y:S01]  /*8ab0*/  HMMA.16816.F32 R176, R32, R22, R176 ;  /* 0x0000001620b0723c */ /* 0x000fe200000018b0 */
[----:B------:R-:W-:-:S04]  /*8ac0*/  FMUL.FTZ R148, R13, UR25 ;  /* 0x000000190d947c20 */ /* 0x000fc80008410000 */
[----:B------:R-:W-:Y:S01]  /*8ad0*/  MUFU.TANH R28, R148 ;  /* 0x00000094001c7308 */ /* 0x000fe20000002400 */
[----:B------:R-:W-:Y:S01]  /*8ae0*/  HMMA.16816.F32 R168, R164, R30, R168 ;  /* 0x0000001ea4a8723c */ /* 0x000fe200000018a8 */
[----:B------:R-:W-:Y:S01]  /*8af0*/  FMUL.FTZ R22, R14, UR25 ;  /* 0x000000190e167c20 */ /* 0x000fe20008410000 */
[----:B------:R-:W-:Y:S02]  /*8b00*/  FMUL.FTZ R23, R15, UR25 ;  /* 0x000000190f177c20 */ /* 0x000fe40008410000 */
[----:B-1----:R-:W1:Y:S02]  /*8b10*/  LDSM.16.M88.4 R12, [R184] ;  /* 0x00000000b80c783b */ /* 0x002e640000000200 */
[----:B---3--:R-:W-:Y:S01]  /*8b20*/  HMMA.16816.F32 R156, R24, R4, R156 ;  /* 0x00000004189c723c */ /* 0x008fe2000000189c */
[----:B------:R-:W3:Y:S05]  /*8b30*/  MUFU.TANH R22, R22 ;  /* 0x0000001600167308 */ /* 0x000eea0000002400 */
[----:B------:R-:W-:Y:S01]  /*8b40*/  FMUL.FTZ R140, R140, UR25 ;  /* 0x000000198c8c7c20 */ /* 0x000fe20008410000 */
[----:B------:R-:W-:Y:S01]  /*8b50*/  HMMA.16816.F32 R136, R8, R150, R136 ;  /* 0x000000960888723c */ /* 0x000fe20000001888 */
[----:B------:R-:W-:Y:S01]  /*8b60*/  FMUL.FTZ R29, R141, UR25 ;  /* 0x000000198d1d7c20 */ /* 0x000fe20008410000 */
[----:B------:R-:W3:Y:S01]  /*8b70*/  MUFU.TANH R23, R23 ;  /* 0x0000001700177308 */ /* 0x000ee20000002400 */
[----:B------:R-:W-:Y:S01]  /*8b80*/  FMUL.FTZ R30, R143, UR25 ;  /* 0x000000198f1e7c20 */ /* 0x000fe20008410000 */
[----:B------:R-:W-:-:S02]  /*8b90*/  FMUL.FTZ R142, R142, UR25 ;  /* 0x000000198e8e7c20 */ /* 0x000fc40008410000 */
[C---:B----4-:R-:W-:Y:S04]  /*8ba0*/  HMMA.16816.F32 R228, R152.reuse, R16, R228 ;  /* 0x0000001098e4723c */ /* 0x050fe800000018e4 */
[----:B------:R4:W3:Y:S02]  /*8bb0*/  MUFU.TANH R151, R140 ;  /* 0x0000008c00977308 */ /* 0x0008e40000002400 */
[----:B------:R-:W-:Y:S01]  /*8bc0*/  HMMA.16816.F32 R168, R152, R18, R168 ;  /* 0x0000001298a8723c */ /* 0x000fe200000018a8 */
[----:B------:R-:W-:Y:S05]  /*8bd0*/  LDSM.16.M88.4 R16, [R192+0x5800] ;  /* 0x00580000c010783b */ /* 0x000fea0000000200 */
[----:B------:R-:W-:Y:S01]  /*8be0*/  HMMA.16816.F32 R176, R24, R6, R176 ;  /* 0x0000000618b0723c */ /* 0x000fe200000018b0 */
[----:B------:R-:W2:Y:S01]  /*8bf0*/  LDSM.16.M88.4 R4, [R199+0xb800] ;  /* 0x00b80000c704783b */ /* 0x000ea20000000200 */
[----:B------:R-:W-:Y:S01]  /*8c00*/  MUFU.TANH R29, R29 ;  /* 0x0000001d001d7308 */ /* 0x000fe20000002400 */
[----:B------:R-:W-:-:S04]  /*8c10*/  DEPBAR.LE SB0, 0x0 ;  /* 0x000080000000791a */ /* 0x000fc80000000000 */
[----:B------:R-:W-:Y:S01]  /*8c20*/  HMMA.16816.F32 R156, R8, R144, R156 ;  /* 0x00000090089c723c */ /* 0x000fe2000000189c */
[----:B------:R-:W-:Y:S01]  /*8c30*/  FMUL.FTZ R31, R136, UR25 ;  /* 0x00000019881f7c20 */ /* 0x000fe20008410000 */
[----:B----4-:R-:W4:Y:S01]  /*8c40*/  S2R R140, SR_TID.X ;  /* 0x00000000008c7919 */ /* 0x010f220000002100 */
[----:B------:R5:W3:Y:S01]  /*8c50*/  MUFU.TANH R174, R142 ;  /* 0x0000008e00ae7308 */ /* 0x000ae20000002400 */
[----:B------:R-:W-:Y:S01]  /*8c60*/  FMUL.FTZ R137, R137, UR25 ;  /* 0x0000001989897c20 */ /* 0x000fe20008410000 */
[----:B------:R-:W-:Y:S01]  /*8c70*/  FMUL.FTZ R138, R138, UR25 ;  /* 0x000000198a8a7c20 */ /* 0x000fe20008410000 */
[----:B-1----:R-:W-:Y:S01]  /*8c80*/  HMMA.16816.F32 R228, R32, R12, R228 ;  /* 0x0000000c20e4723c */ /* 0x002fe200000018e4 */
[----:B------:R-:W-:-:S04]  /*8c90*/  FMUL.FTZ R139, R139, UR25 ;  /* 0x000000198b8b7c20 */ /* 0x000fc80008410000 */
[----:B------:R-:W1:Y:S01]  /*8ca0*/  MUFU.TANH R30, R30 ;  /* 0x0000001e001e7308 */ /* 0x000e620000002400 */
[----:B------:R-:W-:Y:S01]  /*8cb0*/  HMMA.16816.F32 R168, R32, R14, R168 ;  /* 0x0000000e20a8723c */ /* 0x000fe200000018a8 */
[----:B------:R-:W-:-:S05]  /*8cc0*/  IMAD.U32 R12, RZ, RZ, UR16 ;  /* 0x00000010ff0c7e24 */ /* 0x000fca000f8e00ff */
[----:B------:R-:W-:Y:S01]  /*8cd0*/  HMMA.16816.F32 R176, R8, R146, R176 ;  /* 0x0000009208b0723c */ /* 0x000fe200000018b0 */
[----:B------:R-:W1:Y:S05]  /*8ce0*/  MUFU.TANH R31, R31 ;  /* 0x0000001f001f7308 */ /* 0x000e6a0000002400 */
[----:B------:R-:W-:Y:S01]  /*8cf0*/  FMUL.FTZ R144, R159, UR25 ;  /* 0x000000199f907c20 */ /* 0x000fe20008410000 */
[----:B------:R-:W-:Y:S01]  /*8d00*/  FMUL.FTZ R147, R156, UR25 ;  /* 0x000000199c937c20 */ /* 0x000fe20008410000 */
[----:B------:R-:W-:Y:S01]  /*8d10*/  FMUL.FTZ R146, R158, UR25 ;  /* 0x000000199e927c20 */ /* 0x000fe20008410000 */
[----:B------:R-:W-:Y:S01]  /*8d20*/  MUFU.TANH R149, R137 ;  /* 0x0000008900957308 */ /* 0x000fe20000002400 */
[----:B------:R-:W-:Y:S01]  /*8d30*/  FMUL.FTZ R145, R157, UR25 ;  /* 0x000000199d917c20 */ /* 0x000fe20008410000 */
[----:B----4-:R-:W-:Y:S01]  /*8d40*/  IMAD.SHL.U32 R13, R140, 0x2, RZ ;  /* 0x000000028c0d7824 */ /* 0x010fe200078e00ff */
[C---:B--2---:R-:W-:Y:S05]  /*8d50*/  HMMA.16816.F32 R228, R24.reuse, R4, R228 ;  /* 0x0000000418e4723c */ /* 0x044fea00000018e4 */
[----:B------:R-:W2:Y:S01]  /*8d60*/  MUFU.TANH R150, R138 ;  /* 0x0000008a00967308 */ /* 0x000ea20000002400 */
[----:B------:R-:W-:Y:S01]  /*8d70*/  LOP3.LUT R13, R13, 0x6, RZ, 0xc0, !PT ;  /* 0x000000060d0d7812 */ /* 0x000fe200078ec0ff */
[----:B------:R-:W-:Y:S05]  /*8d80*/  HMMA.16816.F32 R168, R24, R6, R168 ;  /* 0x0000000618a8723c */ /* 0x000fea00000018a8 */
[----:B------:R-:W-:Y:S01]  /*8d90*/  FMUL.FTZ R143, R176, UR25 ;  /* 0x00000019b08f7c20 */ /* 0x000fe20008410000 */
[----:B------:R-:W-:Y:S01]  /*8da0*/  FMUL.FTZ R141, R177, UR25 ;  /* 0x00000019b18d7c20 */ /* 0x000fe20008410000 */
[----:B------:R-:W-:Y:S01]  /*8db0*/  IMAD R4, R12, 0x40, R13 ;  /* 0x000000400c047824 */ /* 0x000fe200078e020d */
[----:B------:R4:W2:Y:S01]  /*8dc0*/  MUFU.TANH R148, R139 ;  /* 0x0000008b00947308 */ /* 0x0008a20000002400 */
[----:B-----5:R-:W-:Y:S01]  /*8dd0*/  FMUL.FTZ R142, R178, UR25 ;  /* 0x00000019b28e7c20 */ /* 0x020fe20008410000 */
[----:B------:R-:W-:Y:S01]  /*8de0*/  FMUL.FTZ R140, R179, UR25 ;  /* 0x00000019b38c7c20 */ /* 0x000fe20008410000 */
[----:B------:R-:W-:-:S02]  /*8df0*/  VIADD R5, R4, 0x1 ;  /* 0x0000000104057836 */ /* 0x000fc40000000000 */
[C---:B------:R-:W-:Y:S02]  /*8e00*/  VIADD R12, R4.reuse, 0x8 ;  /* 0x00000008040c7836 */ /* 0x040fe40000000000 */
[C---:B------:R-:W-:Y:S01]  /*8e10*/  VIADD R6, R4.reuse, 0x10 ;  /* 0x0000001004067836 */ /* 0x040fe20000000000 */
[CC--:B------:R-:W-:Y:S01]  /*8e20*/  ISETP.GE.AND P3, PT, R5.reuse, R135.reuse, PT ;  /* 0x000000870500720c */ /* 0x0c0fe20003f66270 */
[----:B------:R-:W5:Y:S01]  /*8e30*/  MUFU.TANH R147, R147 ;  /* 0x0000009300937308 */ /* 0x000f620000002400 */
[-C--:B------:R-:W-:Y:S01]  /*8e40*/  ISETP.GE.AND P2, PT, R5, R2.reuse, PT ;  /* 0x000000020500720c */ /* 0x080fe20003f46270 */
[----:B------:R-:W-:Y:S01]  /*8e50*/  VIADD R13, R4, 0x18 ;  /* 0x00000018040d7836 */ /* 0x000fe20000000000 */
[----:B------:R-:W-:Y:S02]  /*8e60*/  FSEL R5, R161, -INF , !P3 ;  /* 0xff800000a1057808 */ /* 0x000fe40005800000 */
[CC--:B------:R-:W-:Y:S01]  /*8e70*/  ISETP.GE.AND P1, PT, R12.reuse, R135.reuse, PT ;  /* 0x000000870c00720c */ /* 0x0c0fe20003f26270 */
[C---:B------:R-:W-:Y:S01]  /*8e80*/  HMMA.16816.F32 R228, R8.reuse, R16, R228 ;  /* 0x0000001008e4723c */ /* 0x040fe200000018e4 */
[----:B------:R-:W-:Y:S01]  /*8e90*/  ISETP.GE.AND P3, PT, R12, R2, PT ;  /* 0x000000020c00720c */ /* 0x000fe20003f66270 */
[----:B------:R-:W-:Y:S01]  /*8ea0*/  VIADD R12, R4, 0x9 ;  /* 0x00000009040c7836 */ /* 0x000fe20000000000 */
[----:B------:R-:W-:Y:S01]  /*8eb0*/  FSEL R20, R20, -INF , !P2 ;  /* 0xff80000014147808 */ /* 0x000fe20005000000 */
[----:B------:R-:W5:Y:S01]  /*8ec0*/  MUFU.TANH R146, R146 ;  /* 0x0000009200927308 */ /* 0x000f620000002400 */
[----:B------:R-:W-:Y:S01]  /*8ed0*/  FSEL R21, R21, -INF , !P1 ;  /* 0xff80000015157808 */ /* 0x000fe20004800000 */
[----:B------:R-:W-:Y:S01]  /*8ee0*/  HMMA.16816.F32 R8, R8, R18, R168 ;  /* 0x000000120808723c */ /* 0x000fe200000018a8 */
[----:B------:R-:W-:-:S02]  /*8ef0*/  ISETP.GE.AND P2, PT, R12, R135, PT ;  /* 0x000000870c00720c */ /* 0x000fc40003f46270 */
[-C--:B------:R-:W-:Y:S01]  /*8f00*/  ISETP.GE.AND P1, PT, R12, R2.reuse, PT ;  /* 0x000000020c00720c */ /* 0x080fe20003f26270 */
[----:B------:R-:W-:Y:S01]  /*8f10*/  VIADD R12, R4, 0x11 ;  /* 0x00000011040c7836 */ /* 0x000fe20000000000 */
[----:B---3--:R-:W-:Y:S01]  /*8f20*/  FSEL R22, R22, -INF , !P3 ;  /* 0xff80000016167808 */ /* 0x008fe20005800000 */
[----:B------:R-:W3:Y:S01]  /*8f30*/  MUFU.TANH R144, R144 ;  /* 0x0000009000907308 */ /* 0x000ee20000002400 */
[----:B------:R-:W-:Y:S02]  /*8f40*/  ISETP.GE.AND P3, PT, R6, R135, PT ;  /* 0x000000870600720c */ /* 0x000fe40003f66270 */
[----:B------:R-:W-:Y:S02]  /*8f50*/  FSEL R7, R28, -INF , !P2 ;  /* 0xff8000001c077808 */ /* 0x000fe40005000000 */
[----:B------:R-:W-:Y:S02]  /*8f60*/  ISETP.GE.AND P2, PT, R6, R2, PT ;  /* 0x000000020600720c */ /* 0x000fe40003f46270 */
[----:B------:R-:W-:Y:S01]  /*8f70*/  FSEL R6, R23, -INF , !P1 ;  /* 0xff80000017067808 */ /* 0x000fe20004800000 */
[----:B------:R-:W3:Y:S01]  /*8f80*/  MUFU.TANH R143, R143 ;  /* 0x0000008f008f7308 */ /* 0x000ee20000002400 */
[----:B------:R-:W-:-:S02]  /*8f90*/  FSEL R151, R151, -INF , !P3 ;  /* 0xff80000097977808 */ /* 0x000fc40005800000 */
[CC--:B------:R-:W-:Y:S01]  /*8fa0*/  ISETP.GE.AND P1, PT, R12.reuse, R135.reuse, PT ;  /* 0x000000870c00720c */ /* 0x0c0fe20003f26270 */
[----:B------:R-:W-:Y:S01]  /*8fb0*/  FMUL.FTZ R169, R229, UR25 ;  /* 0x00000019e5a97c20 */ /* 0x000fe20008410000 */
[-C--:B------:R-:W-:Y:S01]  /*8fc0*/  ISETP.GE.AND P3, PT, R12, R2.reuse, PT ;  /* 0x000000020c00720c */ /* 0x080fe20003f66270 */
[----:B------:R-:W-:Y:S01]  /*8fd0*/  VIADD R12, R4, 0x19 ;  /* 0x00000019040c7836 */ /* 0x000fe20000000000 */
[----:B------:R-:W-:Y:S01]  /*8fe0*/  FSEL R174, R174, -INF , !P2 ;  /* 0xff800000aeae7808 */ /* 0x000fe20005000000 */
[----:B------:R-:W3:Y:S01]  /*8ff0*/  MUFU.TANH R145, R145 ;  /* 0x0000009100917308 */ /* 0x000ee20000002400 */
[----:B----4-:R-:W-:Y:S01]  /*9000*/  FSEL R139, R29, -INF , !P1 ;  /* 0xff8000001d8b7808 */ /* 0x010fe20004800000 */
[----:B------:R-:W-:Y:S01]  /*9010*/  FMUL.FTZ R166, R230, UR25 ;  /* 0x00000019e6a67c20 */ /* 0x000fe20008410000 */
[CC--:B------:R-:W-:Y:S01]  /*9020*/  ISETP.GE.AND P2, PT, R13.reuse, R135.reuse, PT ;  /* 0x000000870d00720c */ /* 0x0c0fe20003f46270 */
[----:B------:R-:W-:Y:S01]  /*9030*/  FMUL.FTZ R167, R8, UR25 ;  /* 0x0000001908a77c20 */ /* 0x000fe20008410000 */
[-C--:B------:R-:W-:Y:S01]  /*9040*/  ISETP.GE.AND P1, PT, R13, R2.reuse, PT ;  /* 0x000000020d00720c */ /* 0x080fe20003f26270 */
[----:B------:R-:W-:Y:S01]  /*9050*/  VIADD R13, R4, 0x20 ;  /* 0x00000020040d7836 */ /* 0x000fe20000000000 */
[----:B-1----:R-:W-:Y:S01]  /*9060*/  FSEL R176, R30, -INF , !P3 ;  /* 0xff8000001eb07808 */ /* 0x002fe20005800000 */
[----:B------:R-:W1:Y:S01]  /*9070*/  MUFU.TANH R141, R141 ;  /* 0x0000008d008d7308 */ /* 0x000e620000002400 */
[-C--:B------:R-:W-:Y:S01]  /*9080*/  ISETP.GE.AND P3, PT, R12, R135.reuse, PT ;  /* 0x000000870c00720c */ /* 0x080fe20003f66270 */
[----:B------:R-:W-:Y:S01]  /*9090*/  FMUL.FTZ R9, R9, UR25 ;  /* 0x0000001909097c20 */ /* 0x000fe20008410000 */
[----:B------:R-:W-:Y:S01]  /*90a0*/  FSEL R137, R31, -INF , !P2 ;  /* 0xff8000001f897808 */ /* 0x000fe20005000000 */
[----:B------:R-:W-:Y:S01]  /*90b0*/  FMUL.FTZ R228, R228, UR25 ;  /* 0x00000019e4e47c20 */ /* 0x000fe20008410000 */
[-C--:B------:R-:W-:Y:S01]  /*90c0*/  ISETP.GE.AND P2, PT, R12, R2.reuse, PT ;  /* 0x000000020c00720c */ /* 0x080fe20003f46270 */
[----:B------:R-:W-:Y:S01]  /*90d0*/  VIADD R12, R4, 0x21 ;  /* 0x00000021040c7836 */ /* 0x000fe20000000000 */
[----:B--2---:R-:W-:Y:S01]  /*90e0*/  FSEL R150, R150, -INF , !P1 ;  /* 0xff80000096967808 */ /* 0x004fe20004800000 */
[----:B------:R-:W2:Y:S01]  /*90f0*/  MUFU.TANH R142, R142 ;  /* 0x0000008e008e7308 */ /* 0x000ea20000002400 */
[----:B------:R-:W-:Y:S01]  /*9100*/  FSEL R149, R149, -INF , !P3 ;  /* 0xff80000095957808 */ /* 0x000fe20005800000 */
[----:B------:R-:W-:Y:S01]  /*9110*/  FMUL.FTZ R164, R231, UR25 ;  /* 0x00000019e7a47c20 */ /* 0x000fe20008410000 */
[CC--:B------:R-:W-:Y:S01]  /*9120*/  ISETP.GE.AND P1, PT, R13.reuse, R135.reuse, PT ;  /* 0x000000870d00720c */ /* 0x0c0fe20003f26270 */
[C---:B------:R-:W-:Y:S01]  /*9130*/  VIADD R8, R4.reuse, 0x38 ;  /* 0x0000003804087836 */ /* 0x040fe20000000000 */
[-C--:B------:R-:W-:Y:S01]  /*9140*/  ISETP.GE.AND P3, PT, R13, R2.reuse, PT ;  /* 0x000000020d00720c */ /* 0x080fe20003f66270 */
[----:B------:R-:W-:Y:S01]  /*9150*/  VIADD R13, R4, 0x28 ;  /* 0x00000028040d7836 */ /* 0x000fe20000000000 */
[----:B------:R-:W-:Y:S01]  /*9160*/  FSEL R148, R148, -INF , !P2 ;  /* 0xff80000094947808 */ /* 0x000fe20005000000 */
[----:B------:R-:W4:Y:S01]  /*9170*/  MUFU.TANH R140, R140 ;  /* 0x0000008c008c7308 */ /* 0x000f220000002400 */
[----:B-----5:R-:W-:Y:S01]  /*9180*/  FSEL R147, R147, -INF , !P1 ;  /* 0xff80000093937808 */ /* 0x020fe20004800000 */
[----:B------:R-:W-:Y:S01]  /*9190*/  FMUL.FTZ R10, R10, UR25 ;  /* 0x000000190a0a7c20 */ /* 0x000fe20008410000 */
[CC--:B------:R-:W-:Y:S01]  /*91a0*/  ISETP.GE.AND P2, PT, R12.reuse, R135.reuse, PT ;  /* 0x000000870c00720c */ /* 0x0c0fe20003f46270 */
[----:B------:R-:W-:Y:S01]  /*91b0*/  FMUL.FTZ R11, R11, UR25 ;  /* 0x000000190b0b7c20 */ /* 0x000fe20008410000 */
[----:B------:R-:W-:Y:S01]  /*91c0*/  ISETP.GE.AND P1, PT, R12, R2, PT ;  /* 0x000000020c00720c */ /* 0x000fe20003f26270 */
[----:B------:R-:W-:Y:S01]  /*91d0*/  VIADD R12, R4, 0x29 ;  /* 0x00000029040c7836 */ /* 0x000fe20000000000 */
[----:B------:R-:W-:Y:S01]  /*91e0*/  FSEL R146, R146, -INF , !P3 ;  /* 0xff80000092927808 */ /* 0x000fe20005800000 */
[----:B------:R-:W-:Y:S01]  /*91f0*/  MUFU.TANH R169, R169 ;  /* 0x000000a900a97308 */ /* 0x000fe20000002400 */
[----:B------:R-:W-:-:S02]  /*9200*/  ISETP.GE.AND P3, PT, R13, R135, PT ;  /* 0x000000870d00720c */ /* 0x000fc40003f66270 */
[----:B---3--:R-:W-:Y:S02]  /*9210*/  FSEL R144, R144, -INF , !P1 ;  /* 0xff80000090907808 */ /* 0x008fe40004800000 */
[----:B------:R-:W-:Y:S02]  /*9220*/  FSEL R143, R143, -INF , !P3 ;  /* 0xff8000008f8f7808 */ /* 0x000fe40005800000 */
[----:B------:R-:W-:Y:S01]  /*9230*/  FSEL R145, R145, -INF , !P2 ;  /* 0xff80000091917808 */ /* 0x000fe20005000000 */
[----:B------:R-:W3:Y:S01]  /*9240*/  MUFU.TANH R166, R166 ;  /* 0x000000a600a67308 */ /* 0x000ee20000002400 */
[C---:B------:R-:W-:Y:S02]  /*9250*/  ISETP.GE.AND P1, PT, R12.reuse, R135, PT ;  /* 0x000000870c00720c */ /* 0x040fe40003f26270 */
[-C--:B------:R-:W-:Y:S01]  /*9260*/  ISETP.GE.AND P3, PT, R12, R2.reuse, PT ;  /* 0x000000020c00720c */ /* 0x080fe20003f66270 */
[----:B------:R-:W-:Y:S01]  /*9270*/  VIADD R12, R4, 0x30 ;  /* 0x00000030040c7836 */ /* 0x000fe20000000000 */
[----:B------:R-:W-:-:S02]  /*9280*/  ISETP.GE.AND P2, PT, R13, R2, PT ;  /* 0x000000020d00720c */ /* 0x000fc40003f46270 */
[----:B-1----:R-:W-:Y:S01]  /*9290*/  FSEL R141, R141, -INF , !P1 ;  /* 0xff8000008d8d7808 */ /* 0x002fe20004800000 */
[----:B------:R-:W1:Y:S01]  /*92a0*/  MUFU.TANH R167, R167 ;  /* 0x000000a700a77308 */ /* 0x000e620000002400 */
[----:B--2---:R-:W-:Y:S02]  /*92b0*/  FSEL R142, R142, -INF , !P2 ;  /* 0xff8000008e8e7808 */ /* 0x004fe40005000000 */
[CC--:B------:R-:W-:Y:S02]  /*92c0*/  ISETP.GE.AND P2, PT, R12.reuse, R135.reuse, PT ;  /* 0x000000870c00720c */ /* 0x0c0fe40003f46270 */
[----:B------:R-:W-:Y:S01]  /*92d0*/  ISETP.GE.AND P1, PT, R12, R2, PT ;  /* 0x000000020c00720c */ /* 0x000fe20003f26270 */
[----:B------:R-:W-:Y:S01]  /*92e0*/  VIADD R12, R4, 0x31 ;  /* 0x00000031040c7836 */ /* 0x000fe20000000000 */
[----:B----4-:R-:W-:Y:S01]  /*92f0*/  FSEL R140, R140, -INF , !P3 ;  /* 0xff8000008c8c7808 */ /* 0x010fe20005800000 */
[----:B------:R-:W2:Y:S01]  /*9300*/  MUFU.TANH R165, R9 ;  /* 0x0000000900a57308 */ /* 0x000ea20000002400 */
[----:B---3--:R-:W-:Y:S01]  /*9310*/  FSEL R166, R166, -INF , !P1 ;  /* 0xff800000a6a67808 */ /* 0x008fe20004800000 */
[----:B------:R-:W-:Y:S01]  /*9320*/  BAR.SYNC.DEFER_BLOCKING 0x0 ;  /* 0x0000000000007b1d */ /* 0x000fe20000010000 */
[----:B------:R-:W-:-:S02]  /*9330*/  ISETP.GE.AND P3, PT, R12, R135, PT ;  /* 0x000000870c00720c */ /* 0x000fc40003f66270 */
[C---:B------:R-:W-:Y:S02]  /*9340*/  ISETP.GE.AND P1, PT, R8.reuse, R135, PT ;  /* 0x000000870800720c */ /* 0x040fe40003f26270 */
[----:B------:R-:W-:Y:S01]  /*9350*/  FSEL R169, R169, -INF , !P3 ;  /* 0xff800000a9a97808 */ /* 0x000fe20005800000 */
[----:B------:R-:W3:Y:S01]  /*9360*/  MUFU.TANH R171, R228 ;  /* 0x000000e400ab7308 */ /* 0x000ee20000002400 */
[----:B------:R-:W-:Y:S01]  /*9370*/  ISETP.GE.AND P3, PT, R8, R2, PT ;  /* 0x000000020800720c */ /* 0x000fe20003f66270 */
[----:B------:R-:W-:Y:S01]  /*9380*/  VIADD R8, R4, 0x39 ;  /* 0x0000003904087836 */ /* 0x000fe20000000000 */
[----:B-1----:R-:W-:-:S04]  /*9390*/  FSEL R167, R167, -INF , !P1 ;  /* 0xff800000a7a77808 */ /* 0x002fc80004800000 */
[----:B------:R-:W-:Y:S01]  /*93a0*/  ISETP.GE.AND P1, PT, R8, R135, PT ;  /* 0x000000870800720c */ /* 0x000fe20003f26270 */
[----:B------:R-:W1:Y:S03]  /*93b0*/  MUFU.TANH R164, R164 ;  /* 0x000000a400a47308 */ /* 0x000e660000002400 */
[----:B--2---:R-:W-:Y:S02]  /*93c0*/  FSEL R165, R165, -INF , !P1 ;  /* 0xff800000a5a57808 */ /* 0x004fe40004800000 */
[----:B------:R-:W-:-:S03]  /*93d0*/  PLOP3.LUT P1, PT, PT, PT, UP0, 0x80, 0x0 ;  /* 0x000000000000781c */ /* 0x000fc60003f2f008 */
[----:B------:R-:W2:Y:S01]  /*93e0*/  MUFU.TANH R162, R10 ;  /* 0x0000000a00a27308 */ /* 0x000ea20000002400 */
[----:B---3--:R-:W-:Y:S02]  /*93f0*/  FSEL R171, R171, -INF , !P2 ;  /* 0xff800000abab7808 */ /* 0x008fe40005000000 */
[----:B------:R-:W-:-:S05]  /*9400*/  ISETP.GE.AND P2, PT, R12, R2, PT ;  /* 0x000000020c00720c */ /* 0x000fca0003f46270 */
[----:B------:R-:W3:Y:S01]  /*9410*/  MUFU.TANH R160, R160 ;  /* 0x000000a000a07308 */ /* 0x000ee20000002400 */
[----:B-1----:R-:W-:Y:S02]  /*9420*/  FSEL R164, R164, -INF , !P2 ;  /* 0xff800000a4a47808 */ /* 0x002fe40005000000 */
[----:B------:R-:W-:-:S04]  /*9430*/  ISETP.GE.AND P2, PT, R4, R135, PT ;  /* 0x000000870400720c */ /* 0x000fc80003f46270 */
[----:B------:R-:W-:Y:S01]  /*9440*/  FSEL R9, R0, -INF , !P2 ;  /* 0xff80000000097808 */ /* 0x000fe20005000000 */
[----:B------:R-:W1:Y:S01]  /*9450*/  MUFU.TANH R161, R11 ;  /* 0x0000000b00a17308 */ /* 0x000e620000002400 */
[----:B--2---:R-:W-:Y:S02]  /*9460*/  FSEL R162, R162, -INF , !P3 ;  /* 0xff800000a2a27808 */ /* 0x004fe40005800000 */
[-C--:B------:R-:W-:Y:S02]  /*9470*/  ISETP.GE.AND P3, PT, R4, R2.reuse, PT ;  /* 0x000000020400720c */ /* 0x080fe40003f66270 */
[----:B------:R-:W-:Y:S02]  /*9480*/  ISETP.GE.AND P2, PT, R8, R2, PT ;  /* 0x000000020800720c */ /* 0x000fe40003f46270 */
[----:B---3--:R-:W-:Y:S02]  /*9490*/  FSEL R160, R160, -INF , !P3 ;  /* 0xff800000a0a07808 */ /* 0x008fe40005800000 */
[----:B-1----:R-:W-:Y:S01]  /*94a0*/  FSEL R161, R161, -INF , !P2 ;  /* 0xff800000a1a17808 */ /* 0x002fe20005000000 */
        /* <DEDUP_REMOVED lines=73> */
.L_x_815:
[----:B------:R-:W-:-:S04]  /*9940*/  ULEA UR18, -UR8, URZ, 0x6 ;  /* 0x0000003f08127291 */ /* 0x000fc8000f8e313f */
[----:B------:R-:W-:-:S12]  /*9950*/  USHF.R.S32.HI UR6, URZ, 0x1f, UR18 ;  /* 0x0000001f3f067899 */ /* 0x000fd80008011412 */
.L_x_816:
        /* <DEDUP_REMOVED lines=123> */
.L_x_818:
[----:B------:R-:W-:Y:S05]  /*a110*/  BSYNC B0 ;  /* 0x0000000000007941 */ /* 0x000fea0003800000 */
.L_x_817:
[----:B------:R-:W0:Y:S01]  /*a120*/  LDGDEPBAR ;  /* 0x00000000000079af */ /* 0x000e220000000000 */
[----:B-12---:R-:W-:Y:S01]  /*a130*/  IMAD.U32 R11, RZ, RZ, UR18 ;  /* 0x00000012ff0b7e24 */ /* 0x006fe2000f8e00ff */
[----:B------:R-:W-:Y:S01]  /*a140*/  MOV R0, UR6 ;  /* 0x0000000600007c02 */ /* 0x000fe20008000f00 */
[----:B------:R-:W-:-:S03]  /*a150*/  IMAD.U32 R2, RZ, RZ, UR18 ;  /* 0x00000012ff027e24 */ /* 0x000fc6000f8e00ff */
[----:B------:R-:W-:-:S04]  /*a160*/  LEA R216, P1, R11, R216, 0x1 ;  /* 0x000000d80bd87211 */ /* 0x000fc800078208ff */
[----:B------:R-:W-:-:S09]  /*a170*/  LEA.HI.X R217, R2, R217, R0, 0x1, P1 ;  /* 0x000000d902d97211 */ /* 0x000fd200008f0c00 */
.L_x_814:
        /* <DEDUP_REMOVED lines=37> */
[----:B-1----:R-:W-:Y:S02]  /*a3d0*/  FMNMX.FTZ R11, R2, R11, !PT ;  /* 0x0000000b020b7209 */ /* 0x002fe40007810000 */
        /* <DEDUP_REMOVED lines=9> */
[----:B------:R-:W-:-:S04]  /*a470*/  FSEL R168, R168, RZ, P2 ;  /* 0x000000ffa8a87208 */ /* 0x000fc80001000000 */
[----:B------:R-:W-:Y:S01]  /*a480*/  FSEL R163, R163, RZ, P1 ;  /* 0x000000ffa3a37208 */ /* 0x000fe20000800000 */
[--C-:B------:R-:W-:Y:S01]  /*a490*/  FFMA.FTZ R155, R5, UR19, -R168.reuse ;  /* 0x00000013059b7c23 */ /* 0x100fe200080108a8 */
[----:B------:R-:W-:Y:S01]  /*a4a0*/  FSEL R5, R158, RZ, P2 ;  /* 0x000000ff9e057208 */ /* 0x000fe20001000000 */
[--C-:B------:R-:W-:Y:S01]  /*a4b0*/  FFMA.FTZ R156, R9, UR19, -R168.reuse ;  /* 0x00000013099c7c23 */ /* 0x100fe200080108a8 */
[--C-:B------:R-:W-:Y:S01]  /*a4c0*/  FFMA.FTZ R154, R21, UR19, -R168.reuse ;  /* 0x00000013159a7c23 */ /* 0x100fe200080108a8 */
[----:B------:R-:W-:Y:S01]  /*a4d0*/  FFMA.FTZ R159, R6, UR19, -R163 ;  /* 0x00000013069f7c23 */ /* 0x000fe200080108a3 */
[----:B------:R-:W-:Y:S01]  /*a4e0*/  FSEL R6, R157, RZ, P1 ;  /* 0x000000ff9d067208 */ /* 0x000fe20000800000 */
[----:B------:R-:W-:Y:S01]  /*a4f0*/  FADD.FTZ R4, R132, -R5 ;  /* 0x8000000584047221 */ /* 0x000fe20000010000 */
[--C-:B------:R-:W-:Y:S01]  /*a500*/  FFMA.FTZ R152, R160, UR19, -R163.reuse ;  /* 0x00000013a0987c23 */ /* 0x100fe200080108a3 */
[----:B------:R-:W-:Y:S01]  /*a510*/  FFMA.FTZ R153, R7, UR19, -R168 ;  /* 0x0000001307997c23 */ /* 0x000fe200080108a8 */
[--C-:B------:R-:W-:Y:S01]  /*a520*/  FFMA.FTZ R2, R20, UR19, -R163.reuse ;  /* 0x0000001314027c23 */ /* 0x100fe200080108a3 */
[----:B------:R-:W-:Y:S01]  /*a530*/  FADD.FTZ R6, R3, -R6 ;  /* 0x8000000603067221 */ /* 0x000fe20000010000 */
[--C-:B------:R-:W-:Y:S01]  /*a540*/  FFMA.FTZ R0, R22, UR19, -R163.reuse ;  /* 0x0000001316007c23 */ /* 0x100fe200080108a3 */
[----:B------:R-:W-:Y:S01]  /*a550*/  FMUL.FTZ R160, R4, UR19 ;  /* 0x0000001304a07c20 */ /* 0x000fe20008410000 */
[----:B------:R-:W-:Y:S01]  /*a560*/  MUFU.EX2 R156, R156 ;  /* 0x0000009c009c7308 */ /* 0x000fe20000000800 */
[----:B------:R-:W-:Y:S01]  /*a570*/  FMUL.FTZ R3, R6, UR19 ;  /* 0x0000001306037c20 */ /* 0x000fe20008410000 */
[----:B------:R-:W1:Y:S01]  /*a580*/  LDSM.16.MT88.4 R8, [R200+0xc000] ;  /* 0x00c00000c808783b */ /* 0x000e620000004200 */
[--C-:B------:R-:W-:Y:S01]  /*a590*/  FFMA.FTZ R173, R139, UR19, -R168.reuse ;  /* 0x000000138bad7c23 */ /* 0x100fe200080108a8 */
[--C-:B------:R-:W-:Y:S01]  /*a5a0*/  FFMA.FTZ R172, R137, UR19, -R168.reuse ;  /* 0x0000001389ac7c23 */ /* 0x100fe200080108a8 */
[--C-:B------:R-:W-:Y:S01]  /*a5b0*/  FFMA.FTZ R177, R176, UR19, -R163.reuse ;  /* 0x00000013b0b17c23 */ /* 0x100fe200080108a3 */
[----:B------:R-:W2:Y:S01]  /*a5c0*/  LDSM.16.MT88.4 R136, [R196+0x10000] ;  /* 0x01000000c488783b */ /* 0x000ea20000004200 */
[--C-:B------:R-:W-:Y:S01]  /*a5d0*/  FFMA.FTZ R170, R151, UR19, -R168.reuse ;  /* 0x0000001397aa7c23 */ /* 0x100fe200080108a8 */
[----:B------:R-:W3:Y:S01]  /*a5e0*/  MUFU.EX2 R155, R155 ;  /* 0x0000009b009b7308 */ /* 0x000ee20000000800 */
[--C-:B------:R-:W-:Y:S01]  /*a5f0*/  FFMA.FTZ R175, R149, UR19, -R168.reuse ;  /* 0x0000001395af7c23 */ /* 0x100fe200080108a8 */
[--C-:B------:R-:W-:Y:S01]  /*a600*/  FFMA.FTZ R174, R174, UR19, -R163.reuse ;  /* 0x00000013aeae7c23 */ /* 0x100fe200080108a3 */
[--C-:B------:R-:W-:Y:S01]  /*a610*/  FFMA.FTZ R176, R150, UR19, -R163.reuse ;  /* 0x0000001396b07c23 */ /* 0x100fe200080108a3 */
[--C-:B------:R-:W-:Y:S01]  /*a620*/  FFMA.FTZ R179, R148, UR19, -R163.reuse ;  /* 0x0000001394b37c23 */ /* 0x100fe200080108a3 */
[----:B------:R-:W-:Y:S01]  /*a630*/  LDSM.16.MT88.4 R132, [R200+0xc800] ;  /* 0x00c80000c884783b */ /* 0x000fe20000004200 */
[--C-:B------:R-:W-:Y:S01]  /*a640*/  FFMA.FTZ R178, R147, UR19, -R168.reuse ;  /* 0x0000001393b27c23 */ /* 0x100fe200080108a8 */
[--C-:B------:R-:W-:Y:S01]  /*a650*/  FFMA.FTZ R181, R145, UR19, -R168.reuse ;  /* 0x0000001391b57c23 */ /* 0x100fe200080108a8 */
[----:B------:R-:W-:Y:S01]  /*a660*/  MUFU.EX2 R154, R154 ;  /* 0x0000009a009a7308 */ /* 0x000fe20000000800 */
[--C-:B------:R-:W-:Y:S01]  /*a670*/  FFMA.FTZ R182, R146, UR19, -R163.reuse ;  /* 0x0000001392b67c23 */ /* 0x100fe200080108a3 */
[--C-:B------:R-:W-:Y:S01]  /*a680*/  FFMA.FTZ R215, R144, UR19, -R163.reuse ;  /* 0x0000001390d77c23 */ /* 0x100fe200080108a3 */
[--C-:B------:R-:W-:Y:S01]  /*a690*/  FFMA.FTZ R180, R143, UR19, -R168.reuse ;  /* 0x000000138fb47c23 */ /* 0x100fe200080108a8 */
[----:B------:R-:W-:Y:S01]  /*a6a0*/  LDSM.16.MT88.4 R144, [R200+0xf000] ;  /* 0x00f00000c890783b */ /* 0x000fe20000004200 */
[----:B------:R-:W-:Y:S01]  /*a6b0*/  FFMA.FTZ R183, R141, UR19, -R168 ;  /* 0x000000138db77c23 */ /* 0x000fe200080108a8 */
[--C-:B------:R-:W-:Y:S01]  /*a6c0*/  FFMA.FTZ R220, R142, UR19, -R163.reuse ;  /* 0x000000138edc7c23 */ /* 0x100fe200080108a3 */
[--C-:B------:R-:W-:Y:S01]  /*a6d0*/  FFMA.FTZ R225, R140, UR19, -R163.reuse ;  /* 0x000000138ce17c23 */ /* 0x100fe200080108a3 */
[----:B------:R-:W4:Y:S01]  /*a6e0*/  MUFU.EX2 R153, R153 ;  /* 0x0000009900997308 */ /* 0x000f220000000800 */
[----:B---3--:R-:W-:Y:S01]  /*a6f0*/  F2FP.F16.F32.PACK_AB R4, R155, R156 ;  /* 0x0000009c9b04723e */ /* 0x008fe200000000ff */
[----:B------:R-:W-:Y:S01]  /*a700*/  LDSM.16.MT88.4 R140, [R198+0xf000] ;  /* 0x00f00000c68c783b */ /* 0x000fe20000004200 */
[--C-:B------:R-:W-:Y:S01]  /*a710*/  FFMA.FTZ R164, R164, UR19, -R163.reuse ;  /* 0x00000013a4a47c23 */ /* 0x100fe200080108a3 */
[--C-:B------:R-:W-:Y:S01]  /*a720*/  FFMA.FTZ R162, R162, UR19, -R163.reuse ;  /* 0x00000013a2a27c23 */ /* 0x100fe200080108a3 */
[----:B------:R-:W-:Y:S01]  /*a730*/  FFMA.FTZ R161, R161, UR19, -R163 ;  /* 0x00000013a1a17c23 */ /* 0x000fe200080108a3 */
[----:B------:R-:W-:Y:S02]  /*a740*/  LDSM.16.MT88.4 R148, [R196+0xd000] ;  /* 0x00d00000c494783b */ /* 0x000fe40000004200 */
[----:B------:R-:W-:Y:S08]  /*a750*/  MUFU.EX2 R152, R152 ;  /* 0x0000009800987308 */ /* 0x000ff00000000800 */
[----:B------:R-:W3:Y:S01]  /*a760*/  MUFU.EX2 R2, R2 ;  /* 0x0000000200027308 */ /* 0x000ee20000000800 */
[----:B----4-:R-:W-:-:S07]  /*a770*/  F2FP.F16.F32.PACK_AB R6, R153, R154 ;  /* 0x0000009a9906723e */ /* 0x010fce00000000ff */
[----:B------:R-:W-:Y:S08]  /*a780*/  MUFU.EX2 R0, R0 ;  /* 0x0000000000007308 */ /* 0x000ff00000000800 */
[----:B------:R-:W4:Y:S01]  /*a790*/  MUFU.EX2 R159, R159 ;  /* 0x0000009f009f7308 */ /* 0x000f220000000800 */
[----:B---3--:R-:W-:-:S07]  /*a7a0*/  F2FP.F16.F32.PACK_AB R5, R2, R152 ;  /* 0x000000980205723e */ /* 0x008fce00000000ff */
[----:B------:R-:W3:Y:S08]  /*a7b0*/  MUFU.EX2 R160, R160 ;  /* 0x000000a000a07308 */ /* 0x000ef00000000800 */
[----:B------:R-:W5:Y:S01]  /*a7c0*/  MUFU.EX2 R3, R3 ;  /* 0x0000000300037308 */ /* 0x000f620000000800 */
[----:B----4-:R-:W-:-:S07]  /*a7d0*/  F2FP.F16.F32.PACK_AB R7, R159, R0 ;  /* 0x000000009f07723e */ /* 0x010fce00000000ff */
[----:B------:R-:W-:Y:S01]  /*a7e0*/  MUFU.EX2 R170, R170 ;  /* 0x000000aa00aa7308 */ /* 0x000fe20000000800 */
[-C--:B---3--:R-:W-:Y:S01]  /*a7f0*/  FMUL.FTZ R20, R120, R160.reuse ;  /* 0x000000a078147220 */ /* 0x088fe20000410000 */
[-C--:B------:R-:W-:Y:S01]  /*a800*/  FMUL.FTZ R21, R121, R160.reuse ;  /* 0x000000a079157220 */ /* 0x080fe20000410000 */
[-C--:B------:R-:W-:Y:S01]  /*a810*/  FMUL.FTZ R116, R116, R160.reuse ;  /* 0x000000a074747220 */ /* 0x080fe20000410000 */
[-C--:B------:R-:W-:Y:S01]  /*a820*/  FMUL.FTZ R117, R117, R160.reuse ;  /* 0x000000a075757220 */ /* 0x080fe20000410000 */
[-C--:B------:R-:W-:Y:S01]  /*a830*/  FMUL.FTZ R28, R112, R160.reuse ;  /* 0x000000a0701c7220 */ /* 0x080fe20000410000 */
[-C--:B------:R-:W-:Y:S01]  /*a840*/  FMUL.FTZ R29, R113, R160.reuse ;  /* 0x000000a0711d7220 */ /* 0x080fe20000410000 */
[-C--:B------:R-:W-:Y:S01]  /*a850*/  FMUL.FTZ R108, R108, R160.reuse ;  /* 0x000000a06c6c7220 */ /* 0x080fe20000410000 */
[-C--:B------:R-:W-:Y:S01]  /*a860*/  FMUL.FTZ R109, R109, R160.reuse ;  /* 0x000000a06d6d7220 */ /* 0x080fe20000410000 */
[-C--:B-----5:R-:W-:Y:S01]  /*a870*/  FMUL.FTZ R22, R122, R3.reuse ;  /* 0x000000037a167220 */ /* 0x0a0fe20000410000 */
[-C--:B------:R-:W-:Y:S01]  /*a880*/  FMUL.FTZ R23, R123, R3.reuse ;  /* 0x000000037b177220 */ /* 0x080fe20000410000 */
[-C--:B------:R-:W-:Y:S01]  /*a890*/  FMUL.FTZ R118, R118, R3.reuse ;  /* 0x0000000376767220 */ /* 0x080fe20000410000 */
        /* <DEDUP_REMOVED lines=11> */
[C---:B------:R-:W-:Y:S01]  /*a950*/  HMMA.16816.F32 R16, R4.reuse, R18, R116 ;  /* 0x000000120410723c */ /* 0x040fe20000001874 */
[----:B------:R-:W3:Y:S01]  /*a960*/  LDSM.16.MT88.4 R116, [R200+0xe000] ;  /* 0x00e00000c874783b */ /* 0x000ee20000004200 */
        /* <DEDUP_REMOVED lines=9> */
[----:B------:R-:W-:Y:S01]  /*aa00*/  LDSM.16.MT88.4 R128, [R197+0xc800] ;  /* 0x00c80000c580783b */ /* 0x000fe20000004200 */
[C---:B------:R-:W-:Y:S01]  /*aa10*/  HMMA.16816.F32 R24, R4.reuse, R26, R108 ;  /* 0x0000001a0418723c */ /* 0x040fe2000000186c */
[----:B------:R-:W4:Y:S01]  /*aa20*/  MUFU.EX2 R173, R173 ;  /* 0x000000ad00ad7308 */ /* 0x000f220000000800 */
        /* <DEDUP_REMOVED lines=15> */
[----:B------:R-:W-:Y:S01]  /*ab20*/  MUFU.EX2 R172, R172 ;  /* 0x000000ac00ac7308 */ /* 0x000fe20000000800 */
[-C--:B------:R-:W-:Y:S01]  /*ab30*/  FMUL.FTZ R92, R92, R160.reuse ;  /* 0x000000a05c5c7220 */ /* 0x080fe20000410000 */
[-C--:B------:R-:W-:Y:S01]  /*ab40*/  FMUL.FTZ R93, R93, R160.reuse ;  /* 0x000000a05d5d7220 */ /* 0x080fe20000410000 */
[----:B------:R-:W-:Y:S01]  /*ab50*/  LDSM.16.MT88.4 R120, [R200+0xe800] ;  /* 0x00e80000c878783b */ /* 0x000fe20000004200 */
[C---:B------:R-:W-:Y:S01]  /*ab60*/  HMMA.16816.F32 R100, R4.reuse, R32, R108 ;  /* 0x000000200464723c */ /* 0x040fe2000000186c */
[-C--:B------:R-:W-:Y:S01]  /*ab70*/  FMUL.FTZ R94, R94, R3.reuse ;  /* 0x000000035e5e7220 */ /* 0x080fe20000410000 */
[-C--:B------:R-:W-:Y:S01]  /*ab80*/  FMUL.FTZ R95, R95, R3.reuse ;  /* 0x000000035f5f7220 */ /* 0x080fe20000410000 */
[----:B------:R-:W1:Y:S01]  /*ab90*/  LDSM.16.MT88.4 R108, [R197+0xe000] ;  /* 0x00e00000c56c783b */ /* 0x000e620000004200 */
[----:B------:R-:W-:Y:S01]  /*aba0*/  MUFU.EX2 R175, R175 ;  /* 0x000000af00af7308 */ /* 0x000fe20000000800 */
[-C--:B------:R-:W-:Y:S01]  /*abb0*/  FMUL.FTZ R96, R96, R160.reuse ;  /* 0x000000a060607220 */ /* 0x080fe20000410000 */
[----:B------:R-:W-:Y:S01]  /*abc0*/  HMMA.16816.F32 R32, R4, R34, R104 ;  /* 0x000000220420723c */ /* 0x000fe20000001868 */
[-C--:B------:R-:W-:Y:S01]  /*abd0*/  FMUL.FTZ R97, R97, R160.reuse ;  /* 0x000000a061617220 */ /* 0x080fe20000410000 */
[-C--:B------:R-:W-:Y:S01]  /*abe0*/  FMUL.FTZ R98, R98, R3.reuse ;  /* 0x0000000362627220 */ /* 0x080fe20000410000 */
[----:B------:R-:W-:Y:S01]  /*abf0*/  FMUL.FTZ R99, R99, R3 ;  /* 0x0000000363637220 */ /* 0x000fe20000410000 */
[----:B------:R-:W-:-:S02]  /*ac00*/  FFMA.FTZ R156, R221, R160, R156 ;  /* 0x000000a0dd9c7223 */ /* 0x000fc4000001009c */
[----:B------:R-:W-:Y:S01]  /*ac10*/  MUFU.EX2 R174, R174 ;  /* 0x000000ae00ae7308 */ /* 0x000fe20000000800 */
        /* <DEDUP_REMOVED lines=8> */
[----:B------:R-:W5:Y:S01]  /*aca0*/  MUFU.EX2 R177, R177 ;  /* 0x000000b100b17308 */ /* 0x000f620000000800 */
[----:B--2---:R-:W-:Y:S01]  /*acb0*/  HMMA.16816.F32 R92, R4, R136, R92 ;  /* 0x00000088045c723c */ /* 0x004fe2000000185c */
[----:B------:R-:W-:-:S04]  /*acc0*/  FADD.FTZ R155, R155, R156 ;  /* 0x0000009c9b9b7221 */ /* 0x000fc80000010000 */
[----:B------:R-:W-:Y:S01]  /*acd0*/  FADD.FTZ R154, R154, R155 ;  /* 0x0000009b9a9a7221 */ /* 0x000fe20000010000 */
[----:B---3--:R-:W-:Y:S01]  /*ace0*/  HMMA.16816.F32 R40, R4, R116, R104 ;  /* 0x000000740428723c */ /* 0x008fe20000001868 */
[----:B------:R-:W2:Y:S01]  /*acf0*/  LDSM.16.MT88.4 R104, [R196+0xe000] ;  /* 0x00e00000c468783b */ /* 0x000ea20000004200 */
[----:B------:R-:W-:Y:S01]  /*ad00*/  MUFU.EX2 R176, R176 ;  /* 0x000000b000b07308 */ /* 0x000fe20000000800 */
[----:B------:R-:W-:-:S03]  /*ad10*/  FADD.FTZ R153, R153, R154 ;  /* 0x0000009a99997221 */ /* 0x000fc60000010000 */
[----:B------:R-:W-:Y:S01]  /*ad20*/  HMMA.16816.F32 R36, R4, R118, R36 ;  /* 0x000000760424723c */ /* 0x000fe20000001824 */
[-C--:B------:R-:W-:Y:S01]  /*ad30*/  FMUL.FTZ R116, R44, R160.reuse ;  /* 0x000000a02c747220 */ /* 0x080fe20000410000 */
[-C--:B------:R-:W-:Y:S01]  /*ad40*/  FMUL.FTZ R117, R45, R160.reuse ;  /* 0x000000a02d757220 */ /* 0x080fe20000410000 */
[-C--:B------:R-:W-:Y:S01]  /*ad50*/  FMUL.FTZ R44, R48, R160.reuse ;  /* 0x000000a0302c7220 */ /* 0x080fe20000410000 */
[----:B------:R-:W-:Y:S01]  /*ad60*/  FMUL.FTZ R45, R49, R160 ;  /* 0x000000a0312d7220 */ /* 0x000fe20000410000 */
[----:B------:R-:W3:Y:S02]  /*ad70*/  MUFU.EX2 R179, R179 ;  /* 0x000000b300b37308 */ /* 0x000ee40000000800 */
[-C--:B------:R-:W-:Y:S01]  /*ad80*/  FMUL.FTZ R118, R46, R3.reuse ;  /* 0x000000032e767220 */ /* 0x080fe20000410000 */
[-C--:B------:R-:W-:Y:S01]  /*ad90*/  FMUL.FTZ R119, R47, R3.reuse ;  /* 0x000000032f777220 */ /* 0x080fe20000410000 */
[-C--:B------:R-:W-:Y:S01]  /*ada0*/  FMUL.FTZ R46, R50, R3.reuse ;  /* 0x00000003322e7220 */ /* 0x080fe20000410000 */
[----:B------:R-:W-:-:S03]  /*adb0*/  FMUL.FTZ R47, R51, R3 ;  /* 0x00000003332f7220 */ /* 0x000fc60000410000 */
[----:B------:R-:W-:Y:S02]  /*adc0*/  MUFU.EX2 R178, R178 ;  /* 0x000000b200b27308 */ /* 0x000fe40000000800 */
[C---:B------:R-:W-:Y:S06]  /*add0*/  HMMA.16816.F32 R48, R4.reuse, R112, R116 ;  /* 0x000000700430723c */ /* 0x040fec0000001874 */
[C---:B------:R-:W-:Y:S01]  /*ade0*/  HMMA.16816.F32 R44, R4.reuse, R114, R44 ;  /* 0x00000072042c723c */ /* 0x040fe2000000182c */
[-C--:B------:R-:W-:Y:S01]  /*adf0*/  FMUL.FTZ R116, R52, R160.reuse ;  /* 0x000000a034747220 */ /* 0x080fe20000410000 */
[-C--:B------:R-:W-:Y:S01]  /*ae00*/  FMUL.FTZ R117, R53, R160.reuse ;  /* 0x000000a035757220 */ /* 0x080fe20000410000 */
[-C--:B------:R-:W-:Y:S01]  /*ae10*/  FMUL.FTZ R118, R54, R3.reuse ;  /* 0x0000000336767220 */ /* 0x080fe20000410000 */
[-C--:B------:R-:W-:Y:S01]  /*ae20*/  FMUL.FTZ R119, R55, R3.reuse ;  /* 0x0000000337777220 */ /* 0x080fe20000410000 */
[----:B------:R-:W4:Y:S01]  /*ae30*/  LDSM.16.MT88.4 R112, [R200+0x10000] ;  /* 0x01000000c870783b */ /* 0x000f220000004200 */
[-C--:B------:R-:W-:Y:S01]  /*ae40*/  FMUL.FTZ R52, R56, R160.reuse ;  /* 0x000000a038347220 */ /* 0x080fe20000410000 */
[-C--:B------:R-:W-:Y:S01]  /*ae50*/  FMUL.FTZ R53, R57, R160.reuse ;  /* 0x000000a039357220 */ /* 0x080fe20000410000 */
[-C--:B------:R-:W-:Y:S01]  /*ae60*/  FMUL.FTZ R54, R58, R3.reuse ;  /* 0x000000033a367220 */ /* 0x080fe20000410000 */
[-C--:B------:R-:W-:Y:S01]  /*ae70*/  FMUL.FTZ R55, R59, R3.reuse ;  /* 0x000000033b377220 */ /* 0x080fe20000410000 */
[----:B------:R-:W3:Y:S01]  /*ae80*/  MUFU.EX2 R181, R181 ;  /* 0x000000b500b57308 */ /* 0x000ee20000000800 */
[C---:B-1----:R-:W-:Y:S06]  /*ae90*/  HMMA.16816.F32 R56, R4.reuse, R108, R116 ;  /* 0x0000006c0438723c */ /* 0x042fec0000001874 */
[C---:B------:R-:W-:Y:S01]  /*aea0*/  HMMA.16816.F32 R52, R4.reuse, R110, R52 ;  /* 0x0000006e0434723c */ /* 0x040fe20000001834 */
[----:B------:R-:W1:Y:S01]  /*aeb0*/  LDSM.16.MT88.4 R108, [R198+0x10000] ;  /* 0x01000000c66c783b */ /* 0x000e620000004200 */
        /* <DEDUP_REMOVED lines=8> */
[----:B------:R-:W-:Y:S02]  /*af40*/  MUFU.EX2 R180, R180 ;  /* 0x000000b400b47308 */ /* 0x000fe40000000800 */
[C---:B--2---:R-:W-:Y:S06]  /*af50*/  HMMA.16816.F32 R64, R4.reuse, R104, R116 ;  /* 0x000000680440723c */ /* 0x044fec0000001874 */
[C---:B------:R-:W-:Y:S01]  /*af60*/  HMMA.16816.F32 R60, R4.reuse, R106, R60 ;  /* 0x0000006a043c723c */ /* 0x040fe2000000183c */
[-C--:B------:R-:W-:Y:S01]  /*af70*/  FMUL.FTZ R116, R68, R160.reuse ;  /* 0x000000a044747220 */ /* 0x080fe20000410000 */
[-C--:B------:R-:W-:Y:S01]  /*af80*/  FMUL.FTZ R117, R69, R160.reuse ;  /* 0x000000a045757220 */ /* 0x080fe20000410000 */
[-C--:B------:R-:W-:Y:S01]  /*af90*/  FMUL.FTZ R118, R70, R3.reuse ;  /* 0x0000000346767220 */ /* 0x080fe20000410000 */
[-C--:B------:R-:W-:Y:S01]  /*afa0*/  FMUL.FTZ R119, R71, R3.reuse ;  /* 0x0000000347777220 */ /* 0x080fe20000410000 */
[----:B------:R-:W2:Y:S01]  /*afb0*/  LDSM.16.MT88.4 R104, [R197+0x10000] ;  /* 0x01000000c568783b */ /* 0x000ea20000004200 */
[-C--:B------:R-:W-:Y:S01]  /*afc0*/  FMUL.FTZ R68, R72, R160.reuse ;  /* 0x000000a048447220 */ /* 0x080fe20000410000 */
[-C--:B------:R-:W-:Y:S01]  /*afd0*/  FMUL.FTZ R69, R73, R160.reuse ;  /* 0x000000a049457220 */ /* 0x080fe20000410000 */
[-C--:B------:R-:W-:Y:S01]  /*afe0*/  FMUL.FTZ R70, R74, R3.reuse ;  /* 0x000000034a467220 */ /* 0x080fe20000410000 */
[-C--:B------:R-:W-:Y:S01]  /*aff0*/  FMUL.FTZ R71, R75, R3.reuse ;  /* 0x000000034b477220 */ /* 0x080fe20000410000 */
[----:B------:R-:W-:Y:S01]  /*b000*/  MUFU.EX2 R183, R183 ;  /* 0x000000b700b77308 */ /* 0x000fe20000000800 */
[C---:B----4-:R-:W-:Y:S01]  /*b010*/  HMMA.16816.F32 R72, R4.reuse, R112, R116 ;  /* 0x000000700448723c */ /* 0x050fe20000001874 */
[----:B------:R-:W4:Y:S05]  /*b020*/  LDSM.16.MT88.4 R116, [R198+0xc800] ;  /* 0x00c80000c674783b */ /* 0x000f2a0000004200 */
[C---:B------:R-:W-:Y:S01]  /*b030*/  HMMA.16816.F32 R68, R4.reuse, R114, R68 ;  /* 0x000000720444723c */ /* 0x040fe20000001844 */
[-C--:B------:R-:W-:Y:S01]  /*b040*/  FMUL.FTZ R112, R80, R160.reuse ;  /* 0x000000a050707220 */ /* 0x080fe20000410000 */
[-C--:B------:R-:W-:Y:S01]  /*b050*/  FMUL.FTZ R113, R81, R160.reuse ;  /* 0x000000a051717220 */ /* 0x080fe20000410000 */
[-C--:B------:R-:W-:Y:S01]  /*b060*/  FMUL.FTZ R80, R84, R160.reuse ;  /* 0x000000a054507220 */ /* 0x080fe20000410000 */
[----:B------:R-:W-:Y:S01]  /*b070*/  FMUL.FTZ R81, R85, R160 ;  /* 0x000000a055517220 */ /* 0x000fe20000410000 */
[----:B------:R-:W-:Y:S01]  /*b080*/  MUFU.EX2 R182, R182 ;  /* 0x000000b600b67308 */ /* 0x000fe20000000800 */
[----:B-1----:R-:W-:Y:S01]  /*b090*/  HMMA.16816.F32 R76, R4, R108, R76 ;  /* 0x0000006c044c723c */ /* 0x002fe2000000184c */
[-C--:B------:R-:W-:Y:S01]  /*b0a0*/  FMUL.FTZ R114, R82, R3.reuse ;  /* 0x0000000352727220 */ /* 0x080fe20000410000 */
[-C--:B------:R-:W-:Y:S01]  /*b0b0*/  FMUL.FTZ R115, R83, R3.reuse ;  /* 0x0000000353737220 */ /* 0x080fe20000410000 */
[-C--:B------:R-:W-:Y:S01]  /*b0c0*/  FMUL.FTZ R82, R86, R3.reuse ;  /* 0x0000000356527220 */ /* 0x080fe20000410000 */
[-C--:B------:R-:W-:Y:S01]  /*b0d0*/  FMUL.FTZ R83, R87, R3.reuse ;  /* 0x0000000357537220 */ /* 0x080fe20000410000 */
[----:B------:R-:W-:-:S02]  /*b0e0*/  FFMA.FTZ R3, R219, R3, R152 ;  /* 0x00000003db037223 */ /* 0x000fc40000010098 */
[----:B------:R-:W1:Y:S02]  /*b0f0*/  MUFU.EX2 R215, R215 ;  /* 0x000000d700d77308 */ /* 0x000e640000000800 */
[----:B------:R-:W-:Y:S01]  /*b100*/  HMMA.16816.F32 R84, R4, R110, R112 ;  /* 0x0000006e0454723c */ /* 0x000fe20000001870 */
[----:B------:R-:W1:Y:S01]  /*b110*/  LDSM.16.MT88.4 R112, [R198+0xe800] ;  /* 0x00e80000c670783b */ /* 0x000e620000004200 */
[----:B------:R-:W-:-:S03]  /*b120*/  FADD.FTZ R3, R2, R3 ;  /* 0x0000000302037221 */ /* 0x000fc60000010000 */
[----:B------:R-:W1:Y:S01]  /*b130*/  LDSM.16.MT88.4 R108, [R197+0xe800] ;  /* 0x00e80000c56c783b */ /* 0x000e620000004200 */
[----:B------:R-:W-:Y:S01]  /*b140*/  MUFU.EX2 R220, R220 ;  /* 0x000000dc00dc7308 */ /* 0x000fe20000000800 */
[----:B------:R-:W-:Y:S01]  /*b150*/  FADD.FTZ R0, R0, R3 ;  /* 0x0000000300007221 */ /* 0x000fe20000010000 */
[----:B------:R-:W-:-:S03]  /*b160*/  MOV R3, R157 ;  /* 0x0000009d00037202 */ /* 0x000fc60000000f00 */
[----:B------:R-:W-:Y:S01]  /*b170*/  FADD.FTZ R159, R159, R0 ;  /* 0x000000009f9f7221 */ /* 0x000fe20000010000 */
[C---:B--2---:R-:W-:Y:S02]  /*b180*/  HMMA.16816.F32 R80, R4.reuse, R104, R80 ;  /* 0x000000680450723c */ /* 0x044fe40000001850 */
[----:B------:R-:W2:Y:S04]  /*b190*/  MUFU.EX2 R225, R225 ;  /* 0x000000e100e17308 */ /* 0x000ea80000000800 */
[C---:B------:R-:W-:Y:S01]  /*b1a0*/  HMMA.16816.F32 R88, R4.reuse, R106, R88 ;  /* 0x0000006a0458723c */ /* 0x040fe20000001858 */
[----:B------:R-:W-:Y:S01]  /*b1b0*/  F2FP.F16.F32.PACK_AB R104, R173, R170 ;  /* 0x000000aaad68723e */ /* 0x000fe200000000ff */
[----:B------:R-:W-:Y:S01]  /*b1c0*/  FADD.FTZ R170, R170, R153 ;  /* 0x00000099aaaa7221 */ /* 0x000fe20000010000 */
[----:B-----5:R-:W-:Y:S01]  /*b1d0*/  F2FP.F16.F32.PACK_AB R105, R177, R174 ;  /* 0x000000aeb169723e */ /* 0x020fe200000000ff */
[----:B------:R-:W-:Y:S01]  /*b1e0*/  MUFU.EX2 R164, R164 ;  /* 0x000000a400a47308 */ /* 0x000fe20000000800 */
[----:B------:R-:W-:Y:S01]  /*b1f0*/  FADD.FTZ R174, R174, R159 ;  /* 0x0000009faeae7221 */ /* 0x000fe20000010000 */
[----:B------:R-:W-:Y:S01]  /*b200*/  HMMA.16816.F32 R4, R4, R138, R96 ;  /* 0x0000008a0404723c */ /* 0x000fe20000001860 */
[----:B------:R-:W-:Y:S01]  /*b210*/  F2FP.F16.F32.PACK_AB R106, R175, R172 ;  /* 0x000000acaf6a723e */ /* 0x000fe200000000ff */
[----:B------:R-:W-:Y:S01]  /*b220*/  LDSM.16.MT88.4 R96, [R197+0x10800] ;  /* 0x01080000c560783b */ /* 0x000fe20000004200 */
[----:B---3--:R-:W-:Y:S01]  /*b230*/  F2FP.F16.F32.PACK_AB R107, R179, R176 ;  /* 0x000000b0b36b723e */ /* 0x008fe200000000ff */
[----:B------:R-:W-:Y:S01]  /*b240*/  FADD.FTZ R173, R173, R170 ;  /* 0x000000aaadad7221 */ /* 0x000fe20000010000 */
[----:B------:R-:W-:Y:S01]  /*b250*/  FADD.FTZ R177, R177, R174 ;  /* 0x000000aeb1b17221 */ /* 0x000fe20000010000 */
[----:B------:R-:W-:Y:S01]  /*b260*/  LDSM.16.MT88.4 R136, [R196+0xf000] ;  /* 0x00f00000c488783b */ /* 0x000fe20000004200 */
[----:B------:R-:W-:Y:S01]  /*b270*/  MUFU.EX2 R162, R162 ;  /* 0x000000a200a27308 */ /* 0x000fe20000000800 */
[----:B------:R-:W-:Y:S01]  /*b280*/  FADD.FTZ R172, R172, R173 ;  /* 0x000000adacac7221 */ /* 0x000fe20000010000 */
[----:B------:R-:W-:Y:S01]  /*b290*/  FADD.FTZ R176, R176, R177 ;  /* 0x000000b1b0b07221 */ /* 0x000fe20000010000 */
[----:B----4-:R-:W-:Y:S02]  /*b2a0*/  HMMA.16816.F32 R20, R104, R116, R20 ;  /* 0x000000746814723c */ /* 0x010fe40000001814 */
[----:B------:R-:W-:Y:S01]  /*b2b0*/  FADD.FTZ R175, R175, R172 ;  /* 0x000000acafaf7221 */ /* 0x000fe20000010000 */
[----:B------:R-:W-:-:S02]  /*b2c0*/  FADD.FTZ R179, R179, R176 ;  /* 0x000000b0b3b37221 */ /* 0x000fc40000010000 */
[----:B------:R-:W3:Y:S01]  /*b2d0*/  MUFU.EX2 R161, R161 ;  /* 0x000000a100a17308 */ /* 0x000ee20000000800 */
[C---:B------:R-:W-:Y:S01]  /*b2e0*/  HMMA.16816.F32 R16, R104.reuse, R118, R16 ;  /* 0x000000766810723c */ /* 0x040fe20000001810 */
[----:B------:R-:W4:Y:S05]  /*b2f0*/  LDSM.16.MT88.4 R116, [R196+0xe800] ;  /* 0x00e80000c474783b */ /* 0x000f2a0000004200 */
[C---:B------:R-:W-:Y:S06]  /*b300*/  HMMA.16816.F32 R28, R104.reuse, R128, R28 ;  /* 0x00000080681c723c */ /* 0x040fec000000181c */
[C---:B------:R-:W-:Y:S01]  /*b310*/  HMMA.16816.F32 R24, R104.reuse, R130, R24 ;  /* 0x000000826818723c */ /* 0x040fe20000001818 */
[----:B------:R-:W5:Y:S05]  /*b320*/  LDSM.16.MT88.4 R128, [R200+0x10800] ;  /* 0x01080000c880783b */ /* 0x000f6a0000004200 */
[C---:B------:R-:W-:Y:S06]  /*b330*/  HMMA.16816.F32 R100, R104.reuse, R124, R100 ;  /* 0x0000007c6864723c */ /* 0x040fec0000001864 */
[C---:B------:R-:W-:Y:S01]  /*b340*/  HMMA.16816.F32 R32, R104.reuse, R126, R32 ;  /* 0x0000007e6820723c */ /* 0x040fe20000001820 */
[----:B------:R-:W-:Y:S05]  /*b350*/  LDSM.16.MT88.4 R124, [R200+0xd000] ;  /* 0x00d00000c87c783b */ /* 0x000fea0000004200 */
[C---:B-1----:R-:W-:Y:S06]  /*b360*/  HMMA.16816.F32 R48, R104.reuse, R112, R48 ;  /* 0x000000706830723c */ /* 0x042fec0000001830 */
[C---:B------:R-:W-:Y:S01]  /*b370*/  HMMA.16816.F32 R44, R104.reuse, R114, R44 ;  /* 0x00000072682c723c */ /* 0x040fe2000000182c */
[----:B------:R-:W1:Y:S05]  /*b380*/  LDSM.16.MT88.4 R112, [R196+0x10800] ;  /* 0x01080000c470783b */ /* 0x000e6a0000004200 */
[C---:B------:R-:W-:Y:S06]  /*b390*/  HMMA.16816.F32 R56, R104.reuse, R108, R56 ;  /* 0x0000006c6838723c */ /* 0x040fec0000001838 */
[C---:B------:R-:W-:Y:S01]  /*b3a0*/  HMMA.16816.F32 R52, R104.reuse, R110, R52 ;  /* 0x0000006e6834723c */ /* 0x040fe20000001834 */
[----:B------:R-:W3:Y:S05]  /*b3b0*/  LDSM.16.MT88.4 R108, [R197+0xd000] ;  /* 0x00d00000c56c783b */ /* 0x000eea0000004200 */
[C---:B------:R-:W-:Y:S06]  /*b3c0*/  HMMA.16816.F32 R12, R104.reuse, R132, R12 ;  /* 0x00000084680c723c */ /* 0x040fec000000180c */
[C---:B------:R-:W-:Y:S01]  /*b3d0*/  HMMA.16816.F32 R8, R104.reuse, R134, R8 ;  /* 0x000000866808723c */ /* 0x040fe20000001808 */
[----:B------:R-:W-:Y:S05]  /*b3e0*/  LDSM.16.MT88.4 R132, [R197+0xf000] ;  /* 0x00f00000c584783b */ /* 0x000fea0000004200 */
[C---:B------:R-:W-:Y:S06]  /*b3f0*/  HMMA.16816.F32 R40, R104.reuse, R120, R40 ;  /* 0x000000786828723c */ /* 0x040fec0000001828 */
[C---:B------:R-:W-:Y:S01]  /*b400*/  HMMA.16816.F32 R36, R104.reuse, R122, R36 ;  /* 0x0000007a6824723c */ /* 0x040fe20000001824 */
[----:B------:R-:W3:Y:S05]  /*b410*/  LDSM.16.MT88.4 R120, [R198+0x10800] ;  /* 0x01080000c678783b */ /* 0x000eea0000004200 */
[C---:B----4-:R-:W-:Y:S06]  /*b420*/  HMMA.16816.F32 R64, R104.reuse, R116, R64 ;  /* 0x000000746840723c */ /* 0x050fec0000001840 */
[C---:B------:R-:W-:Y:S01]  /*b430*/  HMMA.16816.F32 R60, R104.reuse, R118, R60 ;  /* 0x00000076683c723c */ /* 0x040fe2000000183c */
[----:B------:R-:W4:Y:S05]  /*b440*/  LDSM.16.MT88.4 R116, [R198+0xd000] ;  /* 0x00d00000c674783b */ /* 0x000f2a0000004200 */
[C---:B------:R-:W-:Y:S06]  /*b450*/  HMMA.16816.F32 R80, R104.reuse, R96, R80 ;  /* 0x000000606850723c */ /* 0x040fec0000001850 */
[----:B------:R-:W-:Y:S01]  /*b460*/  HMMA.16816.F32 R88, R104, R98, R88 ;  /* 0x000000626858723c */ /* 0x000fe20000001858 */
[----:B------:R-:W-:Y:S01]  /*b470*/  F2FP.F16.F32.PACK_AB R96, R181, R178 ;  /* 0x000000b2b560723e */ /* 0x000fe200000000ff */
[----:B------:R-:W-:Y:S01]  /*b480*/  FADD.FTZ R178, R178, R175 ;  /* 0x000000afb2b27221 */ /* 0x000fe20000010000 */
[----:B------:R-:W-:Y:S01]  /*b490*/  F2FP.F16.F32.PACK_AB R97, R215, R182 ;  /* 0x000000b6d761723e */ /* 0x000fe200000000ff */
[----:B------:R-:W-:-:S02]  /*b4a0*/  FADD.FTZ R182, R182, R179 ;  /* 0x000000b3b6b67221 */ /* 0x000fc40000010000 */
[C---:B-----5:R-:W-:Y:S01]  /*b4b0*/  HMMA.16816.F32 R72, R104.reuse, R128, R72 ;  /* 0x000000806848723c */ /* 0x060fe20000001848 */
[----:B------:R-:W-:Y:S01]  /*b4c0*/  F2FP.F16.F32.PACK_AB R98, R183, R180 ;  /* 0x000000b4b762723e */ /* 0x000fe200000000ff */
[----:B------:R-:W-:Y:S01]  /*b4d0*/  FADD.FTZ R181, R181, R178 ;  /* 0x000000b2b5b57221 */ /* 0x000fe20000010000 */
[----:B--2---:R-:W-:Y:S01]  /*b4e0*/  F2FP.F16.F32.PACK_AB R99, R225, R220 ;  /* 0x000000dce163723e */ /* 0x004fe200000000ff */
[----:B------:R-:W-:Y:S02]  /*b4f0*/  FADD.FTZ R215, R215, R182 ;  /* 0x000000b6d7d77221 */ /* 0x000fe40000010000 */
[----:B------:R-:W-:Y:S01]  /*b500*/  HMMA.16816.F32 R68, R104, R130, R68 ;  /* 0x000000826844723c */ /* 0x000fe20000001844 */
[----:B------:R-:W-:Y:S01]  /*b510*/  FADD.FTZ R180, R180, R181 ;  /* 0x000000b5b4b47221 */ /* 0x000fe20000010000 */
[----:B------:R-:W-:-:S03]  /*b520*/  FADD.FTZ R0, R220, R215 ;  /* 0x000000d7dc007221 */ /* 0x000fc60000010000 */
[----:B------:R-:W-:Y:S01]  /*b530*/  FADD.FTZ R183, R183, R180 ;  /* 0x000000b4b7b77221 */ /* 0x000fe20000010000 */
[----:B-1----:R-:W-:Y:S01]  /*b540*/  HMMA.16816.F32 R92, R104, R112, R92 ;  /* 0x00000070685c723c */ /* 0x002fe2000000185c */
[----:B------:R-:W-:-:S05]  /*b550*/  FADD.FTZ R0, R225, R0 ;  /* 0x00000000e1007221 */ /* 0x000fca0000010000 */
[----:B------:R-:W-:Y:S06]  /*b560*/  HMMA.16816.F32 R4, R104, R114, R4 ;  /* 0x000000726804723c */ /* 0x000fec0000001804 */
[C---:B------:R-:W-:Y:S06]  /*b570*/  HMMA.16816.F32 R128, R96.reuse, R124, R12 ;  /* 0x0000007c6080723c */ /* 0x040fec000000180c */
[C---:B------:R-:W-:Y:S01]  /*b580*/  HMMA.16816.F32 R124, R96.reuse, R126, R8 ;  /* 0x0000007e607c723c */ /* 0x040fe20000001808 */
[----:B------:R-:W1:Y:S05]  /*b590*/  LDSM.16.MT88.4 R8, [R200+0x11000] ;  /* 0x01100000c808783b */ /* 0x000e6a0000004200 */
[C---:B---3--:R-:W-:Y:S06]  /*b5a0*/  HMMA.16816.F32 R112, R96.reuse, R108, R28 ;  /* 0x0000006c6070723c */ /* 0x048fec000000181c */
[C---:B------:R-:W-:Y:S06]  /*b5b0*/  HMMA.16816.F32 R28, R96.reuse, R144, R40 ;  /* 0x00000090601c723c */ /* 0x040fec0000001828 */
[----:B------:R-:W-:Y:S01]  /*b5c0*/  HMMA.16816.F32 R40, R96, R146, R36 ;  /* 0x000000926028723c */ /* 0x000fe20000001824 */
[----:B------:R-:W2:Y:S04]  /*b5d0*/  LDSM.16.MT88.4 R36, [R198+0x11000] ;  /* 0x01100000c624783b */ /* 0x000ea80000004200 */
[----:B------:R-:W-:Y:S01]  /*b5e0*/  LDSM.16.MT88.4 R144, [R196+0x11000] ;  /* 0x01100000c490783b */ /* 0x000fe20000004200 */
[C---:B------:R-:W-:Y:S06]  /*b5f0*/  HMMA.16816.F32 R76, R104.reuse, R120, R76 ;  /* 0x00000078684c723c */ /* 0x040fec000000184c */
[----:B------:R-:W-:Y:S01]  /*b600*/  HMMA.16816.F32 R84, R104, R122, R84 ;  /* 0x0000007a6854723c */ /* 0x000fe20000001854 */
[----:B------:R-:W-:Y:S05]  /*b610*/  LDSM.16.MT88.4 R104, [R197+0xd800] ;  /* 0x00d80000c568783b */ /* 0x000fea0000004200 */
[C---:B----4-:R-:W-:Y:S06]  /*b620*/  HMMA.16816.F32 R120, R96.reuse, R116, R20 ;  /* 0x000000746078723c */ /* 0x050fec0000001814 */
[C---:B------:R-:W-:Y:S06]  /*b630*/  HMMA.16816.F32 R20, R96.reuse, R132, R56 ;  /* 0x000000846014723c */ /* 0x040fec0000001838 */
[C---:B------:R-:W-:Y:S01]  /*b640*/  HMMA.16816.F32 R56, R96.reuse, R134, R52 ;  /* 0x000000866038723c */ /* 0x040fe20000001834 */
[----:B------:R-:W3:Y:S04]  /*b650*/  LDSM.16.MT88.4 R132, [R197+0x11000] ;  /* 0x01100000c584783b */ /* 0x000ee80000004200 */
[----:B------:R-:W-:Y:S01]  /*b660*/  LDSM.16.MT88.4 R52, [R198+0xf800] ;  /* 0x00f80000c634783b */ /* 0x000fe20000004200 */
[C---:B-1----:R-:W-:Y:S06]  /*b670*/  HMMA.16816.F32 R12, R96.reuse, R8, R72 ;  /* 0x00000008600c723c */ /* 0x042fec0000001848 */
[C---:B------:R-:W-:Y:S01]  /*b680*/  HMMA.16816.F32 R72, R96.reuse, R10, R68 ;  /* 0x0000000a6048723c */ /* 0x040fe20000001844 */
[----:B------:R-:W-:Y:S05]  /*b690*/  LDSM.16.MT88.4 R68, [R196+0xf800] ;  /* 0x00f80000c444783b */ /* 0x000fea0000004200 */
[C---:B------:R-:W-:Y:S06]  /*b6a0*/  HMMA.16816.F32 R108, R96.reuse, R110, R24 ;  /* 0x0000006e606c723c */ /* 0x040fec0000001818 */
[C---:B--2---:R-:W-:Y:S06]  /*b6b0*/  HMMA.16816.F32 R76, R96.reuse, R36, R76 ;  /* 0x00000024604c723c */ /* 0x044fec000000184c */
[C---:B------:R-:W-:Y:S01]  /*b6c0*/  HMMA.16816.F32 R8, R96.reuse, R38, R84 ;  /* 0x000000266008723c */ /* 0x040fe20000001854 */
[----:B------:R-:W1:Y:S05]  /*b6d0*/  LDSM.16.MT88.4 R36, [R196+0xd800] ;  /* 0x00d80000c424783b */ /* 0x000e6a0000004200 */
[C---:B------:R-:W-:Y:S06]  /*b6e0*/  HMMA.16816.F32 R24, R96.reuse, R140, R48 ;  /* 0x0000008c6018723c */ /* 0x040fec0000001830 */
[C---:B------:R-:W-:Y:S06]  /*b6f0*/  HMMA.16816.F32 R116, R96.reuse, R118, R16 ;  /* 0x000000766074723c */ /* 0x040fec0000001810 */
[C---:B------:R-:W-:Y:S01]  /*b700*/  HMMA.16816.F32 R48, R96.reuse, R142, R44 ;  /* 0x0000008e6030723c */ /* 0x040fe2000000182c */
[----:B------:R-:W2:Y:S04]  /*b710*/  LDSM.16.MT88.4 R44, [R200+0xf800] ;  /* 0x00f80000c82c783b */ /* 0x000ea80000004200 */
[----:B------:R-:W-:Y:S01]  /*b720*/  LDSM.16.MT88.4 R140, [R200+0xd800] ;  /* 0x00d80000c88c783b */ /* 0x000fe20000004200 */
[C---:B------:R-:W-:Y:S06]  /*b730*/  HMMA.16816.F32 R16, R96.reuse, R136, R64 ;  /* 0x000000886010723c */ /* 0x040fec0000001840 */
[C---:B------:R-:W-:Y:S01]  /*b740*/  HMMA.16816.F32 R64, R96.reuse, R138, R60 ;  /* 0x0000008a6040723c */ /* 0x040fe2000000183c */
[----:B------:R-:W4:Y:S04]  /*b750*/  LDSM.16.MT88.4 R60, [R197+0xf800] ;  /* 0x00f80000c53c783b */ /* 0x000f280000004200 */
[----:B------:R-:W5:Y:S01]  /*b760*/  LDSM.16.MT88.4 R136, [R198+0xd800] ;  /* 0x00d80000c688783b */ /* 0x000f620000004200 */
[C---:B------:R-:W-:Y:S06]  /*b770*/  HMMA.16816.F32 R32, R96.reuse, R150, R32 ;  /* 0x000000966020723c */ /* 0x040fec0000001820 */
[----:B------:R-:W-:Y:S01]  /*b780*/  HMMA.16816.F32 R100, R96, R148, R100 ;  /* 0x000000946064723c */ /* 0x000fe20000001864 */
[--C-:B------:R-:W-:Y:S01]  /*b790*/  FFMA.FTZ R151, R165, UR19, -R168.reuse ;  /* 0x00000013a5977c23 */ /* 0x100fe200080108a8 */
[----:B------:R-:W-:Y:S01]  /*b7a0*/  FFMA.FTZ R150, R167, UR19, -R168 ;  /* 0x00000013a7967c23 */ /* 0x000fe200080108a8 */
[----:B------:R-:W-:-:S03]  /*b7b0*/  FFMA.FTZ R165, R166, UR19, -R163 ;  /* 0x00000013a6a57c23 */ /* 0x000fc600080108a3 */
[C---:B---3--:R-:W-:Y:S01]  /*b7c0*/  HMMA.16816.F32 R84, R96.reuse, R132, R80 ;  /* 0x000000846054723c */ /* 0x048fe20000001850 */
[--C-:B------:R-:W-:Y:S01]  /*b7d0*/  FFMA.FTZ R148, R171, UR19, -R168.reuse ;  /* 0x00000013ab947c23 */ /* 0x100fe200080108a8 */
[----:B------:R-:W-:Y:S01]  /*b7e0*/  FFMA.FTZ R149, R169, UR19, -R168 ;  /* 0x00000013a9957c23 */ /* 0x000fe200080108a8 */
[----:B------:R-:W-:Y:S01]  /*b7f0*/  MUFU.EX2 R150, R150 ;  /* 0x0000009600967308 */ /* 0x000fe20000000800 */
[----:B------:R-:W3:Y:S02]  /*b800*/  LDSM.16.MT88.4 R80, [R198+0x11800] ;  /* 0x01180000c650783b */ /* 0x000ee40000004200 */
[C---:B------:R-:W-:Y:S02]  /*b810*/  HMMA.16816.F32 R88, R96.reuse, R134, R88 ;  /* 0x000000866058723c */ /* 0x040fe40000001858 */
[----:B------:R-:W3:Y:S03]  /*b820*/  LDSM.16.MT88.4 R132, [R200+0x11800] ;  /* 0x01180000c884783b */ /* 0x000ee60000004200 */
[----:B------:R-:W-:Y:S01]  /*b830*/  MUFU.EX2 R148, R148 ;  /* 0x0000009400947308 */ /* 0x000fe20000000800 */
[C---:B------:R-:W-:Y:S06]  /*b840*/  HMMA.16816.F32 R92, R96.reuse, R144, R92 ;  /* 0x00000090605c723c */ /* 0x040fec000000185c */
[----:B------:R-:W-:Y:S01]  /*b850*/  HMMA.16816.F32 R4, R96, R146, R4 ;  /* 0x000000926004723c */ /* 0x000fe20000001804 */
[----:B------:R-:W1:Y:S06]  /*b860*/  MUFU.EX2 R149, R149 ;  /* 0x0000009500957308 */ /* 0x000e6c0000000800 */
[----:B------:R-:W-:-:S02]  /*b870*/  F2FP.F16.F32.PACK_AB R99, R161, R162 ;  /* 0x000000a2a163723e */ /* 0x000fc400000000ff */
[----:B------:R-:W2:Y:S08]  /*b880*/  MUFU.EX2 R151, R151 ;  /* 0x0000009700977308 */ /* 0x000eb00000000800 */
[----:B------:R-:W4:Y:S01]  /*b890*/  MUFU.EX2 R165, R165 ;  /* 0x000000a500a57308 */ /* 0x000f220000000800 */
[----:B-1----:R-:W-:Y:S01]  /*b8a0*/  F2FP.F16.F32.PACK_AB R96, R149, R148 ;  /* 0x000000949560723e */ /* 0x002fe200000000ff */
[----:B------:R-:W-:-:S04]  /*b8b0*/  FADD.FTZ R148, R148, R183 ;  /* 0x000000b794947221 */ /* 0x000fc80000010000 */
[----:B------:R-:W-:Y:S01]  /*b8c0*/  FADD.FTZ R149, R149, R148 ;  /* 0x0000009495957221 */ /* 0x000fe20000010000 */
[----:B--2---:R-:W-:-:S03]  /*b8d0*/  F2FP.F16.F32.PACK_AB R98, R151, R150 ;  /* 0x000000969762723e */ /* 0x004fc600000000ff */
[----:B------:R-:W-:-:S04]  /*b8e0*/  FADD.FTZ R150, R150, R149 ;  /* 0x0000009596967221 */ /* 0x000fc80000010000 */
[----:B------:R-:W-:Y:S01]  /*b8f0*/  FADD.FTZ R221, R151, R150 ;  /* 0x0000009697dd7221 */ /* 0x000fe20000010000 */
[----:B----4-:R-:W-:Y:S01]  /*b900*/  F2FP.F16.F32.PACK_AB R97, R164, R165 ;  /* 0x000000a5a461723e */ /* 0x010fe200000000ff */
[----:B------:R-:W-:-:S04]  /*b910*/  FADD.FTZ R165, R165, R0 ;  /* 0x00000000a5a57221 */ /* 0x000fc80000010000 */
[----:B------:R-:W-:Y:S02]  /*b920*/  FADD.FTZ R165, R164, R165 ;  /* 0x000000a5a4a57221 */ /* 0x000fe40000010000 */
[----:B------:R-:W-:Y:S02]  /*b930*/  HMMA.16816.F32 R112, R96, R104, R112 ;  /* 0x000000686070723c */ /* 0x000fe40000001870 */
[----:B------:R-:W-:-:S04]  /*b940*/  FADD.FTZ R162, R162, R165 ;  /* 0x000000a5a2a27221 */ /* 0x000fc80000010000 */
        /* <DEDUP_REMOVED lines=10> */
[C---:B-----5:R-:W-:Y:S06]  /*b9f0*/  HMMA.16816.F32 R120, R96.reuse, R136, R120 ;  /* 0x000000886078723c */ /* 0x060fec0000001878 */
[C---:B------:R-:W-:Y:S01]  /*ba00*/  HMMA.16816.F32 R116, R96.reuse, R138, R116 ;  /* 0x0000008a6074723c */ /* 0x040fe20000001874 */
[----:B------:R-:W1:Y:S05]  /*ba10*/  LDSM.16.MT88.4 R136, [R197+0x11800] ;  /* 0x01180000c588783b */ /* 0x000e6a0000004200 */
[C---:B------:R-:W-:Y:S01]  /*ba20*/  HMMA.16816.F32 R60, R96.reuse, R68, R16 ;  /* 0x00000044603c723c */ /* 0x040fe20000001810 */
[----:B------:R-:W2:Y:S05]  /*ba30*/  LDSM.16.MT88.4 R16, [R196+0x11800] ;  /* 0x01180000c410783b */ /* 0x000eaa0000004200 */
[C---:B------:R-:W-:Y:S06]  /*ba40*/  HMMA.16816.F32 R64, R96.reuse, R70, R64 ;  /* 0x000000466040723c */ /* 0x040fec0000001840 */
[C---:B---3--:R-:W-:Y:S06]  /*ba50*/  HMMA.16816.F32 R76, R96.reuse, R80, R76 ;  /* 0x00000050604c723c */ /* 0x048fec000000184c */
[C---:B------:R-:W-:Y:S06]  /*ba60*/  HMMA.16816.F32 R128, R96.reuse, R140, R128 ;  /* 0x0000008c6080723c */ /* 0x040fec0000001880 */
[C---:B------:R-:W-:Y:S06]  /*ba70*/  HMMA.16816.F32 R124, R96.reuse, R142, R124 ;  /* 0x0000008e607c723c */ /* 0x040fec000000187c */
[C---:B------:R-:W-:Y:S06]  /*ba80*/  HMMA.16816.F32 R68, R96.reuse, R132, R12 ;  /* 0x000000846044723c */ /* 0x040fec000000180c */
[----:B------:R-:W-:Y:S01]  /*ba90*/  HMMA.16816.F32 R72, R96, R134, R72 ;  /* 0x000000866048723c */ /* 0x000fe20000001848 */
[----:B------:R-:W-:-:S05]  /*baa0*/  MOV R132, R158 ;  /* 0x0000009e00847202 */ /* 0x000fca0000000f00 */
[C---:B------:R-:W-:Y:S06]  /*bab0*/  HMMA.16816.F32 R80, R96.reuse, R82, R8 ;  /* 0x000000526050723c */ /* 0x040fec0000001808 */
[C---:B-1----:R-:W-:Y:S06]  /*bac0*/  HMMA.16816.F32 R84, R96.reuse, R136, R84 ;  /* 0x000000886054723c */ /* 0x042fec0000001854 */
[C---:B------:R-:W-:Y:S06]  /*bad0*/  HMMA.16816.F32 R88, R96.reuse, R138, R88 ;  /* 0x0000008a6058723c */ /* 0x040fec0000001858 */
[C---:B--2---:R-:W-:Y:S06]  /*bae0*/  HMMA.16816.F32 R92, R96.reuse, R16, R92 ;  /* 0x00000010605c723c */ /* 0x044fec000000185c */
[----:B------:R-:W-:-:S15]  /*baf0*/  HMMA.16816.F32 R96, R96, R18, R4 ;  /* 0x000000126060723c */ /* 0x000fde0000001804 */
[----:B------:R-:W-:-:S09]  /*bb00*/  NOP ;  /* 0x0000000000007918 */ /* 0x000fd20000000000 */
.L_x_811:
        /* <DEDUP_REMOVED lines=19> */
[----:B------:R-:W-:-:S04]  /*bc40*/  UISETP.NE.AND UP0, UPT, UR7, URZ, UPT ;  /* 0x0000003f0700728c */ /* 0x000fc8000bf05270 */
        /* <DEDUP_REMOVED lines=16> */
[----:B------:R-:W-:Y:S01]  /*bd50*/  ULDC UR11, c[0x0][0x2d0] ;  /* 0x0000b400000b7ab9 */ /* 0x000fe20000000800 */
[----:B------:R-:W-:Y:S02]  /*bd60*/  ULDC UR10, c[0x0][0x39c] ;  /* 0x0000e700000a7ab9 */ /* 0x000fe40000000800 */
[----:B------:R-:W-:Y:S01]  /*bd70*/  UIMAD.WIDE.U32 UR26, UR27, UR9, UR26 ;  /* 0x000000091b1a72a5 */ /* 0x000fe2000f8e001a */
[----:B------:R-:W-:-:S02]  /*bd80*/  ULDC UR4, c[0x0][0x2ec] ;  /* 0x0000bb0000047ab9 */ /* 0x000fc40000000800 */
[----:B------:R-:W-:-:S04]  /*bd90*/  UMOV UR9, UR29 ;  /* 0x0000001d00097c82 */ /* 0x000fc80008000000 */
[----:B------:R-:W-:-:S05]  /*bda0*/  UMOV UR19, UR27 ;  /* 0x0000001b00137c82 */ /* 0x000fca0008000000 */
.L_x_823:
        /* <DEDUP_REMOVED lines=43> */
[----:B------:R-:W-:Y:S01]  /*c060*/  IMAD.U32 R2, RZ, RZ, UR33 ;  /* 0x00000021ff027e24 */ /* 0x000fe2000f8e00ff */
[----:B------:R-:W-:Y:S01]  /*c070*/  MOV R6, UR33 ;  /* 0x0000002100067c02 */ /* 0x000fe20008000f00 */
[----:B------:R-:W-:Y:S01]  /*c080*/  IMAD.U32 R4, RZ, RZ, UR31 ;  /* 0x0000001fff047e24 */ /* 0x000fe2000f8e00ff */
[----:B------:R-:W-:Y:S02]  /*c090*/  MOV R3, UR31 ;  /* 0x0000001f00037c02 */ /* 0x000fe40008000f00 */
[----:B------:R-:W-:Y:S02]  /*c0a0*/  LEA R6, P1, R6, UR20, 0x2 ;  /* 0x0000001406067c11 */ /* 0x000fe4000f8210ff */
[----:B------:R-:W-:Y:S02]  /*c0b0*/  LEA R4, P2, R4, UR20, 0x2 ;  /* 0x0000001404047c11 */ /* 0x000fe4000f8410ff */
[----:B------:R-:W-:Y:S02]  /*c0c0*/  LEA.HI.X.SX32 R7, R2, UR21, 0x2, P1 ;  /* 0x0000001502077c11 */ /* 0x000fe400088f16ff */
[----:B------:R-:W-:Y:S02]  /*c0d0*/  LEA.HI.X.SX32 R5, R3, UR21, 0x2, P2 ;  /* 0x0000001503057c11 */ /* 0x000fe400090f16ff */
[----:B------:R-:W-:Y:S01]  /*c0e0*/  R2UR UR27, R7 ;  /* 0x00000000071b72ca */ /* 0x000fe200000e0000 */
[----:B------:R-:W1:Y:S01]  /*c0f0*/  LDC.64 R2, c[0x0][0x238] ;  /* 0x00008e00ff027b82 */ /* 0x000e620000000a00 */
[----:B------:R-:W-:Y:S02]  /*c100*/  R2UR UR28, R4 ;  /* 0x00000000041c72ca */ /* 0x000fe400000e0000 */
[----:B------:R-:W-:Y:S02]  /*c110*/  R2UR UR29, R5 ;  /* 0x00000000051d72ca */ /* 0x000fe400000e0000 */
[----:B------:R-:W-:Y:S03]  /*c120*/  R2UR UR26, R6 ;  /* 0x00000000061a72ca */ /* 0x000fe600000e0000 */
[----:B------:R-:W2:Y:S04]  /*c130*/  LDC.64 R4, c[0x0][0x250] ;  /* 0x00009400ff047b82 */ /* 0x000ea80000000a00 */
[----:B------:R-:W-:Y:S01]  /*c140*/  IMAD.U32 R13, RZ, RZ, UR27 ;  /* 0x0000001bff0d7e24 */ /* 0x000fe2000f8e00ff */
[----:B------:R-:W-:Y:S01]  /*c150*/  UIADD3 UR27, UR33, -UR31, URZ ;  /* 0x8000001f211b7290 */ /* 0x000fe2000fffe03f */
[----:B------:R-:W-:Y:S02]  /*c160*/  MOV R10, UR28 ;  /* 0x0000001c000a7c02 */ /* 0x000fe40008000f00 */
[----:B------:R-:W-:Y:S01]  /*c170*/  IMAD.U32 R11, RZ, RZ, UR29 ;  /* 0x0000001dff0b7e24 */ /* 0x000fe2000f8e00ff */
[----:B------:R-:W-:Y:S01]  /*c180*/  UIMAD UR27, UR27, UR7, -0x40 ;  /* 0xffffffc01b1b74a4 */ /* 0x000fe2000f8e0207 */
[----:B------:R-:W-:Y:S03]  /*c190*/  IMAD.U32 R12, RZ, RZ, UR26 ;  /* 0x0000001aff0c7e24 */ /* 0x000fe6000f8e00ff */
[----:B------:R-:W3:Y:S01]  /*c1a0*/  LDG.E R7, desc[UR22][R10.64] ;  /* 0x000000160a077981 */ /* 0x000ee2000c1e1900 */
[----:B------:R-:W-:Y:S03]  /*c1b0*/  USHF.R.S32.HI UR26, URZ, 0x1f, UR27 ;  /* 0x0000001f3f1a7899 */ /* 0x000fe6000801141b */
[----:B------:R-:W3:Y:S03]  /*c1c0*/  LDG.E R8, desc[UR22][R12.64] ;  /* 0x000000160c087981 */ /* 0x000ee6000c1e1900 */
        /* <DEDUP_REMOVED lines=11> */
.L_x_820:
[CC--:B------:R-:W-:Y:S01]  /*c280*/  LEA R2, P1, R3.reuse, R218.reuse, 0x1 ;  /* 0x000000da03027211 */ /* 0x0c0fe200078208ff */
[----:B------:R-:W-:Y:S01]  /*c290*/  @P5 STS.128 [R211+0xc000], RZ ;  /* 0x00c000ffd3005388 */ /* 0x000fe20000000c00 */
[C---:B------:R-:W-:Y:S01]  /*c2a0*/  IADD3 R225, P2, R210.reuse, R3, RZ ;  /* 0x00000003d2e17210 */ /* 0x040fe20007f5e0ff */
[----:B------:R-:W-:Y:S01]  /*c2b0*/  UISETP.GE.AND UP2, UPT, UR16, 0x2, UPT ;  /* 0x000000021000788c */ /* 0x000fe2000bf46270 */
[-C--:B------:R-:W-:Y:S02]  /*c2c0*/  LEA.HI.X R3, R3, R223.reuse, R132, 0x1, P1 ;  /* 0x000000df03037211 */ /* 0x080fe400008f0c84 */
[----:B------:R-:W-:Y:S02]  /*c2d0*/  @!P5 LEA R228, P6, R225, R218, 0x1 ;  /* 0x000000dae1e4d211 */ /* 0x000fe400078c08ff */
[----:B------:R-:W-:Y:S01]  /*c2e0*/  IADD3.X R134, R209, R132, RZ, P2, !PT ;  /* 0x00000084d1867210 */ /* 0x000fe200017fe4ff */
        /* <DEDUP_REMOVED lines=8> */
[C---:B------:R-:W-:Y:S01]  /*c370*/  @!P3 LEA R224, P1, R225.reuse, R218, 0x1 ;  /* 0x000000dae1e0b211 */ /* 0x040fe200078208ff */
[----:B------:R-:W-:Y:S01]  /*c380*/  @!PT LDS RZ, [RZ] ;  /* 0x00000000fffff984 */ /* 0x000fe20000000800 */
[----:B------:R-:W-:Y:S01]  /*c390*/  @!PT LDS RZ, [RZ] ;  /* 0x00000000fffff984 */ /* 0x000fe20000000800 */
[----:B------:R-:W-:Y:S01]  /*c3a0*/  @!PT LDS RZ, [RZ] ;  /* 0x00000000fffff984 */ /* 0x000fe20000000800 */
[----:B------:R-:W-:Y:S01]  /*c3b0*/  @!P4 LDGSTS.E.BYPASS.LTC128B.128 [R211+0xe000], desc[UR22][R2.64+0x80] ;  /* 0x0e00008002d3cfae */ /* 0x000fe2000b901d56 */
[C---:B------:R-:W-:Y:S02]  /*c3c0*/  IADD3 R133, P6, R210.reuse, R225, RZ ;  /* 0x000000e1d2857210 */ /* 0x040fe40007fde0ff */
[-C--:B------:R-:W-:Y:S01]  /*c3d0*/  @!P3 LEA.HI.X R225, R225, R223.reuse, R134, 0x1, P1 ;  /* 0x000000dfe1e1b211 */ /* 0x080fe200008f0c86 */
[----:B------:R-:W-:Y:S01]  /*c3e0*/  @P3 STS.128 [R211+0x10000], RZ ;  /* 0x010000ffd3003388 */ /* 0x000fe20000000c00 */
[----:B------:R-:W-:Y:S02]  /*c3f0*/  IADD3.X R134, R209, R134, RZ, P6, !PT ;  /* 0x00000086d1867210 */ /* 0x000fe400037fe4ff */
        /* <DEDUP_REMOVED lines=14> */
[----:B------:R-:W-:Y:S02]  /*c4e0*/  IADD3 R132, P6, R210, R133, RZ ;  /* 0x00000085d2847210 */ /* 0x000fe40007fde0ff */
        /* <DEDUP_REMOVED lines=11> */
[CCC-:B------:R-:W-:Y:S02]  /*c5a0*/  @!P4 LEA.HI.X R237, R132.reuse, R223.reuse, R134.reuse, 0x1, P2 ;  /* 0x000000df84edc211 */ /* 0x1c0fe400010f0c86 */
[C---:B------:R-:W-:Y:S01]  /*c5b0*/  @!P3 LEA R222, P1, R132.reuse, R218, 0x1 ;  /* 0x000000da84deb211 */ /* 0x040fe200078208ff */
[----:B------:R-:W-:Y:S01]  /*c5c0*/  @!PT LDS RZ, [RZ] ;  /* 0x00000000fffff984 */ /* 0x000fe20000000800 */
[----:B------:R-:W-:Y:S01]  /*c5d0*/  @!PT LDS RZ, [RZ] ;  /* 0x00000000fffff984 */ /* 0x000fe20000000800 */
[----:B------:R-:W-:Y:S01]  /*c5e0*/  @!PT LDS RZ, [RZ] ;  /* 0x00000000fffff984 */ /* 0x000fe20000000800 */
[----:B------:R-:W-:Y:S01]  /*c5f0*/  @!P3 LDGSTS.E.BYPASS.LTC128B.128 [R211+0x10800], desc[UR22][R224.64+0x100] ;  /* 0x10800100e0d3bfae */ /* 0x000fe2000b901d56 */
[----:B------:R-:W-:Y:S02]  /*c600*/  MOV R218, R2 ;  /* 0x0000000200da7202 */ /* 0x000fe40000000f00 */
[----:B------:R-:W-:Y:S01]  /*c610*/  @!P3 LEA.HI.X R223, R132, R223, R134, 0x1, P1 ;  /* 0x000000df84dfb211 */ /* 0x000fe200008f0c86 */
[----:B------:R-:W-:Y:S01]  /*c620*/  @P5 STS.128 [R211+0xd000], RZ ;  /* 0x00d000ffd3005388 */ /* 0x000fe20000000c00 */
[----:B------:R-:W-:Y:S03]  /*c630*/  PLOP3.LUT P1, PT, PT, PT, UP2, 0x80, 0x0 ;  /* 0x000000000000781c */ /* 0x000fe60003f2f028 */
        /* <DEDUP_REMOVED lines=35> */
[----:B-1----:R-:W-:Y:S03]  /*c870*/  MOV R223, R3 ;  /* 0x0000000300df7202 */ /* 0x002fe60000000f00 */
[----:B------:R-:W-:Y:S04]  /*c880*/  LDSM.16.M88.4 R156, [R204] ;  /* 0x00000000cc9c783b */ /* 0x000fe80000000200 */
[----:B------:R-:W1:Y:S04]  /*c890*/  LDSM.16.M88.4 R160, [R203] ;  /* 0x00000000cba0783b */ /* 0x000e680000000200 */
[----:B------:R-:W1:Y:S04]  /*c8a0*/  LDSM.16.M88.4 R164, [R195] ;  /* 0x00000000c3a4783b */ /* 0x000e680000000200 */
[----:B------:R-:W1:Y:S04]  /*c8b0*/  LDSM.16.M88.4 R168, [R194] ;  /* 0x00000000c2a8783b */ /* 0x000e680000000200 */
[----:B------:R-:W1:Y:S01]  /*c8c0*/  LDSM.16.M88.4 R172, [R193] ;  /* 0x00000000c1ac783b */ /* 0x000e620000000200 */
[C---:B--2---:R-:W-:Y:S03]  /*c8d0*/  HMMA.16816.F32 R4, R136.reuse, R140, RZ ;  /* 0x0000008c8804723c */ /* 0x044fe600000018ff */
[----:B------:R-:W-:Y:S04]  /*c8e0*/  LDSM.16.M88.4 R176, [R202] ;  /* 0x00000000cab0783b */ /* 0x000fe80000000200 */
[----:B------:R-:W2:Y:S01]  /*c8f0*/  LDSM.16.M88.4 R180, [R199+0x6000] ;  /* 0x00600000c7b4783b */ /* 0x000ea20000000200 */
[C---:B------:R-:W-:Y:S03]  /*c900*/  HMMA.16816.F32 R8, R136.reuse, R142, RZ ;  /* 0x0000008e8808723c */ /* 0x040fe600000018ff */
[----:B------:R-:W-:Y:S03]  /*c910*/  LDSM.16.M88.4 R140, [R199+0x7000] ;  /* 0x00700000c78c783b */ /* 0x000fe60000000200 */
[C---:B---3--:R-:W-:Y:S06]  /*c920*/  HMMA.16816.F32 R12, R136.reuse, R144, RZ ;  /* 0x00000090880c723c */ /* 0x048fec00000018ff */
[C---:B------:R-:W-:Y:S01]  /*c930*/  HMMA.16816.F32 R16, R136.reuse, R146, RZ ;  /* 0x000000928810723c */ /* 0x040fe200000018ff */
[----:B------:R-:W-:Y:S05]  /*c940*/  LDSM.16.M88.4 R144, [R199+0x7800] ;  /* 0x00780000c790783b */ /* 0x000fea0000000200 */
[C---:B----4-:R-:W-:Y:S06]  /*c950*/  HMMA.16816.F32 R20, R136.reuse, R148, RZ ;  /* 0x000000948814723c */ /* 0x050fec00000018ff */
[C---:B------:R-:W-:Y:S01]  /*c960*/  HMMA.16816.F32 R24, R136.reuse, R150, RZ ;  /* 0x000000968818723c */ /* 0x040fe200000018ff */
[----:B------:R-:W-:Y:S05]  /*c970*/  LDSM.16.M88.4 R148, [R201] ;  /* 0x00000000c994783b */ /* 0x000fea0000000200 */
[C---:B-----5:R-:W-:Y:S06]  /*c980*/  HMMA.16816.F32 R28, R136.reuse, R152, RZ ;  /* 0x00000098881c723c */ /* 0x060fec00000018ff */
[----:B------:R-:W-:Y:S01]  /*c990*/  HMMA.16816.F32 R32, R136, R154, RZ ;  /* 0x0000009a8820723c */ /* 0x000fe200000018ff */
[----:B------:R-:W3:Y:S04]  /*c9a0*/  LDSM.16.M88.4 R136, [R199+0x6800] ;  /* 0x00680000c788783b */ /* 0x000ee80000000200 */
[----:B------:R-:W4:Y:S01]  /*c9b0*/  LDSM.16.M88.4 R152, [R192] ;  /* 0x00000000c098783b */ /* 0x000f220000000200 */
[C---:B-1----:R-:W-:Y:S06]  /*c9c0*/  HMMA.16816.F32 R4, R156.reuse, R160, R4 ;  /* 0x000000a09c04723c */ /* 0x042fec0000001804 */
[C---:B------:R-:W-:Y:S01]  /*c9d0*/  HMMA.16816.F32 R8, R156.reuse, R162, R8 ;  /* 0x000000a29c08723c */ /* 0x040fe20000001808 */
[----:B------:R-:W-:Y:S05]  /*c9e0*/  LDSM.16.M88.4 R160, [R192+0x1000] ;  /* 0x00100000c0a0783b */ /* 0x000fea0000000200 */
[C---:B------:R-:W-:Y:S06]  /*c9f0*/  HMMA.16816.F32 R12, R156.reuse, R164, R12 ;  /* 0x000000a49c0c723c */ /* 0x040fec000000180c */
[C---:B------:R-:W-:Y:S01]  /*ca00*/  HMMA.16816.F32 R16, R156.reuse, R166, R16 ;  /* 0x000000a69c10723c */ /* 0x040fe20000001810 */
[----:B------:R-:W-:Y:S05]  /*ca10*/  LDSM.16.M88.4 R164, [R192+0x1800] ;  /* 0x00180000c0a4783b */ /* 0x000fea0000000200 */
[C---:B------:R-:W-:Y:S06]  /*ca20*/  HMMA.16816.F32 R20, R156.reuse, R168, R20 ;  /* 0x000000a89c14723c */ /* 0x040fec0000001814 */
[C---:B------:R-:W-:Y:S01]  /*ca30*/  HMMA.16816.F32 R24, R156.reuse, R170, R24 ;  /* 0x000000aa9c18723c */ /* 0x040fe20000001818 */
[----:B------:R-:W-:Y:S05]  /*ca40*/  LDSM.16.M88.4 R168, [R206+0x2000] ;  /* 0x00200000cea8783b */ /* 0x000fea0000000200 */
[C---:B------:R-:W-:Y:S06]  /*ca50*/  HMMA.16816.F32 R28, R156.reuse, R172, R28 ;  /* 0x000000ac9c1c723c */ /* 0x040fec000000181c */
[----:B------:R-:W-:Y:S01]  /*ca60*/  HMMA.16816.F32 R32, R156, R174, R32 ;  /* 0x000000ae9c20723c */ /* 0x000fe20000001820 */
[----:B------:R-:W1:Y:S04]  /*ca70*/  LDSM.16.M88.4 R156, [R192+0x800] ;  /* 0x00080000c09c783b */ /* 0x000e680000000200 */
[----:B------:R-:W5:Y:S01]  /*ca80*/  LDSM.16.M88.4 R172, [R205+0x8000] ;  /* 0x00800000cdac783b */ /* 0x000f620000000200 */
[C---:B--2---:R-:W-:Y:S06]  /*ca90*/  HMMA.16816.F32 R4, R176.reuse, R180, R4 ;  /* 0x000000b4b004723c */ /* 0x044fec0000001804 */
[C---:B------:R-:W-:Y:S01]  /*caa0*/  HMMA.16816.F32 R8, R176.reuse, R182, R8 ;  /* 0x000000b6b008723c */ /* 0x040fe20000001808 */
[----:B------:R-:W-:Y:S05]  /*cab0*/  LDSM.16.M88.4 R180, [R191] ;  /* 0x00000000bfb4783b */ /* 0x000fea0000000200 */
[C---:B---3--:R-:W-:Y:S06]  /*cac0*/  HMMA.16816.F32 R12, R176.reuse, R136, R12 ;  /* 0x00000088b00c723c */ /* 0x048fec000000180c */
[C---:B------:R-:W-:Y:S01]  /*cad0*/  HMMA.16816.F32 R16, R176.reuse, R138, R16 ;  /* 0x0000008ab010723c */ /* 0x040fe20000001810 */
[----:B------:R-:W2:Y:S05]  /*cae0*/  LDSM.16.M88.4 R136, [R205+0x8800] ;  /* 0x00880000cd88783b */ /* 0x000eaa0000000200 */
[C---:B------:R-:W-:Y:S06]  /*caf0*/  HMMA.16816.F32 R20, R176.reuse, R140, R20 ;  /* 0x0000008cb014723c */ /* 0x040fec0000001814 */
[C---:B------:R-:W-:Y:S01]  /*cb00*/  HMMA.16816.F32 R24, R176.reuse, R142, R24 ;  /* 0x0000008eb018723c */ /* 0x040fe20000001818 */
[----:B------:R-:W3:Y:S05]  /*cb10*/  LDSM.16.M88.4 R140, [R205+0x9000] ;  /* 0x00900000cd8c783b */ /* 0x000eea0000000200 */
[C---:B------:R-:W-:Y:S06]  /*cb20*/  HMMA.16816.F32 R28, R176.reuse, R144, R28 ;  /* 0x00000090b01c723c */ /* 0x040fec000000181c */
[----:B------:R-:W-:Y:S01]  /*cb30*/  HMMA.16816.F32 R32, R176, R146, R32 ;  /* 0x00000092b020723c */ /* 0x000fe20000001820 */
[----:B------:R-:W3:Y:S04]  /*cb40*/  LDSM.16.M88.4 R144, [R205+0x9800] ;  /* 0x00980000cd90783b */ /* 0x000ee80000000200 */
[----:B------:R-:W3:Y:S01]  /*cb50*/  LDSM.16.M88.4 R176, [R204+0x2000] ;  /* 0x00200000ccb0783b */ /* 0x000ee20000000200 */
[C---:B----4-:R-:W-:Y:S06]  /*cb60*/  HMMA.16816.F32 R4, R148.reuse, R152, R4 ;  /* 0x000000989404723c */ /* 0x050fec0000001804 */
[C---:B------:R-:W-:Y:S01]  /*cb70*/  HMMA.16816.F32 R8, R148.reuse, R154, R8 ;  /* 0x0000009a9408723c */ /* 0x040fe20000001808 */
[----:B------:R-:W-:Y:S05]  /*cb80*/  LDSM.16.M88.4 R152, [R189] ;  /* 0x00000000bd98783b */ /* 0x000fea0000000200 */
[C---:B-1----:R-:W-:Y:S06]  /*cb90*/  HMMA.16816.F32 R12, R148.reuse, R156, R12 ;  /* 0x0000009c940c723c */ /* 0x042fec000000180c */
[C---:B------:R-:W-:Y:S01]  /*cba0*/  HMMA.16816.F32 R16, R148.reuse, R158, R16 ;  /* 0x0000009e9410723c */ /* 0x040fe20000001810 */
[----:B------:R-:W-:Y:S05]  /*cbb0*/  LDSM.16.M88.4 R156, [R188] ;  /* 0x00000000bc9c783b */ /* 0x000fea0000000200 */
[C---:B------:R-:W-:Y:S06]  /*cbc0*/  HMMA.16816.F32 R20, R148.reuse, R160, R20 ;  /* 0x000000a09414723c */ /* 0x040fec0000001814 */
[C---:B------:R-:W-:Y:S01]  /*cbd0*/  HMMA.16816.F32 R24, R148.reuse, R162, R24 ;  /* 0x000000a29418723c */ /* 0x040fe20000001818 */
[----:B------:R-:W-:Y:S05]  /*cbe0*/  LDSM.16.M88.4 R160, [R202+0x2000] ;  /* 0x00200000caa0783b */ /* 0x000fea0000000200 */
[C---:B------:R-:W-:Y:S06]  /*cbf0*/  HMMA.16816.F32 R28, R148.reuse, R164, R28 ;  /* 0x000000a4941c723c */ /* 0x040fec000000181c */
[----:B------:R-:W-:Y:S01]  /*cc00*/  HMMA.16816.F32 R32, R148, R166, R32 ;  /* 0x000000a69420723c */ /* 0x000fe20000001820 */
[----:B------:R-:W1:Y:S04]  /*cc10*/  LDSM.16.M88.4 R148, [R190] ;  /* 0x00000000be94783b */ /* 0x000e680000000200 */
[----:B------:R-:W4:Y:S01]  /*cc20*/  LDSM.16.M88.4 R164, [R199+0x8000] ;  /* 0x00800000c7a4783b */ /* 0x000f220000000200 */
[C---:B-----5:R-:W-:Y:S06]  /*cc30*/  HMMA.16816.F32 R4, R168.reuse, R172, R4 ;  /* 0x000000aca804723c */ /* 0x060fec0000001804 */
[C---:B------:R-:W-:Y:S01]  /*cc40*/  HMMA.16816.F32 R8, R168.reuse, R174, R8 ;  /* 0x000000aea808723c */ /* 0x040fe20000001808 */
[----:B------:R-:W-:Y:S05]  /*cc50*/  LDSM.16.M88.4 R172, [R192+0x2000] ;  /* 0x00200000c0ac783b */ /* 0x000fea0000000200 */
[C---:B--2---:R-:W-:Y:S06]  /*cc60*/  HMMA.16816.F32 R12, R168.reuse, R136, R12 ;  /* 0x00000088a80c723c */ /* 0x044fec000000180c */
[C---:B------:R-:W-:Y:S01]  /*cc70*/  HMMA.16816.F32 R16, R168.reuse, R138, R16 ;  /* 0x0000008aa810723c */ /* 0x040fe20000001810 */
[----:B------:R-:W2:Y:S05]  /*cc80*/  LDSM.16.M88.4 R136, [R199+0x8800] ;  /* 0x00880000c788783b */ /* 0x000eaa0000000200 */
[C---:B---3--:R-:W-:Y:S06]  /*cc90*/  HMMA.16816.F32 R20, R168.reuse, R140, R20 ;  /* 0x0000008ca814723c */ /* 0x048fec0000001814 */
[C---:B------:R-:W-:Y:S01]  /*cca0*/  HMMA.16816.F32 R24, R168.reuse, R142, R24 ;  /* 0x0000008ea818723c */ /* 0x040fe20000001818 */
[----:B------:R-:W3:Y:S05]  /*ccb0*/  LDSM.16.M88.4 R140, [R199+0x9000] ;  /* 0x00900000c78c783b */ /* 0x000eea0000000200 */
[C---:B------:R-:W-:Y:S06]  /*ccc0*/  HMMA.16816.F32 R28, R168.reuse, R144, R28 ;  /* 0x00000090a81c723c */ /* 0x040fec000000181c */
[----:B------:R-:W-:Y:S01]  /*ccd0*/  HMMA.16816.F32 R32, R168, R146, R32 ;  /* 0x00000092a820723c */ /* 0x000fe20000001820 */
[----:B------:R-:W5:Y:S04]  /*cce0*/  LDSM.16.M88.4 R144, [R199+0x9800] ;  /* 0x00980000c790783b */ /* 0x000f680000000200 */
[----:B------:R-:W5:Y:S01]  /*ccf0*/  LDSM.16.M88.4 R168, [R201+0x2000] ;  /* 0x00200000c9a8783b */ /* 0x000f620000000200 */
[C---:B------:R-:W-:Y:S06]  /*cd00*/  HMMA.16816.F32 R4, R176.reuse, R180, R4 ;  /* 0x000000b4b004723c */ /* 0x040fec0000001804 */
[C---:B------:R-:W-:Y:S01]  /*cd10*/  HMMA.16816.F32 R8, R176.reuse, R182, R8 ;  /* 0x000000b6b008723c */ /* 0x040fe20000001808 */
[----:B------:R-:W-:Y:S05]  /*cd20*/  LDSM.16.M88.4 R180, [R205+0xa000] ;  /* 0x00a00000cdb4783b */ /* 0x000fea0000000200 */
[C---:B-1----:R-:W-:Y:S06]  /*cd30*/  HMMA.16816.F32 R12, R176.reuse, R148, R12 ;  /* 0x00000094b00c723c */ /* 0x042fec000000180c */
[C---:B------:R-:W-:Y:S01]  /*cd40*/  HMMA.16816.F32 R16, R176.reuse, R150, R16 ;  /* 0x00000096b010723c */ /* 0x040fe20000001810 */
[----:B------:R-:W1:Y:S05]  /*cd50*/  LDSM.16.M88.4 R148, [R192+0x2800] ;  /* 0x00280000c094783b */ /* 0x000e6a0000000200 */
[C---:B------:R-:W-:Y:S06]  /*cd60*/  HMMA.16816.F32 R20, R176.reuse, R152, R20 ;  /* 0x00000098b014723c */ /* 0x040fec0000001814 */
[C---:B------:R-:W-:Y:S01]  /*cd70*/  HMMA.16816.F32 R24, R176.reuse, R154, R24 ;  /* 0x0000009ab018723c */ /* 0x040fe20000001818 */
[----:B------:R-:W1:Y:S05]  /*cd80*/  LDSM.16.M88.4 R152, [R192+0x3000] ;  /* 0x00300000c098783b */ /* 0x000e6a0000000200 */
[C---:B------:R-:W-:Y:S06]  /*cd90*/  HMMA.16816.F32 R28, R176.reuse, R156, R28 ;  /* 0x0000009cb01c723c */ /* 0x040fec000000181c */
[----:B------:R-:W-:Y:S01]  /*cda0*/  HMMA.16816.F32 R32, R176, R158, R32 ;  /* 0x0000009eb020723c */ /* 0x000fe20000001820 */
[----:B------:R-:W1:Y:S04]  /*cdb0*/  LDSM.16.M88.4 R156, [R192+0x3800] ;  /* 0x00380000c09c783b */ /* 0x000e680000000200 */
[----:B------:R-:W1:Y:S01]  /*cdc0*/  LDSM.16.M88.4 R176, [R206+0x4000] ;  /* 0x00400000ceb0783b */ /* 0x000e620000000200 */
[C---:B----4-:R-:W-:Y:S06]  /*cdd0*/  HMMA.16816.F32 R4, R160.reuse, R164, R4 ;  /* 0x000000a4a004723c */ /* 0x050fec0000001804 */
[C---:B------:R-:W-:Y:S01]  /*cde0*/  HMMA.16816.F32 R8, R160.reuse, R166, R8 ;  /* 0x000000a6a008723c */ /* 0x040fe20000001808 */
[----:B------:R-:W-:Y:S05]  /*cdf0*/  LDSM.16.M88.4 R164, [R187] ;  /* 0x00000000bba4783b */ /* 0x000fea0000000200 */
[C---:B--2---:R-:W-:Y:S06]  /*ce00*/  HMMA.16816.F32 R12, R160.reuse, R136, R12 ;  /* 0x00000088a00c723c */ /* 0x044fec000000180c */
[C---:B------:R-:W-:Y:S01]  /*ce10*/  HMMA.16816.F32 R16, R160.reuse, R138, R16 ;  /* 0x0000008aa010723c */ /* 0x040fe20000001810 */
[----:B------:R-:W2:Y:S05]  /*ce20*/  LDSM.16.M88.4 R136, [R205+0xa800] ;  /* 0x00a80000cd88783b */ /* 0x000eaa0000000200 */
[C---:B---3--:R-:W-:Y:S06]  /*ce30*/  HMMA.16816.F32 R20, R160.reuse, R140, R20 ;  /* 0x0000008ca014723c */ /* 0x048fec0000001814 */
[C---:B------:R-:W-:Y:S01]  /*ce40*/  HMMA.16816.F32 R24, R160.reuse, R142, R24 ;  /* 0x0000008ea018723c */ /* 0x040fe20000001818 */
[----:B------:R-:W3:Y:S05]  /*ce50*/  LDSM.16.M88.4 R140, [R205+0xb000] ;  /* 0x00b00000cd8c783b */ /* 0x000eea0000000200 */
[C---:B-----5:R-:W-:Y:S06]  /*ce60*/  HMMA.16816.F32 R28, R160.reuse, R144, R28 ;  /* 0x00000090a01c723c */ /* 0x060fec000000181c */
[----:B------:R-:W-:Y:S01]  /*ce70*/  HMMA.16816.F32 R32, R160, R146, R32 ;  /* 0x00000092a020723c */ /* 0x000fe20000001820 */
[----:B------:R-:W4:Y:S04]  /*ce80*/  LDSM.16.M88.4 R144, [R205+0xb800] ;  /* 0x00b80000cd90783b */ /* 0x000f280000000200 */
[----:B------:R-:W5:Y:S01]  /*ce90*/  LDSM.16.M88.4 R160, [R204+0x4000] ;  /* 0x00400000cca0783b */ /* 0x000f620000000200 */
[C---:B------:R-:W-:Y:S06]  /*cea0*/  HMMA.16816.F32 R4, R168.reuse, R172, R4 ;  /* 0x000000aca804723c */ /* 0x040fec0000001804 */
[C---:B------:R-:W-:Y:S01]  /*ceb0*/  HMMA.16816.F32 R8, R168.reuse, R174, R8 ;  /* 0x000000aea808723c */ /* 0x040fe20000001808 */
[----:B------:R-:W-:Y:S05]  /*cec0*/  LDSM.16.M88.4 R172, [R199+0xa000] ;  /* 0x00a00000c7ac783b */ /* 0x000fea0000000200 */
[C---:B-1----:R-:W-:Y:S06]  /*ced0*/  HMMA.16816.F32 R12, R168.reuse, R148, R12 ;  /* 0x00000094a80c723c */ /* 0x042fec000000180c */
[C---:B------:R-:W-:Y:S01]  /*cee0*/  HMMA.16816.F32 R16, R168.reuse, R150, R16 ;  /* 0x00000096a810723c */ /* 0x040fe20000001810 */
[----:B------:R-:W1:Y:S05]  /*cef0*/  LDSM.16.M88.4 R148, [R186] ;  /* 0x00000000ba94783b */ /* 0x000e6a0000000200 */
[C---:B------:R-:W-:Y:S06]  /*cf00*/  HMMA.16816.F32 R20, R168.reuse, R152, R20 ;  /* 0x00000098a814723c */ /* 0x040fec0000001814 */
[C---:B------:R-:W-:Y:S01]  /*cf10*/  HMMA.16816.F32 R24, R168.reuse, R154, R24 ;  /* 0x0000009aa818723c */ /* 0x040fe20000001818 */
[----:B------:R-:W1:Y:S05]  /*cf20*/  LDSM.16.M88.4 R152, [R185] ;  /* 0x00000000b998783b */ /* 0x000e6a0000000200 */
[C---:B------:R-:W-:Y:S06]  /*cf30*/  HMMA.16816.F32 R28, R168.reuse, R156, R28 ;  /* 0x0000009ca81c723c */ /* 0x040fec000000181c */
[----:B------:R-:W-:Y:S01]  /*cf40*/  HMMA.16816.F32 R32, R168, R158, R32 ;  /* 0x0000009ea820723c */ /* 0x000fe20000001820 */
[----:B------:R-:W1:Y:S04]  /*cf50*/  LDSM.16.M88.4 R156, [R184] ;  /* 0x00000000b89c783b */ /* 0x000e680000000200 */
[----:B------:R-:W1:Y:S01]  /*cf60*/  LDSM.16.M88.4 R168, [R202+0x4000] ;  /* 0x00400000caa8783b */ /* 0x000e620000000200 */
[C---:B------:R-:W-:Y:S06]  /*cf70*/  HMMA.16816.F32 R4, R176.reuse, R180, R4 ;  /* 0x000000b4b004723c */ /* 0x040fec0000001804 */
        /* <DEDUP_REMOVED lines=8> */
[C---:B----4-:R-:W-:Y:S06]  /*d000*/  HMMA.16816.F32 R28, R176.reuse, R144, R28 ;  /* 0x00000090b01c723c */ /* 0x050fec000000181c */
[----:B------:R-:W-:Y:S01]  /*d010*/  HMMA.16816.F32 R32, R176, R146, R32 ;  /* 0x00000092b020723c */ /* 0x000fe20000001820 */
[----:B------:R-:W4:Y:S04]  /*d020*/  LDSM.16.M88.4 R144, [R199+0xb800] ;  /* 0x00b80000c790783b */ /* 0x000f280000000200 */
[----:B------:R-:W4:Y:S01]  /*d030*/  LDSM.16.M88.4 R176, [R201+0x4000] ;  /* 0x00400000c9b0783b */ /* 0x000f220000000200 */
[C---:B-----5:R-:W-:Y:S06]  /*d040*/  HMMA.16816.F32 R4, R160.reuse, R164, R4 ;  /* 0x000000a4a004723c */ /* 0x060fec0000001804 */
[C---:B------:R-:W-:Y:S06]  /*d050*/  HMMA.16816.F32 R8, R160.reuse, R166, R8 ;  /* 0x000000a6a008723c */ /* 0x040fec0000001808 */
[C---:B-1----:R-:W-:Y:S06]  /*d060*/  HMMA.16816.F32 R12, R160.reuse, R148, R12 ;  /* 0x00000094a00c723c */ /* 0x042fec000000180c */
[C---:B------:R-:W-:Y:S06]  /*d070*/  HMMA.16816.F32 R16, R160.reuse, R150, R16 ;  /* 0x00000096a010723c */ /* 0x040fec0000001810 */
[C---:B------:R-:W-:Y:S06]  /*d080*/  HMMA.16816.F32 R20, R160.reuse, R152, R20 ;  /* 0x00000098a014723c */ /* 0x040fec0000001814 */
[C---:B------:R-:W-:Y:S06]  /*d090*/  HMMA.16816.F32 R24, R160.reuse, R154, R24 ;  /* 0x0000009aa018723c */ /* 0x040fec0000001818 */
[C---:B------:R-:W-:Y:S06]  /*d0a0*/  HMMA.16816.F32 R28, R160.reuse, R156, R28 ;  /* 0x0000009ca01c723c */ /* 0x040fec000000181c */
[----:B------:R-:W-:Y:S06]  /*d0b0*/  HMMA.16816.F32 R32, R160, R158, R32 ;  /* 0x0000009ea020723c */ /* 0x000fec0000001820 */
[C---:B------:R-:W-:Y:S06]  /*d0c0*/  HMMA.16816.F32 R4, R168.reuse, R172, R4 ;  /* 0x000000aca804723c */ /* 0x040fec0000001804 */
[C---:B------:R-:W-:Y:S06]  /*d0d0*/  HMMA.16816.F32 R8, R168.reuse, R174, R8 ;  /* 0x000000aea808723c */ /* 0x040fec0000001808 */
[C---:B--2---:R-:W-:Y:S06]  /*d0e0*/  HMMA.16816.F32 R12, R168.reuse, R136, R12 ;  /* 0x00000088a80c723c */ /* 0x044fec000000180c */
[C---:B------:R-:W-:Y:S01]  /*d0f0*/  HMMA.16816.F32 R16, R168.reuse, R138, R16 ;  /* 0x0000008aa810723c */ /* 0x040fe20000001810 */
[----:B------:R-:W1:Y:S05]  /*d100*/  LDSM.16.M88.4 R136, [R192+0x4800] ;  /* 0x00480000c088783b */ /* 0x000e6a0000000200 */
[C---:B---3--:R-:W-:Y:S06]  /*d110*/  HMMA.16816.F32 R20, R168.reuse, R140, R20 ;  /* 0x0000008ca814723c */ /* 0x048fec0000001814 */
[C---:B------:R-:W-:Y:S01]  /*d120*/  HMMA.16816.F32 R24, R168.reuse, R142, R24 ;  /* 0x0000008ea818723c */ /* 0x040fe20000001818 */
[----:B------:R-:W2:Y:S05]  /*d130*/  LDSM.16.M88.4 R140, [R192+0x5000] ;  /* 0x00500000c08c783b */ /* 0x000eaa0000000200 */
[C---:B----4-:R-:W-:Y:S06]  /*d140*/  HMMA.16816.F32 R28, R168.reuse, R144, R28 ;  /* 0x00000090a81c723c */ /* 0x050fec000000181c */
[----:B------:R-:W-:Y:S06]  /*d150*/  HMMA.16816.F32 R32, R168, R146, R32 ;  /* 0x00000092a820723c */ /* 0x000fec0000001820 */
[C---:B------:R-:W-:Y:S06]  /*d160*/  HMMA.16816.F32 R4, R176.reuse, R180, R4 ;  /* 0x000000b4b004723c */ /* 0x040fec0000001804 */
[C---:B------:R-:W-:Y:S06]  /*d170*/  HMMA.16816.F32 R8, R176.reuse, R182, R8 ;  /* 0x000000b6b008723c */ /* 0x040fec0000001808 */
[C---:B-1----:R-:W-:Y:S06]  /*d180*/  HMMA.16816.F32 R12, R176.reuse, R136, R12 ;  /* 0x00000088b00c723c */ /* 0x042fec000000180c */
[C---:B------:R-:W-:Y:S01]  /*d190*/  HMMA.16816.F32 R16, R176.reuse, R138, R16 ;  /* 0x0000008ab010723c */ /* 0x040fe20000001810 */
[----:B------:R-:W1:Y:S01]  /*d1a0*/  LDSM.16.M88.4 R136, [R192+0x5800] ;  /* 0x00580000c088783b */ /* 0x000e620000000200 */
[----:B------:R-:W-:Y:S04]  /*d1b0*/  DEPBAR.LE SB0, 0x0 ;  /* 0x000080000000791a */ /* 0x000fe80000000000 */
[----:B------:R-:W-:Y:S01]  /*d1c0*/  BAR.SYNC.DEFER_BLOCKING 0x0 ;  /* 0x0000000000007b1d */ /* 0x000fe20000010000 */
[C---:B--2---:R-:W-:Y:S05]  /*d1d0*/  HMMA.16816.F32 R20, R176.reuse, R140, R20 ;  /* 0x0000008cb014723c */ /* 0x044fea0000001814 */
[----:B------:R-:W-:Y:S01]  /*d1e0*/  FMUL.FTZ R246, R4, UR10 ;  /* 0x0000000a04f67c20 */ /* 0x000fe20008410000 */
[C---:B------:R-:W-:Y:S05]  /*d1f0*/  HMMA.16816.F32 R24, R176.reuse, R142, R24 ;  /* 0x0000008eb018723c */ /* 0x040fea0000001818 */
[----:B------:R-:W2:Y:S01]  /*d200*/  MUFU.TANH R246, R246 ;  /* 0x000000f600f67308 */ /* 0x000ea20000002400 */
[----:B------:R-:W-:Y:S01]  /*d210*/  FMUL.FTZ R244, R5, UR10 ;  /* 0x0000000a05f47c20 */ /* 0x000fe20008410000 */
[----:B------:R-:W-:Y:S01]  /*d220*/  FMUL.FTZ R245, R6, UR10 ;  /* 0x0000000a06f57c20 */ /* 0x000fe20008410000 */
[----:B------:R-:W-:Y:S03]  /*d230*/  FMUL.FTZ R249, R7, UR10 ;  /* 0x0000000a07f97c20 */ /* 0x000fe60008410000 */
[----:B------:R-:W-:Y:S01]  /*d240*/  FMUL.FTZ R250, R8, UR10 ;  /* 0x0000000a08fa7c20 */ /* 0x000fe20008410000 */
[----:B------:R-:W-:Y:S03]  /*d250*/  FMUL.FTZ R248, R9, UR10 ;  /* 0x0000000a09f87c20 */ /* 0x000fe60008410000 */
[----:B------:R-:W3:Y:S01]  /*d260*/  MUFU.TANH R244, R244 ;  /* 0x000000f400f47308 */ /* 0x000ee20000002400 */
[----:B------:R-:W-:Y:S01]  /*d270*/  FMUL.FTZ R247, R10, UR10 ;  /* 0x0000000a0af77c20 */ /* 0x000fe20008410000 */
[----:B------:R-:W-:Y:S01]  /*d280*/  FMUL.FTZ R251, R11, UR10 ;  /* 0x0000000a0bfb7c20 */ /* 0x000fe20008410000 */
[----:B------:R-:W-:Y:S01]  /*d290*/  FMUL.FTZ R242, R12, UR10 ;  /* 0x0000000a0cf27c20 */ /* 0x000fe20008410000 */
[----:B------:R-:W-:Y:S01]  /*d2a0*/  FMUL.FTZ R240, R13, UR10 ;  /* 0x0000000a0df07c20 */ /* 0x000fe20008410000 */
[----:B------:R-:W-:Y:S01]  /*d2b0*/  FMUL.FTZ R243, R14, UR10 ;  /* 0x0000000a0ef37c20 */ /* 0x000fe20008410000 */
[----:B------:R-:W-:Y:S01]  /*d2c0*/  FMUL.FTZ R241, R15, UR10 ;  /* 0x0000000a0ff17c20 */ /* 0x000fe20008410000 */
[----:B------:R-:W-:Y:S03]  /*d2d0*/  FMUL.FTZ R238, R16, UR10 ;  /* 0x0000000a10ee7c20 */ /* 0x000fe60008410000 */
[----:B------:R-:W4:Y:S01]  /*d2e0*/  MUFU.TANH R245, R245 ;  /* 0x000000f500f57308 */ /* 0x000f220000002400 */
[----:B------:R-:W-:Y:S01]  /*d2f0*/  FMUL.FTZ R236, R17, UR10 ;  /* 0x0000000a11ec7c20 */ /* 0x000fe20008410000 */
[----:B------:R-:W-:Y:S01]  /*d300*/  FMUL.FTZ R239, R18, UR10 ;  /* 0x0000000a12ef7c20 */ /* 0x000fe20008410000 */
[----:B------:R-:W-:Y:S01]  /*d310*/  FMUL.FTZ R237, R19, UR10 ;  /* 0x0000000a13ed7c20 */ /* 0x000fe20008410000 */
[----:B------:R-:W-:Y:S01]  /*d320*/  FMUL.FTZ R234, R20, UR10 ;  /* 0x0000000a14ea7c20 */ /* 0x000fe20008410000 */
[----:B------:R-:W-:Y:S01]  /*d330*/  FMUL.FTZ R232, R21, UR10 ;  /* 0x0000000a15e87c20 */ /* 0x000fe20008410000 */
[----:B------:R-:W-:Y:S01]  /*d340*/  FMUL.FTZ R235, R22, UR10 ;  /* 0x0000000a16eb7c20 */ /* 0x000fe20008410000 */
[C---:B-1----:R-:W-:Y:S03]  /*d350*/  HMMA.16816.F32 R28, R176.reuse, R136, R28 ;  /* 0x00000088b01c723c */ /* 0x042fe6000000181c */
[----:B------:R-:W1:Y:S01]  /*d360*/  MUFU.TANH R249, R249 ;  /* 0x000000f900f97308 */ /* 0x000e620000002400 */
[----:B------:R-:W-:Y:S01]  /*d370*/  FMUL.FTZ R233, R23, UR10 ;  /* 0x0000000a17e97c20 */ /* 0x000fe20008410000 */
[----:B------:R-:W-:Y:S01]  /*d380*/  FMUL.FTZ R230, R24, UR10 ;  /* 0x0000000a18e67c20 */ /* 0x000fe20008410000 */
[----:B------:R-:W-:Y:S01]  /*d390*/  FMUL.FTZ R228, R25, UR10 ;  /* 0x0000000a19e47c20 */ /* 0x000fe20008410000 */
[----:B------:R-:W-:Y:S06]  /*d3a0*/  HMMA.16816.F32 R32, R176, R138, R32 ;  /* 0x0000008ab020723c */ /* 0x000fec0000001820 */
[----:B------:R-:W1:Y:S01]  /*d3b0*/  MUFU.TANH R250, R250 ;  /* 0x000000fa00fa7308 */ /* 0x000e620000002400 */
[----:B------:R-:W-:Y:S01]  /*d3c0*/  FMUL.FTZ R231, R26, UR10 ;  /* 0x0000000a1ae77c20 */ /* 0x000fe20008410000 */
[----:B------:R-:W-:Y:S08]  /*d3d0*/  FMUL.FTZ R229, R27, UR10 ;  /* 0x0000000a1be57c20 */ /* 0x000ff00008410000 */
[----:B------:R-:W1:Y:S01]  /*d3e0*/  MUFU.TANH R248, R248 ;  /* 0x000000f800f87308 */ /* 0x000e620000002400 */
[----:B------:R-:W-:Y:S09]  /*d3f0*/  FMUL.FTZ R226, R28, UR10 ;  /* 0x0000000a1ce27c20 */ /* 0x000ff20008410000 */
[----:B------:R-:W1:Y:S01]  /*d400*/  MUFU.TANH R247, R247 ;  /* 0x000000f700f77308 */ /* 0x000e620000002400 */
[----:B------:R-:W-:Y:S01]  /*d410*/  FMUL.FTZ R224, R29, UR10 ;  /* 0x0000000a1de07c20 */ /* 0x000fe20008410000 */
[----:B------:R-:W-:Y:S01]  /*d420*/  FMUL.FTZ R227, R30, UR10 ;  /* 0x0000000a1ee37c20 */ /* 0x000fe20008410000 */
[----:B------:R-:W-:Y:S01]  /*d430*/  FMUL.FTZ R225, R31, UR10 ;  /* 0x0000000a1fe17c20 */ /* 0x000fe20008410000 */
[----:B------:R-:W-:Y:S01]  /*d440*/  FMUL.FTZ R222, R32, UR10 ;  /* 0x0000000a20de7c20 */ /* 0x000fe20008410000 */
[----:B------:R-:W-:Y:S01]  /*d450*/  FMUL.FTZ R220, R33, UR10 ;  /* 0x0000000a21dc7c20 */ /* 0x000fe20008410000 */
[----:B------:R-:W-:Y:S04]  /*d460*/  FMUL.FTZ R134, R34, UR10 ;  /* 0x0000000a22867c20 */ /* 0x000fe80008410000 */
[----:B------:R-:W1:Y:S01]  /*d470*/  MUFU.TANH R251, R251 ;  /* 0x000000fb00fb7308 */ /* 0x000e620000002400 */
[----:B------:R-:W-:Y:S09]  /*d480*/  FMUL.FTZ R35, R35, UR10 ;  /* 0x0000000a23237c20 */ /* 0x000ff20008410000 */
[----:B------:R-:W1:Y:S10]  /*d490*/  MUFU.TANH R242, R242 ;  /* 0x000000f200f27308 */ /* 0x000e740000002400 */
        /* <DEDUP_REMOVED lines=22> */
[----:B------:R1:W1:Y:S01]  /*d600*/  MUFU.TANH R133, R35 ;  /* 0x0000002300857308 */ /* 0x0002620000002400 */
[----:B--234-:R-:W-:Y:S05]  /*d610*/  @!P1 BRA `(.L_x_821) ;  /* 0x00000008007c9947 */ /* 0x01cfea0003800000 */
        /* <DEDUP_REMOVED lines=44> */
[----:B------:R-:W2:Y:S01]  /*d8e0*/  LDC.64 R2, c[0x0][0x230] ;  /* 0x00008c00ff027b82 */ /* 0x000ea20000000a00 */
[----:B------:R-:W-:Y:S02]  /*d8f0*/  R2UR UR27, R7 ;  /* 0x00000000071b72ca */ /* 0x000fe400000e0000 */
[----:B------:R-:W-:Y:S02]  /*d900*/  R2UR UR28, R8 ;  /* 0x00000000081c72ca */ /* 0x000fe400000e0000 */
[----:B------:R-:W-:Y:S03]  /*d910*/  R2UR UR26, R6 ;  /* 0x00000000061a72ca */ /* 0x000fe600000e0000 */
[----:B------:R-:W3:Y:S01]  /*d920*/  LDC.64 R4, c[0x0][0x248] ;  /* 0x00009200ff047b82 */ /* 0x000ee20000000a00 */
[----:B------:R-:W-:Y:S05]  /*d930*/  R2UR UR29, R9 ;  /* 0x00000000091d72ca */ /* 0x000fea00000e0000 */
[----:B------:R-:W-:Y:S01]  /*d940*/  IMAD.U32 R13, RZ, RZ, UR27 ;  /* 0x0000001bff0d7e24 */ /* 0x000fe2000f8e00ff */
[----:B------:R-:W-:Y:S01]  /*d950*/  UIADD3 UR27, UR33, -UR31, URZ ;  /* 0x8000001f211b7290 */ /* 0x000fe2000fffe03f */
[----:B------:R-:W-:Y:S02]  /*d960*/  MOV R10, UR28 ;  /* 0x0000001c000a7c02 */ /* 0x000fe40008000f00 */
[----:B------:R-:W-:Y:S01]  /*d970*/  IMAD.U32 R12, RZ, RZ, UR26 ;  /* 0x0000001aff0c7e24 */ /* 0x000fe2000f8e00ff */
[----:B------:R-:W-:Y:S03]  /*d980*/  UIMAD UR27, UR27, UR7, -0x40 ;  /* 0xffffffc01b1b74a4 */ /* 0x000fe6000f8e0207 */
[----:B------:R-:W-:Y:S01]  /*d990*/  IMAD.U32 R11, RZ, RZ, UR29 ;  /* 0x0000001dff0b7e24 */ /* 0x000fe2000f8e00ff */
[----:B------:R-:W4:Y:S01]  /*d9a0*/  LDG.E R8, desc[UR22][R12.64] ;  /* 0x000000160c087981 */ /* 0x000f22000c1e1900 */
[----:B------:R-:W-:Y:S03]  /*d9b0*/  USHF.R.S32.HI UR26, URZ, 0x1f, UR27 ;  /* 0x0000001f3f1a7899 */ /* 0x000fe6000801141b */
[----:B------:R-:W4:Y:S03]  /*d9c0*/  LDG.E R7, desc[UR22][R10.64] ;  /* 0x000000160a077981 */ /* 0x000f26000c1e1900 */
[C---:B---3--:R-:W-:Y:S04]  /*d9d0*/  IMAD R6, R4.reuse, UR26, RZ ;  /* 0x0000001a04067c24 */ /* 0x048fe8000f8e02ff */
[----:B------:R-:W-:Y:S02]  /*d9e0*/  IMAD R6, R5, UR27, R6 ;  /* 0x0000001b05067c24 */ /* 0x000fe4000f8e0206 */
[----:B----4-:R-:W-:Y:S02]  /*d9f0*/  IMAD.IADD R7, R7, 0x1, -R8 ;  /* 0x0000000107077824 */ /* 0x010fe400078e0a08 */
[----:B------:R-:W-:Y:S03]  /*da00*/  IMAD.WIDE.U32 R8, R4, UR27, RZ ;  /* 0x0000001b04087c25 */ /* 0x000fe6000f8e00ff */
[----:B------:R-:W-:Y:S02]  /*da10*/  SHF.R.S32.HI R5, RZ, 0x1f, R7 ;  /* 0x0000001fff057819 */ /* 0x000fe40000011407 */
[----:B------:R-:W-:Y:S03]  /*da20*/  IADD3 R9, R9, R6, RZ ;  /* 0x0000000609097210 */ /* 0x000fe60007ffe0ff */
[-C--:B--2---:R-:W-:Y:S02]  /*da30*/  IMAD R4, R5, R2.reuse, RZ ;  /* 0x0000000205047224 */ /* 0x084fe400078e02ff */
[C---:B------:R-:W-:Y:S04]  /*da40*/  IMAD.WIDE.U32 R8, R7.reuse, R2, R8 ;  /* 0x0000000207087225 */ /* 0x040fe800078e0008 */
[----:B------:R-:W-:Y:S02]  /*da50*/  IMAD R4, R7, R3, R4 ;  /* 0x0000000307047224 */ /* 0x000fe400078e0204 */
[----:B------:R-:W-:Y:S03]  /*da60*/  IMAD.MOV.U32 R3, RZ, RZ, R8 ;  /* 0x000000ffff037224 */ /* 0x000fe600078e0008 */
[----:B------:R-:W-:Y:S07]  /*da70*/  IADD3 R2, R9, R4, RZ ;  /* 0x0000000409027210 */ /* 0x000fee0007ffe0ff */
.L_x_822:
        /* <DEDUP_REMOVED lines=27> */
[CC--:B------:R-:W-:Y:S02]  /*dc30*/  @!P3 LEA R14, P1, R3.reuse, R216.reuse, 0x1 ;  /* 0x000000d8030eb211 */ /* 0x0c0fe400078208ff */
[----:B------:R-:W-:Y:S01]  /*dc40*/  IADD3.X R4, R4, UR13, RZ, P6, !PT ;  /* 0x0000000d04047c10 */ /* 0x000fe2000b7fe4ff */
[----:B------:R2:W-:Y:S01]  /*dc50*/  @P5 STS.128 [R211+0x6800], RZ ;  /* 0x006800ffd3005388 */ /* 0x0005e20000000c00 */
[CC--:B------:R-:W-:Y:S02]  /*dc60*/  @!P5 LEA R18, P6, R3.reuse, R216.reuse, 0x1 ;  /* 0x000000d80312d211 */ /* 0x0c0fe400078c08ff */
[CCC-:B------:R-:W-:Y:S01]  /*dc70*/  @!P4 LEA.HI.X R17, R3.reuse, R217.reuse, R4.reuse, 0x1, P2 ;  /* 0x000000d90311c211 */ /* 0x1c0fe200010f0c04 */
[----:B------:R-:W-:Y:S01]  /*dc80*/  @!PT LDS RZ, [RZ] ;  /* 0x00000000fffff984 */ /* 0x000fe20000000800 */
[----:B------:R-:W-:Y:S01]  /*dc90*/  @!PT LDS RZ, [RZ] ;  /* 0x00000000fffff984 */ /* 0x000fe20000000800 */
[----:B------:R-:W-:Y:S01]  /*dca0*/  @!PT LDS RZ, [RZ] ;  /* 0x00000000fffff984 */ /* 0x000fe20000000800 */
[----:B------:R2:W-:Y:S01]  /*dcb0*/  @!P5 LDGSTS.E.BYPASS.LTC128B.128 [R211+0x6800], desc[UR22][R10.64] ;  /* 0x068000000ad3dfae */ /* 0x0005e2000b901d56 */
[CCC-:B------:R-:W-:Y:S02]  /*dcc0*/  @!P5 LEA.HI.X R19, R3.reuse, R217.reuse, R4.reuse, 0x1, P6 ;  /* 0x000000d90313d211 */ /* 0x1c0fe400030f0c04 */
[CC--:B------:R-:W-:Y:S01]  /*dcd0*/  @!P3 LEA.HI.X R15, R3.reuse, R217.reuse, R4, 0x1, P1 ;  /* 0x000000d9030fb211 */ /* 0x0c0fe200008f0c04 */
[----:B------:R2:W-:Y:S01]  /*dce0*/  @P4 STS.128 [R211+0x8800], RZ ;  /* 0x008800ffd3004388 */ /* 0x0005e20000000c00 */
[----:B------:R-:W-:Y:S03]  /*dcf0*/  IADD3 R2, P6, R3, UR14, RZ ;  /* 0x0000000e03027c10 */ /* 0x000fe6000ffde0ff */
[----:B------:R-:W-:Y:S01]  /*dd00*/  @!PT LDS RZ, [RZ] ;  /* 0x00000000fffff984 */ /* 0x000fe20000000800 */
[----:B------:R-:W-:Y:S01]  /*dd10*/  @!PT LDS RZ, [RZ] ;  /* 0x00000000fffff984 */ /* 0x000fe20000000800 */
[----:B------:R-:W-:Y:S01]  /*dd20*/  @!PT LDS RZ, [RZ] ;  /* 0x00000000fffff984 */ /* 0x000fe20000000800 */
[----:B------:R2:W-:Y:S01]  /*dd30*/  @!P4 LDGSTS.E.BYPASS.LTC128B.128 [R211+0x8800], desc[UR22][R8.64+0x80] ;  /* 0x0880008008d3cfae */ /* 0x0005e2000b901d56 */
[CC--:B------:R-:W-:Y:S02]  /*dd40*/  @!P4 LEA R20, P2, R2.reuse, R216.reuse, 0x1 ;  /* 0x000000d80214c211 */ /* 0x0c0fe400078408ff */
[-C--:B------:R-:W-:Y:S01]  /*dd50*/  @!P3 LEA R24, P1, R2, R216.reuse, 0x1 ;  /* 0x000000d80218b211 */ /* 0x080fe200078208ff */
[----:B------:R2:W-:Y:S01]  /*dd60*/  @P3 STS.128 [R211+0xa800], RZ ;  /* 0x00a800ffd3003388 */ /* 0x0005e20000000c00 */
[----:B------:R-:W-:Y:S02]  /*dd70*/  IADD3.X R4, R4, UR13, RZ, P6, !PT ;  /* 0x0000000d04047c10 */ /* 0x000fe4000b7fe4ff */
[C---:B------:R-:W-:Y:S01]  /*dd80*/  @!P5 LEA R22, P6, R2.reuse, R216, 0x1 ;  /* 0x000000d80216d211 */ /* 0x040fe200078c08ff */
[----:B------:R-:W-:Y:S01]  /*dd90*/  @!PT LDS RZ, [RZ] ;  /* 0x00000000fffff984 */ /* 0x000fe20000000800 */
[----:B------:R-:W-:Y:S01]  /*dda0*/  @!PT LDS RZ, [RZ] ;  /* 0x00000000fffff984 */ /* 0x000fe20000000800 */
[----:B------:R-:W-:Y:S01]  /*ddb0*/  @!PT LDS RZ, [RZ] ;  /* 0x00000000fffff984 */ /* 0x000fe20000000800 */
[----:B------:R2:W-:Y:S01]  /*ddc0*/  @!P3 LDGSTS.E.BYPASS.LTC128B.128 [R211+0xa800], desc[UR22][R6.64+0x100] ;  /* 0x0a80010006d3bfae */ /* 0x0005e2000b901d56 */
[CC--:B------:R-:W-:Y:S01]  /*ddd0*/  @!P4 LEA.HI.X R21, R2.reuse, R217.reuse, R4, 0x1, P2 ;  /* 0x000000d90215c211 */ /* 0x0c0fe200010f0c04 */
[----:B------:R-:W-:Y:S01]  /*dde0*/  IMAD.MOV.U32 R216, RZ, RZ, R12 ;  /* 0x000000ffffd87224 */ /* 0x000fe200078e000c */
[CCC-:B------:R-:W-:Y:S01]  /*ddf0*/  @!P5 LEA.HI.X R23, R2.reuse, R217.reuse, R4.reuse, 0x1, P6 ;  /* 0x000000d90217d211 */ /* 0x1c0fe200030f0c04 */
[----:B------:R2:W-:Y:S01]  /*de00*/  @P5 STS.128 [R211+0x7000], RZ ;  /* 0x007000ffd3005388 */ /* 0x0005e20000000c00 */
[----:B------:R-:W-:Y:S01]  /*de10*/  @!P3 LEA.HI.X R25, R2, R217, R4, 0x1, P1 ;  /* 0x000000d90219b211 */ /* 0x000fe200008f0c04 */
[----:B------:R-:W-:Y:S02]  /*de20*/  IMAD.MOV.U32 R217, RZ, RZ, R13 ;  /* 0x000000ffffd97224 */ /* 0x000fe400078e000d */
        /* <DEDUP_REMOVED lines=30> */
.L_x_821:
[----:B------:R-:W-:Y:S01]  /*e010*/  FMNMX.FTZ R5, R246, R135, !PT ;  /* 0x00000087f6057209 */ /* 0x000fe20007810000 */
[----:B--2---:R-:W-:Y:S01]  /*e020*/  LDSM.16.MT88.4 R16, [R200+0xc000] ;  /* 0x00c00000c810783b */ /* 0x004fe20000004200 */
[----:B------:R-:W-:Y:S01]  /*e030*/  FMNMX.FTZ R2, R245, R0, !PT ;  /* 0x00000000f5027209 */ /* 0x000fe20007810000 */
[----:B------:R-:W-:Y:S01]  /*e040*/  UISETP.GT.AND UP2, UPT, UR16, 0x1, UPT ;  /* 0x000000011000788c */ /* 0x000fe2000bf44270 */
[----:B------:R-:W-:Y:S01]  /*e050*/  FMNMX.FTZ R5, R244, R5, !PT ;  /* 0x00000005f4057209 */ /* 0x000fe20007810000 */
[----:B------:R-:W-:Y:S01]  /*e060*/  UIADD3 UR16, UR16, -0x1, URZ ;  /* 0xffffffff10107890 */ /* 0x000fe2000fffe03f */
[----:B-1----:R-:W-:Y:S02]  /*e070*/  FMNMX.FTZ R2, R249, R2, !PT ;  /* 0x00000002f9027209 */ /* 0x002fe40007810000 */
        /* <DEDUP_REMOVED lines=34> */
[----:B------:R-:W-:Y:S03]  /*e2a0*/  FMNMX.FTZ R7, R133, R2, !PT ;  /* 0x0000000285077209 */ /* 0x000fe60007810000 */
[----:B------:R-:W1:Y:S08]  /*e2b0*/  SHFL.BFLY PT, R3, R6, 0x2, 0x1f ;  /* 0x0c401f0006037f89 */ /* 0x000e7000000e0000 */
[----:B------:R-:W2:Y:S08]  /*e2c0*/  SHFL.BFLY PT, R2, R7, 0x2, 0x1f ;  /* 0x0c401f0007027f89 */ /* 0x000eb000000e0000 */
[----:B------:R-:W-:Y:S01]  /*e2d0*/  LDSM.16.MT88.4 R160, [R200+0x11800] ;  /* 0x01180000c8a0783b */ /* 0x000fe20000004200 */
[----:B-1----:R-:W-:Y:S02]  /*e2e0*/  FMNMX.FTZ R9, R6, R3, !PT ;  /* 0x0000000306097209 */ /* 0x002fe40007810000 */
[----:B--2---:R-:W-:Y:S05]  /*e2f0*/  FMNMX.FTZ R4, R7, R2, !PT ;  /* 0x0000000207047209 */ /* 0x004fea0007810000 */
[----:B------:R-:W1:Y:S08]  /*e300*/  SHFL.BFLY PT, R132, R9, 0x1, 0x1f ;  /* 0x0c201f0009847f89 */ /* 0x000e7000000e0000 */
[----:B------:R-:W2:Y:S01]  /*e310*/  SHFL.BFLY PT, R3, R4, 0x1, 0x1f ;  /* 0x0c201f0004037f89 */ /* 0x000ea200000e0000 */
[----:B-1----:R-:W-:Y:S02]  /*e320*/  FMNMX.FTZ R132, R9, R132, !PT ;  /* 0x0000008409847209 */ /* 0x002fe40007810000 */
[----:B--2---:R-:W-:Y:S03]  /*e330*/  FMNMX.FTZ R3, R4, R3, !PT ;  /* 0x0000000304037209 */ /* 0x004fe60007810000 */
[C---:B------:R-:W-:Y:S01]  /*e340*/  FMUL.FTZ R145, R132.reuse, UR4 ;  /* 0x0000000484917c20 */ /* 0x040fe20008410000 */
[C---:B------:R-:W-:Y:S01]  /*e350*/  FSETP.NEU.FTZ.AND P1, PT, R132.reuse, -INF , PT ;  /* 0xff8000008400780b */ /* 0x040fe20003f3d000 */
[----:B------:R-:W-:Y:S01]  /*e360*/  FADD.FTZ R2, -R132, R135 ;  /* 0x0000008784027221 */ /* 0x000fe20000010100 */
[----:B------:R-:W-:Y:S01]  /*e370*/  MOV R135, R132 ;  /* 0x0000008400877202 */ /* 0x000fe20000000f00 */
[----:B------:R-:W-:Y:S01]  /*e380*/  FMUL.FTZ R144, R3, UR4 ;  /* 0x0000000403907c20 */ /* 0x000fe20008410000 */
[----:B------:R-:W-:Y:S01]  /*e390*/  FSEL R145, R145, RZ, P1 ;  /* 0x000000ff91917208 */ /* 0x000fe20000800000 */
[C---:B------:R-:W-:Y:S01]  /*e3a0*/  FADD.FTZ R0, -R3.reuse, R0 ;  /* 0x0000000003007221 */ /* 0x040fe20000010100 */
[----:B------:R-:W-:Y:S01]  /*e3b0*/  FSETP.NEU.FTZ.AND P1, PT, R3, -INF , PT ;  /* 0xff8000000300780b */ /* 0x000fe20003f3d000 */
[----:B------:R-:W-:Y:S02]  /*e3c0*/  FMUL.FTZ R5, R2, UR4 ;  /* 0x0000000402057c20 */ /* 0x000fe40008410000 */
[--C-:B------:R-:W-:Y:S01]  /*e3d0*/  FFMA.FTZ R173, R246, UR4, -R145.reuse ;  /* 0x00000004f6ad7c23 */ /* 0x100fe20008010891 */
[----:B------:R-:W-:Y:S01]  /*e3e0*/  FSEL R144, R144, RZ, P1 ;  /* 0x000000ff90907208 */ /* 0x000fe20000800000 */
[--C-:B------:R-:W-:Y:S01]  /*e3f0*/  FFMA.FTZ R169, R244, UR4, -R145.reuse ;  /* 0x00000004f4a97c23 */ /* 0x100fe20008010891 */
[--C-:B------:R-:W-:Y:S01]  /*e400*/  FFMA.FTZ R168, R250, UR4, -R145.reuse ;  /* 0x00000004faa87c23 */ /* 0x100fe20008010891 */
[--C-:B------:R-:W-:Y:S01]  /*e410*/  FFMA.FTZ R167, R248, UR4, -R145.reuse ;  /* 0x00000004f8a77c23 */ /* 0x100fe20008010891 */
[----:B------:R-:W-:Y:S01]  /*e420*/  FMUL.FTZ R6, R0, UR4 ;  /* 0x0000000400067c20 */ /* 0x000fe20008410000 */
[--C-:B------:R-:W-:Y:S01]  /*e430*/  FFMA.FTZ R171, R245, UR4, -R144.reuse ;  /* 0x00000004f5ab7c23 */ /* 0x100fe20008010890 */
[--C-:B------:R-:W-:Y:S01]  /*e440*/  FFMA.FTZ R166, R249, UR4, -R144.reuse ;  /* 0x00000004f9a67c23 */ /* 0x100fe20008010890 */
[--C-:B------:R-:W-:Y:S01]  /*e450*/  FFMA.FTZ R165, R247, UR4, -R144.reuse ;  /* 0x00000004f7a57c23 */ /* 0x100fe20008010890 */
[--C-:B------:R-:W-:Y:S01]  /*e460*/  FFMA.FTZ R164, R251, UR4, -R144.reuse ;  /* 0x00000004fba47c23 */ /* 0x100fe20008010890 */
[----:B------:R-:W1:Y:S01]  /*e470*/  MUFU.EX2 R2, R5 ;  /* 0x0000000500027308 */ /* 0x000e620000000800 */
[--C-:B------:R-:W-:Y:S01]  /*e480*/  FFMA.FTZ R172, R243, UR4, -R144.reuse ;  /* 0x00000004f3ac7c23 */ /* 0x100fe20008010890 */
[--C-:B------:R-:W-:Y:S01]  /*e490*/  FFMA.FTZ R177, R241, UR4, -R144.reuse ;  /* 0x00000004f1b17c23 */ /* 0x100fe20008010890 */
[--C-:B------:R-:W-:Y:S01]  /*e4a0*/  FFMA.FTZ R176, R239, UR4, -R144.reuse ;  /* 0x00000004efb07c23 */ /* 0x100fe20008010890 */
[--C-:B------:R-:W-:Y:S01]  /*e4b0*/  FFMA.FTZ R181, R237, UR4, -R144.reuse ;  /* 0x00000004edb57c23 */ /* 0x100fe20008010890 */
[--C-:B------:R-:W-:Y:S01]  /*e4c0*/  FFMA.FTZ R180, R235, UR4, -R144.reuse ;  /* 0x00000004ebb47c23 */ /* 0x100fe20008010890 */
[--C-:B------:R-:W-:Y:S01]  /*e4d0*/  FFMA.FTZ R233, R233, UR4, -R144.reuse ;  /* 0x00000004e9e97c23 */ /* 0x100fe20008010890 */
[--C-:B------:R-:W-:Y:S03]  /*e4e0*/  FFMA.FTZ R229, R229, UR4, -R144.reuse ;  /* 0x00000004e5e57c23 */ /* 0x100fe60008010890 */
[----:B------:R-:W2:Y:S01]  /*e4f0*/  MUFU.EX2 R0, R6 ;  /* 0x0000000600007308 */ /* 0x000ea20000000800 */
[--C-:B------:R-:W-:Y:S01]  /*e500*/  FFMA.FTZ R225, R225, UR4, -R144.reuse ;  /* 0x00000004e1e17c23 */ /* 0x100fe20008010890 */
[--C-:B------:R-:W-:Y:S01]  /*e510*/  FFMA.FTZ R134, R134, UR4, -R144.reuse ;  /* 0x0000000486867c23 */ /* 0x100fe20008010890 */
[--C-:B------:R-:W-:Y:S01]  /*e520*/  FFMA.FTZ R133, R133, UR4, -R144.reuse ;  /* 0x0000000485857c23 */ /* 0x100fe20008010890 */
[--C-:B------:R-:W-:Y:S01]  /*e530*/  FFMA.FTZ R170, R242, UR4, -R145.reuse ;  /* 0x00000004f2aa7c23 */ /* 0x100fe20008010891 */
[--C-:B------:R-:W-:Y:S01]  /*e540*/  FFMA.FTZ R175, R240, UR4, -R145.reuse ;  /* 0x00000004f0af7c23 */ /* 0x100fe20008010891 */
[--C-:B------:R-:W-:Y:S01]  /*e550*/  FFMA.FTZ R174, R238, UR4, -R145.reuse ;  /* 0x00000004eeae7c23 */ /* 0x100fe20008010891 */
[--C-:B------:R-:W-:Y:S03]  /*e560*/  FFMA.FTZ R179, R236, UR4, -R145.reuse ;  /* 0x00000004ecb37c23 */ /* 0x100fe60008010891 */
[----:B------:R-:W-:Y:S01]  /*e570*/  MUFU.EX2 R173, R173 ;  /* 0x000000ad00ad7308 */ /* 0x000fe20000000800 */
[C---:B-1----:R-:W-:Y:S01]  /*e580*/  FMUL.FTZ R4, R2.reuse, R128 ;  /* 0x0000008002047220 */ /* 0x042fe20000410000 */
[C---:B------:R-:W-:Y:S01]  /*e590*/  FMUL.FTZ R5, R2.reuse, R129 ;  /* 0x0000008102057220 */ /* 0x040fe20000410000 */
[C---:B------:R-:W-:Y:S01]  /*e5a0*/  FMUL.FTZ R8, R2.reuse, R124 ;  /* 0x0000007c02087220 */ /* 0x040fe20000410000 */
[C---:B------:R-:W-:Y:S01]  /*e5b0*/  FMUL.FTZ R9, R2.reuse, R125 ;  /* 0x0000007d02097220 */ /* 0x040fe20000410000 */
[C---:B------:R-:W-:Y:S01]  /*e5c0*/  FMUL.FTZ R12, R2.reuse, R120 ;  /* 0x00000078020c7220 */ /* 0x040fe20000410000 */
[C---:B------:R-:W-:Y:S01]  /*e5d0*/  FMUL.FTZ R13, R2.reuse, R121 ;  /* 0x00000079020d7220 */ /* 0x040fe20000410000 */
[----:B------:R-:W-:Y:S03]  /*e5e0*/  FMUL.FTZ R20, R2, R112 ;  /* 0x0000007002147220 */ /* 0x000fe60000410000 */
[----:B------:R-:W1:Y:S01]  /*e5f0*/  MUFU.EX2 R169, R169 ;  /* 0x000000a900a97308 */ /* 0x000e620000000800 */
[C---:B--2---:R-:W-:Y:S01]  /*e600*/  FMUL.FTZ R6, R0.reuse, R130 ;  /* 0x0000008200067220 */ /* 0x044fe20000410000 */
[C---:B------:R-:W-:Y:S01]  /*e610*/  FMUL.FTZ R7, R0.reuse, R131 ;  /* 0x0000008300077220 */ /* 0x040fe20000410000 */
[C---:B------:R-:W-:Y:S01]  /*e620*/  FMUL.FTZ R10, R0.reuse, R126 ;  /* 0x0000007e000a7220 */ /* 0x040fe20000410000 */
[C---:B------:R-:W-:Y:S01]  /*e630*/  FMUL.FTZ R11, R0.reuse, R127 ;  /* 0x0000007f000b7220 */ /* 0x040fe20000410000 */
[C---:B------:R-:W-:Y:S01]  /*e640*/  FMUL.FTZ R14, R0.reuse, R122 ;  /* 0x0000007a000e7220 */ /* 0x040fe20000410000 */
[----:B------:R-:W-:Y:S01]  /*e650*/  FMUL.FTZ R15, R0, R123 ;  /* 0x0000007b000f7220 */ /* 0x000fe20000410000 */
[----:B------:R-:W-:Y:S03]  /*e660*/  FMUL.FTZ R21, R2, R113 ;  /* 0x0000007102157220 */ /* 0x000fe60000410000 */
[----:B------:R-:W-:Y:S01]  /*e670*/  MUFU.EX2 R171, R171 ;  /* 0x000000ab00ab7308 */ /* 0x000fe20000000800 */
[----:B------:R-:W2:Y:S01]  /*e680*/  LDSM.16.MT88.4 R120, [R200+0xe000] ;  /* 0x00e00000c878783b */ /* 0x000ea20000004200 */
[C---:B------:R-:W-:Y:S01]  /*e690*/  FMUL.FTZ R22, R0.reuse, R114 ;  /* 0x0000007200167220 */ /* 0x040fe20000410000 */
[----:B------:R-:W-:Y:S01]  /*e6a0*/  FMUL.FTZ R23, R0, R115 ;  /* 0x0000007300177220 */ /* 0x000fe20000410000 */
[C---:B------:R-:W-:Y:S01]  /*e6b0*/  FMUL.FTZ R28, R2.reuse, R104 ;  /* 0x00000068021c7220 */ /* 0x040fe20000410000 */
[----:B------:R-:W-:Y:S01]  /*e6c0*/  FMUL.FTZ R29, R2, R105 ;  /* 0x00000069021d7220 */ /* 0x000fe20000410000 */
[C---:B------:R-:W-:Y:S01]  /*e6d0*/  FMUL.FTZ R30, R0.reuse, R106 ;  /* 0x0000006a001e7220 */ /* 0x040fe20000410000 */
[----:B------:R-:W-:Y:S03]  /*e6e0*/  FMUL.FTZ R31, R0, R107 ;  /* 0x0000006b001f7220 */ /* 0x000fe60000410000 */
[----:B------:R-:W3:Y:S01]  /*e6f0*/  MUFU.EX2 R166, R166 ;  /* 0x000000a600a67308 */ /* 0x000ee20000000800 */
[----:B-1----:R-:W-:Y:S01]  /*e700*/  F2FP.F16.F32.PACK_AB R128, R169, R173 ;  /* 0x000000ada980723e */ /* 0x002fe200000000ff */
[----:B------:R-:W1:Y:S01]  /*e710*/  LDSM.16.MT88.4 R104, [R198+0xe000] ;  /* 0x00e00000c668783b */ /* 0x000e620000004200 */
[C---:B------:R-:W-:Y:S01]  /*e720*/  FMUL.FTZ R36, R2.reuse, R36 ;  /* 0x0000002402247220 */ /* 0x040fe20000410000 */
[----:B------:R-:W-:Y:S01]  /*e730*/  FMUL.FTZ R37, R2, R37 ;  /* 0x0000002502257220 */ /* 0x000fe20000410000 */
[C---:B------:R-:W-:Y:S01]  /*e740*/  FMUL.FTZ R38, R0.reuse, R38 ;  /* 0x0000002600267220 */ /* 0x040fe20000410000 */
[----:B------:R-:W-:Y:S01]  /*e750*/  FMUL.FTZ R39, R0, R39 ;  /* 0x0000002700277220 */ /* 0x000fe20000410000 */
[C---:B------:R-:W-:Y:S03]  /*e760*/  FMUL.FTZ R40, R2.reuse, R40 ;  /* 0x0000002802287220 */ /* 0x040fe60000410000 */
[----:B------:R-:W-:Y:S01]  /*e770*/  MUFU.EX2 R168, R168 ;  /* 0x000000a800a87308 */ /* 0x000fe20000000800 */
[----:B------:R-:W-:Y:S01]  /*e780*/  FMUL.FTZ R41, R2, R41 ;  /* 0x0000002902297220 */ /* 0x000fe20000410000 */
[----:B------:R-:W-:Y:S01]  /*e790*/  LDSM.16.MT88.4 R112, [R200+0x10000] ;  /* 0x01000000c870783b */ /* 0x000fe20000004200 */
[C---:B------:R-:W-:Y:S01]  /*e7a0*/  FMUL.FTZ R42, R0.reuse, R42 ;  /* 0x0000002a002a7220 */ /* 0x040fe20000410000 */
[----:B------:R-:W-:Y:S01]  /*e7b0*/  FMUL.FTZ R43, R0, R43 ;  /* 0x0000002b002b7220 */ /* 0x000fe20000410000 */
[C---:B------:R-:W-:Y:S01]  /*e7c0*/  FMUL.FTZ R44, R2.reuse, R44 ;  /* 0x0000002c022c7220 */ /* 0x040fe20000410000 */
[----:B------:R-:W-:Y:S01]  /*e7d0*/  FMUL.FTZ R45, R2, R45 ;  /* 0x0000002d022d7220 */ /* 0x000fe20000410000 */
[----:B------:R-:W-:Y:S03]  /*e7e0*/  FMUL.FTZ R46, R0, R46 ;  /* 0x0000002e002e7220 */ /* 0x000fe60000410000 */
[----:B------:R-:W4:Y:S01]  /*e7f0*/  MUFU.EX2 R167, R167 ;  /* 0x000000a700a77308 */ /* 0x000f220000000800 */
[----:B---3--:R-:W-:Y:S01]  /*e800*/  F2FP.F16.F32.PACK_AB R129, R166, R171 ;  /* 0x000000aba681723e */ /* 0x008fe200000000ff */
[----:B------:R-:W-:Y:S01]  /*e810*/  LDSM.16.MT88.4 R124, [R200+0xe800] ;  /* 0x00e80000c87c783b */ /* 0x000fe20000004200 */
        /* <DEDUP_REMOVED lines=12> */
[C---:B------:R-:W-:Y:S03]  /*e8e0*/  FMUL.FTZ R58, R0.reuse, R58 ;  /* 0x0000003a003a7220 */ /* 0x040fe60000410000 */
[----:B------:R-:W3:Y:S01]  /*e8f0*/  MUFU.EX2 R164, R164 ;  /* 0x000000a400a47308 */ /* 0x000ee20000000800 */
[----:B----4-:R-:W-:Y:S01]  /*e900*/  F2FP.F16.F32.PACK_AB R130, R167, R168 ;  /* 0x000000a8a782723e */ /* 0x010fe200000000ff */
        /* <DEDUP_REMOVED lines=15> */
[----:B---3--:R-:W-:Y:S01]  /*ea00*/  F2FP.F16.F32.PACK_AB R131, R164, R165 ;  /* 0x000000a5a483723e */ /* 0x008fe200000000ff */
[C---:B------:R-:W-:Y:S01]  /*ea10*/  FMUL.FTZ R74, R0.reuse, R74 ;  /* 0x0000004a004a7220 */ /* 0x040fe20000410000 */
[----:B------:R-:W-:Y:S01]  /*ea20*/  FMUL.FTZ R75, R0, R75 ;  /* 0x0000004b004b7220 */ /* 0x000fe20000410000 */
[C---:B------:R-:W-:Y:S01]  /*ea30*/  FMUL.FTZ R76, R2.reuse, R76 ;  /* 0x0000004c024c7220 */ /* 0x040fe20000410000 */
[----:B------:R-:W-:Y:S01]  /*ea40*/  FMUL.FTZ R77, R2, R77 ;  /* 0x0000004d024d7220 */ /* 0x000fe20000410000 */
[C---:B------:R-:W-:Y:S01]  /*ea50*/  FMUL.FTZ R78, R0.reuse, R78 ;  /* 0x0000004e004e7220 */ /* 0x040fe20000410000 */
[----:B------:R-:W-:Y:S01]  /*ea60*/  FMUL.FTZ R79, R0, R79 ;  /* 0x0000004f004f7220 */ /* 0x000fe20000410000 */
[C---:B------:R-:W-:Y:S01]  /*ea70*/  HMMA.16816.F32 R4, R128.reuse, R16, R4 ;  /* 0x000000108004723c */ /* 0x040fe20000001804 */
[----:B------:R-:W-:Y:S01]  /*ea80*/  MUFU.EX2 R170, R170 ;  /* 0x000000aa00aa7308 */ /* 0x000fe20000000800 */
[----:B------:R-:W-:Y:S03]  /*ea90*/  PLOP3.LUT P1, PT, PT, PT, UP2, 0x80, 0x0 ;  /* 0x000000000000781c */ /* 0x000fe60003f2f028 */
[C---:B------:R-:W-:Y:S01]  /*eaa0*/  FMUL.FTZ R80, R2.reuse, R80 ;  /* 0x0000005002507220 */ /* 0x040fe20000410000 */
[C---:B------:R-:W-:Y:S05]  /*eab0*/  HMMA.16816.F32 R8, R128.reuse, R18, R8 ;  /* 0x000000128008723c */ /* 0x040fea0000001808 */
[----:B------:R-:W3:Y:S01]  /*eac0*/  MUFU.EX2 R175, R175 ;  /* 0x000000af00af7308 */ /* 0x000ee20000000800 */
[C---:B------:R-:W-:Y:S01]  /*ead0*/  FMUL.FTZ R16, R2.reuse, R116 ;  /* 0x0000007402107220 */ /* 0x040fe20000410000 */
[C---:B------:R-:W-:Y:S04]  /*eae0*/  HMMA.16816.F32 R12, R128.reuse, R24, R12 ;  /* 0x00000018800c723c */ /* 0x040fe8000000180c */
[----:B------:R-:W-:Y:S01]  /*eaf0*/  FMUL.FTZ R17, R2, R117 ;  /* 0x0000007502117220 */ /* 0x000fe20000410000 */
[C---:B------:R-:W-:Y:S01]  /*eb00*/  FMUL.FTZ R18, R0.reuse, R118 ;  /* 0x0000007600127220 */ /* 0x040fe20000410000 */
[----:B------:R-:W-:Y:S01]  /*eb10*/  FMUL.FTZ R19, R0, R119 ;  /* 0x0000007700137220 */ /* 0x000fe20000410000 */
[C---:B------:R-:W-:Y:S01]  /*eb20*/  FMUL.FTZ R24, R2.reuse, R108 ;  /* 0x0000006c02187220 */ /* 0x040fe20000410000 */
[----:B------:R-:W-:Y:S01]  /*eb30*/  LDSM.16.MT88.4 R116, [R197+0xc800] ;  /* 0x00c80000c574783b */ /* 0x000fe20000004200 */
[----:B------:R-:W-:Y:S02]  /*eb40*/  MUFU.EX2 R172, R172 ;  /* 0x000000ac00ac7308 */ /* 0x000fe40000000800 */
[C---:B------:R-:W-:Y:S01]  /*eb50*/  FMUL.FTZ R25, R2.reuse, R109 ;  /* 0x0000006d02197220 */ /* 0x040fe20000410000 */
[----:B------:R-:W-:Y:S01]  /*eb60*/  FMUL.FTZ R81, R2, R81 ;  /* 0x0000005102517220 */ /* 0x000fe20000410000 */
[C---:B------:R-:W-:Y:S01]  /*eb70*/  FMUL.FTZ R82, R0.reuse, R82 ;  /* 0x0000005200527220 */ /* 0x040fe20000410000 */
[C---:B------:R-:W-:Y:S03]  /*eb80*/  HMMA.16816.F32 R16, R128.reuse, R26, R16 ;  /* 0x0000001a8010723c */ /* 0x040fe60000001810 */
[----:B------:R-:W-:Y:S01]  /*eb90*/  FMUL.FTZ R83, R0, R83 ;  /* 0x0000005300537220 */ /* 0x000fe20000410000 */
[C---:B------:R-:W-:Y:S01]  /*eba0*/  FMUL.FTZ R84, R2.reuse, R84 ;  /* 0x0000005402547220 */ /* 0x040fe20000410000 */
[----:B------:R-:W-:Y:S01]  /*ebb0*/  FMUL.FTZ R85, R2, R85 ;  /* 0x0000005502557220 */ /* 0x000fe20000410000 */
[C---:B------:R-:W-:Y:S01]  /*ebc0*/  HMMA.16816.F32 R20, R128.reuse, R32, R20 ;  /* 0x000000208014723c */ /* 0x040fe20000001814 */
[----:B------:R-:W4:Y:S04]  /*ebd0*/  MUFU.EX2 R177, R177 ;  /* 0x000000b100b17308 */ /* 0x000f280000000800 */
[C---:B------:R-:W-:Y:S01]  /*ebe0*/  FMUL.FTZ R26, R0.reuse, R110 ;  /* 0x0000006e001a7220 */ /* 0x040fe20000410000 */
[----:B------:R-:W-:Y:S01]  /*ebf0*/  FMUL.FTZ R27, R0, R111 ;  /* 0x0000006f001b7220 */ /* 0x000fe20000410000 */
[C---:B------:R-:W-:Y:S01]  /*ec00*/  FMUL.FTZ R32, R2.reuse, R100 ;  /* 0x0000006402207220 */ /* 0x040fe20000410000 */
[----:B------:R-:W5:Y:S03]  /*ec10*/  LDSM.16.MT88.4 R108, [R197+0xe000] ;  /* 0x00e00000c56c783b */ /* 0x000f660000004200 */
[----:B------:R-:W-:Y:S01]  /*ec20*/  MUFU.EX2 R174, R174 ;  /* 0x000000ae00ae7308 */ /* 0x000fe20000000800 */
        /* <DEDUP_REMOVED lines=9> */
[C---:B------:R-:W-:Y:S01]  /*ecc0*/  FMUL.FTZ R35, R0.reuse, R103 ;  /* 0x0000006700237220 */ /* 0x040fe20000410000 */
[C---:B------:R-:W-:Y:S01]  /*ecd0*/  FMUL.FTZ R90, R0.reuse, R90 ;  /* 0x0000005a005a7220 */ /* 0x040fe20000410000 */
[----:B------:R-:W3:Y:S03]  /*ece0*/  LDSM.16.MT88.4 R100, [R196+0xe000] ;  /* 0x00e00000c464783b */ /* 0x000ee60000004200 */
[----:B------:R-:W-:Y:S01]  /*ecf0*/  MUFU.EX2 R176, R176 ;  /* 0x000000b000b07308 */ /* 0x000fe20000000800 */
[----:B------:R-:W-:Y:S01]  /*ed00*/  FMUL.FTZ R91, R0, R91 ;  /* 0x0000005b005b7220 */ /* 0x000fe20000410000 */
[C---:B------:R-:W-:Y:S01]  /*ed10*/  FMUL.FTZ R92, R2.reuse, R92 ;  /* 0x0000005c025c7220 */ /* 0x040fe20000410000 */
[C---:B------:R-:W-:Y:S02]  /*ed20*/  HMMA.16816.F32 R32, R128.reuse, R138, R32 ;  /* 0x0000008a8020723c */ /* 0x040fe40000001820 */
[----:B------:R-:W-:Y:S05]  /*ed30*/  LDSM.16.MT88.4 R136, [R198+0xe800] ;  /* 0x00e80000c688783b */ /* 0x000fea0000004200 */
[----:B------:R-:W4:Y:S01]  /*ed40*/  MUFU.EX2 R181, R181 ;  /* 0x000000b500b57308 */ /* 0x000f220000000800 */
[----:B------:R-:W-:Y:S01]  /*ed50*/  FMUL.FTZ R93, R2, R93 ;  /* 0x0000005d025d7220 */ /* 0x000fe20000410000 */
[C---:B--2---:R-:W-:Y:S03]  /*ed60*/  HMMA.16816.F32 R36, R128.reuse, R120, R36 ;  /* 0x000000788024723c */ /* 0x044fe60000001824 */
[C---:B------:R-:W-:Y:S03]  /*ed70*/  FMUL.FTZ R94, R0.reuse, R94 ;  /* 0x0000005e005e7220 */ /* 0x040fe60000410000 */
[C---:B------:R-:W-:Y:S01]  /*ed80*/  HMMA.16816.F32 R40, R128.reuse, R122, R40 ;  /* 0x0000007a8028723c */ /* 0x040fe20000001828 */
[----:B------:R-:W-:Y:S01]  /*ed90*/  LDSM.16.MT88.4 R120, [R196+0xc800] ;  /* 0x00c80000c478783b */ /* 0x000fe20000004200 */
[----:B------:R-:W-:Y:S03]  /*eda0*/  MUFU.EX2 R180, R180 ;  /* 0x000000b400b47308 */ /* 0x000fe60000000800 */
[----:B------:R-:W-:Y:S01]  /*edb0*/  FMUL.FTZ R95, R0, R95 ;  /* 0x0000005f005f7220 */ /* 0x000fe20000410000 */
[C---:B-1----:R-:W-:Y:S06]  /*edc0*/  HMMA.16816.F32 R44, R128.reuse, R104, R44 ;  /* 0x00000068802c723c */ /* 0x042fec000000182c */
[----:B------:R-:W-:Y:S01]  /*edd0*/  MUFU.EX2 R233, R233 ;  /* 0x000000e900e97308 */ /* 0x000fe20000000800 */
[C---:B------:R-:W-:Y:S01]  /*ede0*/  FMUL.FTZ R96, R2.reuse, R96 ;  /* 0x0000006002607220 */ /* 0x040fe20000410000 */
[C---:B------:R-:W-:Y:S01]  /*edf0*/  HMMA.16816.F32 R48, R128.reuse, R106, R48 ;  /* 0x0000006a8030723c */ /* 0x040fe20000001830 */
[----:B------:R-:W1:Y:S02]  /*ee00*/  LDSM.16.MT88.4 R104, [R198+0x10000] ;  /* 0x01000000c668783b */ /* 0x000e640000004200 */
[----:B------:R-:W-:Y:S03]  /*ee10*/  FMUL.FTZ R97, R2, R97 ;  /* 0x0000006102617220 */ /* 0x000fe60000410000 */
[C---:B-----5:R-:W-:Y:S02]  /*ee20*/  HMMA.16816.F32 R52, R128.reuse, R108, R52 ;  /* 0x0000006c8034723c */ /* 0x060fe40000001834 */
[----:B------:R-:W-:Y:S03]  /*ee30*/  MUFU.EX2 R229, R229 ;  /* 0x000000e500e57308 */ /* 0x000fe60000000800 */
[C---:B------:R-:W-:Y:S01]  /*ee40*/  FMUL.FTZ R98, R0.reuse, R98 ;  /* 0x0000006200627220 */ /* 0x040fe20000410000 */
[C---:B------:R-:W-:Y:S01]  /*ee50*/  HMMA.16816.F32 R56, R128.reuse, R110, R56 ;  /* 0x0000006e8038723c */ /* 0x040fe20000001838 */
[----:B------:R-:W-:Y:S05]  /*ee60*/  LDSM.16.MT88.4 R108, [R200+0xc800] ;  /* 0x00c80000c86c783b */ /* 0x000fea0000004200 */
[----:B------:R-:W-:Y:S01]  /*ee70*/  MUFU.EX2 R225, R225 ;  /* 0x000000e100e17308 */ /* 0x000fe20000000800 */
[----:B------:R-:W-:Y:S01]  /*ee80*/  FMUL.FTZ R99, R0, R99 ;  /* 0x0000006300637220 */ /* 0x000fe20000410000 */
[C---:B---3--:R-:W-:Y:S03]  /*ee90*/  HMMA.16816.F32 R60, R128.reuse, R100, R60 ;  /* 0x00000064803c723c */ /* 0x048fe6000000183c */
[--C-:B------:R-:W-:Y:S03]  /*eea0*/  FFMA.FTZ R235, R228, UR4, -R145.reuse ;  /* 0x00000004e4eb7c23 */ /* 0x100fe60008010891 */
[C---:B------:R-:W-:Y:S01]  /*eeb0*/  HMMA.16816.F32 R64, R128.reuse, R102, R64 ;  /* 0x000000668040723c */ /* 0x040fe20000001840 */
[----:B------:R-:W2:Y:S01]  /*eec0*/  LDSM.16.MT88.4 R100, [R197+0x10000] ;  /* 0x01000000c564783b */ /* 0x000ea20000004200 */
[----:B------:R-:W-:Y:S03]  /*eed0*/  MUFU.EX2 R134, R134 ;  /* 0x0000008600867308 */ /* 0x000fe60000000800 */
[--C-:B------:R-:W-:Y:S01]  /*eee0*/  FFMA.FTZ R228, R231, UR4, -R144.reuse ;  /* 0x00000004e7e47c23 */ /* 0x100fe20008010890 */
[C---:B------:R-:W-:Y:S06]  /*eef0*/  HMMA.16816.F32 R68, R128.reuse, R112, R68 ;  /* 0x000000708044723c */ /* 0x040fec0000001844 */
[----:B------:R-:W-:Y:S01]  /*ef00*/  MUFU.EX2 R235, R235 ;  /* 0x000000eb00eb7308 */ /* 0x000fe20000000800 */
[--C-:B------:R-:W-:Y:S01]  /*ef10*/  FFMA.FTZ R178, R234, UR4, -R145.reuse ;  /* 0x00000004eab27c23 */ /* 0x100fe20008010891 */
[C---:B------:R-:W-:Y:S01]  /*ef20*/  HMMA.16816.F32 R72, R128.reuse, R114, R72 ;  /* 0x000000728048723c */ /* 0x040fe20000001848 */
[----:B------:R-:W-:Y:S02]  /*ef30*/  LDSM.16.MT88.4 R112, [R198+0xc800] ;  /* 0x00c80000c670783b */ /* 0x000fe40000004200 */
[--C-:B------:R-:W-:Y:S03]  /*ef40*/  FFMA.FTZ R183, R232, UR4, -R145.reuse ;  /* 0x00000004e8b77c23 */ /* 0x100fe60008010891 */
[C---:B-1----:R-:W-:Y:S02]  /*ef50*/  HMMA.16816.F32 R76, R128.reuse, R104, R76 ;  /* 0x00000068804c723c */ /* 0x042fe4000000184c */
[----:B------:R-:W-:Y:S03]  /*ef60*/  MUFU.EX2 R178, R178 ;  /* 0x000000b200b27308 */ /* 0x000fe60000000800 */
[--C-:B------:R-:W-:Y:S01]  /*ef70*/  FFMA.FTZ R182, R230, UR4, -R145.reuse ;  /* 0x00000004e6b67c23 */ /* 0x100fe20008010891 */
[C---:B------:R-:W-:Y:S01]  /*ef80*/  HMMA.16816.F32 R80, R128.reuse, R106, R80 ;  /* 0x0000006a8050723c */ /* 0x040fe20000001850 */
[----:B------:R-:W1:Y:S05]  /*ef90*/  LDSM.16.MT88.4 R104, [R196+0x10000] ;  /* 0x01000000c468783b */ /* 0x000e6a0000004200 */
[----:B------:R-:W3:Y:S01]  /*efa0*/  MUFU.EX2 R183, R183 ;  /* 0x000000b700b77308 */ /* 0x000ee20000000800 */
[--C-:B------:R-:W-:Y:S01]  /*efb0*/  FFMA.FTZ R231, R224, UR4, -R145.reuse ;  /* 0x00000004e0e77c23 */ /* 0x100fe20008010891 */
[----:B------:R-:W-:Y:S03]  /*efc0*/  FFMA.FTZ R224, R227, UR4, -R144 ;  /* 0x00000004e3e07c23 */ /* 0x000fe60008010890 */
[--C-:B------:R-:W-:Y:S01]  /*efd0*/  FFMA.FTZ R226, R226, UR4, -R145.reuse ;  /* 0x00000004e2e27c23 */ /* 0x100fe20008010891 */
[--C-:B------:R-:W-:Y:S01]  /*efe0*/  FFMA.FTZ R222, R222, UR4, -R145.reuse ;  /* 0x00000004dede7c23 */ /* 0x100fe20008010891 */
[----:B------:R-:W-:Y:S03]  /*eff0*/  FFMA.FTZ R145, R220, UR4, -R145 ;  /* 0x00000004dc917c23 */ /* 0x000fe60008010891 */
[----:B------:R-:W5:Y:S01]  /*f000*/  MUFU.EX2 R182, R182 ;  /* 0x000000b600b67308 */ /* 0x000f620000000800 */
[----:B------:R-:W-:Y:S01]  /*f010*/  FFMA.FTZ R173, R2, R221, R173 ;  /* 0x000000dd02ad7223 */ /* 0x000fe200000100ad */
[----:B------:R-:W-:Y:S01]  /*f020*/  FFMA.FTZ R171, R0, R219, R171 ;  /* 0x000000db00ab7223 */ /* 0x000fe200000100ab */
[----:B------:R-:W-:Y:S01]  /*f030*/  MOV R0, R3 ;  /* 0x0000000300007202 */ /* 0x000fe20000000f00 */
[C---:B--2---:R-:W-:Y:S06]  /*f040*/  HMMA.16816.F32 R84, R128.reuse, R100, R84 ;  /* 0x000000648054723c */ /* 0x044fec0000001854 */
[----:B------:R2:W-:Y:S01]  /*f050*/  MUFU.EX2 R227, R145 ;  /* 0x0000009100e37308 */ /* 0x0005e20000000800 */
[----:B------:R-:W-:Y:S01]  /*f060*/  FADD.FTZ R173, R169, R173 ;  /* 0x000000ada9ad7221 */ /* 0x000fe20000010000 */
[----:B------:R-:W-:Y:S01]  /*f070*/  FADD.FTZ R166, R166, R171 ;  /* 0x000000aba6a67221 */ /* 0x000fe20000010000 */
[C---:B------:R-:W-:Y:S03]  /*f080*/  HMMA.16816.F32 R88, R128.reuse, R102, R88 ;  /* 0x000000668058723c */ /* 0x040fe60000001858 */
[----:B------:R-:W-:Y:S04]  /*f090*/  F2FP.F16.F32.PACK_AB R100, R175, R170 ;  /* 0x000000aaaf64723e */ /* 0x000fe800000000ff */
[----:B------:R-:W5:Y:S01]  /*f0a0*/  MUFU.EX2 R228, R228 ;  /* 0x000000e400e47308 */ /* 0x000f620000000800 */
[----:B----4-:R-:W-:Y:S03]  /*f0b0*/  F2FP.F16.F32.PACK_AB R101, R177, R172 ;  /* 0x000000acb165723e */ /* 0x010fe600000000ff */
[----:B------:R-:W-:Y:S01]  /*f0c0*/  FADD.FTZ R168, R168, R173 ;  /* 0x000000ada8a87221 */ /* 0x000fe20000010000 */
[----:B------:R-:W-:Y:S01]  /*f0d0*/  F2FP.F16.F32.PACK_AB R102, R179, R174 ;  /* 0x000000aeb366723e */ /* 0x000fe200000000ff */
[----:B------:R-:W-:Y:S01]  /*f0e0*/  FADD.FTZ R165, R165, R166 ;  /* 0x000000a6a5a57221 */ /* 0x000fe20000010000 */
[----:B------:R-:W-:Y:S01]  /*f0f0*/  F2FP.F16.F32.PACK_AB R103, R181, R176 ;  /* 0x000000b0b567723e */ /* 0x000fe200000000ff */
[----:B--2---:R-:W-:Y:S02]  /*f100*/  LDSM.16.MT88.4 R144, [R200+0xf800] ;  /* 0x00f80000c890783b */ /* 0x004fe40000004200 */
[----:B------:R-:W-:Y:S01]  /*f110*/  MUFU.EX2 R226, R226 ;  /* 0x000000e200e27308 */ /* 0x000fe20000000800 */
[----:B------:R-:W-:Y:S01]  /*f120*/  FADD.FTZ R167, R167, R168 ;  /* 0x000000a8a7a77221 */ /* 0x000fe20000010000 */
[----:B------:R-:W-:Y:S01]  /*f130*/  FADD.FTZ R165, R164, R165 ;  /* 0x000000a5a4a57221 */ /* 0x000fe20000010000 */
[C---:B-1----:R-:W-:Y:S03]  /*f140*/  HMMA.16816.F32 R92, R128.reuse, R104, R92 ;  /* 0x00000068805c723c */ /* 0x042fe6000000185c */
[----:B------:R-:W-:Y:S01]  /*f150*/  FADD.FTZ R170, R170, R167 ;  /* 0x000000a7aaaa7221 */ /* 0x000fe20000010000 */
[----:B------:R-:W-:Y:S03]  /*f160*/  FADD.FTZ R172, R172, R165 ;  /* 0x000000a5acac7221 */ /* 0x000fe60000010000 */
[----:B------:R-:W1:Y:S01]  /*f170*/  MUFU.EX2 R231, R231 ;  /* 0x000000e700e77308 */ /* 0x000e620000000800 */
[----:B------:R-:W-:Y:S01]  /*f180*/  HMMA.16816.F32 R96, R128, R106, R96 ;  /* 0x0000006a8060723c */ /* 0x000fe20000001860 */
[----:B------:R-:W2:Y:S02]  /*f190*/  LDSM.16.MT88.4 R104, [R196+0xe800] ;  /* 0x00e80000c468783b */ /* 0x000ea40000004200 */
[----:B------:R-:W-:Y:S03]  /*f1a0*/  FADD.FTZ R175, R175, R170 ;  /* 0x000000aaafaf7221 */ /* 0x000fe60000010000 */
[C---:B------:R-:W-:Y:S03]  /*f1b0*/  HMMA.16816.F32 R4, R100.reuse, R108, R4 ;  /* 0x0000006c6404723c */ /* 0x040fe60000001804 */
[----:B------:R-:W4:Y:S01]  /*f1c0*/  MUFU.EX2 R224, R224 ;  /* 0x000000e000e07308 */ /* 0x000f220000000800 */
[----:B------:R-:W-:Y:S01]  /*f1d0*/  LDSM.16.MT88.4 R128, [R196+0xd000] ;  /* 0x00d00000c480783b */ /* 0x000fe20000004200 */
[----:B------:R-:W-:Y:S01]  /*f1e0*/  FADD.FTZ R177, R177, R172 ;  /* 0x000000acb1b17221 */ /* 0x000fe20000010000 */
[C---:B------:R-:W-:Y:S07]  /*f1f0*/  HMMA.16816.F32 R8, R100.reuse, R110, R8 ;  /* 0x0000006e6408723c */ /* 0x040fee0000001808 */
[----:B------:R-:W4:Y:S01]  /*f200*/  MUFU.EX2 R222, R222 ;  /* 0x000000de00de7308 */ /* 0x000f220000000800 */
[----:B------:R-:W3:Y:S01]  /*f210*/  LDSM.16.MT88.4 R108, [R200+0x10800] ;  /* 0x01080000c86c783b */ /* 0x000ee20000004200 */
[C---:B------:R-:W-:Y:S08]  /*f220*/  HMMA.16816.F32 R12, R100.reuse, R112, R12 ;  /* 0x00000070640c723c */ /* 0x040ff0000000180c */
[----:B------:R-:W4:Y:S01]  /*f230*/  MUFU.EX2 R133, R133 ;  /* 0x0000008500857308 */ /* 0x000f220000000800 */
[C---:B------:R-:W-:Y:S01]  /*f240*/  HMMA.16816.F32 R16, R100.reuse, R114, R16 ;  /* 0x000000726410723c */ /* 0x040fe20000001810 */
[----:B------:R-:W5:Y:S02]  /*f250*/  LDSM.16.MT88.4 R112, [R198+0x10800] ;  /* 0x01080000c670783b */ /* 0x000f640000004200 */
[----:B------:R-:W-:Y:S03]  /*f260*/  FADD.FTZ R174, R174, R175 ;  /* 0x000000afaeae7221 */ /* 0x000fe60000010000 */
[C---:B------:R-:W-:Y:S05]  /*f270*/  HMMA.16816.F32 R20, R100.reuse, R116, R20 ;  /* 0x000000746414723c */ /* 0x040fea0000001814 */
[----:B------:R-:W-:Y:S01]  /*f280*/  FADD.FTZ R176, R176, R177 ;  /* 0x000000b1b0b07221 */ /* 0x000fe20000010000 */
[C---:B------:R-:W-:Y:S01]  /*f290*/  HMMA.16816.F32 R24, R100.reuse, R118, R24 ;  /* 0x000000766418723c */ /* 0x040fe20000001818 */
[----:B------:R-:W1:Y:S04]  /*f2a0*/  LDSM.16.MT88.4 R116, [R197+0x10800] ;  /* 0x01080000c574783b */ /* 0x000e680000004200 */
[----:B------:R-:W-:Y:S01]  /*f2b0*/  FADD.FTZ R179, R179, R174 ;  /* 0x000000aeb3b37221 */ /* 0x000fe20000010000 */
[C---:B------:R-:W-:Y:S05]  /*f2c0*/  HMMA.16816.F32 R28, R100.reuse, R120, R28 ;  /* 0x00000078641c723c */ /* 0x040fea000000181c */
[----:B------:R-:W-:Y:S01]  /*f2d0*/  FADD.FTZ R181, R181, R176 ;  /* 0x000000b0b5b57221 */ /* 0x000fe20000010000 */
[C---:B------:R-:W-:Y:S01]  /*f2e0*/  HMMA.16816.F32 R32, R100.reuse, R122, R32 ;  /* 0x0000007a6420723c */ /* 0x040fe20000001820 */
[----:B------:R-:W-:Y:S05]  /*f2f0*/  LDSM.16.MT88.4 R120, [R200+0xd000] ;  /* 0x00d00000c878783b */ /* 0x000fea0000004200 */
[C---:B------:R-:W-:Y:S06]  /*f300*/  HMMA.16816.F32 R36, R100.reuse, R124, R36 ;  /* 0x0000007c6424723c */ /* 0x040fec0000001824 */
        /* <DEDUP_REMOVED lines=8> */
[C---:B--2---:R-:W-:Y:S06]  /*f390*/  HMMA.16816.F32 R60, R100.reuse, R104, R60 ;  /* 0x00000068643c723c */ /* 0x044fec000000183c */
[C---:B------:R-:W-:Y:S01]  /*f3a0*/  HMMA.16816.F32 R64, R100.reuse, R106, R64 ;  /* 0x0000006a6440723c */ /* 0x040fe20000001840 */
[----:B------:R-:W2:Y:S05]  /*f3b0*/  LDSM.16.MT88.4 R104, [R196+0x10800] ;  /* 0x01080000c468783b */ /* 0x000eaa0000004200 */
[C---:B---3--:R-:W-:Y:S06]  /*f3c0*/  HMMA.16816.F32 R68, R100.reuse, R108, R68 ;  /* 0x0000006c6444723c */ /* 0x048fec0000001844 */
[C---:B------:R-:W-:Y:S05]  /*f3d0*/  HMMA.16816.F32 R72, R100.reuse, R110, R72 ;  /* 0x0000006e6448723c */ /* 0x040fea0000001848 */
[----:B------:R-:W-:Y:S01]  /*f3e0*/  F2FP.F16.F32.PACK_AB R108, R183, R178 ;  /* 0x000000b2b76c723e */ /* 0x000fe200000000ff */
[C---:B-----5:R-:W-:Y:S05]  /*f3f0*/  HMMA.16816.F32 R76, R100.reuse, R112, R76 ;  /* 0x00000070644c723c */ /* 0x060fea000000184c */
[----:B------:R-:W-:Y:S01]  /*f400*/  F2FP.F16.F32.PACK_AB R109, R233, R180 ;  /* 0x000000b4e96d723e */ /* 0x000fe200000000ff */
[C---:B------:R-:W-:Y:S01]  /*f410*/  HMMA.16816.F32 R80, R100.reuse, R114, R80 ;  /* 0x000000726450723c */ /* 0x040fe20000001850 */
[----:B------:R-:W3:Y:S04]  /*f420*/  LDSM.16.MT88.4 R112, [R197+0xd000] ;  /* 0x00d00000c570783b */ /* 0x000ee80000004200 */
[----:B------:R-:W-:Y:S01]  /*f430*/  F2FP.F16.F32.PACK_AB R110, R235, R182 ;  /* 0x000000b6eb6e723e */ /* 0x000fe200000000ff */
[C---:B-1----:R-:W-:Y:S05]  /*f440*/  HMMA.16816.F32 R84, R100.reuse, R116, R84 ;  /* 0x000000746454723c */ /* 0x042fea0000001854 */
[----:B------:R-:W-:Y:S01]  /*f450*/  F2FP.F16.F32.PACK_AB R111, R229, R228 ;  /* 0x000000e4e56f723e */ /* 0x000fe200000000ff */
[C---:B------:R-:W-:Y:S01]  /*f460*/  HMMA.16816.F32 R88, R100.reuse, R118, R88 ;  /* 0x000000766458723c */ /* 0x040fe20000001858 */
[----:B------:R-:W1:Y:S04]  /*f470*/  LDSM.16.MT88.4 R116, [R198+0xf000] ;  /* 0x00f00000c674783b */ /* 0x000e680000004200 */
[----:B------:R-:W-:Y:S01]  /*f480*/  FADD.FTZ R178, R178, R179 ;  /* 0x000000b3b2b27221 */ /* 0x000fe20000010000 */
[C---:B--2---:R-:W-:Y:S05]  /*f490*/  HMMA.16816.F32 R92, R100.reuse, R104, R92 ;  /* 0x00000068645c723c */ /* 0x044fea000000185c */
[----:B------:R-:W-:Y:S01]  /*f4a0*/  FADD.FTZ R180, R180, R181 ;  /* 0x000000b5b4b47221 */ /* 0x000fe20000010000 */
[----:B------:R-:W-:Y:S01]  /*f4b0*/  HMMA.16816.F32 R96, R100, R106, R96 ;  /* 0x0000006a6460723c */ /* 0x000fe20000001860 */
[----:B------:R-:W2:Y:S04]  /*f4c0*/  LDSM.16.MT88.4 R100, [R196+0xf000] ;  /* 0x00f00000c464783b */ /* 0x000ea80000004200 */
[----:B------:R-:W-:Y:S01]  /*f4d0*/  FADD.FTZ R183, R183, R178 ;  /* 0x000000b2b7b77221 */ /* 0x000fe20000010000 */
[C---:B------:R-:W-:Y:S03]  /*f4e0*/  HMMA.16816.F32 R4, R108.reuse, R120, R4 ;  /* 0x000000786c04723c */ /* 0x040fe60000001804 */
[----:B------:R-:W5:Y:S02]  /*f4f0*/  LDSM.16.MT88.4 R104, [R200+0x11000] ;  /* 0x01100000c868783b */ /* 0x000f640000004200 */
[----:B------:R-:W-:Y:S01]  /*f500*/  FADD.FTZ R233, R233, R180 ;  /* 0x000000b4e9e97221 */ /* 0x000fe20000010000 */
[C---:B------:R-:W-:Y:S05]  /*f510*/  HMMA.16816.F32 R8, R108.reuse, R122, R8 ;  /* 0x0000007a6c08723c */ /* 0x040fea0000001808 */
[----:B------:R-:W-:Y:S01]  /*f520*/  LDSM.16.MT88.4 R120, [R196+0x11000] ;  /* 0x01100000c478783b */ /* 0x000fe20000004200 */
[C---:B------:R-:W-:Y:S05]  /*f530*/  HMMA.16816.F32 R12, R108.reuse, R124, R12 ;  /* 0x0000007c6c0c723c */ /* 0x040fea000000180c */
[----:B------:R-:W-:Y:S01]  /*f540*/  FADD.FTZ R182, R182, R183 ;  /* 0x000000b7b6b67221 */ /* 0x000fe20000010000 */
[C---:B------:R-:W-:Y:S01]  /*f550*/  HMMA.16816.F32 R16, R108.reuse, R126, R16 ;  /* 0x0000007e6c10723c */ /* 0x040fe20000001810 */
[----:B------:R-:W-:Y:S04]  /*f560*/  LDSM.16.MT88.4 R124, [R200+0xd800] ;  /* 0x00d80000c87c783b */ /* 0x000fe80000004200 */
[----:B------:R-:W-:Y:S01]  /*f570*/  FADD.FTZ R228, R228, R233 ;  /* 0x000000e9e4e47221 */ /* 0x000fe20000010000 */
[C---:B---3--:R-:W-:Y:S05]  /*f580*/  HMMA.16816.F32 R20, R108.reuse, R112, R20 ;  /* 0x000000706c14723c */ /* 0x048fea0000001814 */
[----:B------:R-:W-:Y:S01]  /*f590*/  FADD.FTZ R235, R235, R182 ;  /* 0x000000b6ebeb7221 */ /* 0x000fe20000010000 */
[C---:B------:R-:W-:Y:S01]  /*f5a0*/  HMMA.16816.F32 R24, R108.reuse, R114, R24 ;  /* 0x000000726c18723c */ /* 0x040fe20000001818 */
[----:B------:R-:W3:Y:S04]  /*f5b0*/  LDSM.16.MT88.4 R112, [R198+0x11000] ;  /* 0x01100000c670783b */ /* 0x000ee80000004200 */
[----:B------:R-:W-:Y:S01]  /*f5c0*/  FADD.FTZ R229, R229, R228 ;  /* 0x000000e4e5e57221 */ /* 0x000fe20000010000 */
[C---:B------:R-:W-:Y:S06]  /*f5d0*/  HMMA.16816.F32 R28, R108.reuse, R128, R28 ;  /* 0x000000806c1c723c */ /* 0x040fec000000181c */
[C---:B------:R-:W-:Y:S06]  /*f5e0*/  HMMA.16816.F32 R32, R108.reuse, R130, R32 ;  /* 0x000000826c20723c */ /* 0x040fec0000001820 */
[C---:B------:R-:W-:Y:S06]  /*f5f0*/  HMMA.16816.F32 R36, R108.reuse, R136, R36 ;  /* 0x000000886c24723c */ /* 0x040fec0000001824 */
[C---:B------:R-:W-:Y:S05]  /*f600*/  HMMA.16816.F32 R40, R108.reuse, R138, R40 ;  /* 0x0000008a6c28723c */ /* 0x040fea0000001828 */
[----:B------:R-:W-:Y:S01]  /*f610*/  F2FP.F16.F32.PACK_AB R136, R231, R226 ;  /* 0x000000e2e788723e */ /* 0x000fe200000000ff */
[C---:B-1----:R-:W-:Y:S05]  /*f620*/  HMMA.16816.F32 R44, R108.reuse, R116, R44 ;  /* 0x000000746c2c723c */ /* 0x042fea000000182c */
[----:B----4-:R-:W-:Y:S01]  /*f630*/  F2FP.F16.F32.PACK_AB R137, R225, R224 ;  /* 0x000000e0e189723e */ /* 0x010fe200000000ff */
[C---:B------:R-:W-:Y:S01]  /*f640*/  HMMA.16816.F32 R48, R108.reuse, R118, R48 ;  /* 0x000000766c30723c */ /* 0x040fe20000001830 */
[----:B------:R-:W1:Y:S04]  /*f650*/  LDSM.16.MT88.4 R116, [R197+0x11000] ;  /* 0x01100000c574783b */ /* 0x000e680000004200 */
[----:B------:R-:W-:Y:S01]  /*f660*/  F2FP.F16.F32.PACK_AB R138, R227, R222 ;  /* 0x000000dee38a723e */ /* 0x000fe200000000ff */
[C---:B------:R-:W-:Y:S05]  /*f670*/  HMMA.16816.F32 R52, R108.reuse, R140, R52 ;  /* 0x0000008c6c34723c */ /* 0x040fea0000001834 */
[----:B------:R-:W-:Y:S01]  /*f680*/  F2FP.F16.F32.PACK_AB R139, R133, R134 ;  /* 0x00000086858b723e */ /* 0x000fe200000000ff */
[C---:B------:R-:W-:Y:S01]  /*f690*/  HMMA.16816.F32 R56, R108.reuse, R142, R56 ;  /* 0x0000008e6c38723c */ /* 0x040fe20000001838 */
[----:B------:R-:W-:Y:S04]  /*f6a0*/  LDSM.16.MT88.4 R140, [R196+0xd800] ;  /* 0x00d80000c48c783b */ /* 0x000fe80000004200 */
[----:B------:R-:W-:Y:S01]  /*f6b0*/  FADD.FTZ R226, R226, R235 ;  /* 0x000000ebe2e27221 */ /* 0x000fe20000010000 */
[C---:B--2---:R-:W-:Y:S05]  /*f6c0*/  HMMA.16816.F32 R60, R108.reuse, R100, R60 ;  /* 0x000000646c3c723c */ /* 0x044fea000000183c */
[----:B------:R-:W-:Y:S01]  /*f6d0*/  FADD.FTZ R224, R224, R229 ;  /* 0x000000e5e0e07221 */ /* 0x000fe20000010000 */
[C---:B------:R-:W-:Y:S01]  /*f6e0*/  HMMA.16816.F32 R64, R108.reuse, R102, R64 ;  /* 0x000000666c40723c */ /* 0x040fe20000001840 */
[----:B------:R-:W2:Y:S04]  /*f6f0*/  LDSM.16.MT88.4 R100, [R198+0xd800] ;  /* 0x00d80000c664783b */ /* 0x000ea80000004200 */
[----:B------:R-:W-:Y:S01]  /*f700*/  FADD.FTZ R231, R231, R226 ;  /* 0x000000e2e7e77221 */ /* 0x000fe20000010000 */
[C---:B-----5:R-:W-:Y:S05]  /*f710*/  HMMA.16816.F32 R68, R108.reuse, R104, R68 ;  /* 0x000000686c44723c */ /* 0x060fea0000001844 */
[----:B------:R-:W-:Y:S01]  /*f720*/  FADD.FTZ R225, R225, R224 ;  /* 0x000000e0e1e17221 */ /* 0x000fe20000010000 */
[C---:B------:R-:W-:Y:S01]  /*f730*/  HMMA.16816.F32 R72, R108.reuse, R106, R72 ;  /* 0x0000006a6c48723c */ /* 0x040fe20000001848 */
[----:B------:R-:W4:Y:S04]  /*f740*/  LDSM.16.MT88.4 R104, [R197+0xd800] ;  /* 0x00d80000c568783b */ /* 0x000f280000004200 */
[----:B------:R-:W-:Y:S01]  /*f750*/  FADD.FTZ R222, R222, R231 ;  /* 0x000000e7dede7221 */ /* 0x000fe20000010000 */
[C---:B---3--:R-:W-:Y:S05]  /*f760*/  HMMA.16816.F32 R76, R108.reuse, R112, R76 ;  /* 0x000000706c4c723c */ /* 0x048fea000000184c */
[----:B------:R-:W-:Y:S01]  /*f770*/  FADD.FTZ R134, R134, R225 ;  /* 0x000000e186867221 */ /* 0x000fe20000010000 */
[C---:B------:R-:W-:Y:S05]  /*f780*/  HMMA.16816.F32 R80, R108.reuse, R114, R80 ;  /* 0x000000726c50723c */ /* 0x040fea0000001850 */
[----:B------:R-:W-:Y:S01]  /*f790*/  FADD.FTZ R221, R227, R222 ;  /* 0x000000dee3dd7221 */ /* 0x000fe20000010000 */
[C---:B-1----:R-:W-:Y:S05]  /*f7a0*/  HMMA.16816.F32 R84, R108.reuse, R116, R84 ;  /* 0x000000746c54723c */ /* 0x042fea0000001854 */
[----:B------:R-:W-:Y:S01]  /*f7b0*/  FADD.FTZ R219, R133, R134 ;  /* 0x0000008685db7221 */ /* 0x000fe20000010000 */
[C---:B------:R-:W-:Y:S06]  /*f7c0*/  HMMA.16816.F32 R88, R108.reuse, R118, R88 ;  /* 0x000000766c58723c */ /* 0x040fec0000001858 */
[C---:B------:R-:W-:Y:S06]  /*f7d0*/  HMMA.16816.F32 R92, R108.reuse, R120, R92 ;  /* 0x000000786c5c723c */ /* 0x040fec000000185c */
[----:B------:R-:W-:Y:S06]  /*f7e0*/  HMMA.16816.F32 R96, R108, R122, R96 ;  /* 0x0000007a6c60723c */ /* 0x000fec0000001860 */
[C---:B------:R-:W-:Y:S01]  /*f7f0*/  HMMA.16816.F32 R128, R136.reuse, R124, R4 ;  /* 0x0000007c8880723c */ /* 0x040fe20000001804 */
[----:B------:R-:W1:Y:S05]  /*f800*/  LDSM.16.MT88.4 R4, [R198+0x11800] ;  /* 0x01180000c604783b */ /* 0x000e6a0000004200 */
[C---:B------:R-:W-:Y:S03]  /*f810*/  HMMA.16816.F32 R124, R136.reuse, R126, R8 ;  /* 0x0000007e887c723c */ /* 0x040fe60000001808 */
[----:B------:R-:W3:Y:S03]  /*f820*/  LDSM.16.MT88.4 R8, [R197+0x11800] ;  /* 0x01180000c508783b */ /* 0x000ee60000004200 */
[C---:B--2---:R-:W-:Y:S05]  /*f830*/  HMMA.16816.F32 R120, R136.reuse, R100, R12 ;  /* 0x000000648878723c */ /* 0x044fea000000180c */
[----:B------:R-:W2:Y:S01]  /*f840*/  LDSM.16.MT88.4 R12, [R196+0x11800] ;  /* 0x01180000c40c783b */ /* 0x000ea20000004200 */
        /* <DEDUP_REMOVED lines=17> */
[C---:B---3--:R-:W-:Y:S06]  /*f960*/  HMMA.16816.F32 R84, R136.reuse, R8, R84 ;  /* 0x000000088854723c */ /* 0x048fec0000001854 */
[C---:B------:R-:W-:Y:S06]  /*f970*/  HMMA.16816.F32 R88, R136.reuse, R10, R88 ;  /* 0x0000000a8858723c */ /* 0x040fec0000001858 */
[C---:B--2---:R-:W-:Y:S06]  /*f980*/  HMMA.16816.F32 R92, R136.reuse, R12, R92 ;  /* 0x0000000c885c723c */ /* 0x044fec000000185c */
[----:B------:R-:W-:Y:S01]  /*f990*/  HMMA.16816.F32 R96, R136, R14, R96 ;  /* 0x0000000e8860723c */ /* 0x000fe20000001860 */
[----:B------:R-:W-:Y:S11]  /*f9a0*/  @!UPT UIADD3 URZ, URZ, URZ, URZ ;  /* 0x0000003f3f3ff290 */ /* 0x000ff6000fffe03f */
[----:B------:R-:W-:Y:S01]  /*f9b0*/  @!UPT UIADD3 URZ, URZ, URZ, URZ ;  /* 0x0000003f3f3ff290 */ /* 0x000fe2000fffe03f */
[----:B------:R-:W-:Y:S11]  /*f9c0*/  @P1 BRA `(.L_x_823) ;  /* 0xffffffc000f81947 */ /* 0x000ff6000383ffff */
.L_x_819:
        /* <DEDUP_REMOVED lines=265> */
.L_x_824:
        /* <DEDUP_REMOVED lines=10> */
.L_x_825:
[----:B------:R-:W-:Y:S01]  /*10b00*/  S2UR UR6, SR_CTAID.Z ;  /* 0x00000000000679c3 */ /* 0x000fe20000002700 */
[----:B------:R-:W-:Y:S01]  /*10b10*/  ULDC UR4, c[0x0][0x270] ;  /* 0x00009c0000047ab9 */ /* 0x000fe20000000800 */
[----:B------:R-:W-:-:S06]  /*10b20*/  ULDC UR15, c[0x0][0x2c4] ;  /* 0x0000b100000f7ab9 */ /* 0x000fcc0000000800 */
[----:B------:R-:W1:Y:S02]  /*10b30*/  S2UR UR5, SR_CTAID.Y ;  /* 0x00000000000579c3 */ /* 0x000e640000002600 */
[----:B-1----:R-:W-:-:S04]  /*10b40*/  UIMAD UR4, UR5, UR4, UR6 ;  /* 0x00000004050472a4 */ /* 0x002fc8000f8e0206 */
[----:B------:R-:W-:Y:S02]  /*10b50*/  UIMAD UR15, UR4, UR15, URZ ;  /* 0x0000000f040f72a4 */ /* 0x000fe4000f8e023f */
.L_x_826:
        /* <DEDUP_REMOVED lines=32> */
.L_x_828:
[----:B------:R-:W-:Y:S05]  /*10d60*/  BSYNC B0 ;  /* 0x0000000000007941 */ /* 0x000fea0003800000 */
.L_x_827:
        /* <DEDUP_REMOVED lines=51> */
.L_x_830:
[----:B------:R-:W-:Y:S05]  /*110a0*/  BSYNC B0 ;  /* 0x0000000000007941 */ /* 0x000fea0003800000 */
.L_x_829:
        /* <DEDUP_REMOVED lines=23> */
.L_x_832:
[----:B------:R-:W-:Y:S05]  /*11220*/  BSYNC B0 ;  /* 0x0000000000007941 */ /* 0x000fea0003800000 */
.L_x_831:
        /* <DEDUP_REMOVED lines=23> */
.L_x_834:
[----:B------:R-:W-:Y:S05]  /*113a0*/  BSYNC B0 ;  /* 0x0000000000007941 */ /* 0x000fea0003800000 */
.L_x_833:
        /* <DEDUP_REMOVED lines=22> */
.L_x_835:
        /* <DEDUP_REMOVED lines=15> */
.L_x_4159:


//--------------------- .text._ZN5flash24flash_fwd_splitkv_kernelI23Flash_fwd_kernel_traitsILi192ELi64ELi64ELi4ELb0ELb0EN7cutlass6half_tE19Flash_kernel_traitsILi192ELi64ELi64ELi4ES3_EELb1ELb0ELb0ELb0ELb0ELb0ELb0ELb1EEEvNS_16Flash_fwd_paramsE --------------------------
	.section	.text._ZN5flash24flash_fwd_splitkv_kernelI23Flash_fwd_kernel_traitsILi192ELi64ELi64ELi4ELb0ELb0EN7cutlass6half_tE19Flash_kernel_traitsILi192ELi64ELi64ELi4ES3_EELb1ELb0ELb0ELb0ELb0ELb0ELb0ELb1EEEvNS_16Flash_fwd_paramsE,"ax",@progbits
	.align	128
        .global         _ZN5flash24flash_fwd_splitkv_kernelI23Flash_fwd_kernel_traitsILi192ELi64ELi64ELi4ELb0ELb0EN7cutlass6half_tE19Flash_kernel_traitsILi192ELi64ELi64ELi4ES3_EELb1ELb0ELb0ELb0ELb0ELb0ELb0ELb1EEEvNS_16Flash_fwd_paramsE
        .type           _ZN5flash24flash_fwd_splitkv_kernelI23Flash_fwd_kernel_traitsILi192ELi64ELi64ELi4ELb0ELb0EN7cutlass6half_tE19Flash_kernel_traitsILi192ELi64ELi64ELi4ES3_EELb1ELb0ELb0ELb0ELb0ELb0ELb0ELb1EEEvNS_16Flash_fwd_paramsE,@function
        .size           _ZN5flash24flash_fwd_splitkv_kernelI23Flash_fwd_kernel_traitsILi192ELi64ELi64ELi4ELb0ELb0EN7cutlass6half_tE19Flash_kernel_traitsILi192ELi64ELi64ELi4ES3_EELb1ELb0ELb0ELb0ELb0ELb0ELb0ELb1EEEvNS_16Flash_fwd_paramsE,(.L_x_4160 - _ZN5flash24flash_fwd_splitkv_kernelI23Flash_fwd_kernel_traitsILi192ELi64ELi64ELi4ELb0ELb0EN7cutlass6half_tE19Flash_kernel_traitsILi192ELi64ELi64ELi4ES3_EELb1ELb0ELb0ELb0ELb0ELb0ELb0ELb1EEEvNS_16Flash_fwd_paramsE)
        .other          _ZN5flash24flash_fwd_splitkv_kernelI23Flash_fwd_kernel_traitsILi192ELi64ELi64ELi4ELb0ELb0EN7cutlass6half_tE19Flash_kernel_traitsILi192ELi64ELi64ELi4ES3_EELb1ELb0ELb0ELb0ELb0ELb0ELb0ELb1EEEvNS_16Flash_fwd_paramsE,@"STO_CUDA_ENTRY STV_DEFAULT"
_ZN5flash24flash_fwd_splitkv_kernelI23Flash_fwd_kernel_traitsILi192ELi64ELi64ELi4ELb0ELb0EN7cutlass6half_tE19Flash_kernel_traitsILi192ELi64ELi64ELi4ES3_EELb1ELb0ELb0ELb0ELb0ELb0ELb0ELb1EEEvNS_16Flash_fwd_paramsE:
.text._ZN5flash24flash_fwd_splitkv_kernelI23Flash_fwd_kernel_traitsILi192ELi64ELi64ELi4ELb0ELb0EN7cutlass6half_tE19Flash_kernel_traitsILi192ELi64ELi64ELi4ES3_EELb1ELb0ELb0ELb0ELb0ELb0ELb0ELb1EEEvNS_16Flash_fwd_paramsE:
[----:B------:R-:W-:Y:S08]  /*0000*/  LDC R1, c[0x0][0x28] ;  /* 0x00000a00ff017b82 */ /* 0x000ff00000000800 */
[----:B------:R-:W1:Y:S01]  /*0010*/  LDC.64 R2, c[0x0][0x2f0] ;  /* 0x0000bc00ff027b82 */ /* 0x000e620000000a00 */
[----:B------:R-:W2:Y:S01]  /*0020*/  S2R R9, SR_CTAID.Y ;  /* 0x0000000000097919 */ /* 0x000ea20000002600 */
[----:B------:R-:W-:Y:S01]  /*0030*/  IMAD.MOV.U32 R202, RZ, RZ, -0x1 ;  /* 0xffffffffffca7424 */ /* 0x000fe200078e00ff */
[----:B------:R-:W-:Y:S01]  /*0040*/  ULDC.64 UR6, c[0x0][0x208] ;  /* 0x0000820000067ab9 */ /* 0x000fe20000000a00 */
[----:B------:R-:W-:-:S04]  /*0050*/  ULDC.64 UR8, c[0x0][0x300] ;  /* 0x0000c00000087ab9 */ /* 0x000fc80000000a00 */
[----:B------:R-:W2:Y:S08]  /*0060*/  LDC.64 R4, c[0x0][0x2f0] ;  /* 0x0000bc00ff047b82 */ /* 0x000eb00000000a00 */
[----:B------:R-:W3:Y:S01]  /*0070*/  LDC.U8 R0, c[0x0][0x3c2] ;  /* 0x0000f080ff007b82 */ /* 0x000ee20000000000 */
[----:B-1----:R-:W-:-:S07]  /*0080*/  ISETP.NE.U32.AND P0, PT, R2, RZ, PT ;  /* 0x000000ff0200720c */ /* 0x002fce0003f05070 */
[----:B------:R-:W1:Y:S01]  /*0090*/  LDC.64 R158, c[0x0][0x300] ;  /* 0x0000c000ff9e7b82 */ /* 0x000e620000000a00 */
[----:B------:R-:W-:-:S07]  /*00a0*/  ISETP.NE.AND.EX P0, PT, R3, RZ, PT, P0 ;  /* 0x000000ff0300720c */ /* 0x000fce0003f05300 */
[----:B------:R-:W4:Y:S01]  /*00b0*/  LDC.64 R2, c[0x0][0x2f8] ;  /* 0x0000be00ff027b82 */ /* 0x000f220000000a00 */
[----:B--2---:R-:W-:-:S05]  /*00c0*/  IMAD.WIDE R6, R9, 0x4, R4 ;  /* 0x0000000409067825 */ /* 0x004fca00078e0204 */
[----:B------:R-:W2:Y:S02]  /*00d0*/  @P0 LDG.E R202, desc[UR6][R6.64] ;  /* 0x0000000606ca0981 */ /* 0x000ea4000c1e1900 */
[----:B------:R-:W1:Y:S02]  /*00e0*/  LDC.64 R4, c[0x0][0x2f8] ;  /* 0x0000be00ff047b82 */ /* 0x000e640000000a00 */
[----:B------:R-:W2:Y:S01]  /*00f0*/  @P0 LDG.E R201, desc[UR6][R6.64+0x4] ;  /* 0x0000040606c90981 */ /* 0x000ea2000c1e1900 */
[----:B---3--:R-:W-:Y:S02]  /*0100*/  ISETP.NE.AND P1, PT, R0, RZ, PT ;  /* 0x000000ff0000720c */ /* 0x008fe40003f25270 */
[----:B------:R-:W-:-:S04]  /*0110*/  ISETP.NE.U32.AND P5, PT, RZ, UR8, PT ;  /* 0x00000008ff007c0c */ /* 0x000fc8000bfa5070 */
[----:B------:R-:W-:Y:S02]  /*0120*/  ISETP.NE.AND.EX P5, PT, RZ, UR9, PT, P5 ;  /* 0x00000009ff007c0c */ /* 0x000fe4000bfa5350 */
[----:B----4-:R-:W-:-:S04]  /*0130*/  ISETP.EQ.U32.AND P2, PT, R2, RZ, PT ;  /* 0x000000ff0200720c */ /* 0x010fc80003f42070 */
[----:B------:R-:W-:Y:S01]  /*0140*/  ISETP.EQ.OR.EX P2, PT, R3, RZ, !P1, P2 ;  /* 0x000000ff0300720c */ /* 0x000fe20004f42720 */
[----:B------:R-:W-:Y:S02]  /*0150*/  IMAD.MOV.U32 R13, RZ, RZ, -0x1 ;  /* 0xffffffffff0d7424 */ /* 0x000fe400078e00ff */
[----:B------:R-:W-:Y:S02]  /*0160*/  IMAD.MOV.U32 R8, RZ, RZ, RZ ;  /* 0x000000ffff087224 */ /* 0x000fe400078e00ff */
[----:B-1----:R-:W-:-:S04]  /*0170*/  IMAD.WIDE R4, R9, 0x4, R4 ;  /* 0x0000000409047825 */ /* 0x002fc800078e0204 */
[----:B------:R-:W-:-:S04]  /*0180*/  IMAD.WIDE R158, R9, 0x4, R158 ;  /* 0x00000004099e7825 */ /* 0x000fc800078e029e */
[----:B------:R1:W5:Y:S04]  /*0190*/  @!P2 LDG.E R13, desc[UR6][R4.64] ;  /* 0x00000006040da981 */ /* 0x000368000c1e1900 */
[----:B------:R1:W5:Y:S01]  /*01a0*/  @P5 LDG.E R8, desc[UR6][R158.64] ;  /* 0x000000069e085981 */ /* 0x000362000c1e1900 */
[----:B------:R-:W3:Y:S01]  /*01b0*/  S2R R27, SR_CTAID.X ;  /* 0x00000000001b7919 */ /* 0x000ee20000002500 */
[----:B------:R-:W4:Y:S01]  /*01c0*/  S2R R154, SR_CTAID.Z ;  /* 0x00000000009a7919 */ /* 0x000f220000002700 */
[--C-:B------:R-:W-:Y:S01]  /*01d0*/  SHF.R.S32.HI R11, RZ, 0x1f, R9.reuse ;  /* 0x0000001fff0b7819 */ /* 0x100fe20000011409 */
[----:B------:R-:W-:Y:S02]  /*01e0*/  IMAD.MOV.U32 R15, RZ, RZ, R9 ;  /* 0x000000ffff0f7224 */ /* 0x000fe400078e0009 */
[----:B--2---:R-:W-:-:S06]  /*01f0*/  @P0 IMAD.IADD R201, R201, 0x1, -R202 ;  /* 0x00000001c9c90824 */ /* 0x004fcc00078e0aca */
[----:B------:R-:W2:Y:S01]  /*0200*/  @!P0 LDC R201, c[0x0][0x2c4] ;  /* 0x0000b100ffc98b82 */ /* 0x000ea20000000800 */
[----:B------:R-:W-:-:S04]  /*0210*/  ISETP.NE.U32.AND P0, PT, R2, RZ, PT ;  /* 0x000000ff0200720c */ /* 0x000fc80003f05070 */
[----:B------:R-:W-:-:S13]  /*0220*/  ISETP.NE.AND.EX P0, PT, R3, RZ, PT, P0 ;  /* 0x000000ff0300720c */ /* 0x000fda0003f05300 */
[----:B-1-34-:R-:W-:Y:S05]  /*0230*/  @!P0 BRA `(.L_x_836) ;  /* 0x0000000000108947 */ /* 0x01afea0003800000 */
[----:B------:R-:W3:Y:S02]  /*0240*/  @P1 LDG.E R0, desc[UR6][R4.64+0x4] ;  /* 0x0000040604001981 */ /* 0x000ee4000c1e1900 */
[----:B---3-5:R-:W-:-:S06]  /*0250*/  @P1 IADD3 R69, R0, -R13, RZ ;  /* 0x8000000d00451210 */ /* 0x028fcc0007ffe0ff */
[----:B------:R3:W5:Y:S01]  /*0260*/  @!P1 LDG.E R69, desc[UR6][R4.64] ;  /* 0x0000000604459981 */ /* 0x000762000c1e1900 */
[----:B------:R-:W-:Y:S05]  /*0270*/  BRA `(.L_x_837) ;  /* 0x0000000000047947 */ /* 0x000fea0003800000 */
.L_x_836:
[----:B------:R-:W1:Y:S02]  /*0280*/  LDC R69, c[0x0][0x2c8] ;  /* 0x0000b200ff457b82 */ /* 0x000e640000000800 */
.L_x_837:
[----:B------:R-:W4:Y:S02]  /*0290*/  LDC.64 R2, c[0x0][0x308] ;  /* 0x0000c200ff027b82 */ /* 0x000f240000000a00 */
[----:B----4-:R-:W-:-:S04]  /*02a0*/  ISETP.NE.U32.AND P1, PT, R2, RZ, PT ;  /* 0x000000ff0200720c */ /* 0x010fc80003f25070 */
[----:B------:R-:W-:-:S13]  /*02b0*/  ISETP.NE.AND.EX P1, PT, R3, RZ, PT, P1 ;  /* 0x000000ff0300720c */ /* 0x000fda0003f25310 */
[----:B------:R-:W3:Y:S01]  /*02c0*/  @P1 LDC.64 R2, c[0x0][0x308] ;  /* 0x0000c200ff021b82 */ /* 0x000ee20000000a00 */
[----:B------:R-:W-:-:S07]  /*02d0*/  IMAD.SHL.U32 R60, R27, 0x40, RZ ;  /* 0x000000401b3c7824 */ /* 0x000fce00078e00ff */
[----:B------:R-:W4:Y:S01]  /*02e0*/  @!P1 LDC R0, c[0x0][0x2cc] ;  /* 0x0000b300ff009b82 */ /* 0x000f220000000800 */
[----:B---3--:R-:W-:-:S07]  /*02f0*/  @P1 IMAD.WIDE R4, R9, 0x4, R2 ;  /* 0x0000000409041825 */ /* 0x008fce00078e0202 */
[----:B------:R-:W3:Y:S01]  /*0300*/  @!P1 LDC.64 R2, c[0x0][0x318] ;  /* 0x0000c600ff029b82 */ /* 0x000ee20000000a00 */
[----:B------:R1:W5:Y:S01]  /*0310*/  @P1 LDG.E R5, desc[UR6][R4.64] ;  /* 0x0000000604051981 */ /* 0x000362000c1e1900 */
[----:B--2---:R-:W-:-:S13]  /*0320*/  ISETP.GT.AND P0, PT, R201, R60, PT ;  /* 0x0000003cc900720c */ /* 0x004fda0003f04270 */
[----:B----4-:R-:W-:Y:S05]  /*0330*/  @!P0 EXIT ;  /* 0x000000000000894d */ /* 0x010fea0003800000 */
[----:B------:R-:W2:Y:S01]  /*0340*/  LDC R7, c[0x0][0x398] ;  /* 0x0000e600ff077b82 */ /* 0x000ea20000000800 */
[----:B---3--:R-:W-:Y:S01]  /*0350*/  @!P1 ISETP.NE.U32.AND P0, PT, R2, RZ, PT ;  /* 0x000000ff0200920c */ /* 0x008fe20003f05070 */
[--C-:B-1---5:R-:W-:Y:S01]  /*0360*/  IMAD.IADD R69, R69, 0x1, -R8.reuse ;  /* 0x0000000145457824 */ /* 0x122fe200078e0a08 */
[----:B------:R-:W-:Y:S01]  /*0370*/  ULDC UR5, c[0x0][0x2c8] ;  /* 0x0000b20000057ab9 */ /* 0x000fe20000000800 */
[----:B------:R-:W-:Y:S01]  /*0380*/  @P1 IMAD.IADD R62, R5, 0x1, -R8 ;  /* 0x00000001053e1824 */ /* 0x000fe200078e0a08 */
[----:B------:R-:W-:Y:S01]  /*0390*/  @!P1 ISETP.NE.AND.EX P0, PT, R3, RZ, PT, P0 ;  /* 0x000000ff0300920c */ /* 0x000fe20003f05300 */
[----:B------:R-:W-:Y:S01]  /*03a0*/  UIADD3 UR5, UR5, 0x3f, URZ ;  /* 0x0000003f05057890 */ /* 0x000fe2000fffe03f */
[----:B------:R-:W-:Y:S01]  /*03b0*/  IADD3 R3, -R201, 0x7f, R60 ;  /* 0x0000007fc9037810 */ /* 0x000fe20007ffe13c */
[----:B------:R-:W1:Y:S01]  /*03c0*/  S2R R125, SR_TID.X ;  /* 0x00000000007d7919 */ /* 0x000e620000002100 */
[----:B------:R-:W-:Y:S01]  /*03d0*/  @!P1 SEL R0, R0, RZ, P0 ;  /* 0x000000ff00009207 */ /* 0x000fe20000000000 */
[----:B------:R-:W-:-:S04]  /*03e0*/  USHF.R.S32.HI UR4, URZ, 0x1f, UR5 ;  /* 0x0000001f3f047899 */ /* 0x000fc80008011405 */
[----:B------:R-:W-:Y:S01]  /*03f0*/  @!P1 IMAD.IADD R62, R69, 0x1, R0 ;  /* 0x00000001453e9824 */ /* 0x000fe200078e0200 */
[----:B------:R-:W-:-:S03]  /*0400*/  ULEA.HI UR4, UR4, UR5, URZ, 0x6 ;  /* 0x0000000504047291 */ /* 0x000fc6000f8f303f */
[----:B------:R-:W-:Y:S01]  /*0410*/  VIADD R5, R62, 0x3f ;  /* 0x0000003f3e057836 */ /* 0x000fe20000000000 */
[----:B------:R-:W-:-:S04]  /*0420*/  USHF.R.S32.HI UR4, URZ, 0x6, UR4 ;  /* 0x000000063f047899 */ /* 0x000fc80008011404 */
[----:B------:R-:W-:Y:S02]  /*0430*/  SHF.R.S32.HI R2, RZ, 0x1f, R5 ;  /* 0x0000001fff027819 */ /* 0x000fe40000011405 */
[----:B--2---:R-:W-:Y:S02]  /*0440*/  IADD3 R3, R3, R7, R62 ;  /* 0x0000000703037210 */ /* 0x004fe40007ffe03e */
[----:B------:R-:W-:Y:S02]  /*0450*/  LEA.HI R2, R2, R5, RZ, 0x6 ;  /* 0x0000000502027211 */ /* 0x000fe400078f30ff */
[----:B------:R-:W-:Y:S02]  /*0460*/  SHF.R.S32.HI R0, RZ, 0x1f, R3 ;  /* 0x0000001fff007819 */ /* 0x000fe40000011403 */
[----:B------:R-:W-:Y:S02]  /*0470*/  SHF.R.S32.HI R2, RZ, 0x6, R2 ;  /* 0x00000006ff027819 */ /* 0x000fe40000011402 */
[----:B------:R-:W-:-:S04]  /*0480*/  LEA.HI R0, R0, R3, RZ, 0x6 ;  /* 0x0000000300007211 */ /* 0x000fc800078f30ff */
[----:B------:R-:W-:-:S04]  /*0490*/  SHF.R.S32.HI R3, RZ, 0x6, R0 ;  /* 0x00000006ff037819 */ /* 0x000fc80000011400 */
[----:B------:R-:W-:-:S04]  /*04a0*/  VIMNMX3 R134, R2, UR4, R3, PT ;  /* 0x0000000402867c0f */ /* 0x000fc8000b800103 */
[----:B------:R-:W-:-:S13]  /*04b0*/  ISETP.GT.AND P0, PT, R134, RZ, PT ;  /* 0x000000ff8600720c */ /* 0x000fda0003f04270 */
[----:B-1----:R-:W-:Y:S05]  /*04c0*/  @P0 BRA `(.L_x_838) ;  /* 0x0000000800400947 */ /* 0x002fea0003800000 */
[----:B------:R-:W-:Y:S01]  /*04d0*/  ISETP.NE.AND P0, PT, R202, -0x1, PT ;  /* 0xffffffffca00780c */ /* 0x000fe20003f05270 */
[----:B------:R-:W1:Y:S01]  /*04e0*/  LDC.64 R4, c[0x0][0x298] ;  /* 0x0000a600ff047b82 */ /* 0x000e620000000a00 */
[----:B------:R-:W-:Y:S01]  /*04f0*/  SHF.R.S32.HI R0, RZ, 0x1f, R125 ;  /* 0x0000001fff007819 */ /* 0x000fe2000001147d */
[----:B------:R-:W-:Y:S01]  /*0500*/  ULDC UR4, c[0x0][0x270] ;  /* 0x00009c0000047ab9 */ /* 0x000fe20000000800 */
[----:B------:R-:W-:Y:S01]  /*0510*/  IADD3 R201, -R60, R201, RZ ;  /* 0x000000c93cc97210 */ /* 0x000fe20007ffe1ff */
[----:B------:R-:W-:Y:S01]  /*0520*/  BSSY B0, `(.L_x_839) ;  /* 0x0000037000007945 */ /* 0x000fe20003800000 */
[----:B------:R-:W-:-:S04]  /*0530*/  LEA.HI R0, R0, R125, RZ, 0x3 ;  /* 0x0000007d00007211 */ /* 0x000fc800078f18ff */
[----:B------:R-:W-:Y:S02]  /*0540*/  LOP3.LUT R10, R0, 0xfffffff8, RZ, 0xc0, !PT ;  /* 0xfffffff8000a7812 */ /* 0x000fe400078ec0ff */
[----:B------:R-:W-:Y:S01]  /*0550*/  SHF.R.S32.HI R0, RZ, 0x3, R0 ;  /* 0x00000003ff007819 */ /* 0x000fe20000011400 */
[----:B------:R-:W2:Y:S02]  /*0560*/  @!P0 LDC.64 R2, c[0x0][0x290] ;  /* 0x0000a400ff028b82 */ /* 0x000ea40000000a00 */
[----:B------:R-:W-:Y:S01]  /*0570*/  IMAD.IADD R125, R125, 0x1, -R10 ;  /* 0x000000017d7d7824 */ /* 0x000fe200078e0a0a */
[----:B------:R-:W-:-:S04]  /*0580*/  IADD3 R10, R0, 0x20, RZ ;  /* 0x00000020000a7810 */ /* 0x000fc80007ffe0ff */
[----:B------:R-:W-:Y:S01]  /*0590*/  ISETP.NE.AND P6, PT, R125, RZ, PT ;  /* 0x000000ff7d00720c */ /* 0x000fe20003fc5270 */
[----:B-1----:R-:W-:-:S04]  /*05a0*/  @P0 IMAD.WIDE.U32 R6, R202, R4, RZ ;  /* 0x00000004ca060225 */ /* 0x002fc800078e00ff */
[----:B------:R-:W-:Y:S01]  /*05b0*/  @P0 IMAD R202, R202, R5, R7 ;  /* 0x00000005caca0224 */ /* 0x000fe200078e0207 */
[----:B------:R-:W-:-:S05]  /*05c0*/  SHF.R.S32.HI R7, RZ, 0x1f, R60 ;  /* 0x0000001fff077819 */ /* 0x000fca000001143c */
[----:B------:R-:W-:Y:S02]  /*05d0*/  IMAD R7, R7, R4, RZ ;  /* 0x0000000407077224 */ /* 0x000fe400078e02ff */
[-C--:B--2---:R-:W-:Y:S02]  /*05e0*/  @!P0 IMAD R8, R11, R2.reuse, RZ ;  /* 0x000000020b088224 */ /* 0x084fe400078e02ff */
[----:B------:R-:W-:Y:S01]  /*05f0*/  @!P0 IMAD.WIDE.U32 R12, R9, R2, RZ ;  /* 0x00000002090c8225 */ /* 0x000fe200078e00ff */
[----:B------:R-:W-:-:S03]  /*0600*/  SHF.R.S32.HI R2, RZ, 0x1f, R154 ;  /* 0x0000001fff027819 */ /* 0x000fc6000001149a */
[----:B------:R-:W-:Y:S02]  /*0610*/  @!P0 IMAD R3, R9, R3, R8 ;  /* 0x0000000309038224 */ /* 0x000fe400078e0208 */
[----:B------:R-:W-:Y:S02]  /*0620*/  IMAD.SHL.U32 R8, R125, 0x8, RZ ;  /* 0x000000087d087824 */ /* 0x000fe400078e00ff */
[----:B------:R-:W-:Y:S01]  /*0630*/  IMAD R11, R9, UR4, R154 ;  /* 0x00000004090b7c24 */ /* 0x000fe2000f8e029a */
[----:B------:R-:W-:Y:S01]  /*0640*/  ULDC UR4, c[0x0][0x2c4] ;  /* 0x0000b10000047ab9 */ /* 0x000fe20000000800 */
[C---:B------:R-:W-:Y:S01]  /*0650*/  IMAD R7, R60.reuse, R5, R7 ;  /* 0x000000053c077224 */ /* 0x040fe200078e0207 */
[----:B------:R-:W-:Y:S01]  /*0660*/  SHF.R.S32.HI R9, RZ, 0x1f, R8 ;  /* 0x0000001fff097819 */ /* 0x000fe20000011408 */
[----:B------:R-:W-:Y:S01]  /*0670*/  IMAD R11, R11, UR4, R60 ;  /* 0x000000040b0b7c24 */ /* 0x000fe2000f8e023c */
[----:B------:R-:W-:Y:S01]  /*0680*/  @!P0 IADD3 R202, R13, R3, RZ ;  /* 0x000000030dca8210 */ /* 0x000fe20007ffe0ff */
[----:B------:R-:W-:Y:S01]  /*0690*/  @!P0 IMAD.MOV.U32 R6, RZ, RZ, R12 ;  /* 0x000000ffff068224 */ /* 0x000fe200078e000c */
[----:B------:R-:W-:Y:S01]  /*06a0*/  ULDC.64 UR4, c[0x0][0x2a0] ;  /* 0x0000a80000047ab9 */ /* 0x000fe20000000a00 */
[----:B------:R-:W-:-:S04]  /*06b0*/  IMAD.WIDE.U32 R60, R60, R4, R8 ;  /* 0x000000043c3c7225 */ /* 0x000fc800078e0008 */
[----:B------:R-:W-:Y:S01]  /*06c0*/  IMAD R17, R2, UR4, RZ ;  /* 0x0000000402117c24 */ /* 0x000fe2000f8e02ff */
[----:B------:R-:W-:Y:S01]  /*06d0*/  IADD3 R12, P0, R6, R60, RZ ;  /* 0x0000003c060c7210 */ /* 0x000fe20007f1e0ff */
[----:B------:R-:W-:Y:S02]  /*06e0*/  VIADD R6, R0, 0x10 ;  /* 0x0000001000067836 */ /* 0x000fe40000000000 */
[----:B------:R-:W-:Y:S01]  /*06f0*/  IMAD R17, R154, UR5, R17 ;  /* 0x000000059a117c24 */ /* 0x000fe2000f8e0211 */
[----:B------:R-:W-:Y:S02]  /*0700*/  IADD3.X R13, R202, R61, R7, P0, !PT ;  /* 0x0000003dca0d7210 */ /* 0x000fe400007fe407 */
[-C--:B------:R-:W-:Y:S02]  /*0710*/  ISETP.GE.AND P0, PT, R0, R201.reuse, PT ;  /* 0x000000c90000720c */ /* 0x080fe40003f06270 */
[-C--:B------:R-:W-:Y:S01]  /*0720*/  ISETP.GE.AND P1, PT, R6, R201.reuse, PT ;  /* 0x000000c90600720c */ /* 0x080fe20003f26270 */
[----:B------:R-:W-:Y:S01]  /*0730*/  IMAD.WIDE.U32 R154, R154, UR4, R12 ;  /* 0x000000049a9a7c25 */ /* 0x000fe2000f8e000c */
[----:B------:R-:W-:-:S02]  /*0740*/  ISETP.GE.OR P4, PT, R6, R201, P6 ;  /* 0x000000c90600720c */ /* 0x000fc40003786670 */
[----:B------:R-:W-:Y:S01]  /*0750*/  SHF.R.S32.HI R6, RZ, 0x1f, R0 ;  /* 0x0000001fff067819 */ /* 0x000fe20000011400 */
[C---:B------:R-:W-:Y:S01]  /*0760*/  VIADD R12, R8.reuse, 0x40 ;  /* 0x00000040080c7836 */ /* 0x040fe20000000000 */
[----:B------:R-:W-:Y:S01]  /*0770*/  IADD3 R7, R8, 0x80, RZ ;  /* 0x0000008008077810 */ /* 0x000fe20007ffe0ff */
[----:B------:R-:W-:-:S04]  /*0780*/  IMAD.IADD R17, R155, 0x1, R17 ;  /* 0x000000019b117824 */ /* 0x000fc800078e0211 */
[----:B------:R-:W-:Y:S05]  /*0790*/  @P0 BRA `(.L_x_840) ;  /* 0x00000000003c0947 */ /* 0x000fea0003800000 */
        /* <DEDUP_REMOVED lines=15> */
.L_x_840:
[----:B------:R-:W-:Y:S05]  /*0890*/  BSYNC B0 ;  /* 0x0000000000007941 */ /* 0x000fea0003800000 */
.L_x_839:
[----:B------:R-:W-:Y:S01]  /*08a0*/  BSSY B0, `(.L_x_841) ;  /* 0x0000015000007945 */ /* 0x000fe20003800000 */
[----:B------:R-:W-:-:S03]  /*08b0*/  ISETP.GE.AND P0, PT, R10, R201, PT ;  /* 0x000000c90a00720c */ /* 0x000fc60003f06270 */
        /* <DEDUP_REMOVED lines=12> */
[----:B-1----:R-:W-:-:S03]  /*0980*/  LEA R18, P5, R14, UR4, 0x1 ;  /* 0x000000040e127c11 */ /* 0x002fc6000f8a08ff */
[----:B------:R-:W-:-:S04]  /*0990*/  IMAD R2, R3, R5, R2 ;  /* 0x0000000503027224 */ /* 0x000fc800078e0202 */
[----:B------:R-:W-:-:S05]  /*09a0*/  IMAD.IADD R2, R15, 0x1, R2 ;  /* 0x000000010f027824 */ /* 0x000fca00078e0202 */
[----:B------:R-:W-:-:S05]  /*09b0*/  LEA.HI.X R19, R14, UR5, R2, 0x1, P5 ;  /* 0x000000050e137c11 */ /* 0x000fca000a8f0c02 */
[----:B------:R2:W-:Y:S04]  /*09c0*/  @!P3 STG.E.128 desc[UR6][R18.64], RZ ;  /* 0x000000ff1200b986 */ /* 0x0005e8000c101d06 */
[----:B------:R2:W-:Y:S04]  /*09d0*/  @!P2 STG.E.128 desc[UR6][R18.64+0x80], RZ ;  /* 0x000080ff1200a986 */ /* 0x0005e8000c101d06 */
[----:B------:R2:W-:Y:S02]  /*09e0*/  @!P1 STG.E.128 desc[UR6][R18.64+0x100], RZ ;  /* 0x000100ff12009986 */ /* 0x0005e4000c101d06 */
.L_x_842:
[----:B------:R-:W-:Y:S05]  /*09f0*/  BSYNC B0 ;  /* 0x0000000000007941 */ /* 0x000fea0003800000 */
.L_x_841:
[----:B------:R-:W-:Y:S01]  /*0a00*/  BSSY B0, `(.L_x_843) ;  /* 0x0000016000007945 */ /* 0x000fe20003800000 */
[----:B------:R-:W-:Y:S02]  /*0a10*/  ISETP.GE.OR P3, PT, R10, R201, P6 ;  /* 0x000000c90a00720c */ /* 0x000fe40003766670 */
        /* <DEDUP_REMOVED lines=13> */
[----:B-12---:R-:W-:-:S03]  /*0af0*/  LEA R18, P5, R14, UR4, 0x1 ;  /* 0x000000040e127c11 */ /* 0x006fc6000f8a08ff */
[----:B------:R-:W-:-:S04]  /*0b00*/  IMAD R2, R3, R5, R2 ;  /* 0x0000000503027224 */ /* 0x000fc800078e0202 */
[----:B------:R-:W-:-:S05]  /*0b10*/  IMAD.IADD R3, R15, 0x1, R2 ;  /* 0x000000010f037824 */ /* 0x000fca00078e0202 */
[----:B------:R-:W-:-:S05]  /*0b20*/  LEA.HI.X R19, R14, UR5, R3, 0x1, P5 ;  /* 0x000000050e137c11 */ /* 0x000fca000a8f0c03 */
[----:B------:R3:W-:Y:S04]  /*0b30*/  @!P2 STG.E.128 desc[UR6][R18.64], RZ ;  /* 0x000000ff1200a986 */ /* 0x0007e8000c101d06 */
[----:B------:R3:W-:Y:S04]  /*0b40*/  @!P1 STG.E.128 desc[UR6][R18.64+0x80], RZ ;  /* 0x000080ff12009986 */ /* 0x0007e8000c101d06 */
[----:B------:R3:W-:Y:S02]  /*0b50*/  @!P0 STG.E.128 desc[UR6][R18.64+0x100], RZ ;  /* 0x000100ff12008986 */ /* 0x0007e4000c101d06 */
.L_x_844:
[----:B------:R-:W-:Y:S05]  /*0b60*/  BSYNC B0 ;  /* 0x0000000000007941 */ /* 0x000fea0003800000 */
.L_x_843:
[-C--:B------:R-:W-:Y:S01]  /*0b70*/  ISETP.GE.AND P0, PT, R10, R201.reuse, PT ;  /* 0x000000c90a00720c */ /* 0x080fe20003f06270 */
[----:B------:R-:W-:Y:S01]  /*0b80*/  BSSY B0, `(.L_x_845) ;  /* 0x0000015000007945 */ /* 0x000fe20003800000 */
[----:B------:R-:W-:Y:S02]  /*0b90*/  IADD3 R2, P2, R11, R0, RZ ;  /* 0x000000000b027210 */ /* 0x000fe40007f5e0ff */
[----:B------:R-:W-:-:S09]  /*0ba0*/  ISETP.GE.OR P5, PT, R0, R201, P6 ;  /* 0x000000c90000720c */ /* 0x000fd200037a6670 */
[----:B------:R-:W-:Y:S05]  /*0bb0*/  @P0 BRA `(.L_x_846) ;  /* 0x0000000000440947 */ /* 0x000fea0003800000 */
[----:B------:R-:W-:Y:S01]  /*0bc0*/  IADD3 R3, P0, R0, 0x30, RZ ;  /* 0x0000003000037810 */ /* 0x000fe20007f1e0ff */
[----:B------:R-:W-:Y:S01]  /*0bd0*/  IMAD.MOV.U32 R16, RZ, RZ, R154 ;  /* 0x000000ffff107224 */ /* 0x000fe200078e009a */
[----:B------:R-:W-:Y:S01]  /*0be0*/  ULDC UR8, c[0x0][0x2d0] ;  /* 0x0000b40000087ab9 */ /* 0x000fe20000000800 */
[----:B------:R-:W-:Y:S02]  /*0bf0*/  ULDC.64 UR4, c[0x0][0x280] ;  /* 0x0000a00000047ab9 */ /* 0x000fe40000000a00 */
[----:B------:R-:W-:Y:S01]  /*0c00*/  IMAD.X R9, RZ, RZ, R6, P0 ;  /* 0x000000ffff097224 */ /* 0x000fe200000e0606 */
[----:B------:R-:W-:Y:S01]  /*0c10*/  ISETP.GE.AND P0, PT, R8, UR8, PT ;  /* 0x0000000808007c0c */ /* 0x000fe2000bf06270 */
[----:B------:R-:W-:-:S04]  /*0c20*/  IMAD.WIDE.U32 R16, R3, R4, R16 ;  /* 0x0000000403107225 */ /* 0x000fc800078e0010 */
[----:B------:R-:W-:Y:S01]  /*0c30*/  IMAD R0, R9, R4, RZ ;  /* 0x0000000409007224 */ /* 0x000fe200078e02ff */
[----:B------:R-:W-:-:S03]  /*0c40*/  LEA R4, P1, R16, UR4, 0x1 ;  /* 0x0000000410047c11 */ /* 0x000fc6000f8208ff */
[----:B------:R-:W-:-:S04]  /*0c50*/  IMAD R3, R3, R5, R0 ;  /* 0x0000000503037224 */ /* 0x000fc800078e0200 */
[----:B------:R-:W-:-:S05]  /*0c60*/  IMAD.IADD R3, R17, 0x1, R3 ;  /* 0x0000000111037824 */ /* 0x000fca00078e0203 */
[----:B------:R-:W-:Y:S02]  /*0c70*/  LEA.HI.X R5, R16, UR5, R3, 0x1, P1 ;  /* 0x0000000510057c11 */ /* 0x000fe400088f0c03 */
[----:B------:R-:W-:-:S03]  /*0c80*/  ISETP.GE.AND P1, PT, R12, UR8, PT ;  /* 0x000000080c007c0c */ /* 0x000fc6000bf26270 */
[----:B------:R4:W-:Y:S01]  /*0c90*/  @!P0 STG.E.128 desc[UR6][R4.64], RZ ;  /* 0x000000ff04008986 */ /* 0x0009e2000c101d06 */
[----:B------:R-:W-:-:S09]  /*0ca0*/  ISETP.GE.AND P0, PT, R7, UR8, PT ;  /* 0x0000000807007c0c */ /* 0x000fd2000bf06270 */
[----:B------:R4:W-:Y:S04]  /*0cb0*/  @!P1 STG.E.128 desc[UR6][R4.64+0x80], RZ ;  /* 0x000080ff04009986 */ /* 0x0009e8000c101d06 */
[----:B------:R4:W-:Y:S02]  /*0cc0*/  @!P0 STG.E.128 desc[UR6][R4.64+0x100], RZ ;  /* 0x000100ff04008986 */ /* 0x0009e4000c101d06 */
.L_x_846:
[----:B------:R-:W-:Y:S05]  /*0cd0*/  BSYNC B0 ;  /* 0x0000000000007941 */ /* 0x000fea0003800000 */
.L_x_845:
[----:B------:R-:W-:Y:S01]  /*0ce0*/  ISETP.GE.OR P6, PT, R10, R201, P6 ;  /* 0x000000c90a00720c */ /* 0x000fe200037c6670 */
[----:B------:R-:W-:Y:S01]  /*0cf0*/  ULDC.64 UR4, c[0x0][0x2b0] ;  /* 0x0000ac0000047ab9 */ /* 0x000fe20000000a00 */
[----:B------:R-:W-:Y:S01]  /*0d00*/  LEA.HI.X.SX32 R11, R11, R6, 0x1, P2 ;  /* 0x000000060b0b7211 */ /* 0x000fe200010f0eff */
[----:B------:R-:W-:Y:S01]  /*0d10*/  @!P5 IMAD.MOV.U32 R9, RZ, RZ, 0x7f800000 ;  /* 0x7f800000ff09d424 */ /* 0x000fe200078e00ff */
[C---:B----4-:R-:W-:Y:S01]  /*0d20*/  LEA R4, P0, R2.reuse, UR4, 0x2 ;  /* 0x0000000402047c11 */ /* 0x050fe2000f8010ff */
[----:B------:R-:W-:Y:S02]  /*0d30*/  @!P4 IMAD.MOV.U32 R7, RZ, RZ, 0x7f800000 ;  /* 0x7f800000ff07c424 */ /* 0x000fe400078e00ff */
[----:B------:R-:W-:Y:S01]  /*0d40*/  @!P3 IMAD.MOV.U32 R3, RZ, RZ, 0x7f800000 ;  /* 0x7f800000ff03b424 */ /* 0x000fe200078e00ff */
[----:B------:R-:W-:-:S05]  /*0d50*/  LEA.HI.X R5, R2, UR5, R11, 0x2, P0 ;  /* 0x0000000502057c11 */ /* 0x000fca00080f140b */
[----:B------:R4:W-:Y:S04]  /*0d60*/  @!P5 STG.E desc[UR6][R4.64], R9 ;  /* 0x000000090400d986 */ /* 0x0009e8000c101906 */
[----:B------:R4:W-:Y:S04]  /*0d70*/  @!P4 STG.E desc[UR6][R4.64+0x40], R7 ;  /* 0x000040070400c986 */ /* 0x0009e8000c101906 */
[----:B------:R4:W-:Y:S01]  /*0d80*/  @!P3 STG.E desc[UR6][R4.64+0x80], R3 ;  /* 0x000080030400b986 */ /* 0x0009e2000c101906 */
[----:B------:R-:W-:Y:S05]  /*0d90*/  @P6 EXIT ;  /* 0x000000000000694d */ /* 0x000fea0003800000 */
[----:B----4-:R-:W-:-:S05]  /*0da0*/  MOV R3, 0x7f800000 ;  /* 0x7f80000000037802 */ /* 0x010fca0000000f00 */
[----:B------:R-:W-:Y:S01]  /*0db0*/  STG.E desc[UR6][R4.64+0xc0], R3 ;  /* 0x0000c00304007986 */ /* 0x000fe2000c101906 */
[----:B------:R-:W-:Y:S05]  /*0dc0*/  EXIT ;  /* 0x000000000000794d */ /* 0x000fea0003800000 */
.L_x_838:
[----:B------:R-:W1:Y:S08]  /*0dd0*/  LDC.64 R2, c[0x0][0x368] ;  /* 0x0000da00ff027b82 */ /* 0x000e700000000a00 */
[----:B------:R-:W2:Y:S01]  /*0de0*/  LDC.64 R4, c[0x0][0x370] ;  /* 0x0000dc00ff047b82 */ /* 0x000ea20000000a00 */
[----:B-1----:R-:W-:-:S04]  /*0df0*/  ISETP.NE.U32.AND P0, PT, R2, RZ, PT ;  /* 0x000000ff0200720c */ /* 0x002fc80003f05070 */
[----:B------:R-:W-:-:S13]  /*0e00*/  ISETP.NE.AND.EX P0, PT, R3, RZ, PT, P0 ;  /* 0x000000ff0300720c */ /* 0x000fda0003f05300 */
[----:B------:R-:W1:Y:S02]  /*0e10*/  @P0 LDC.64 R2, c[0x0][0x368] ;  /* 0x0000da00ff020b82 */ /* 0x000e640000000a00 */
[----:B-1----:R-:W-:-:S05]  /*0e20*/  @P0 IMAD.WIDE R2, R9, 0x4, R2 ;  /* 0x0000000409020825 */ /* 0x002fca00078e0202 */
[----:B------:R1:W5:Y:S01]  /*0e30*/  @P0 LDG.E R9, desc[UR6][R2.64] ;  /* 0x0000000602090981 */ /* 0x000362000c1e1900 */
[----:B--2---:R-:W-:Y:S02]  /*0e40*/  ISETP.NE.U32.AND P0, PT, R4, RZ, PT ;  /* 0x000000ff0400720c */ /* 0x004fe40003f05070 */
[----:B------:R-:W-:Y:S02]  /*0e50*/  CS2R R204, SRZ ;  /* 0x0000000000cc7805 */ /* 0x000fe4000001ff00 */
[----:B------:R-:W-:Y:S02]  /*0e60*/  PLOP3.LUT P3, PT, PT, PT, PT, 0x8, 0x0 ;  /* 0x000000000000781c */ /* 0x000fe40003f6e170 */
[----:B------:R-:W-:-:S13]  /*0e70*/  ISETP.NE.AND.EX P0, PT, R5, RZ, PT, P0 ;  /* 0x000000ff0500720c */ /* 0x000fda0003f05300 */
[----:B------:R-:W-:Y:S05]  /*0e80*/  @!P0 BRA `(.L_x_847) ;  /* 0x0000000000288947 */ /* 0x000fea0003800000 */
[----:B-1----:R-:W1:Y:S02]  /*0e90*/  LDC.64 R2, c[0x0][0x378] ;  /* 0x0000de00ff027b82 */ /* 0x002e640000000a00 */
[-C--:B-1----:R-:W-:Y:S02]  /*0ea0*/  IMAD R0, R11, R2.reuse, RZ ;  /* 0x000000020b007224 */ /* 0x082fe400078e02ff */
[----:B------:R-:W-:-:S04]  /*0eb0*/  IMAD.WIDE.U32 R6, R15, R2, RZ ;  /* 0x000000020f067225 */ /* 0x000fc800078e00ff */
[----:B------:R-:W-:Y:S01]  /*0ec0*/  IMAD R3, R15, R3, R0 ;  /* 0x000000030f037224 */ /* 0x000fe200078e0200 */
[----:B------:R-:W-:-:S03]  /*0ed0*/  LEA R204, P0, R6, R4, 0x2 ;  /* 0x0000000406cc7211 */ /* 0x000fc600078010ff */
[----:B------:R-:W-:Y:S01]  /*0ee0*/  IMAD.IADD R3, R7, 0x1, R3 ;  /* 0x0000000107037824 */ /* 0x000fe200078e0203 */
[----:B------:R-:W-:-:S04]  /*0ef0*/  ISETP.NE.U32.AND P3, PT, R204, RZ, PT ;  /* 0x000000ffcc00720c */ /* 0x000fc80003f65070 */
[----:B------:R-:W-:-:S04]  /*0f00*/  SHF.L.U64.HI R6, R6, 0x2, R3 ;  /* 0x0000000206067819 */ /* 0x000fc80000010203 */
[----:B------:R-:W-:-:S04]  /*0f10*/  IADD3.X R205, R6, R5, RZ, P0, !PT ;  /* 0x0000000506cd7210 */ /* 0x000fc800007fe4ff */
[----:B------:R-:W-:-:S13]  /*0f20*/  ISETP.NE.AND.EX P3, PT, R205, RZ, PT, P3 ;  /* 0x000000ffcd00720c */ /* 0x000fda0003f65330 */
.L_x_847:
[----:B------:R-:W-:Y:S05]  /*0f30*/  @!P3 BRA `(.L_x_848) ;  /* 0x000000040044b947 */ /* 0x000fea0003800000 */
[----:B------:R-:W1:Y:S01]  /*0f40*/  LDC R13, c[0x0][0x380] ;  /* 0x0000e000ff0d7b82 */ /* 0x000e620000000800 */
[----:B------:R-:W-:Y:S01]  /*0f50*/  LEA R48, R134, 0xffffffc0, 0x6 ;  /* 0xffffffc086307811 */ /* 0x000fe200078e30ff */
[----:B------:R-:W-:-:S06]  /*0f60*/  ULDC.64 UR4, c[0x0][0x260] ;  /* 0x0000980000047ab9 */ /* 0x000fcc0000000a00 */
[----:B-----5:R-:W2:Y:S08]  /*0f70*/  LDC R9, c[0x0][0x278] ;  /* 0x00009e00ff097b82 */ /* 0x020eb00000000800 */
[----:B------:R-:W3:Y:S01]  /*0f80*/  LDC.64 R162, c[0x0][0x248] ;  /* 0x00009200ffa27b82 */ /* 0x000ee20000000a00 */
[----:B-1----:R-:W-:-:S04]  /*0f90*/  IABS R2, R13 ;  /* 0x0000000d00027213 */ /* 0x002fc80000000000 */
[----:B------:R-:W1:Y:S08]  /*0fa0*/  I2F.RP R6, R2 ;  /* 0x0000000200067306 */ /* 0x000e700000209400 */
[----:B-1----:R-:W1:Y:S02]  /*0fb0*/  MUFU.RCP R4, R6 ;  /* 0x0000000600047308 */ /* 0x002e640000001000 */
[----:B-1----:R-:W-:-:S06]  /*0fc0*/  IADD3 R4, R4, 0xffffffe, RZ ;  /* 0x0ffffffe04047810 */ /* 0x002fcc0007ffe0ff */
[----:B------:R-:W1:Y:S02]  /*0fd0*/  F2I.FTZ.U32.TRUNC.NTZ R5, R4 ;  /* 0x0000000400057305 */ /* 0x000e64000021f000 */
[----:B-1----:R-:W-:Y:S01]  /*0fe0*/  IMAD.MOV R3, RZ, RZ, -R5 ;  /* 0x000000ffff037224 */ /* 0x002fe200078e0a05 */
[----:B------:R-:W-:-:S03]  /*0ff0*/  MOV R4, RZ ;  /* 0x000000ff00047202 */ /* 0x000fc60000000f00 */
[----:B------:R-:W-:Y:S01]  /*1000*/  IMAD R0, R3, R2, RZ ;  /* 0x0000000203007224 */ /* 0x000fe200078e02ff */
[----:B------:R-:W-:-:S03]  /*1010*/  IABS R3, R48 ;  /* 0x0000003000037213 */ /* 0x000fc60000000000 */
[----:B------:R-:W-:-:S06]  /*1020*/  IMAD.HI.U32 R0, R5, R0, R4 ;  /* 0x0000000005007227 */ /* 0x000fcc00078e0004 */
[----:B------:R-:W-:-:S04]  /*1030*/  IMAD.HI.U32 R23, R0, R3, RZ ;  /* 0x0000000300177227 */ /* 0x000fc800078e00ff */
[----:B------:R-:W-:-:S04]  /*1040*/  IMAD.MOV R0, RZ, RZ, -R23 ;  /* 0x000000ffff007224 */ /* 0x000fc800078e0a17 */
        /* <DEDUP_REMOVED lines=8> */
[----:B------:R-:W-:-:S05]  /*10d0*/  @P2 IADD3 R23, R23, 0x1, RZ ;  /* 0x0000000117172810 */ /* 0x000fca0007ffe0ff */
[----:B------:R-:W-:Y:S01]  /*10e0*/  @!P0 IMAD.MOV R23, RZ, RZ, -R23 ;  /* 0x000000ffff178224 */ /* 0x000fe200078e0a17 */
[----:B------:R-:W-:-:S05]  /*10f0*/  @!P1 LOP3.LUT R23, RZ, R13, RZ, 0x33, !PT ;  /* 0x0000000dff179212 */ /* 0x000fca00078e33ff */
[----:B------:R-:W-:-:S05]  /*1100*/  IMAD.WIDE R16, R23, 0x4, R204 ;  /* 0x0000000417107825 */ /* 0x000fca00078e02cc */
[----:B------:R-:W4:Y:S01]  /*1110*/  LDG.E R6, desc[UR6][R16.64] ;  /* 0x0000000610067981 */ /* 0x000f22000c1e1900 */
[----:B--2---:R-:W-:Y:S02]  /*1120*/  IABS R0, R9 ;  /* 0x0000000900007213 */ /* 0x004fe40000000000 */
[----:B------:R-:W-:Y:S02]  /*1130*/  IADD3 R23, -R23, RZ, RZ ;  /* 0x000000ff17177210 */ /* 0x000fe40007ffe1ff */
[----:B------:R-:W1:Y:S03]  /*1140*/  I2F.RP R7, R0 ;  /* 0x0000000000077306 */ /* 0x000e660000209400 */
[----:B------:R-:W-:-:S05]  /*1150*/  IMAD R23, R13, R23, R48 ;  /* 0x000000170d177224 */ /* 0x000fca00078e0230 */
[----:B------:R-:W-:Y:S01]  /*1160*/  SHF.R.S32.HI R21, RZ, 0x1f, R23 ;  /* 0x0000001fff157819 */ /* 0x000fe20000011417 */
[----:B-1----:R-:W1:Y:S02]  /*1170*/  MUFU.RCP R4, R7 ;  /* 0x0000000700047308 */ /* 0x002e640000001000 */
[----:B-1----:R-:W-:-:S06]  /*1180*/  IADD3 R4, R4, 0xffffffe, RZ ;  /* 0x0ffffffe04047810 */ /* 0x002fcc0007ffe0ff */
[----:B------:R-:W1:Y:S02]  /*1190*/  F2I.FTZ.U32.TRUNC.NTZ R5, R4 ;  /* 0x0000000400057305 */ /* 0x000e64000021f000 */
[----:B-1----:R-:W-:Y:S01]  /*11a0*/  IMAD.MOV R2, RZ, RZ, -R5 ;  /* 0x000000ffff027224 */ /* 0x002fe200078e0a05 */
[----:B------:R-:W-:-:S03]  /*11b0*/  MOV R4, RZ ;  /* 0x000000ff00047202 */ /* 0x000fc60000000f00 */
[----:B------:R-:W-:Y:S01]  /*11c0*/  IMAD R3, R2, R0, RZ ;  /* 0x0000000002037224 */ /* 0x000fe200078e02ff */
[----:B------:R-:W-:-:S03]  /*11d0*/  IABS R2, R154 ;  /* 0x0000009a00027213 */ /* 0x000fc60000000000 */
[----:B------:R-:W-:Y:S02]  /*11e0*/  IMAD.HI.U32 R3, R5, R3, R4 ;  /* 0x0000000305037227 */ /* 0x000fe400078e0004 */
[----:B------:R-:W1:Y:S04]  /*11f0*/  LDC.64 R4, c[0x0][0x230] ;  /* 0x00008c00ff047b82 */ /* 0x000e680000000a00 */
[----:B------:R-:W-:-:S04]  /*1200*/  IMAD.HI.U32 R8, R3, R2, RZ ;  /* 0x0000000203087227 */ /* 0x000fc800078e00ff */
[----:B------:R-:W-:-:S04]  /*1210*/  IMAD.MOV R3, RZ, RZ, -R8 ;  /* 0x000000ffff037224 */ /* 0x000fc800078e0a08 */
[----:B------:R-:W-:-:S05]  /*1220*/  IMAD R3, R0, R3, R2 ;  /* 0x0000000300037224 */ /* 0x000fca00078e0202 */
[----:B------:R-:W-:-:S13]  /*1230*/  ISETP.GT.U32.AND P1, PT, R0, R3, PT ;  /* 0x000000030000720c */ /* 0x000fda0003f24070 */
[-C--:B------:R-:W-:Y:S01]  /*1240*/  @!P1 IADD3 R3, R3, -R0.reuse, RZ ;  /* 0x8000000003039210 */ /* 0x080fe20007ffe0ff */
[----:B------:R-:W-:Y:S01]  /*1250*/  @!P1 VIADD R8, R8, 0x1 ;  /* 0x0000000108089836 */ /* 0x000fe20000000000 */
[----:B------:R-:W-:Y:S02]  /*1260*/  ISETP.NE.AND P1, PT, R9, RZ, PT ;  /* 0x000000ff0900720c */ /* 0x000fe40003f25270 */
[----:B------:R-:W-:Y:S02]  /*1270*/  ISETP.GE.U32.AND P2, PT, R3, R0, PT ;  /* 0x000000000300720c */ /* 0x000fe40003f46070 */
[----:B------:R-:W-:Y:S01]  /*1280*/  LOP3.LUT R0, R154, R9, RZ, 0x3c, !PT ;  /* 0x000000099a007212 */ /* 0x000fe200078e3cff */
[----:B------:R-:W2:Y:S03]  /*1290*/  LDC.64 R2, c[0x0][0x238] ;  /* 0x00008e00ff027b82 */ /* 0x000ea60000000a00 */
[----:B------:R-:W-:-:S07]  /*12a0*/  ISETP.GE.AND P0, PT, R0, RZ, PT ;  /* 0x000000ff0000720c */ /* 0x000fce0003f06270 */
[----:B------:R-:W-:Y:S01]  /*12b0*/  @P2 VIADD R8, R8, 0x1 ;  /* 0x0000000108082836 */ /* 0x000fe20000000000 */
[----:B----4-:R-:W-:Y:S01]  /*12c0*/  SHF.R.S32.HI R7, RZ, 0x1f, R6 ;  /* 0x0000001fff077819 */ /* 0x010fe20000011406 */
[----:B-1----:R-:W-:-:S04]  /*12d0*/  IMAD.WIDE.U32 R12, R6, R4, RZ ;  /* 0x00000004060c7225 */ /* 0x002fc800078e00ff */
[----:B------:R-:W-:Y:S02]  /*12e0*/  IMAD R0, R7, R4, RZ ;  /* 0x0000000407007224 */ /* 0x000fe400078e02ff */
[----:B---3--:R-:W-:Y:S02]  /*12f0*/  IMAD R4, R21, R162, RZ ;  /* 0x000000a215047224 */ /* 0x008fe400078e02ff */
[C---:B------:R-:W-:Y:S01]  /*1300*/  IMAD R5, R6.reuse, R5, R0 ;  /* 0x0000000506057224 */ /* 0x040fe200078e0200 */
[----:B------:R-:W-:Y:S01]  /*1310*/  MOV R0, R8 ;  /* 0x0000000800007202 */ /* 0x000fe20000000f00 */
[----:B------:R-:W-:Y:S02]  /*1320*/  IMAD R4, R23, R163, R4 ;  /* 0x000000a317047224 */ /* 0x000fe400078e0204 */
[----:B--2---:R-:W-:Y:S01]  /*1330*/  IMAD R7, R7, R2, RZ ;  /* 0x0000000207077224 */ /* 0x004fe200078e02ff */
[----:B------:R-:W-:Y:S01]  /*1340*/  IADD3 R13, R13, R5, RZ ;  /* 0x000000050d0d7210 */ /* 0x000fe20007ffe0ff */
[----:B------:R-:W-:Y:S01]  /*1350*/  @!P0 IMAD.MOV R0, RZ, RZ, -R0 ;  /* 0x000000ffff008224 */ /* 0x000fe200078e0a00 */
[----:B------:R-:W-:Y:S01]  /*1360*/  @!P1 LOP3.LUT R0, RZ, R9, RZ, 0x33, !PT ;  /* 0x00000009ff009212 */ /* 0x000fe200078e33ff */
[----:B------:R-:W-:-:S02]  /*1370*/  IMAD R3, R6, R3, R7 ;  /* 0x0000000306037224 */ /* 0x000fc400078e0207 */
[----:B------:R-:W-:Y:S01]  /*1380*/  IMAD.WIDE.U32 R8, R23, R162, R12 ;  /* 0x000000a217087225 */ /* 0x000fe200078e000c */
[----:B------:R-:W-:-:S03]  /*1390*/  SHF.R.S32.HI R5, RZ, 0x1f, R0 ;  /* 0x0000001fff057819 */ /* 0x000fc60000011400 */
[----:B------:R-:W-:Y:S01]  /*13a0*/  IMAD.IADD R13, R9, 0x1, R4 ;  /* 0x00000001090d7824 */ /* 0x000fe200078e0204 */
[----:B------:R-:W-:Y:S01]  /*13b0*/  MOV R12, R8 ;  /* 0x00000008000c7202 */ /* 0x000fe20000000f00 */
[----:B------:R-:W-:Y:S02]  /*13c0*/  IMAD R9, R5, UR4, RZ ;  /* 0x0000000405097c24 */ /* 0x000fe4000f8e02ff */
[----:B------:R-:W-:-:S04]  /*13d0*/  IMAD.WIDE.U32 R6, R6, R2, RZ ;  /* 0x0000000206067225 */ /* 0x000fc800078e00ff */
[C---:B------:R-:W-:Y:S01]  /*13e0*/  IMAD R9, R0.reuse, UR5, R9 ;  /* 0x0000000500097c24 */ /* 0x040fe2000f8e0209 */
[----:B------:R-:W-:Y:S01]  /*13f0*/  MOV R20, R6 ;  /* 0x0000000600147202 */ /* 0x000fe20000000f00 */
[----:B------:R-:W-:-:S04]  /*1400*/  IMAD.WIDE.U32 R12, R0, UR4, R12 ;  /* 0x00000004000c7c25 */ /* 0x000fc8000f8e000c */
[----:B------:R-:W-:Y:S01]  /*1410*/  IMAD.IADD R25, R7, 0x1, R3 ;  /* 0x0000000107197824 */ /* 0x000fe200078e0203 */
[----:B------:R-:W-:Y:S02]  /*1420*/  IADD3 R19, R13, R9, RZ ;  /* 0x000000090d137210 */ /* 0x000fe40007ffe0ff */
[----:B------:R-:W-:Y:S01]  /*1430*/  MOV R4, R12 ;  /* 0x0000000c00047202 */ /* 0x000fe20000000f00 */
[----:B------:R-:W-:Y:S06]  /*1440*/  BRA `(.L_x_849) ;  /* 0x0000000400447947 */ /* 0x000fec0003800000 */
.L_x_848:
[----:B------:R-:W1:Y:S01]  /*1450*/  LDC R17, c[0x0][0x278] ;  /* 0x00009e00ff117b82 */ /* 0x000e620000000800 */
[----:B------:R-:W-:Y:S02]  /*1460*/  MOV R4, RZ ;  /* 0x000000ff00047202 */ /* 0x000fe40000000f00 */
[----:B------:R-:W-:Y:S02]  /*1470*/  ISETP.NE.AND P4, PT, R13, -0x1, PT ;  /* 0xffffffff0d00780c */ /* 0x000fe40003f85270 */
[----:B------:R-:W-:-:S04]  /*1480*/  LEA R48, R134, 0xffffffc0, 0x6 ;  /* 0xffffffc086307811 */ /* 0x000fc800078e30ff */
[----:B------:R-:W-:-:S07]  /*1490*/  SHF.R.S32.HI R21, RZ, 0x1f, R48 ;  /* 0x0000001fff157819 */ /* 0x000fce0000011430 */
[----:B------:R-:W2:Y:S01]  /*14a0*/  @P4 LDC.64 R162, c[0x0][0x248] ;  /* 0x00009200ffa24b82 */ /* 0x000ea20000000a00 */
[----:B------:R-:W-:Y:S01]  /*14b0*/  @P4 IMAD.IADD R18, R8, 0x1, R13 ;  /* 0x0000000108124824 */ /* 0x000fe200078e020d */
[----:B-1----:R-:W-:-:S04]  /*14c0*/  IABS R3, R17 ;  /* 0x0000001100037213 */ /* 0x002fc80000000000 */
[----:B------:R-:W1:Y:S08]  /*14d0*/  I2F.RP R7, R3 ;  /* 0x0000000300077306 */ /* 0x000e700000209400 */
[----:B-1----:R-:W1:Y:S02]  /*14e0*/  MUFU.RCP R6, R7 ;  /* 0x0000000700067308 */ /* 0x002e640000001000 */
[----:B-1----:R-:W-:-:S06]  /*14f0*/  VIADD R6, R6, 0xffffffe ;  /* 0x0ffffffe06067836 */ /* 0x002fcc0000000000 */
[----:B------:R-:W1:Y:S02]  /*1500*/  F2I.FTZ.U32.TRUNC.NTZ R5, R6 ;  /* 0x0000000600057305 */ /* 0x000e64000021f000 */
[----:B-1----:R-:W-:Y:S01]  /*1510*/  IMAD.MOV R0, RZ, RZ, -R5 ;  /* 0x000000ffff007224 */ /* 0x002fe200078e0a05 */
[----:B------:R-:W1:Y:S03]  /*1520*/  @P4 LDC.64 R6, c[0x0][0x250] ;  /* 0x00009400ff064b82 */ /* 0x000e660000000a00 */
[----:B------:R-:W-:Y:S01]  /*1530*/  IMAD R2, R0, R3, RZ ;  /* 0x0000000300027224 */ /* 0x000fe200078e02ff */
[----:B------:R-:W-:-:S03]  /*1540*/  IABS R0, R154 ;  /* 0x0000009a00007213 */ /* 0x000fc60000000000 */
[----:B------:R-:W-:-:S04]  /*1550*/  IMAD.HI.U32 R5, R5, R2, R4 ;  /* 0x0000000205057227 */ /* 0x000fc800078e0004 */
[----:B------:R-:W-:-:S04]  /*1560*/  IMAD.MOV.U32 R4, RZ, RZ, R0 ;  /* 0x000000ffff047224 */ /* 0x000fc800078e0000 */
[----:B------:R-:W-:-:S04]  /*1570*/  IMAD.HI.U32 R0, R5, R4, RZ ;  /* 0x0000000405007227 */ /* 0x000fc800078e00ff */
[----:B------:R-:W-:Y:S02]  /*1580*/  IMAD.MOV R2, RZ, RZ, -R0 ;  /* 0x000000ffff027224 */ /* 0x000fe400078e0a00 */
[----:B--2---:R-:W-:Y:S02]  /*1590*/  @P4 IMAD R5, R18, R163, RZ ;  /* 0x000000a312054224 */ /* 0x004fe400078e02ff */
[----:B------:R-:W-:Y:S01]  /*15a0*/  IMAD R2, R3, R2, R4 ;  /* 0x0000000203027224 */ /* 0x000fe200078e0204 */
[----:B------:R-:W-:Y:S01]  /*15b0*/  LOP3.LUT R4, R154, R17, RZ, 0x3c, !PT ;  /* 0x000000119a047212 */ /* 0x000fe200078e3cff */
[----:B------:R-:W-:-:S03]  /*15c0*/  @P4 IMAD.WIDE.U32 R18, R18, R162, RZ ;  /* 0x000000a212124225 */ /* 0x000fc600078e00ff */
[----:B------:R-:W-:Y:S02]  /*15d0*/  ISETP.GT.U32.AND P0, PT, R3, R2, PT ;  /* 0x000000020300720c */ /* 0x000fe40003f04070 */
[----:B------:R-:W-:Y:S02]  /*15e0*/  ISETP.GE.AND P1, PT, R4, RZ, PT ;  /* 0x000000ff0400720c */ /* 0x000fe40003f26270 */
[----:B------:R-:W-:Y:S02]  /*15f0*/  @P4 IADD3 R5, R19, R5, RZ ;  /* 0x0000000513054210 */ /* 0x000fe40007ffe0ff */
[----:B------:R-:W-:-:S07]  /*1600*/  @P4 MOV R10, R18 ;  /* 0x00000012000a4202 */ /* 0x000fce0000000f00 */
[-C--:B------:R-:W-:Y:S02]  /*1610*/  @!P0 IADD3 R2, R2, -R3.reuse, RZ ;  /* 0x8000000302028210 */ /* 0x080fe40007ffe0ff */
[----:B------:R-:W-:Y:S02]  /*1620*/  @!P0 IADD3 R0, R0, 0x1, RZ ;  /* 0x0000000100008810 */ /* 0x000fe40007ffe0ff */
[----:B------:R-:W-:Y:S02]  /*1630*/  ISETP.GE.U32.AND P2, PT, R2, R3, PT ;  /* 0x000000030200720c */ /* 0x000fe40003f46070 */
[----:B------:R-:W2:Y:S01]  /*1640*/  LDC.64 R2, c[0x0][0x260] ;  /* 0x00009800ff027b82 */ /* 0x000ea20000000a00 */
[----:B------:R-:W-:-:S10]  /*1650*/  ISETP.NE.AND P0, PT, R17, RZ, PT ;  /* 0x000000ff1100720c */ /* 0x000fd40003f05270 */
[----:B------:R-:W-:-:S04]  /*1660*/  @P2 VIADD R0, R0, 0x1 ;  /* 0x0000000100002836 */ /* 0x000fc80000000000 */
[----:B------:R-:W-:Y:S01]  /*1670*/  @!P1 IMAD.MOV R0, RZ, RZ, -R0 ;  /* 0x000000ffff009224 */ /* 0x000fe200078e0a00 */
[----:B-1----:R-:W-:Y:S06]  /*1680*/  @P4 BRA `(.L_x_850) ;  /* 0x0000000000344947 */ /* 0x002fec0003800000 */
[----:B------:R-:W1:Y:S01]  /*1690*/  LDC.64 R162, c[0x0][0x248] ;  /* 0x00009200ffa27b82 */ /* 0x000e620000000a00 */
[----:B------:R-:W-:-:S07]  /*16a0*/  SHF.R.S32.HI R19, RZ, 0x1f, R8 ;  /* 0x0000001fff137819 */ /* 0x000fce0000011408 */
[----:B------:R-:W3:Y:S01]  /*16b0*/  LDC.64 R4, c[0x0][0x230] ;  /* 0x00008c00ff047b82 */ /* 0x000ee20000000a00 */
[-C--:B-1----:R-:W-:Y:S01]  /*16c0*/  IMAD R12, R19, R162.reuse, RZ ;  /* 0x000000a2130c7224 */ /* 0x082fe200078e02ff */
[----:B-----5:R-:W-:Y:S01]  /*16d0*/  SHF.R.S32.HI R19, RZ, 0x1f, R9 ;  /* 0x0000001fff137819 */ /* 0x020fe20000011409 */
[----:B------:R-:W-:-:S04]  /*16e0*/  IMAD.WIDE.U32 R22, R8, R162, RZ ;  /* 0x000000a208167225 */ /* 0x000fc800078e00ff */
[----:B------:R-:W-:Y:S02]  /*16f0*/  IMAD R12, R8, R163, R12 ;  /* 0x000000a3080c7224 */ /* 0x000fe400078e020c */
[----:B---3--:R-:W-:-:S03]  /*1700*/  IMAD R10, R19, R4, RZ ;  /* 0x00000004130a7224 */ /* 0x008fc600078e02ff */
[----:B------:R-:W-:Y:S01]  /*1710*/  IADD3 R23, R23, R12, RZ ;  /* 0x0000000c17177210 */ /* 0x000fe20007ffe0ff */
[C---:B------:R-:W-:Y:S02]  /*1720*/  IMAD R5, R9.reuse, R5, R10 ;  /* 0x0000000509057224 */ /* 0x040fe400078e020a */
[----:B------:R-:W-:-:S05]  /*1730*/  IMAD.WIDE.U32 R22, R9, R4, R22 ;  /* 0x0000000409167225 */ /* 0x000fca00078e0016 */
[----:B------:R-:W-:Y:S02]  /*1740*/  IADD3 R5, R23, R5, RZ ;  /* 0x0000000517057210 */ /* 0x000fe40007ffe0ff */
[----:B------:R-:W-:-:S07]  /*1750*/  MOV R10, R22 ;  /* 0x00000016000a7202 */ /* 0x000fce0000000f00 */
.L_x_850:
[----:B------:R-:W-:Y:S01]  /*1760*/  @!P0 LOP3.LUT R0, RZ, R17, RZ, 0x33, !PT ;  /* 0x00000011ff008212 */ /* 0x000fe200078e33ff */
[----:B------:R-:W-:Y:S01]  /*1770*/  IMAD R4, R21, R162, RZ ;  /* 0x000000a215047224 */ /* 0x000fe200078e02ff */
[----:B------:R-:W-:Y:S02]  /*1780*/  MOV R16, R10 ;  /* 0x0000000a00107202 */ /* 0x000fe40000000f00 */
[----:B------:R-:W-:Y:S01]  /*1790*/  MOV R17, R5 ;  /* 0x0000000500117202 */ /* 0x000fe20000000f00 */
[-C--:B------:R-:W-:Y:S01]  /*17a0*/  IMAD R4, R163, R48.reuse, R4 ;  /* 0x00000030a3047224 */ /* 0x080fe200078e0204 */
[----:B------:R-:W-:Y:S02]  /*17b0*/  SHF.R.S32.HI R5, RZ, 0x1f, R0 ;  /* 0x0000001fff057819 */ /* 0x000fe40000011400 */
[----:B------:R-:W-:Y:S01]  /*17c0*/  @P4 IADD3 R13, R8, R13, RZ ;  /* 0x0000000d080d4210 */ /* 0x000fe20007ffe0ff */
[-C--:B------:R-:W-:Y:S01]  /*17d0*/  IMAD.WIDE.U32 R16, R162, R48.reuse, R16 ;  /* 0x00000030a2107225 */ /* 0x080fe200078e0010 */
[----:B------:R-:W-:-:S03]  /*17e0*/  MOV R23, R48 ;  /* 0x0000003000177202 */ /* 0x000fc60000000f00 */
[----:B------:R-:W-:Y:S01]  /*17f0*/  @P4 IMAD.WIDE.U32 R18, R13, R6, RZ ;  /* 0x000000060d124225 */ /* 0x000fe200078e00ff */
[----:B------:R-:W-:-:S03]  /*1800*/  IADD3 R17, R17, R4, RZ ;  /* 0x0000000411117210 */ /* 0x000fc60007ffe0ff */
[----:B--2---:R-:W-:Y:S01]  /*1810*/  IMAD R4, R5, R2, RZ ;  /* 0x0000000205047224 */ /* 0x004fe200078e02ff */
[----:B------:R-:W-:Y:S01]  /*1820*/  @P4 MOV R20, R18 ;  /* 0x0000001200144202 */ /* 0x000fe20000000f00 */
[----:B------:R-:W-:-:S04]  /*1830*/  IMAD.WIDE.U32 R16, R0, R2, R16 ;  /* 0x0000000200107225 */ /* 0x000fc800078e0010 */
[----:B------:R-:W-:Y:S01]  /*1840*/  IMAD R3, R0, R3, R4 ;  /* 0x0000000300037224 */ /* 0x000fe200078e0204 */
[----:B------:R-:W-:Y:S01]  /*1850*/  MOV R4, R16 ;  /* 0x0000001000047202 */ /* 0x000fe20000000f00 */
[----:B------:R-:W-:-:S03]  /*1860*/  @P4 IMAD R25, R13, R7, R19 ;  /* 0x000000070d194224 */ /* 0x000fc600078e0213 */
[----:B------:R-:W-:Y:S01]  /*1870*/  IADD3 R19, R17, R3, RZ ;  /* 0x0000000311137210 */ /* 0x000fe20007ffe0ff */
[----:B------:R-:W-:Y:S06]  /*1880*/  @P4 BRA `(.L_x_849) ;  /* 0x0000000000344947 */ /* 0x000fec0003800000 */
[----:B------:R-:W1:Y:S01]  /*1890*/  LDC.64 R6, c[0x0][0x250] ;  /* 0x00009400ff067b82 */ /* 0x000e620000000a00 */
[----:B------:R-:W-:-:S07]  /*18a0*/  SHF.R.S32.HI R13, RZ, 0x1f, R8 ;  /* 0x0000001fff0d7819 */ /* 0x000fce0000011408 */
[----:B------:R-:W2:Y:S01]  /*18b0*/  LDC.64 R2, c[0x0][0x238] ;  /* 0x00008e00ff027b82 */ /* 0x000ea20000000a00 */
[-C--:B-1----:R-:W-:Y:S01]  /*18c0*/  IMAD R10, R13, R6.reuse, RZ ;  /* 0x000000060d0a7224 */ /* 0x082fe200078e02ff */
[----:B-----5:R-:W-:Y:S01]  /*18d0*/  SHF.R.S32.HI R13, RZ, 0x1f, R9 ;  /* 0x0000001fff0d7819 */ /* 0x020fe20000011409 */
[----:B------:R-:W-:-:S04]  /*18e0*/  IMAD.WIDE.U32 R16, R8, R6, RZ ;  /* 0x0000000608107225 */ /* 0x000fc800078e00ff */
[----:B------:R-:W-:Y:S02]  /*18f0*/  IMAD R7, R8, R7, R10 ;  /* 0x0000000708077224 */ /* 0x000fe400078e020a */
[----:B--2---:R-:W-:-:S03]  /*1900*/  IMAD R6, R13, R2, RZ ;  /* 0x000000020d067224 */ /* 0x004fc600078e02ff */
[----:B------:R-:W-:Y:S01]  /*1910*/  IADD3 R17, R17, R7, RZ ;  /* 0x0000000711117210 */ /* 0x000fe20007ffe0ff */
[C---:B------:R-:W-:Y:S02]  /*1920*/  IMAD R3, R9.reuse, R3, R6 ;  /* 0x0000000309037224 */ /* 0x040fe400078e0206 */
[----:B------:R-:W-:-:S05]  /*1930*/  IMAD.WIDE.U32 R16, R9, R2, R16 ;  /* 0x0000000209107225 */ /* 0x000fca00078e0010 */
[----:B------:R-:W-:Y:S02]  /*1940*/  IADD3 R25, R17, R3, RZ ;  /* 0x0000000311197210 */ /* 0x000fe40007ffe0ff */
[----:B------:R-:W-:-:S07]  /*1950*/  MOV R20, R16 ;  /* 0x0000001000147202 */ /* 0x000fce0000000f00 */
.L_x_849:
[----:B------:R1:W5:Y:S01]  /*1960*/  @P5 LDG.E R17, desc[UR6][R158.64] ;  /* 0x000000069e115981 */ /* 0x000362000c1e1900 */
[----:B------:R-:W-:Y:S01]  /*1970*/  ISETP.NE.AND P0, PT, R202, -0x1, PT ;  /* 0xffffffffca00780c */ /* 0x000fe20003f05270 */
[----:B------:R-:W2:Y:S01]  /*1980*/  LDC.64 R2, c[0x0][0x240] ;  /* 0x00009000ff027b82 */ /* 0x000ea20000000a00 */
[----:B------:R-:W-:Y:S01]  /*1990*/  SHF.R.S32.HI R8, RZ, 0x1f, R125 ;  /* 0x0000001fff087819 */ /* 0x000fe2000001147d */
[----:B------:R-:W-:Y:S01]  /*19a0*/  ULDC UR5, c[0x0][0x2d0] ;  /* 0x0000b40000057ab9 */ /* 0x000fe20000000800 */
[----:B------:R-:W-:Y:S01]  /*19b0*/  ULDC.64 UR10, c[0x0][0x268] ;  /* 0x00009a00000a7ab9 */ /* 0x000fe20000000a00 */
[----:B------:R-:W-:Y:S01]  /*19c0*/  SHF.R.S32.HI R68, RZ, 0x1f, R69 ;  /* 0x0000001fff447819 */ /* 0x000fe20000011445 */
[----:B------:R-:W-:Y:S01]  /*19d0*/  IMAD.MOV.U32 R47, RZ, RZ, 0x10 ;  /* 0x00000010ff2f7424 */ /* 0x000fe200078e00ff */
[CC--:B------:R-:W-:Y:S01]  /*19e0*/  LEA.HI R152, R8.reuse, R125.reuse, RZ, 0x3 ;  /* 0x0000007d08987211 */ /* 0x0c0fe200078f18ff */
[----:B------:R-:W-:Y:S01]  /*19f0*/  IMAD.MOV.U32 R45, RZ, RZ, 0x20 ;  /* 0x00000020ff2d7424 */ /* 0x000fe200078e00ff */
[----:B------:R-:W-:Y:S01]  /*1a00*/  LEA.HI R64, R8, R125, RZ, 0x4 ;  /* 0x0000007d08407211 */ /* 0x000fe200078f20ff */
[----:B------:R-:W3:Y:S01]  /*1a10*/  LDC R144, c[0x0][0x2e0] ;  /* 0x0000b800ff907b82 */ /* 0x000ee20000000800 */
[----:B------:R-:W-:Y:S01]  /*1a20*/  LOP3.LUT R10, R152, 0xfffffff8, RZ, 0xc0, !PT ;  /* 0xfffffff8980a7812 */ /* 0x000fe200078ec0ff */
[----:B------:R-:W-:Y:S01]  /*1a30*/  IMAD.SHL.U32 R200, R162, 0x10, RZ ;  /* 0x00000010a2c87824 */ /* 0x000fe200078e00ff */
[----:B-----5:R-:W-:-:S02]  /*1a40*/  SHF.R.S32.HI R9, RZ, 0x4, R64 ;  /* 0x00000004ff097819 */ /* 0x020fc40000011440 */
[----:B------:R-:W-:Y:S01]  /*1a50*/  SHF.R.S32.HI R152, RZ, 0x3, R152 ;  /* 0x00000003ff987819 */ /* 0x000fe20000011498 */
[C---:B------:R-:W-:Y:S01]  /*1a60*/  IMAD.IADD R63, R125.reuse, 0x1, -R10 ;  /* 0x000000017d3f7824 */ /* 0x040fe200078e0a0a */
[C---:B------:R-:W-:Y:S01]  /*1a70*/  LOP3.LUT R16, R64.reuse, 0xfffffff0, RZ, 0xc0, !PT ;  /* 0xfffffff040107812 */ /* 0x040fe200078ec0ff */
[----:B------:R-:W4:Y:S01]  /*1a80*/  @!P0 LDC.64 R6, c[0x0][0x228] ;  /* 0x00008a00ff068b82 */ /* 0x000f220000000a00 */
[----:B------:R-:W-:Y:S01]  /*1a90*/  LEA.HI R64, R64, R9, RZ, 0x1 ;  /* 0x0000000940407211 */ /* 0x000fe200078f08ff */
[----:B------:R-:W-:Y:S01]  /*1aa0*/  IMAD.SHL.U32 R29, R152, 0x40, RZ ;  /* 0x00000040981d7824 */ /* 0x000fe200078e00ff */
[----:B------:R-:W-:Y:S01]  /*1ab0*/  SHF.R.S32.HI R153, RZ, 0x1f, R152 ;  /* 0x0000001fff997819 */ /* 0x000fe20000011498 */
[----:B------:R-:W-:Y:S01]  /*1ac0*/  IMAD.IADD R16, R125, 0x1, -R16 ;  /* 0x000000017d107824 */ /* 0x000fe200078e0a10 */
[----:B------:R-:W-:Y:S01]  /*1ad0*/  LOP3.LUT R64, R64, 0xfffffffe, RZ, 0xc0, !PT ;  /* 0xfffffffe40407812 */ /* 0x000fe200078ec0ff */
[----:B------:R-:W-:Y:S01]  /*1ae0*/  IMAD.SHL.U32 R12, R63, 0x8, RZ ;  /* 0x000000083f0c7824 */ /* 0x000fe200078e00ff */
[----:B------:R-:W-:Y:S01]  /*1af0*/  LOP3.LUT R29, R29, 0x1c0, RZ, 0xc0, !PT ;  /* 0x000001c01d1d7812 */ /* 0x000fe200078ec0ff */
[----:B------:R-:W1:Y:S01]  /*1b00*/  LDC.64 R160, c[0x0][0x250] ;  /* 0x00009400ffa07b82 */ /* 0x000e620000000a00 */
[----:B------:R-:W-:Y:S01]  /*1b10*/  SHF.R.S32.HI R13, RZ, 0x1f, R16 ;  /* 0x0000001fff0d7819 */ /* 0x000fe20000011410 */
[----:B------:R-:W-:Y:S01]  /*1b20*/  VIADD R10, R12, 0x40 ;  /* 0x000000400c0a7836 */ /* 0x000fe20000000000 */
[----:B------:R-:W-:Y:S01]  /*1b30*/  SHF.R.U32.HI R148, RZ, 0x3, R29 ;  /* 0x00000003ff947819 */ /* 0x000fe2000001161d */
[----:B------:R-:W-:Y:S01]  /*1b40*/  IMAD.IADD R64, R9, 0x1, -R64 ;  /* 0x0000000109407824 */ /* 0x000fe200078e0a40 */
[----:B------:R-:W-:Y:S01]  /*1b50*/  LOP3.LUT R9, R29, 0x38, R12, 0xf8, !PT ;  /* 0x000000381d097812 */ /* 0x000fe200078ef80c */
[----:B--2---:R-:W-:Y:S01]  /*1b60*/  @P0 IMAD.WIDE.U32 R28, R202, R2, RZ ;  /* 0x00000002ca1c0225 */ /* 0x004fe200078e00ff */
[----:B------:R-:W-:-:S02]  /*1b70*/  LEA.HI R14, R13, R16, RZ, 0x3 ;  /* 0x000000100d0e7211 */ /* 0x000fc400078f18ff */
[----:B------:R-:W-:Y:S01]  /*1b80*/  ISETP.GE.AND P1, PT, R10, UR5, PT ;  /* 0x000000050a007c0c */ /* 0x000fe2000bf26270 */
[----:B------:R-:W-:Y:S01]  /*1b90*/  IMAD.WIDE R26, R27, 0x40, R152 ;  /* 0x000000401b1a7825 */ /* 0x000fe200078e0298 */
[----:B------:R-:W-:Y:S02]  /*1ba0*/  LOP3.LUT R148, R9, R148, RZ, 0x3c, !PT ;  /* 0x0000009409947212 */ /* 0x000fe400078e3cff */
[----:B------:R-:W-:Y:S01]  /*1bb0*/  LOP3.LUT R9, R14, 0xfffffff8, RZ, 0xc0, !PT ;  /* 0xfffffff80e097812 */ /* 0x000fe200078ec0ff */
[----:B------:R-:W-:Y:S01]  /*1bc0*/  IMAD.SHL.U32 R141, R63, 0x4, RZ ;  /* 0x000000043f8d7824 */ /* 0x000fe200078e00ff */
[----:B------:R-:W-:Y:S01]  /*1bd0*/  SEL R146, RZ, 0xffffffff, P1 ;  /* 0xffffffffff927807 */ /* 0x000fe20000800000 */
[-C--:B----4-:R-:W-:Y:S01]  /*1be0*/  @!P0 IMAD R18, R11, R6.reuse, RZ ;  /* 0x000000060b128224 */ /* 0x090fe200078e02ff */
[----:B------:R-:W-:Y:S01]  /*1bf0*/  LEA.HI R13, R8, R125, RZ, 0x6 ;  /* 0x0000007d080d7211 */ /* 0x000fe200078f30ff */
[----:B------:R-:W-:Y:S01]  /*1c00*/  @!P0 IMAD.WIDE.U32 R32, R15, R6, RZ ;  /* 0x000000060f208225 */ /* 0x000fe200078e00ff */
[----:B------:R-:W-:-:S02]  /*1c10*/  ISETP.GE.AND P2, PT, R12, UR5, PT ;  /* 0x000000050c007c0c */ /* 0x000fc4000bf46270 */
[----:B------:R-:W-:Y:S01]  /*1c20*/  LEA.HI R68, R68, R69, RZ, 0x6 ;  /* 0x0000004544447211 */ /* 0x000fe200078f30ff */
[----:B------:R-:W-:Y:S01]  /*1c30*/  IMAD.IADD R16, R16, 0x1, -R9 ;  /* 0x0000000110107824 */ /* 0x000fe200078e0a09 */
[----:B------:R-:W-:Y:S01]  /*1c40*/  SEL R9, RZ, 0x1, P2 ;  /* 0x00000001ff097807 */ /* 0x000fe20001000000 */
[----:B------:R-:W-:Y:S01]  /*1c50*/  IMAD.SHL.U32 R146, R146, 0x2, RZ ;  /* 0x0000000292927824 */ /* 0x000fe200078e00ff */
[----:B------:R-:W-:Y:S01]  /*1c60*/  IADD3 R30, P1, R12, R20, RZ ;  /* 0x000000140c1e7210 */ /* 0x000fe20007f3e0ff */
[----:B------:R-:W-:Y:S01]  /*1c70*/  IMAD.SHL.U32 R13, R13, 0x8, RZ ;  /* 0x000000080d0d7824 */ /* 0x000fe200078e00ff */
[----:B------:R-:W-:Y:S01]  /*1c80*/  SHF.R.S32.HI R68, RZ, 0x6, R68 ;  /* 0x00000006ff447819 */ /* 0x000fe20000011444 */
[----:B------:R-:W-:Y:S01]  /*1c90*/  @!P0 IMAD R7, R15, R7, R18 ;  /* 0x000000070f078224 */ /* 0x000fe200078e0212 */
[----:B------:R-:W-:Y:S01]  /*1ca0*/  LOP3.LUT R146, R146, 0x2, R9, 0xe2, !PT ;  /* 0x0000000292927812 */ /* 0x000fe200078ee209 */
[----:B------:R-:W-:Y:S01]  /*1cb0*/  @!P0 IMAD.MOV.U32 R28, RZ, RZ, R32 ;  /* 0x000000ffff1c8224 */ /* 0x000fe200078e0020 */
[----:B------:R-:W-:Y:S01]  /*1cc0*/  LOP3.LUT R148, R148, 0xfffffe00, R13, 0xf8, !PT ;  /* 0xfffffe0094947812 */ /* 0x000fe200078ef80d */
[----:B------:R-:W-:Y:S01]  /*1cd0*/  @P0 IMAD R9, R202, R3, R29 ;  /* 0x00000003ca090224 */ /* 0x000fe200078e021d */
[----:B------:R-:W-:Y:S01]  /*1ce0*/  SHF.R.S32.HI R13, RZ, 0x1f, R12 ;  /* 0x0000001fff0d7819 */ /* 0x000fe2000001140c */
[----:B------:R-:W-:Y:S01]  /*1cf0*/  @!P0 IMAD.IADD R9, R33, 0x1, R7 ;  /* 0x0000000121098824 */ /* 0x000fe200078e0207 */
[----:B------:R-:W-:Y:S01]  /*1d00*/  IADD3 R28, P0, R12, R28, RZ ;  /* 0x0000001c0c1c7210 */ /* 0x000fe20007f1e0ff */
[----:B------:R-:W-:Y:S01]  /*1d10*/  IMAD R29, R5, UR10, RZ ;  /* 0x0000000a051d7c24 */ /* 0x000fe2000f8e02ff */
[----:B------:R-:W-:Y:S01]  /*1d20*/  VIMNMX R68, RZ, R68, !PT ;  /* 0x00000044ff447248 */ /* 0x000fe20007fe0100 */
[C---:B------:R-:W-:Y:S01]  /*1d30*/  IMAD.SHL.U32 R46, R16.reuse, 0x40, RZ ;  /* 0x00000040102e7824 */ /* 0x040fe200078e00ff */
[----:B------:R-:W-:Y:S01]  /*1d40*/  LOP3.LUT P4, RZ, R16, 0x4, RZ, 0xc0, !PT ;  /* 0x0000000410ff7812 */ /* 0x000fe2000788c0ff */
[----:B------:R-:W-:Y:S01]  /*1d50*/  IMAD R6, R0, UR11, R29 ;  /* 0x0000000b00067c24 */ /* 0x000fe2000f8e021d */
[----:B------:R-:W-:Y:S01]  /*1d60*/  LOP3.LUT P2, RZ, R16, 0x2, RZ, 0xc0, !PT ;  /* 0x0000000210ff7812 */ /* 0x000fe2000784c0ff */
[C---:B------:R-:W-:Y:S01]  /*1d70*/  IMAD.X R29, R13.reuse, 0x1, R9, P0 ;  /* 0x000000010d1d7824 */ /* 0x040fe200000e0609 */
[----:B------:R-:W-:Y:S01]  /*1d80*/  IADD3 R136, P0, R152, R23, RZ ;  /* 0x0000001798887210 */ /* 0x000fe20007f1e0ff */
[----:B------:R-:W-:Y:S01]  /*1d90*/  IMAD.X R31, R13, 0x1, R25, P1 ;  /* 0x000000010d1f7824 */ /* 0x000fe200008e0619 */
[----:B---3--:R-:W-:Y:S01]  /*1da0*/  LEA.HI R144, R144, R144, RZ, 0x1 ;  /* 0x0000009090907211 */ /* 0x008fe200078f08ff */
[----:B------:R-:W-:Y:S01]  /*1db0*/  IMAD R16, R27, R2, RZ ;  /* 0x000000021b107224 */ /* 0x000fe200078e02ff */
[----:B------:R-:W-:Y:S01]  /*1dc0*/  LOP3.LUT R46, R46, 0x1c0, RZ, 0xc0, !PT ;  /* 0x000001c02e2e7812 */ /* 0x000fe200078ec0ff */
[----:B------:R-:W-:Y:S01]  /*1dd0*/  IMAD.X R21, R153, 0x1, R21, P0 ;  /* 0x0000000199157824 */ /* 0x000fe200000e0615 */
[----:B------:R-:W-:Y:S01]  /*1de0*/  IADD3 R150, P0, R12, R4, RZ ;  /* 0x000000040c967210 */ /* 0x000fe20007f1e0ff */
[----:B------:R-:W-:Y:S01]  /*1df0*/  IMAD.WIDE.U32 R28, R26, R2, R28 ;  /* 0x000000021a1c7225 */ /* 0x000fe200078e001c */
[----:B------:R-:W-:-:S02]  /*1e00*/  SHF.R.S32.HI R2, RZ, 0x1f, R154 ;  /* 0x0000001fff027819 */ /* 0x000fc4000001149a */
[----:B------:R-:W-:Y:S01]  /*1e10*/  SHF.R.S32.HI R145, RZ, 0x1, R144 ;  /* 0x00000001ff917819 */ /* 0x000fe20000011490 */
[----:B------:R-:W-:Y:S01]  /*1e20*/  IMAD.SHL.U32 R25, R64, 0x8, RZ ;  /* 0x0000000840197824 */ /* 0x000fe200078e00ff */
[----:B------:R-:W-:Y:S01]  /*1e30*/  SHF.L.U64.HI R199, R162, 0x4, R163 ;  /* 0x00000004a2c77819 */ /* 0x000fe200000102a3 */
[----:B------:R-:W-:Y:S01]  /*1e40*/  IMAD.X R151, R13, 0x1, R19, P0 ;  /* 0x000000010d977824 */ /* 0x000fe200000e0613 */
[----:B------:R-:W-:Y:S01]  /*1e50*/  ISETP.GT.AND P0, PT, R134, R68, PT ;  /* 0x000000448600720c */ /* 0x000fe20003f04270 */
[----:B------:R-:W-:Y:S01]  /*1e60*/  IMAD.WIDE.U32 R30, R0, UR10, R30 ;  /* 0x0000000a001e7c25 */ /* 0x000fe2000f8e001e */
[----:B------:R-:W-:Y:S01]  /*1e70*/  ULDC.64 UR10, c[0x0][0x258] ;  /* 0x00009600000a7ab9 */ /* 0x000fe20000000a00 */
[----:B------:R-:W-:Y:S02]  /*1e80*/  LOP3.LUT R25, R46, 0x8, R25, 0xf8, !PT ;  /* 0x000000082e197812 */ /* 0x000fe400078ef819 */
[----:B------:R-:W-:Y:S01]  /*1e90*/  VIADD R9, R12, 0x80 ;  /* 0x000000800c097836 */ /* 0x000fe20000000000 */
[----:B------:R-:W-:Y:S01]  /*1ea0*/  SHF.R.U32.HI R46, RZ, 0x3, R46 ;  /* 0x00000003ff2e7819 */ /* 0x000fe2000001162e */
[----:B------:R-:W-:Y:S01]  /*1eb0*/  IMAD R3, R26, R3, R16 ;  /* 0x000000031a037224 */ /* 0x000fe200078e0210 */
[----:B-1----:R-:W-:Y:S01]  /*1ec0*/  SHF.L.U64.HI R197, R160, 0x4, R161 ;  /* 0x00000004a0c57819 */ /* 0x002fe200000102a1 */
[----:B------:R-:W-:Y:S01]  /*1ed0*/  IMAD R157, R2, UR10, RZ ;  /* 0x0000000a029d7c24 */ /* 0x000fe2000f8e02ff */
[----:B------:R-:W-:Y:S01]  /*1ee0*/  LEA.HI R2, R8, R125, RZ, 0x5 ;  /* 0x0000007d08027211 */ /* 0x000fe200078f28ff */
[----:B------:R-:W-:Y:S01]  /*1ef0*/  IMAD.IADD R7, R31, 0x1, R6 ;  /* 0x000000011f077824 */ /* 0x000fe200078e0206 */
[----:B------:R-:W-:Y:S01]  /*1f00*/  ISETP.GE.AND P1, PT, R9, UR5, PT ;  /* 0x0000000509007c0c */ /* 0x000fe2000bf26270 */
[----:B------:R-:W-:Y:S01]  /*1f10*/  IMAD R21, R21, R160, RZ ;  /* 0x000000a015157224 */ /* 0x000fe200078e02ff */
[----:B------:R-:W-:Y:S01]  /*1f20*/  LOP3.LUT R46, R25, R46, RZ, 0x3c, !PT ;  /* 0x0000002e192e7212 */ /* 0x000fe200078e3cff */
[----:B------:R-:W-:Y:S01]  /*1f30*/  IMAD R142, R152, R145, R141 ;  /* 0x00000091988e7224 */ /* 0x000fe200078e028d */
[----:B------:R-:W-:Y:S01]  /*1f40*/  SHF.R.S32.HI R61, RZ, 0x5, R2 ;  /* 0x00000005ff3d7819 */ /* 0x000fe20000011402 */
[----:B------:R-:W-:Y:S01]  /*1f50*/  IMAD.MOV.U32 R6, RZ, RZ, R30 ;  /* 0x000000ffff067224 */ /* 0x000fe200078e001e */
[----:B------:R-:W-:Y:S01]  /*1f60*/  LOP3.LUT R2, R2, 0xffffffe0, RZ, 0xc0, !PT ;  /* 0xffffffe002027812 */ /* 0x000fe200078ec0ff */
[----:B------:R-:W-:Y:S01]  /*1f70*/  IMAD.IADD R29, R29, 0x1, R3 ;  /* 0x000000011d1d7824 */ /* 0x000fe200078e0203 */
[----:B------:R-:W-:Y:S01]  /*1f80*/  SEL R23, RZ, 0x4, P1 ;  /* 0x00000004ff177807 */ /* 0x000fe20000800000 */
[----:B------:R-:W-:Y:S01]  /*1f90*/  IMAD R149, R153, R162, RZ ;  /* 0x000000a299957224 */ /* 0x000fe200078e02ff */
[--C-:B------:R-:W-:Y:S01]  /*1fa0*/  SHF.R.S32.HI R124, RZ, 0x1f, R142.reuse ;  /* 0x0000001fff7c7819 */ /* 0x100fe2000001148e */
[----:B------:R-:W-:Y:S01]  /*1fb0*/  IMAD.SHL.U32 R25, R14, 0x40, RZ ;  /* 0x000000400e197824 */ /* 0x000fe200078e00ff */
[----:B------:R-:W-:Y:S01]  /*1fc0*/  LOP3.LUT R146, R146, R23, RZ, 0xfc, !PT ;  /* 0x0000001792927212 */ /* 0x000fe200078efcff */
[----:B------:R-:W-:Y:S01]  /*1fd0*/  IMAD R157, R154, UR11, R157 ;  /* 0x0000000b9a9d7c24 */ /* 0x000fe2000f8e029d */
[----:B------:R-:W-:Y:S01]  /*1fe0*/  SEL R47, R47, 0xfffffff0, !P2 ;  /* 0xfffffff02f2f7807 */ /* 0x000fe20005000000 */
[----:B------:R-:W-:Y:S01]  /*1ff0*/  IMAD R133, R136, R161, R21 ;  /* 0x000000a188857224 */ /* 0x000fe200078e0215 */
[----:B------:R-:W-:Y:S01]  /*2000*/  LOP3.LUT R46, R46, 0xfffffe00, R25, 0xf8, !PT ;  /* 0xfffffe002e2e7812 */ /* 0x000fe200078ef819 */
[----:B------:R-:W-:Y:S01]  /*2010*/  IMAD.IADD R141, R141, 0x1, R142 ;  /* 0x000000018d8d7824 */ /* 0x000fe200078e028e */
[----:B------:R-:W-:Y:S01]  /*2020*/  SEL R45, R45, 0xffffffe0, !P4 ;  /* 0xffffffe02d2d7807 */ /* 0x000fe20006000000 */
[----:B------:R-:W-:-:S03]  /*2030*/  IMAD.WIDE.U32 R154, R154, UR10, R28 ;  /* 0x0000000a9a9a7c25 */ /* 0x000fc6000f8e001c */
[----:B------:R-:W-:Y:S01]  /*2040*/  SHF.R.S32.HI R123, RZ, 0x1f, R141 ;  /* 0x0000001fff7b7819 */ /* 0x000fe2000001148d */
[----:B------:R-:W-:-:S04]  /*2050*/  IMAD.WIDE.U32 R136, R136, R160, R6 ;  /* 0x000000a088887225 */ /* 0x000fc800078e0006 */
[C---:B------:R-:W-:Y:S02]  /*2060*/  IMAD R149, R152.reuse, R163, R149 ;  /* 0x000000a398957224 */ /* 0x040fe400078e0295 */
[----:B------:R-:W-:-:S04]  /*2070*/  IMAD.WIDE.U32 R150, R152, R162, R150 ;  /* 0x000000a298967225 */ /* 0x000fc800078e0096 */
[----:B------:R-:W-:Y:S02]  /*2080*/  IMAD.SHL.U32 R198, R160, 0x10, RZ ;  /* 0x00000010a0c67824 */ /* 0x000fe400078e00ff */
[----:B------:R-:W-:Y:S02]  /*2090*/  IMAD.IADD R147, R125, 0x1, -R2 ;  /* 0x000000017d937824 */ /* 0x000fe400078e0a02 */
[----:B------:R-:W-:Y:S02]  /*20a0*/  IMAD.SHL.U32 R143, R145, 0x10, RZ ;  /* 0x00000010918f7824 */ /* 0x000fe400078e00ff */
[----:B------:R-:W-:Y:S02]  /*20b0*/  IMAD.IADD R149, R151, 0x1, R149 ;  /* 0x0000000197957824 */ /* 0x000fe400078e0295 */
[----:B------:R-:W-:Y:S02]  /*20c0*/  IMAD.IADD R157, R155, 0x1, R157 ;  /* 0x000000019b9d7824 */ /* 0x000fe400078e029d */
[----:B------:R-:W-:-:S02]  /*20d0*/  IMAD.IADD R133, R137, 0x1, R133 ;  /* 0x0000000189857824 */ /* 0x000fc400078e0285 */
[----:B------:R-:W-:Y:S01]  /*20e0*/  @!P5 IMAD.MOV.U32 R17, RZ, RZ, RZ ;  /* 0x000000ffff11d224 */ /* 0x000fe200078e00ff */
[----:B------:R-:W-:Y:S06]  /*20f0*/  @!P0 BRA `(.L_x_851) ;  /* 0x0000009400148947 */ /* 0x000fec0003800000 */
[----:B------:R-:W1:Y:S01]  /*2100*/  LDC.64 R2, c[0x0][0x338] ;  /* 0x0000ce00ff027b82 */ /* 0x000e620000000a00 */
[----:B------:R-:W-:Y:S01]  /*2110*/  ULDC.64 UR12, c[0x0][0x330] ;  /* 0x0000cc00000c7ab9 */ /* 0x000fe20000000a00 */
[----:B------:R-:W-:Y:S01]  /*2120*/  SHF.R.S32.HI R7, RZ, 0x1f, R48 ;  /* 0x0000001fff077819 */ /* 0x000fe20000011430 */
[C---:B------:R-:W-:Y:S01]  /*2130*/  IMAD R4, R11.reuse, UR12, RZ ;  /* 0x0000000c0b047c24 */ /* 0x040fe2000f8e02ff */
[--C-:B------:R-:W-:Y:S01]  /*2140*/  SHF.R.S32.HI R8, RZ, 0x1f, R69.reuse ;  /* 0x0000001fff087819 */ /* 0x100fe20000011445 */
[----:B------:R-:W-:Y:S01]  /*2150*/  ULDC.64 UR10, c[0x0][0x328] ;  /* 0x0000ca00000a7ab9 */ /* 0x000fe20000000a00 */
[----:B------:R-:W-:Y:S01]  /*2160*/  IADD3 R6, P1, P0, R48, R152, -R69 ;  /* 0x0000009830067210 */ /* 0x000fe2000783e845 */
[----:B------:R-:W-:Y:S01]  /*2170*/  IMAD R14, R11, UR10, RZ ;  /* 0x0000000a0b0e7c24 */ /* 0x000fe2000f8e02ff */
[----:B------:R-:W-:Y:S01]  /*2180*/  ULDC.64 UR14, c[0x0][0x350] ;  /* 0x0000d400000e7ab9 */ /* 0x000fe20000000a00 */
[----:B------:R-:W-:Y:S01]  /*2190*/  IMAD.WIDE.U32 R18, R15, UR12, R12 ;  /* 0x0000000c0f127c25 */ /* 0x000fe2000f8e000c */
[----:B------:R-:W-:Y:S01]  /*21a0*/  IADD3.X R7, R7, R153, ~R8, P1, P0 ;  /* 0x0000009907077210 */ /* 0x000fe20000fe0c08 */
[----:B------:R-:W-:Y:S01]  /*21b0*/  ULDC UR4, c[0x0][0x2e0] ;  /* 0x0000b80000047ab9 */ /* 0x000fe20000000800 */
[----:B------:R-:W-:Y:S01]  /*21c0*/  SHF.L.U32 R99, R161, 0x5, RZ ;  /* 0x00000005a1637819 */ /* 0x000fe200000006ff */
[C---:B------:R-:W-:Y:S01]  /*21d0*/  IMAD R4, R15.reuse, UR13, R4 ;  /* 0x0000000d0f047c24 */ /* 0x040fe2000f8e0204 */
[----:B------:R-:W-:Y:S01]  /*21e0*/  ULDC.64 UR12, c[0x0][0x348] ;  /* 0x0000d200000c7ab9 */ /* 0x000fe20000000a00 */
[----:B------:R-:W-:Y:S01]  /*21f0*/  IMAD.WIDE.U32 R20, R15, UR10, R12 ;  /* 0x0000000a0f147c25 */ /* 0x000fe2000f8e000c */
[----:B------:R-:W-:Y:S01]  /*2200*/  LOP3.LUT R135, R146, 0xffff, RZ, 0xc0, !PT ;  /* 0x0000ffff92877812 */ /* 0x000fe200078ec0ff */
[----:B------:R-:W-:Y:S01]  /*2210*/  ULDC.U8 UR25, c[0x0][0x3c3] ;  /* 0x0000f0c000197ab9 */ /* 0x000fe20000000000 */
[----:B------:R-:W-:Y:S01]  /*2220*/  SHF.L.U32 R138, R145, 0x5, RZ ;  /* 0x00000005918a7819 */ /* 0x000fe200000006ff */
[----:B------:R-:W-:Y:S01]  /*2230*/  IMAD R14, R15, UR11, R14 ;  /* 0x0000000b0f0e7c24 */ /* 0x000fe2000f8e020e */
[----:B------:R-:W-:Y:S01]  /*2240*/  ULDC.64 UR10, c[0x0][0x340] ;  /* 0x0000d000000a7ab9 */ /* 0x000fe20000000a00 */
[----:B------:R-:W-:Y:S01]  /*2250*/  IMAD.IADD R19, R19, 0x1, R4 ;  /* 0x0000000113137824 */ /* 0x000fe200078e0204 */
[----:B------:R-:W-:Y:S01]  /*2260*/  USHF.L.U32 UR20, UR10, 0x5, URZ ;  /* 0x000000050a147899 */ /* 0x000fe2000800063f */
[C---:B------:R-:W-:Y:S01]  /*2270*/  IMAD R11, R7.reuse, UR10, RZ ;  /* 0x0000000a070b7c24 */ /* 0x040fe2000f8e02ff */
[----:B------:R-:W-:Y:S01]  /*2280*/  USHF.L.U64.HI UR21, UR10, 0x4, UR11 ;  /* 0x000000040a157899 */ /* 0x000fe2000801020b */
[-C--:B-1----:R-:W-:Y:S01]  /*2290*/  IMAD R4, R7, R2.reuse, RZ ;  /* 0x0000000207047224 */ /* 0x082fe200078e02ff */
[----:B------:R-:W-:Y:S01]  /*22a0*/  USHF.L.U32 UR22, UR10, 0x4, URZ ;  /* 0x000000040a167899 */ /* 0x000fe2000800063f */
[----:B------:R-:W-:Y:S01]  /*22b0*/  IMAD.IADD R21, R21, 0x1, R14 ;  /* 0x0000000115157824 */ /* 0x000fe200078e020e */
[----:B------:R-:W-:Y:S01]  /*22c0*/  UIMAD.WIDE.U32 UR18, UR10, 0x60, URZ ;  /* 0x000000600a1278a5 */ /* 0x000fe2000f8e003f */
[----:B------:R-:W-:Y:S01]  /*22d0*/  IMAD R11, R6, UR11, R11 ;  /* 0x0000000b060b7c24 */ /* 0x000fe2000f8e020b */
[----:B------:R-:W-:Y:S01]  /*22e0*/  SHF.L.U32 R71, R2, 0x4, RZ ;  /* 0x0000000402477819 */ /* 0x000fe200000006ff */
[----:B------:R-:W-:Y:S01]  /*22f0*/  IMAD.WIDE.U32 R18, R6, UR10, R18 ;  /* 0x0000000a06127c25 */ /* 0x000fe2000f8e0012 */
[----:B------:R-:W-:Y:S01]  /*2300*/  SHF.L.U64.HI R70, R2, 0x4, R3 ;  /* 0x0000000402467819 */ /* 0x000fe20000010203 */
[----:B------:R-:W-:Y:S01]  /*2310*/  USHF.L.U64.HI UR21, UR22, 0x1, UR21 ;  /* 0x0000000116157899 */ /* 0x000fe20008010215 */
[C---:B------:R-:W-:Y:S01]  /*2320*/  LOP3.LUT R140, R135.reuse, 0x1, RZ, 0xc0, !PT ;  /* 0x00000001878c7812 */ /* 0x040fe200078ec0ff */
[C---:B------:R-:W-:Y:S01]  /*2330*/  IMAD R4, R6.reuse, R3, R4 ;  /* 0x0000000306047224 */ /* 0x040fe200078e0204 */
[----:B------:R-:W-:Y:S01]  /*2340*/  LOP3.LUT R139, R135, 0x2, RZ, 0xc0, !PT ;  /* 0x00000002878b7812 */ /* 0x000fe200078ec0ff */
[----:B------:R-:W-:Y:S01]  /*2350*/  IMAD.WIDE.U32 R6, R6, R2, R20 ;  /* 0x0000000206067225 */ /* 0x000fe200078e0014 */
[----:B------:R-:W-:Y:S01]  /*2360*/  SHF.L.U64.HI R72, R2, 0x5, R3 ;  /* 0x0000000502487819 */ /* 0x000fe20000010203 */
[----:B------:R-:W-:Y:S01]  /*2370*/  ULDC UR24, c[0x0][0x2e0] ;  /* 0x0000b80000187ab9 */ /* 0x000fe20000000800 */
[----:B------:R-:W-:Y:S01]  /*2380*/  SHF.R.S32.HI R122, RZ, 0x1f, R143 ;  /* 0x0000001fff7a7819 */ /* 0x000fe2000001148f */
[----:B------:R-:W-:Y:S01]  /*2390*/  IMAD.IADD R48, R17, 0x1, R48 ;  /* 0x0000000111307824 */ /* 0x000fe200078e0230 */
[----:B------:R-:W-:Y:S01]  /*23a0*/  LOP3.LUT R135, R135, 0x4, RZ, 0xc0, !PT ;  /* 0x0000000487877812 */ /* 0x000fe200078ec0ff */
[----:B------:R-:W-:Y:S01]  /*23b0*/  IMAD.IADD R7, R7, 0x1, R4 ;  /* 0x0000000107077824 */ /* 0x000fe200078e0204 */
[----:B------:R-:W-:Y:S01]  /*23c0*/  SHF.R.S32.HI R121, RZ, 0x1f, R138 ;  /* 0x0000001fff797819 */ /* 0x000fe2000001148a */
[----:B------:R-:W-:Y:S01]  /*23d0*/  IMAD R109, R5, UR12, RZ ;  /* 0x0000000c056d7c24 */ /* 0x000fe2000f8e02ff */
[----:B------:R-:W-:Y:S01]  /*23e0*/  ULDC UR23, c[0x0][0x2e0] ;  /* 0x0000b80000177ab9 */ /* 0x000fe20000000800 */
[----:B------:R-:W-:Y:S01]  /*23f0*/  IMAD.IADD R19, R19, 0x1, R11 ;  /* 0x0000000113137824 */ /* 0x000fe200078e020b */
[----:B------:R-:W-:Y:S01]  /*2400*/  ULDC.64 UR16, c[0x0][0x250] ;  /* 0x0000940000107ab9 */ /* 0x000fe20000000a00 */
[----:B------:R-:W-:Y:S01]  /*2410*/  IMAD R107, R5, UR14, RZ ;  /* 0x0000000e056b7c24 */ /* 0x000fe2000f8e02ff */
[----:B------:R-:W-:Y:S01]  /*2420*/  USHF.L.U32 UR22, UR22, 0x1, URZ ;  /* 0x0000000116167899 */ /* 0x000fe2000800063f */
[----:B------:R-:W-:-:S02]  /*2430*/  IMAD R109, R0, UR13, R109 ;  /* 0x0000000d006d7c24 */ /* 0x000fc4000f8e026d */
[----:B------:R-:W-:Y:S01]  /*2440*/  IMAD.WIDE.U32 R6, R0, UR12, R6 ;  /* 0x0000000c00067c25 */ /* 0x000fe2000f8e0006 */
[----:B------:R-:W-:-:S03]  /*2450*/  ULDC.64 UR12, c[0x0][0x318] ;  /* 0x0000c600000c7ab9 */ /* 0x000fc60000000a00 */
[----:B------:R-:W-:Y:S01]  /*2460*/  IMAD R48, R145, R48, RZ ;  /* 0x0000003091307224 */ /* 0x000fe200078e02ff */
[----:B------:R-:W-:Y:S01]  /*2470*/  LEA R108, P0, R6, UR12, 0x1 ;  /* 0x0000000c066c7c11 */ /* 0x000fe2000f8008ff */
[C---:B------:R-:W-:Y:S02]  /*2480*/  IMAD R107, R0.reuse, UR15, R107 ;  /* 0x0000000f006b7c24 */ /* 0x040fe4000f8e026b */
[----:B------:R-:W-:Y:S01]  /*2490*/  IMAD.WIDE.U32 R4, R0, UR14, R18 ;  /* 0x0000000e00047c25 */ /* 0x000fe2000f8e0012 */
[-C--:B------:R-:W-:Y:S01]  /*24a0*/  IADD3 R112, P2, R141, R48.reuse, RZ ;  /* 0x000000308d707210 */ /* 0x080fe20007f5e0ff */
[----:B------:R-:W-:Y:S02]  /*24b0*/  ULDC.64 UR14, c[0x0][0x320] ;  /* 0x0000c800000e7ab9 */ /* 0x000fe40000000a00 */
[----:B------:R-:W-:Y:S01]  /*24c0*/  IMAD.IADD R109, R7, 0x1, R109 ;  /* 0x00000001076d7824 */ /* 0x000fe200078e026d */
[----:B------:R-:W-:Y:S01]  /*24d0*/  SHF.R.S32.HI R7, RZ, 0x1f, R48 ;  /* 0x0000001fff077819 */ /* 0x000fe20000011430 */
[----:B------:R-:W-:Y:S01]  /*24e0*/  IMAD.IADD R107, R5, 0x1, R107 ;  /* 0x00000001056b7824 */ /* 0x000fe200078e026b */
[----:B------:R-:W-:Y:S01]  /*24f0*/  IADD3 R48, P4, R142, R48, RZ ;  /* 0x000000308e307210 */ /* 0x000fe20007f9e0ff */
[----:B------:R-:W-:Y:S01]  /*2500*/  VIADD R131, R143, 0x40 ;  /* 0x000000408f837836 */ /* 0x000fe20000000000 */
[----:B------:R-:W-:Y:S01]  /*2510*/  LEA R106, P1, R4, UR14, 0x1 ;  /* 0x0000000e046a7c11 */ /* 0x000fe2000f8208ff */
[----:B------:R-:W-:Y:S01]  /*2520*/  IMAD.X R113, R123, 0x1, R7, P2 ;  /* 0x000000017b717824 */ /* 0x000fe200010e0607 */
[----:B------:R-:W-:Y:S01]  /*2530*/  LEA.HI.X R109, R6, UR13, R109, 0x1, P0 ;  /* 0x0000000d066d7c11 */ /* 0x000fe200080f0c6d */
[----:B------:R-:W-:Y:S01]  /*2540*/  IMAD.X R7, R124, 0x1, R7, P4 ;  /* 0x000000017c077824 */ /* 0x000fe200020e0607 */
[----:B------:R-:W-:Y:S01]  /*2550*/  LEA.HI.X R107, R4, UR15, R107, 0x1, P1 ;  /* 0x0000000f046b7c11 */ /* 0x000fe200088f0c6b */
[----:B------:R-:W-:Y:S01]  /*2560*/  USHF.L.U64.HI UR15, UR10, 0x5, UR11 ;  /* 0x000000050a0f7899 */ /* 0x000fe2000801020b */
[----:B------:R-:W-:Y:S01]  /*2570*/  SHF.L.U64.HI R113, R112, 0x1, R113 ;  /* 0x0000000170717819 */ /* 0x000fe20000010271 */
[----:B------:R-:W-:Y:S01]  /*2580*/  UIMAD UR14, UR11, 0x60, URZ ;  /* 0x000000600b0e78a4 */ /* 0x000fe2000f8e023f */
[----:B------:R-:W-:Y:S01]  /*2590*/  SHF.L.U64.HI R0, R48, 0x1, R7 ;  /* 0x0000000130007819 */ /* 0x000fe20000010207 */
[----:B------:R-:W-:Y:S01]  /*25a0*/  ULDC.64 UR12, c[0x0][0x218] ;  /* 0x00008600000c7ab9 */ /* 0x000fe20000000a00 */
[----:B------:R-:W-:Y:S01]  /*25b0*/  ULDC.64 UR10, c[0x0][0x220] ;  /* 0x00008800000a7ab9 */ /* 0x000fe20000000a00 */
[----:B------:R-:W-:Y:S01]  /*25c0*/  LEA R102, P1, R150, UR12, 0x1 ;  /* 0x0000000c96667c11 */ /* 0x000fe2000f8208ff */
[----:B------:R-:W-:Y:S01]  /*25d0*/  IMAD.SHL.U32 R48, R48, 0x2, RZ ;  /* 0x0000000230307824 */ /* 0x000fe200078e00ff */
[----:B------:R-:W-:Y:S01]  /*25e0*/  LEA R104, P0, R136, UR10, 0x1 ;  /* 0x0000000a88687c11 */ /* 0x000fe2000f8008ff */
[----:B------:R-:W-:Y:S01]  /*25f0*/  IMAD.SHL.U32 R112, R112, 0x2, RZ ;  /* 0x0000000270707824 */ /* 0x000fe200078e00ff */
[----:B------:R-:W-:Y:S01]  /*2600*/  LEA.HI.X R103, R150, UR13, R149, 0x1, P1 ;  /* 0x0000000d96677c11 */ /* 0x000fe200088f0c95 */
[----:B------:R-:W-:Y:S01]  /*2610*/  ULDC.64 UR12, c[0x0][0x360] ;  /* 0x0000d800000c7ab9 */ /* 0x000fe20000000a00 */
[----:B------:R-:W-:Y:S01]  /*2620*/  LEA.HI.X R105, R136, UR11, R133, 0x1, P0 ;  /* 0x0000000b88697c11 */ /* 0x000fe200080f0c85 */
[----:B------:R-:W-:Y:S01]  /*2630*/  ULDC.64 UR10, c[0x0][0x358] ;  /* 0x0000d600000a7ab9 */ /* 0x000fe20000000a00 */
[C---:B------:R-:W-:Y:S01]  /*2640*/  IADD3 R16, P1, R48.reuse, UR12, RZ ;  /* 0x0000000c30107c10 */ /* 0x040fe2000ff3e0ff */
[C---:B------:R-:W-:Y:S01]  /*2650*/  VIADD R130, R143.reuse, 0x80 ;  /* 0x000000808f827836 */ /* 0x040fe20000000000 */
[----:B------:R-:W-:Y:S01]  /*2660*/  IADD3 R48, P0, R48, UR10, RZ ;  /* 0x0000000a30307c10 */ /* 0x000fe2000ff1e0ff */
[----:B------:R-:W-:Y:S01]  /*2670*/  IMAD.WIDE.U32 R14, R160, 0x20, RZ ;  /* 0x00000020a00e7825 */ /* 0x000fe200078e00ff */
[C---:B------:R-:W-:Y:S01]  /*2680*/  IADD3.X R17, R0.reuse, UR13, RZ, P1, !PT ;  /* 0x0000000d00117c10 */ /* 0x040fe20008ffe4ff */
[----:B------:R-:W-:Y:S01]  /*2690*/  USHF.L.U64.HI UR26, UR20, 0x1, UR15 ;  /* 0x00000001141a7899 */ /* 0x000fe2000801020f */
[----:B------:R-:W-:Y:S01]  /*26a0*/  IADD3.X R49, R0, UR11, RZ, P0, !PT ;  /* 0x0000000b00317c10 */ /* 0x000fe200087fe4ff */
[C---:B------:R-:W-:Y:S01]  /*26b0*/  IMAD.IADD R129, R143.reuse, 0x1, R131 ;  /* 0x000000018f817824 */ /* 0x040fe200078e0283 */
[C---:B------:R-:W-:Y:S01]  /*26c0*/  IADD3 R79, P1, R200.reuse, 0x40, RZ ;  /* 0x00000040c84f7810 */ /* 0x040fe20007f3e0ff */
[----:B------:R-:W-:Y:S01]  /*26d0*/  IMAD.IADD R128, R143, 0x1, R130 ;  /* 0x000000018f807824 */ /* 0x000fe200078e0282 */
[----:B------:R-:W-:Y:S01]  /*26e0*/  IADD3 R87, P0, R200, 0x80, RZ ;  /* 0x00000080c8577810 */ /* 0x000fe20007f1e0ff */
[----:B------:R-:W-:Y:S01]  /*26f0*/  IMAD R101, R161, 0x60, RZ ;  /* 0x00000060a1657824 */ /* 0x000fe200078e02ff */
[C---:B------:R-:W-:Y:S01]  /*2700*/  IADD3 R110, P4, R112.reuse, UR12, RZ ;  /* 0x0000000c706e7c10 */ /* 0x040fe2000ff9e0ff */
[--C-:B------:R-:W-:Y:S01]  /*2710*/  IMAD.X R80, RZ, RZ, R199.reuse, P1 ;  /* 0x000000ffff507224 */ /* 0x100fe200008e06c7 */
[----:B------:R-:W-:Y:S01]  /*2720*/  IADD3 R112, P2, R112, UR10, RZ ;  /* 0x0000000a70707c10 */ /* 0x000fe2000ff5e0ff */
[----:B------:R-:W-:Y:S01]  /*2730*/  IMAD.X R88, RZ, RZ, R199, P0 ;  /* 0x000000ffff587224 */ /* 0x000fe200000e06c7 */
[C---:B------:R-:W-:Y:S01]  /*2740*/  IADD3 R81, P1, R200.reuse, R79, RZ ;  /* 0x0000004fc8517210 */ /* 0x040fe20007f3e0ff */
[----:B------:R-:W-:Y:S01]  /*2750*/  IMAD.IADD R99, R15, 0x1, R99 ;  /* 0x000000010f637824 */ /* 0x000fe200078e0263 */
[----:B------:R-:W-:Y:S01]  /*2760*/  IADD3 R89, P0, R200, R87, RZ ;  /* 0x00000057c8597210 */ /* 0x000fe20007f1e0ff */
[----:B------:R-:W-:Y:S01]  /*2770*/  IMAD.WIDE.U32 R160, R160, 0x60, RZ ;  /* 0x00000060a0a07825 */ /* 0x000fe200078e00ff */
[C---:B------:R-:W-:Y:S01]  /*2780*/  IADD3.X R111, R113.reuse, UR13, RZ, P4, !PT ;  /* 0x0000000d716f7c10 */ /* 0x040fe2000a7fe4ff */
[----:B------:R-:W-:Y:S01]  /*2790*/  UIADD3 UR28, UR19, UR14, URZ ;  /* 0x0000000e131c7290 */ /* 0x000fe2000fffe03f */
[----:B------:R-:W-:Y:S01]  /*27a0*/  IADD3.X R113, R113, UR11, RZ, P2, !PT ;  /* 0x0000000b71717c10 */ /* 0x000fe200097fe4ff */
[C---:B------:R-:W-:Y:S01]  /*27b0*/  IMAD.X R90, R199.reuse, 0x1, R88, P0 ;  /* 0x00000001c75a7824 */ /* 0x040fe200000e0658 */
[----:B------:R-:W-:Y:S01]  /*27c0*/  IADD3.X R82, R199, R80, RZ, P1, !PT ;  /* 0x00000050c7527210 */ /* 0x000fe20000ffe4ff */
[----:B------:R-:W-:Y:S01]  /*27d0*/  IMAD R132, R145, 0x30, RZ ;  /* 0x0000003091847824 */ /* 0x000fe200078e02ff */
[C---:B------:R-:W-:Y:S01]  /*27e0*/  IADD3 R94, P1, R200.reuse, R81, RZ ;  /* 0x00000051c85e7210 */ /* 0x040fe20007f3e0ff */
[----:B------:R-:W-:Y:S01]  /*27f0*/  IMAD.IADD R127, R143, 0x1, R129 ;  /* 0x000000018f7f7824 */ /* 0x000fe200078e0281 */
[----:B------:R-:W-:Y:S01]  /*2800*/  IADD3 R84, P2, R71, 0x80, RZ ;  /* 0x0000008047547810 */ /* 0x000fe20007f5e0ff */
[----:B------:R-:W-:Y:S01]  /*2810*/  IMAD.IADD R126, R143, 0x1, R128 ;  /* 0x000000018f7e7824 */ /* 0x000fe200078e0280 */
[----:B------:R-:W-:Y:S01]  /*2820*/  IADD3 R98, P0, R200, R89, RZ ;  /* 0x00000059c8627210 */ /* 0x000fe20007f1e0ff */
[----:B------:R-:W-:Y:S01]  /*2830*/  IMAD.X R93, R199, 0x1, R82, P1 ;  /* 0x00000001c75d7824 */ /* 0x000fe200008e0652 */
[----:B------:R-:W-:Y:S01]  /*2840*/  IADD3 R76, P4, R71, 0x40, RZ ;  /* 0x00000040474c7810 */ /* 0x000fe20007f9e0ff */
[--C-:B------:R-:W-:Y:S01]  /*2850*/  IMAD.X R83, RZ, RZ, R70.reuse, P2 ;  /* 0x000000ffff537224 */ /* 0x100fe200010e0646 */
[----:B------:R-:W-:Y:S01]  /*2860*/  IADD3.X R97, R199, R90, RZ, P0, !PT ;  /* 0x0000005ac7617210 */ /* 0x000fe200007fe4ff */
[----:B------:R-:W-:Y:S01]  /*2870*/  IMAD.SHL.U32 R100, R14, 0x2, RZ ;  /* 0x000000020e647824 */ /* 0x000fe200078e00ff */
[-C--:B------:R-:W-:Y:S01]  /*2880*/  IADD3 R78, P1, R76, R71.reuse, RZ ;  /* 0x000000474c4e7210 */ /* 0x080fe20007f3e0ff */
[--C-:B------:R-:W-:Y:S01]  /*2890*/  IMAD.X R75, RZ, RZ, R70.reuse, P4 ;  /* 0x000000ffff4b7224 */ /* 0x100fe200020e0646 */
[-C--:B------:R-:W-:Y:S01]  /*28a0*/  IADD3 R86, P0, R84, R71.reuse, RZ ;  /* 0x0000004754567210 */ /* 0x080fe20007f1e0ff */
[----:B------:R-:W-:Y:S01]  /*28b0*/  IMAD.SHL.U32 R73, R2, 0x20, RZ ;  /* 0x0000002002497824 */ /* 0x000fe200078e00ff */
[----:B------:R-:W-:Y:S01]  /*28c0*/  SHF.L.U32 R5, R163, 0x5, RZ ;  /* 0x00000005a3057819 */ /* 0x000fe200000006ff */
[----:B------:R-:W-:Y:S01]  /*28d0*/  IMAD.WIDE.U32 R162, R162, 0x20, RZ ;  /* 0x00000020a2a27825 */ /* 0x000fe200078e00ff */
[-C--:B------:R-:W-:Y:S01]  /*28e0*/  IADD3 R92, P4, R78, R71.reuse, RZ ;  /* 0x000000474e5c7210 */ /* 0x080fe20007f9e0ff */
[----:B------:R-:W-:Y:S01]  /*28f0*/  ULDC.64 UR10, c[0x0][0x248] ;  /* 0x00009200000a7ab9 */ /* 0x000fe20000000a00 */
[----:B------:R-:W-:Y:S01]  /*2900*/  IADD3 R96, P2, R86, R71, RZ ;  /* 0x0000004756607210 */ /* 0x000fe20007f5e0ff */
[----:B------:R-:W-:Y:S01]  /*2910*/  IMAD.X R77, R75, 0x1, R70, P1 ;  /* 0x000000014b4d7824 */ /* 0x000fe200008e0646 */
[----:B------:R-:W-:Y:S01]  /*2920*/  IADD3.X R85, R83, R70, RZ, P0, !PT ;  /* 0x0000004653557210 */ /* 0x000fe200007fe4ff */
[----:B------:R-:W-:Y:S01]  /*2930*/  VIADD R67, R152, 0x10 ;  /* 0x0000001098437836 */ /* 0x000fe20000000000 */
[----:B------:R-:W-:Y:S01]  /*2940*/  SHF.L.U64.HI R99, R14, 0x1, R99 ;  /* 0x000000010e637819 */ /* 0x000fe20000010263 */
[C---:B------:R-:W-:Y:S01]  /*2950*/  VIADD R66, R152.reuse, 0x20 ;  /* 0x0000002098427836 */ /* 0x040fe20000000000 */
[----:B------:R-:W-:Y:S01]  /*2960*/  IADD3 R101, R161, R101, RZ ;  /* 0x00000065a1657210 */ /* 0x000fe20007ffe0ff */
[----:B------:R-:W-:Y:S01]  /*2970*/  VIADD R65, R152, 0x30 ;  /* 0x0000003098417836 */ /* 0x000fe20000000000 */
[----:B------:R-:W-:Y:S01]  /*2980*/  SHF.R.S32.HI R120, RZ, 0x1f, R131 ;  /* 0x0000001fff787819 */ /* 0x000fe20000011483 */
[----:B------:R-:W-:Y:S01]  /*2990*/  IMAD.MOV.U32 R11, RZ, RZ, R134 ;  /* 0x000000ffff0b7224 */ /* 0x000fe200078e0086 */
[----:B------:R-:W-:Y:S01]  /*29a0*/  SHF.R.S32.HI R119, RZ, 0x1f, R132 ;  /* 0x0000001fff777819 */ /* 0x000fe20000011484 */
[----:B------:R-:W-:Y:S01]  /*29b0*/  IMAD.IADD R74, R163, 0x1, R5 ;  /* 0x00000001a34a7824 */ /* 0x000fe200078e0205 */
[----:B------:R-:W-:Y:S01]  /*29c0*/  SHF.R.S32.HI R118, RZ, 0x1f, R130 ;  /* 0x0000001fff767819 */ /* 0x000fe20000011482 */
[--C-:B------:R-:W-:Y:S01]  /*29d0*/  IMAD.X R91, R77, 0x1, R70.reuse, P4 ;  /* 0x000000014d5b7824 */ /* 0x100fe200020e0646 */
[----:B------:R-:W-:Y:S01]  /*29e0*/  SHF.R.S32.HI R117, RZ, 0x1f, R129 ;  /* 0x0000001fff757819 */ /* 0x000fe20000011481 */
[----:B------:R-:W-:Y:S01]  /*29f0*/  IMAD.X R95, R85, 0x1, R70, P2 ;  /* 0x00000001555f7824 */ /* 0x000fe200010e0646 */
[----:B------:R-:W-:Y:S01]  /*2a00*/  SHF.R.S32.HI R116, RZ, 0x1f, R128 ;  /* 0x0000001fff747819 */ /* 0x000fe20000011480 */
[----:B------:R-:W-:Y:S01]  /*2a10*/  USHF.L.U32 UR20, UR20, 0x1, URZ ;  /* 0x0000000114147899 */ /* 0x000fe2000800063f */
[----:B------:R-:W-:Y:S01]  /*2a20*/  SHF.R.S32.HI R115, RZ, 0x1f, R127 ;  /* 0x0000001fff737819 */ /* 0x000fe2000001147f */
[----:B------:R-:W-:Y:S01]  /*2a30*/  ULDC.64 UR12, c[0x0][0x230] ;  /* 0x00008c00000c7ab9 */ /* 0x000fe20000000a00 */
[----:B------:R-:W-:Y:S01]  /*2a40*/  SHF.R.S32.HI R114, RZ, 0x1f, R126 ;  /* 0x0000001fff727819 */ /* 0x000fe2000001147e */
[----:B------:R-:W-:-:S08]  /*2a50*/  ULDC.64 UR14, c[0x0][0x238] ;  /* 0x00008e00000e7ab9 */ /* 0x000fd00000000a00 */
.L_x_944:
[----:B------:R-:W-:Y:S01]  /*2a60*/  IMAD.SHL.U32 R15, R11, 0x40, RZ ;  /* 0x000000400b0f7824 */ /* 0x000fe200078e00ff */
[----:B------:R-:W1:Y:S01]  /*2a70*/  LDC R0, c[0x0][0x340] ;  /* 0x0000d000ff007b82 */ /* 0x000e620000000800 */
[----:B------:R-:W-:Y:S02]  /*2a80*/  BSSY B0, `(.L_x_852) ;  /* 0x0000013000007945 */ /* 0x000fe40003800000 */
[----:B------:R-:W-:Y:S04]  /*2a90*/  VIADD R14, R15, 0xffffffc0 ;  /* 0xffffffc00f0e7836 */ /* 0x000fe80000000000 */
[--C-:B------:R-:W-:Y:S02]  /*2aa0*/  IMAD.IADD R166, R62, 0x1, -R14.reuse ;  /* 0x000000013ea67824 */ /* 0x100fe400078e0a0e */
[----:B------:R-:W-:Y:S03]  /*2ab0*/  IMAD.IADD R164, R69, 0x1, -R14 ;  /* 0x0000000145a47824 */ /* 0x000fe600078e0a0e */
[CC--:B------:R-:W-:Y:S02]  /*2ac0*/  ISETP.GE.AND P4, PT, R152.reuse, R166.reuse, PT ;  /* 0x000000a69800720c */ /* 0x0c0fe40003f86270 */
[C---:B------:R-:W-:Y:S02]  /*2ad0*/  ISETP.GE.AND P0, PT, R67.reuse, R166, PT ;  /* 0x000000a64300720c */ /* 0x040fe40003f06270 */
[----:B------:R-:W-:Y:S02]  /*2ae0*/  ISETP.GE.AND P4, PT, R152, R164, !P4 ;  /* 0x000000a49800720c */ /* 0x000fe40006786270 */
[----:B------:R-:W-:Y:S02]  /*2af0*/  ISETP.GE.AND P5, PT, R66, R166, PT ;  /* 0x000000a64200720c */ /* 0x000fe40003fa6270 */
[----:B------:R-:W-:Y:S09]  /*2b00*/  ISETP.GE.AND P0, PT, R67, R164, !P0 ;  /* 0x000000a44300720c */ /* 0x000ff20004706270 */
[----:B--2---:R-:W-:Y:S05]  /*2b10*/  @!P4 BRA `(.L_x_853) ;  /* 0x000000000024c947 */ /* 0x004fea0003800000 */
[----:B------:R-:W-:Y:S02]  /*2b20*/  ISETP.NE.AND P1, PT, R140, RZ, PT ;  /* 0x000000ff8c00720c */ /* 0x000fe40003f25270 */
[----:B------:R-:W-:Y:S11]  /*2b30*/  ISETP.NE.AND P2, PT, R139, RZ, PT ;  /* 0x000000ff8b00720c */ /* 0x000ff60003f45270 */
[----:B------:R-:W2:Y:S04]  /*2b40*/  @P1 LDG.E.128 R24, desc[UR6][R106.64] ;  /* 0x000000066a181981 */ /* 0x000ea8000c1e1d00 */
[----:B--2---:R2:W-:Y:S01]  /*2b50*/  @P1 STG.E.128 desc[UR6][R104.64], R24 ;  /* 0x0000001868001986 */ /* 0x0045e2000c101d06 */
[----:B------:R-:W-:Y:S03]  /*2b60*/  ISETP.NE.AND P1, PT, R135, RZ, PT ;  /* 0x000000ff8700720c */ /* 0x000fe60003f25270 */
[----:B------:R-:W3:Y:S04]  /*2b70*/  @P2 LDG.E.128 R20, desc[UR6][R106.64+0x80] ;  /* 0x000080066a142981 */ /* 0x000ee8000c1e1d00 */
[----:B---3--:R2:W-:Y:S06]  /*2b80*/  @P2 STG.E.128 desc[UR6][R104.64+0x80], R20 ;  /* 0x0000801468002986 */ /* 0x0085ec000c101d06 */
[----:B------:R-:W3:Y:S04]  /*2b90*/  @P1 LDG.E.128 R4, desc[UR6][R106.64+0x100] ;  /* 0x000100066a041981 */ /* 0x000ee8000c1e1d00 */
[----:B---3--:R2:W-:Y:S02]  /*2ba0*/  @P1 STG.E.128 desc[UR6][R104.64+0x100], R4 ;  /* 0x0001000468001986 */ /* 0x0085e4000c101d06 */
.L_x_853:
[----:B------:R-:W-:Y:S05]  /*2bb0*/  BSYNC B0 ;  /* 0x0000000000007941 */ /* 0x000fea0003800000 */
.L_x_852:
[----:B------:R-:W-:Y:S04]  /*2bc0*/  BSSY B0, `(.L_x_854) ;  /* 0x000000f000007945 */ /* 0x000fe80003800000 */
[----:B------:R-:W-:Y:S05]  /*2bd0*/  @!P0 BRA `(.L_x_855) ;  /* 0x0000000000348947 */ /* 0x000fea0003800000 */
[----:B------:R-:W-:Y:S02]  /*2be0*/  ISETP.NE.AND P1, PT, R140, RZ, PT ;  /* 0x000000ff8c00720c */ /* 0x000fe40003f25270 */
[----:B------:R-:W-:Y:S02]  /*2bf0*/  IADD3 R18, P0, R106, UR22, RZ ;  /* 0x000000166a127c10 */ /* 0x000fe4000ff1e0ff */
[C---:B------:R-:W-:Y:S02]  /*2c00*/  LEA R2, P2, R198.reuse, R104, 0x1 ;  /* 0x00000068c6027211 */ /* 0x040fe400078408ff */
[----:B------:R-:W-:Y:S02]  /*2c10*/  IADD3.X R19, R107, UR21, RZ, P0, !PT ;  /* 0x000000156b137c10 */ /* 0x000fe400087fe4ff */
[----:B------:R-:W-:Y:S02]  /*2c20*/  ISETP.NE.AND P0, PT, R139, RZ, PT ;  /* 0x000000ff8b00720c */ /* 0x000fe40003f05270 */
[----:B------:R-:W-:Y:S03]  /*2c30*/  LEA.HI.X R3, R198, R105, R197, 0x1, P2 ;  /* 0x00000069c6037211 */ /* 0x000fe600010f0cc5 */
[----:B--2---:R-:W2:Y:S04]  /*2c40*/  @P1 LDG.E.128 R24, desc[UR6][R18.64] ;  /* 0x0000000612181981 */ /* 0x004ea8000c1e1d00 */
[----:B--2---:R3:W-:Y:S01]  /*2c50*/  @P1 STG.E.128 desc[UR6][R2.64], R24 ;  /* 0x0000001802001986 */ /* 0x0047e2000c101d06 */
[----:B------:R-:W-:Y:S03]  /*2c60*/  ISETP.NE.AND P1, PT, R135, RZ, PT ;  /* 0x000000ff8700720c */ /* 0x000fe60003f25270 */
[----:B------:R-:W2:Y:S04]  /*2c70*/  @P0 LDG.E.128 R20, desc[UR6][R18.64+0x80] ;  /* 0x0000800612140981 */ /* 0x000ea8000c1e1d00 */
[----:B--2---:R3:W-:Y:S06]  /*2c80*/  @P0 STG.E.128 desc[UR6][R2.64+0x80], R20 ;  /* 0x0000801402000986 */ /* 0x0047ec000c101d06 */
[----:B------:R-:W2:Y:S04]  /*2c90*/  @P1 LDG.E.128 R4, desc[UR6][R18.64+0x100] ;  /* 0x0001000612041981 */ /* 0x000ea8000c1e1d00 */
[----:B--2---:R3:W-:Y:S02]  /*2ca0*/  @P1 STG.E.128 desc[UR6][R2.64+0x100], R4 ;  /* 0x0001000402001986 */ /* 0x0047e4000c101d06 */
.L_x_855:
[----:B------:R-:W-:Y:S05]  /*2cb0*/  BSYNC B0 ;  /* 0x0000000000007941 */ /* 0x000fea0003800000 */
.L_x_854:
[----:B------:R-:W-:Y:S01]  /*2cc0*/  ISETP.GE.AND P5, PT, R66, R164, !P5 ;  /* 0x000000a44200720c */ /* 0x000fe20006fa6270 */
[----:B------:R-:W-:Y:S01]  /*2cd0*/  BSSY B0, `(.L_x_856) ;  /* 0x0000011000007945 */ /* 0x000fe20003800000 */
[C---:B------:R-:W-:Y:S04]  /*2ce0*/  ISETP.GE.AND P0, PT, R65.reuse, R166, PT ;  /* 0x000000a64100720c */ /* 0x040fe80003f06270 */
[----:B------:R-:W-:Y:S07]  /*2cf0*/  ISETP.GE.AND P0, PT, R65, R164, !P0 ;  /* 0x000000a44100720c */ /* 0x000fee0004706270 */
[----:B------:R-:W-:Y:S06]  /*2d00*/  @!P5 BRA `(.L_x_857) ;  /* 0x000000000034d947 */ /* 0x000fec0003800000 */
[----:B------:R-:W-:Y:S02]  /*2d10*/  ISETP.NE.AND P2, PT, R140, RZ, PT ;  /* 0x000000ff8c00720c */ /* 0x000fe40003f45270 */
[----:B------:R-:W-:Y:S02]  /*2d20*/  IADD3 R18, P1, R106, UR20, RZ ;  /* 0x000000146a127c10 */ /* 0x000fe4000ff3e0ff */
[----:B---3--:R-:W-:Y:S02]  /*2d30*/  IADD3 R2, P5, R104, R100, RZ ;  /* 0x0000006468027210 */ /* 0x008fe40007fbe0ff */
[----:B------:R-:W-:Y:S02]  /*2d40*/  IADD3.X R19, R107, UR26, RZ, P1, !PT ;  /* 0x0000001a6b137c10 */ /* 0x000fe40008ffe4ff */
[----:B------:R-:W-:Y:S01]  /*2d50*/  ISETP.NE.AND P1, PT, R139, RZ, PT ;  /* 0x000000ff8b00720c */ /* 0x000fe20003f25270 */
[----:B------:R-:W-:Y:S04]  /*2d60*/  IMAD.X R3, R105, 0x1, R99, P5 ;  /* 0x0000000169037824 */ /* 0x000fe800028e0663 */
[----:B--2---:R-:W2:Y:S04]  /*2d70*/  @P2 LDG.E.128 R24, desc[UR6][R18.64] ;  /* 0x0000000612182981 */ /* 0x004ea8000c1e1d00 */
[----:B--2---:R4:W-:Y:S01]  /*2d80*/  @P2 STG.E.128 desc[UR6][R2.64], R24 ;  /* 0x0000001802002986 */ /* 0x0049e2000c101d06 */
[----:B------:R-:W-:Y:S03]  /*2d90*/  ISETP.NE.AND P2, PT, R135, RZ, PT ;  /* 0x000000ff8700720c */ /* 0x000fe60003f45270 */
[----:B------:R-:W2:Y:S04]  /*2da0*/  @P1 LDG.E.128 R20, desc[UR6][R18.64+0x80] ;  /* 0x0000800612141981 */ /* 0x000ea8000c1e1d00 */
[----:B--2---:R4:W-:Y:S06]  /*2db0*/  @P1 STG.E.128 desc[UR6][R2.64+0x80], R20 ;  /* 0x0000801402001986 */ /* 0x0049ec000c101d06 */
[----:B------:R-:W2:Y:S04]  /*2dc0*/  @P2 LDG.E.128 R4, desc[UR6][R18.64+0x100] ;  /* 0x0001000612042981 */ /* 0x000ea8000c1e1d00 */
[----:B--2---:R4:W-:Y:S02]  /*2dd0*/  @P2 STG.E.128 desc[UR6][R2.64+0x100], R4 ;  /* 0x0001000402002986 */ /* 0x0049e4000c101d06 */
.L_x_857:
[----:B------:R-:W-:Y:S05]  /*2de0*/  BSYNC B0 ;  /* 0x0000000000007941 */ /* 0x000fea0003800000 */
.L_x_856:
[----:B------:R-:W-:Y:S01]  /*2df0*/  ISETP.NE.AND P5, PT, RZ, UR4, PT ;  /* 0x00000004ff007c0c */ /* 0x000fe2000bfa5270 */
[----:B------:R-:W-:Y:S01]  /*2e00*/  BSSY B0, `(.L_x_858) ;  /* 0x0000010000007945 */ /* 0x000fe20003800000 */
[----:B-1-34-:R-:W-:Y:S03]  /*2e10*/  LEA R3, -R0, RZ, 0x6 ;  /* 0x000000ff00037211 */ /* 0x01afe600078e31ff */
[----:B------:R-:W-:Y:S05]  /*2e20*/  @!P0 BRA `(.L_x_859) ;  /* 0x0000000000348947 */ /* 0x000fea0003800000 */
[----:B------:R-:W-:Y:S02]  /*2e30*/  ISETP.NE.AND P1, PT, R140, RZ, PT ;  /* 0x000000ff8c00720c */ /* 0x000fe40003f25270 */
[----:B------:R-:W-:Y:S02]  /*2e40*/  IADD3 R28, P0, R106, UR18, RZ ;  /* 0x000000126a1c7c10 */ /* 0x000fe4000ff1e0ff */
[----:B------:R-:W-:Y:S02]  /*2e50*/  IADD3 R18, P2, R104, R160, RZ ;  /* 0x000000a068127210 */ /* 0x000fe40007f5e0ff */
        /* <DEDUP_REMOVED lines=10> */
.L_x_859:
[----:B------:R-:W-:Y:S05]  /*2f00*/  BSYNC B0 ;  /* 0x0000000000007941 */ /* 0x000fea0003800000 */
.L_x_858:
[C---:B------:R-:W-:Y:S04]  /*2f10*/  LEA R106, P0, R3.reuse, R106, 0x1 ;  /* 0x0000006a036a7211 */ /* 0x040fe800078008ff */
[----:B------:R-:W-:Y:S01]  /*2f20*/  LEA.HI.X.SX32 R107, R3, R107, 0x1, P0 ;  /* 0x0000006b036b7211 */ /* 0x000fe200000f0eff */
[----:B------:R-:W-:Y:S08]  /*2f30*/  @!P5 BRA `(.L_x_860) ;  /* 0x000000780088d947 */ /* 0x000ff00003800000 */
[----:B------:R-:W-:Y:S11]  /*2f40*/  ISETP.NE.AND P0, PT, RZ, UR25, PT ;  /* 0x00000019ff007c0c */ /* 0x000ff6000bf05270 */
[----:B------:R-:W-:Y:S02]  /*2f50*/  @!UPT UIADD3 URZ, URZ, URZ, URZ ;  /* 0x0000003f3f3ff290 */ /* 0x000fe4000fffe03f */
[----:B------:R-:W-:Y:S05]  /*2f60*/  @!P0 BRA `(.L_x_861) ;  /* 0x0000002c004c8947 */ /* 0x000fea0003800000 */
[----:B------:R-:W-:Y:S04]  /*2f70*/  BSSY B1, `(.L_x_862) ;  /* 0x00000a3000017945 */ /* 0x000fe80003800000 */
[----:B------:R-:W-:Y:S05]  /*2f80*/  @!P4 BRA `(.L_x_863) ;  /* 0x000000080084c947 */ /* 0x000fea0003800000 */
[----:B------:R-:W3:Y:S01]  /*2f90*/  LDC R3, c[0x0][0x2d0] ;  /* 0x0000b400ff037b82 */ /* 0x000ee20000000800 */
[----:B------:R-:W-:Y:S01]  /*2fa0*/  BSSY B0, `(.L_x_864) ;  /* 0x0000037000007945 */ /* 0x000fe20003800000 */
[-C--:B---3--:R-:W-:Y:S02]  /*2fb0*/  ISETP.GE.AND P0, PT, R12, R3.reuse, PT ;  /* 0x000000030c00720c */ /* 0x088fe40003f06270 */
[-C--:B------:R-:W-:Y:S02]  /*2fc0*/  ISETP.GE.AND P2, PT, R10, R3.reuse, PT ;  /* 0x000000030a00720c */ /* 0x080fe40003f46270 */
[----:B------:R-:W-:Y:S09]  /*2fd0*/  ISETP.GE.AND P1, PT, R9, R3, PT ;  /* 0x000000030900720c */ /* 0x000ff20003f26270 */
[----:B------:R-:W-:Y:S05]  /*2fe0*/  @P0 BRA `(.L_x_865) ;  /* 0x0000000000c80947 */ /* 0x000fea0003800000 */
[----:B------:R-:W-:Y:S01]  /*2ff0*/  ISETP.GE.AND P0, PT, R12, UR4, PT ;  /* 0x000000040c007c0c */ /* 0x000fe2000bf06270 */
[----:B-12---:R-:W2:Y:S11]  /*3000*/  LDG.E.128 R20, desc[UR6][R108.64] ;  /* 0x000000066c147981 */ /* 0x006eb6000c1e1d00 */
[----:B------:R-:W-:Y:S01]  /*3010*/  @!UPT UIADD3 URZ, URZ, URZ, URZ ;  /* 0x0000003f3f3ff290 */ /* 0x000fe2000fffe03f */
[----:B------:R-:W3:Y:S06]  /*3020*/  @!P0 LDG.E.64 R6, desc[UR6][R16.64] ;  /* 0x0000000610068981 */ /* 0x000eec000c1e1b00 */
[----:B------:R-:W4:Y:S01]  /*3030*/  @!P0 LDG.E.64 R30, desc[UR6][R48.64] ;  /* 0x00000006301e8981 */ /* 0x000f22000c1e1b00 */
[--C-:B---3--:R-:W-:Y:S01]  /*3040*/  @!P0 HADD2.F32 R19, -RZ, R6.reuse.H0_H0 ;  /* 0x20000006ff138230 */ /* 0x108fe20000004100 */
[----:B--2---:R-:W-:Y:S01]  /*3050*/  @!P0 MOV R5, R20 ;  /* 0x0000001400058202 */ /* 0x004fe20000000f00 */
[----:B------:R-:W-:Y:S01]  /*3060*/  @!P0 HADD2.F32 R8, -RZ, R6.H1_H1 ;  /* 0x30000006ff088230 */ /* 0x000fe20000004100 */
[----:B------:R-:W-:Y:S03]  /*3070*/  @!P0 MOV R6, R23 ;  /* 0x0000001700068202 */ /* 0x000fe60000000f00 */
[--C-:B------:R-:W-:Y:S02]  /*3080*/  @!P0 HADD2.F32 R25, -RZ, R5.reuse.H1_H1 ;  /* 0x30000005ff198230 */ /* 0x100fe40000004100 */
[----:B------:R-:W-:Y:S02]  /*3090*/  @!P0 HADD2.F32 R18, -RZ, R5.H0_H0 ;  /* 0x20000005ff128230 */ /* 0x000fe40000004100 */
[--C-:B----4-:R-:W-:Y:S02]  /*30a0*/  @!P0 HADD2.F32 R27, -RZ, R30.reuse.H0_H0 ;  /* 0x2000001eff1b8230 */ /* 0x110fe40000004100 */
[CC--:B------:R-:W-:Y:S01]  /*30b0*/  @!P0 FMUL.FTZ R33, R25.reuse, R19.reuse ;  /* 0x0000001319218220 */ /* 0x0c0fe20000410000 */
[--C-:B------:R-:W-:Y:S02]  /*30c0*/  @!P0 HADD2.F32 R5, -RZ, R7.reuse.H0_H0 ;  /* 0x20000007ff058230 */ /* 0x100fe40000004100 */
[C---:B------:R-:W-:Y:S01]  /*30d0*/  @!P0 FMUL.FTZ R0, R18.reuse, R19 ;  /* 0x0000001312008220 */ /* 0x040fe20000410000 */
[----:B------:R-:W-:Y:S01]  /*30e0*/  @!P0 MOV R19, R21 ;  /* 0x0000001500138202 */ /* 0x000fe20000000f00 */
[----:B------:R-:W-:Y:S02]  /*30f0*/  @!P0 HADD2.F32 R7, -RZ, R7.H1_H1 ;  /* 0x30000007ff078230 */ /* 0x000fe40000004100 */
[-C--:B------:R-:W-:Y:S01]  /*3100*/  @!P0 FFMA.FTZ R33, R18, R27.reuse, -R33 ;  /* 0x0000001b12218223 */ /* 0x080fe20000010821 */
[----:B------:R-:W-:Y:S01]  /*3110*/  @!P0 MOV R18, R22 ;  /* 0x0000001600128202 */ /* 0x000fe20000000f00 */
[----:B------:R-:W-:Y:S02]  /*3120*/  @!P0 HADD2.F32 R24, -RZ, R30.H1_H1 ;  /* 0x3000001eff188230 */ /* 0x000fe40000004100 */
[----:B------:R-:W-:Y:S01]  /*3130*/  @!P0 FFMA.FTZ R0, R25, R27, R0 ;  /* 0x0000001b19008223 */ /* 0x000fe20000010000 */
[--C-:B------:R-:W-:Y:S02]  /*3140*/  @!P0 HADD2.F32 R25, -RZ, R19.reuse.H1_H1 ;  /* 0x30000013ff198230 */ /* 0x100fe40000004100 */
[----:B------:R-:W-:Y:S02]  /*3150*/  @!P0 HADD2.F32 R19, -RZ, R19.H0_H0 ;  /* 0x20000013ff138230 */ /* 0x000fe40000004100 */
[----:B------:R-:W-:Y:S01]  /*3160*/  @!P0 F2FP.F16.F32.PACK_AB R33, R0, R33 ;  /* 0x000000210021823e */ /* 0x000fe200000000ff */
[--C-:B------:R-:W-:Y:S02]  /*3170*/  @!P0 HADD2.F32 R26, -RZ, R18.reuse.H1_H1 ;  /* 0x30000012ff1a8230 */ /* 0x100fe40000004100 */
[-C--:B------:R-:W-:Y:S01]  /*3180*/  @!P0 FMUL.FTZ R35, R25, R8.reuse ;  /* 0x0000000819238220 */ /* 0x080fe20000410000 */
[----:B------:R-:W-:Y:S01]  /*3190*/  @!P0 HADD2.F32 R18, -RZ, R18.H0_H0 ;  /* 0x20000012ff128230 */ /* 0x000fe20000004100 */
[----:B------:R-:W-:Y:S01]  /*31a0*/  @!P0 MOV R20, R33 ;  /* 0x0000002100148202 */ /* 0x000fe20000000f00 */
[--C-:B------:R-:W-:Y:S02]  /*31b0*/  @!P0 HADD2.F32 R27, -RZ, R6.reuse.H1_H1 ;  /* 0x30000006ff1b8230 */ /* 0x100fe40000004100 */
[----:B------:R-:W-:Y:S01]  /*31c0*/  @!P0 FMUL.FTZ R2, R19, R8 ;  /* 0x0000000813028220 */ /* 0x000fe20000410000 */
[----:B------:R-:W-:Y:S02]  /*31d0*/  @!P0 HADD2.F32 R6, -RZ, R6.H0_H0 ;  /* 0x20000006ff068230 */ /* 0x000fe40000004100 */
[-C--:B------:R-:W-:Y:S01]  /*31e0*/  @!P0 FMUL.FTZ R3, R18, R5.reuse ;  /* 0x0000000512038220 */ /* 0x080fe20000410000 */
[--C-:B------:R-:W-:Y:S02]  /*31f0*/  @!P0 HADD2.F32 R29, -RZ, R31.reuse.H0_H0 ;  /* 0x2000001fff1d8230 */ /* 0x100fe40000004100 */
[----:B------:R-:W-:Y:S01]  /*3200*/  @!P0 FMUL.FTZ R28, R26, R5 ;  /* 0x000000051a1c8220 */ /* 0x000fe20000410000 */
[----:B------:R-:W-:Y:S02]  /*3210*/  @!P0 HADD2.F32 R31, -RZ, R31.H1_H1 ;  /* 0x3000001fff1f8230 */ /* 0x000fe40000004100 */
[-C--:B------:R-:W-:Y:S01]  /*3220*/  @!P0 FMUL.FTZ R37, R27, R7.reuse ;  /* 0x000000071b258220 */ /* 0x080fe20000410000 */
[----:B------:R-:W-:Y:S01]  /*3230*/  @!P0 FMUL.FTZ R4, R6, R7 ;  /* 0x0000000706048220 */ /* 0x000fe20000410000 */
[-C--:B------:R-:W-:Y:S01]  /*3240*/  @!P0 FFMA.FTZ R2, R25, R24.reuse, R2 ;  /* 0x0000001819028223 */ /* 0x080fe20000010002 */
[-C--:B------:R-:W-:Y:S01]  /*3250*/  @!P0 FFMA.FTZ R3, R26, R29.reuse, R3 ;  /* 0x0000001d1a038223 */ /* 0x080fe20000010003 */
[----:B------:R-:W-:Y:S01]  /*3260*/  @!P0 FFMA.FTZ R35, R19, R24, -R35 ;  /* 0x0000001813238223 */ /* 0x000fe20000010823 */
[----:B------:R-:W-:Y:S01]  /*3270*/  @!P0 FFMA.FTZ R28, R18, R29, -R28 ;  /* 0x0000001d121c8223 */ /* 0x000fe2000001081c */
[-C--:B------:R-:W-:Y:S01]  /*3280*/  @!P0 FFMA.FTZ R37, R6, R31.reuse, -R37 ;  /* 0x0000001f06258223 */ /* 0x080fe20000010825 */
[----:B------:R-:W-:Y:S02]  /*3290*/  @!P0 FFMA.FTZ R4, R27, R31, R4 ;  /* 0x0000001f1b048223 */ /* 0x000fe40000010004 */
[----:B------:R-:W-:Y:S02]  /*32a0*/  @!P0 F2FP.F16.F32.PACK_AB R32, R2, R35 ;  /* 0x000000230220823e */ /* 0x000fe400000000ff */
[----:B------:R-:W-:Y:S02]  /*32b0*/  @!P0 F2FP.F16.F32.PACK_AB R28, R3, R28 ;  /* 0x0000001c031c823e */ /* 0x000fe400000000ff */
[----:B------:R-:W-:Y:S02]  /*32c0*/  @!P0 F2FP.F16.F32.PACK_AB R37, R4, R37 ;  /* 0x000000250425823e */ /* 0x000fe400000000ff */
[----:B------:R-:W-:Y:S02]  /*32d0*/  @!P0 MOV R21, R32 ;  /* 0x0000002000158202 */ /* 0x000fe40000000f00 */
[----:B------:R-:W-:Y:S02]  /*32e0*/  @!P0 MOV R22, R28 ;  /* 0x0000001c00168202 */ /* 0x000fe40000000f00 */
[----:B------:R-:W-:Y:S05]  /*32f0*/  @!P0 MOV R23, R37 ;  /* 0x0000002500178202 */ /* 0x000fea0000000f00 */
[----:B------:R3:W-:Y:S02]  /*3300*/  STG.E.128 desc[UR6][R102.64], R20 ;  /* 0x0000001466007986 */ /* 0x0007e4000c101d06 */
.L_x_865:
[----:B------:R-:W-:Y:S05]  /*3310*/  BSYNC B0 ;  /* 0x0000000000007941 */ /* 0x000fea0003800000 */
.L_x_864:
[----:B------:R-:W-:Y:S04]  /*3320*/  BSSY B0, `(.L_x_866) ;  /* 0x0000034000007945 */ /* 0x000fe80003800000 */
[----:B------:R-:W-:Y:S05]  /*3330*/  @P2 BRA `(.L_x_867) ;  /* 0x0000000000c82947 */ /* 0x000fea0003800000 */
[----:B------:R-:W-:Y:S01]  /*3340*/  ISETP.GE.AND P0, PT, R10, UR4, PT ;  /* 0x000000040a007c0c */ /* 0x000fe2000bf06270 */
[----:B-123--:R-:W2:Y:S11]  /*3350*/  LDG.E.128 R20, desc[UR6][R108.64+0x80] ;  /* 0x000080066c147981 */ /* 0x00eeb6000c1e1d00 */
        /* <DEDUP_REMOVED lines=48> */
.L_x_867:
[----:B------:R-:W-:Y:S05]  /*3660*/  BSYNC B0 ;  /* 0x0000000000007941 */ /* 0x000fea0003800000 */
.L_x_866:
[----:B------:R-:W-:Y:S05]  /*3670*/  @P1 BRA `(.L_x_863) ;  /* 0x0000000000c81947 */ /* 0x000fea0003800000 */
[----:B------:R-:W-:Y:S01]  /*3680*/  ISETP.GE.AND P0, PT, R9, UR4, PT ;  /* 0x0000000409007c0c */ /* 0x000fe2000bf06270 */
[----:B-1234-:R-:W2:Y:S11]  /*3690*/  LDG.E.128 R20, desc[UR6][R108.64+0x100] ;  /* 0x000100066c147981 */ /* 0x01eeb6000c1e1d00 */
        /* <DEDUP_REMOVED lines=48> */
.L_x_863:
[----:B------:R-:W-:Y:S05]  /*39a0*/  BSYNC B1 ;  /* 0x0000000000017941 */ /* 0x000fea0003800000 */
.L_x_862:
[C---:B------:R-:W-:Y:S01]  /*39b0*/  ISETP.GE.AND P0, PT, R67.reuse, R166, PT ;  /* 0x000000a64300720c */ /* 0x040fe20003f06270 */
[----:B------:R-:W-:Y:S03]  /*39c0*/  BSSY B1, `(.L_x_868) ;  /* 0x00000b4000017945 */ /* 0x000fe60003800000 */
[----:B------:R-:W-:Y:S11]  /*39d0*/  ISETP.GE.AND P0, PT, R67, R164, !P0 ;  /* 0x000000a44300720c */ /* 0x000ff60004706270 */
[----:B------:R-:W-:Y:S02]  /*39e0*/  @!UPT UIADD3 URZ, URZ, URZ, URZ ;  /* 0x0000003f3f3ff290 */ /* 0x000fe4000fffe03f */
[----:B------:R-:W-:Y:S05]  /*39f0*/  @!P0 BRA `(.L_x_869) ;  /* 0x0000000800c08947 */ /* 0x000fea0003800000 */
[C---:B-12---:R-:W-:Y:S01]  /*3a00*/  SHF.L.U64.HI R5, R143.reuse, 0x1, R122 ;  /* 0x000000018f057819 */ /* 0x046fe2000001027a */
[----:B------:R-:W1:Y:S01]  /*3a10*/  LDC R3, c[0x0][0x2d0] ;  /* 0x0000b400ff037b82 */ /* 0x000e620000000800 */
[----:B------:R-:W-:Y:S01]  /*3a20*/  IMAD.SHL.U32 R7, R143, 0x2, RZ ;  /* 0x000000028f077824 */ /* 0x000fe200078e00ff */
[----:B------:R-:W-:Y:S04]  /*3a30*/  BSSY B0, `(.L_x_870) ;  /* 0x000003e000007945 */ /* 0x000fe80003800000 */
[-C--:B------:R-:W-:Y:S02]  /*3a40*/  IADD3 R34, P5, R48, R7.reuse, RZ ;  /* 0x0000000730227210 */ /* 0x080fe40007fbe0ff */
[----:B------:R-:W-:Y:S03]  /*3a50*/  IADD3 R18, P4, R16, R7, RZ ;  /* 0x0000000710127210 */ /* 0x000fe60007f9e0ff */
[--C-:B------:R-:W-:Y:S02]  /*3a60*/  IMAD.X R35, R49, 0x1, R5.reuse, P5 ;  /* 0x0000000131237824 */ /* 0x100fe400028e0605 */
[----:B------:R-:W-:Y:S01]  /*3a70*/  IMAD.X R19, R17, 0x1, R5, P4 ;  /* 0x0000000111137824 */ /* 0x000fe200020e0605 */
[-C--:B-1----:R-:W-:Y:S02]  /*3a80*/  ISETP.GE.AND P0, PT, R12, R3.reuse, PT ;  /* 0x000000030c00720c */ /* 0x082fe40003f06270 */
[-C--:B------:R-:W-:Y:S02]  /*3a90*/  ISETP.GE.AND P2, PT, R10, R3.reuse, PT ;  /* 0x000000030a00720c */ /* 0x080fe40003f46270 */
[----:B------:R-:W-:Y:S09]  /*3aa0*/  ISETP.GE.AND P1, PT, R9, R3, PT ;  /* 0x000000030900720c */ /* 0x000ff20003f26270 */
[----:B------:R-:W-:Y:S05]  /*3ab0*/  @P0 BRA `(.L_x_871) ;  /* 0x0000000000d40947 */ /* 0x000fea0003800000 */
[C---:B------:R-:W-:Y:S02]  /*3ac0*/  LEA R36, P4, R71.reuse, R108, 0x1 ;  /* 0x0000006c47247211 */ /* 0x040fe400078808ff */
[----:B------:R-:W-:Y:S02]  /*3ad0*/  ISETP.GE.AND P0, PT, R12, UR4, PT ;  /* 0x000000040c007c0c */ /* 0x000fe4000bf06270 */
[----:B------:R-:W-:Y:S02]  /*3ae0*/  LEA.HI.X R37, R71, R109, R70, 0x1, P4 ;  /* 0x0000006d47257211 */ /* 0x000fe400020f0c46 */
[----:B------:R-:W-:Y:S03]  /*3af0*/  LEA R38, P4, R200, R102, 0x1 ;  /* 0x00000066c8267211 */ /* 0x000fe600078808ff */
[----:B---34-:R-:W2:Y:S08]  /*3b00*/  LDG.E.128 R20, desc[UR6][R36.64] ;  /* 0x0000000624147981 */ /* 0x018eb0000c1e1d00 */
        /* <DEDUP_REMOVED lines=8> */
[----:B----4-:R-:W-:Y:S02]  /*3b90*/  @!P0 HADD2.F32 R29, -RZ, R32.H0_H0 ;  /* 0x20000020ff1d8230 */ /* 0x010fe40000004100 */
[CC--:B------:R-:W-:Y:S01]  /*3ba0*/  @!P0 FMUL.FTZ R37, R27.reuse, R25.reuse ;  /* 0x000000191b258220 */ /* 0x0c0fe20000410000 */
[--C-:B------:R-:W-:Y:S02]  /*3bb0*/  @!P0 HADD2.F32 R5, -RZ, R7.reuse.H0_H0 ;  /* 0x20000007ff058230 */ /* 0x100fe40000004100 */
[C---:B------:R-:W-:Y:S01]  /*3bc0*/  @!P0 FMUL.FTZ R0, R24.reuse, R25 ;  /* 0x0000001918008220 */ /* 0x040fe20000410000 */
[----:B------:R-:W-:Y:S01]  /*3bd0*/  @!P0 MOV R25, R21 ;  /* 0x0000001500198202 */ /* 0x000fe20000000f00 */
        /* <DEDUP_REMOVED lines=15> */
[----:B------:R-:W-:Y:S02]  /*3cd0*/  @!P0 HADD2.F32 R26, -RZ, R32.H1_H1 ;  /* 0x30000020ff1a8230 */ /* 0x000fe40000004100 */
[----:B------:R-:W-:Y:S01]  /*3ce0*/  @!P0 FMUL.FTZ R30, R28, R5 ;  /* 0x000000051c1e8220 */ /* 0x000fe20000410000 */
[--C-:B------:R-:W-:Y:S02]  /*3cf0*/  @!P0 HADD2.F32 R31, -RZ, R33.reuse.H0_H0 ;  /* 0x20000021ff1f8230 */ /* 0x100fe40000004100 */
[-C--:B------:R-:W-:Y:S01]  /*3d00*/  @!P0 FMUL.FTZ R41, R29, R7.reuse ;  /* 0x000000071d298220 */ /* 0x080fe20000410000 */
[----:B------:R-:W-:Y:S02]  /*3d10*/  @!P0 HADD2.F32 R33, -RZ, R33.H1_H1 ;  /* 0x30000021ff218230 */ /* 0x000fe40000004100 */
        /* <DEDUP_REMOVED lines=10> */
[----:B------:R-:W-:Y:S02]  /*3dc0*/  LEA.HI.X R39, R200, R103, R199, 0x1, P4 ;  /* 0x00000067c8277211 */ /* 0x000fe400020f0cc7 */
[----:B------:R-:W-:Y:S02]  /*3dd0*/  @!P0 MOV R21, R36 ;  /* 0x0000002400158202 */ /* 0x000fe40000000f00 */
[----:B------:R-:W-:Y:S02]  /*3de0*/  @!P0 MOV R22, R30 ;  /* 0x0000001e00168202 */ /* 0x000fe40000000f00 */
[----:B------:R-:W-:Y:S05]  /*3df0*/  @!P0 MOV R23, R41 ;  /* 0x0000002900178202 */ /* 0x000fea0000000f00 */
[----:B------:R1:W-:Y:S02]  /*3e00*/  STG.E.128 desc[UR6][R38.64], R20 ;  /* 0x0000001426007986 */ /* 0x0003e4000c101d06 */
.L_x_871:
[----:B------:R-:W-:Y:S05]  /*3e10*/  BSYNC B0 ;  /* 0x0000000000007941 */ /* 0x000fea0003800000 */
.L_x_870:
[----:B------:R-:W-:Y:S04]  /*3e20*/  BSSY B0, `(.L_x_872) ;  /* 0x0000037000007945 */ /* 0x000fe80003800000 */
[----:B------:R-:W-:Y:S05]  /*3e30*/  @P2 BRA `(.L_x_873) ;  /* 0x0000000000d42947 */ /* 0x000fea0003800000 */
[----:B------:R-:W-:Y:S02]  /*3e40*/  LEA R36, P2, R76, R108, 0x1 ;  /* 0x0000006c4c247211 */ /* 0x000fe400078408ff */
[----:B------:R-:W-:Y:S02]  /*3e50*/  ISETP.GE.AND P0, PT, R10, UR4, PT ;  /* 0x000000040a007c0c */ /* 0x000fe4000bf06270 */
[----:B------:R-:W-:Y:S02]  /*3e60*/  LEA.HI.X R37, R76, R109, R75, 0x1, P2 ;  /* 0x0000006d4c257211 */ /* 0x000fe400010f0c4b */
[----:B-1----:R-:W-:Y:S03]  /*3e70*/  LEA R38, P2, R79, R102, 0x1 ;  /* 0x000000664f267211 */ /* 0x002fe600078408ff */
        /* <DEDUP_REMOVED lines=49> */
.L_x_873:
[----:B------:R-:W-:Y:S05]  /*4190*/  BSYNC B0 ;  /* 0x0000000000007941 */ /* 0x000fea0003800000 */
.L_x_872:
[----:B------:R-:W-:Y:S05]  /*41a0*/  @P1 BRA `(.L_x_869) ;  /* 0x0000000000d41947 */ /* 0x000fea0003800000 */
[C---:B------:R-:W-:Y:S02]  /*41b0*/  LEA R36, P1, R84.reuse, R108, 0x1 ;  /* 0x0000006c54247211 */ /* 0x040fe400078208ff */
[----:B------:R-:W-:Y:S02]  /*41c0*/  ISETP.GE.AND P0, PT, R9, UR4, PT ;  /* 0x0000000409007c0c */ /* 0x000fe4000bf06270 */
[----:B------:R-:W-:Y:S02]  /*41d0*/  LEA.HI.X R37, R84, R109, R83, 0x1, P1 ;  /* 0x0000006d54257211 */ /* 0x000fe400008f0c53 */
[----:B-12---:R-:W-:Y:S03]  /*41e0*/  LEA R38, P1, R87, R102, 0x1 ;  /* 0x0000006657267211 */ /* 0x006fe600078208ff */
[----:B---34-:R-:W2:Y:S08]  /*41f0*/  LDG.E.128 R20, desc[UR6][R36.64] ;  /* 0x0000000624147981 */ /* 0x018eb0000c1e1d00 */
[----:B------:R-:W3:Y:S06]  /*4200*/  @!P0 LDG.E.64 R6, desc[UR6][R18.64+0x80] ;  /* 0x0000800612068981 */ /* 0x000eec000c1e1b00 */
[----:B------:R-:W4:Y:S01]  /*4210*/  @!P0 LDG.E.64 R34, desc[UR6][R34.64+0x80] ;  /* 0x0000800622228981 */ /* 0x000f22000c1e1b00 */
[--C-:B---3--:R-:W-:Y:S01]  /*4220*/  @!P0 HADD2.F32 R25, -RZ, R6.reuse.H0_H0 ;  /* 0x20000006ff198230 */ /* 0x108fe20000004100 */
[----:B--2---:R-:W-:Y:S01]  /*4230*/  @!P0 MOV R5, R20 ;  /* 0x0000001400058202 */ /* 0x004fe20000000f00 */
[----:B------:R-:W-:Y:S01]  /*4240*/  @!P0 HADD2.F32 R8, -RZ, R6.H1_H1 ;  /* 0x30000006ff088230 */ /* 0x000fe20000004100 */
[----:B------:R-:W-:Y:S02]  /*4250*/  @!P0 MOV R19, R21 ;  /* 0x0000001500138202 */ /* 0x000fe40000000f00 */
[----:B------:R-:W-:Y:S01]  /*4260*/  @!P0 MOV R18, R22 ;  /* 0x0000001600128202 */ /* 0x000fe20000000f00 */
[--C-:B------:R-:W-:Y:S01]  /*4270*/  @!P0 HADD2.F32 R24, -RZ, R5.reuse.H0_H0 ;  /* 0x20000005ff188230 */ /* 0x100fe20000004100 */
[----:B------:R-:W-:Y:S01]  /*4280*/  @!P0 MOV R6, R23 ;  /* 0x0000001700068202 */ /* 0x000fe20000000f00 */
[----:B------:R-:W-:Y:S02]  /*4290*/  @!P0 HADD2.F32 R27, -RZ, R5.H1_H1 ;  /* 0x30000005ff1b8230 */ /* 0x000fe40000004100 */
[----:B----4-:R-:W-:Y:S02]  /*42a0*/  @!P0 HADD2.F32 R29, -RZ, R34.H0_H0 ;  /* 0x20000022ff1d8230 */ /* 0x010fe40000004100 */
[CC--:B------:R-:W-:Y:S01]  /*42b0*/  @!P0 FMUL.FTZ R0, R24.reuse, R25.reuse ;  /* 0x0000001918008220 */ /* 0x0c0fe20000410000 */
[--C-:B------:R-:W-:Y:S02]  /*42c0*/  @!P0 HADD2.F32 R28, -RZ, R18.reuse.H1_H1 ;  /* 0x30000012ff1c8230 */ /* 0x100fe40000004100 */
[C---:B------:R-:W-:Y:S01]  /*42d0*/  @!P0 FMUL.FTZ R37, R27.reuse, R25 ;  /* 0x000000191b258220 */ /* 0x040fe20000410000 */
[----:B------:R-:W-:Y:S02]  /*42e0*/  @!P0 HADD2.F32 R5, -RZ, R7.H0_H0 ;  /* 0x20000007ff058230 */ /* 0x000fe40000004100 */
[-C--:B------:R-:W-:Y:S01]  /*42f0*/  @!P0 FFMA.FTZ R0, R27, R29.reuse, R0 ;  /* 0x0000001d1b008223 */ /* 0x080fe20000010000 */
[--C-:B------:R-:W-:Y:S02]  /*4300*/  @!P0 HADD2.F32 R27, -RZ, R19.reuse.H1_H1 ;  /* 0x30000013ff1b8230 */ /* 0x100fe40000004100 */
[----:B------:R-:W-:Y:S01]  /*4310*/  @!P0 FFMA.FTZ R37, R24, R29, -R37 ;  /* 0x0000001d18258223 */ /* 0x000fe20000010825 */
[----:B------:R-:W-:Y:S02]  /*4320*/  @!P0 HADD2.F32 R19, -RZ, R19.H0_H0 ;  /* 0x20000013ff138230 */ /* 0x000fe40000004100 */
[----:B------:R-:W-:Y:S01]  /*4330*/  @!P0 FMUL.FTZ R30, R28, R5 ;  /* 0x000000051c1e8220 */ /* 0x000fe20000410000 */
[----:B------:R-:W-:Y:S02]  /*4340*/  @!P0 HADD2.F32 R18, -RZ, R18.H0_H0 ;  /* 0x20000012ff128230 */ /* 0x000fe40000004100 */
[-C--:B------:R-:W-:Y:S01]  /*4350*/  @!P0 FMUL.FTZ R39, R27, R8.reuse ;  /* 0x000000081b278220 */ /* 0x080fe20000410000 */
[----:B------:R-:W-:Y:S01]  /*4360*/  @!P0 F2FP.F16.F32.PACK_AB R37, R0, R37 ;  /* 0x000000250025823e */ /* 0x000fe200000000ff */
[--C-:B------:R-:W-:Y:S02]  /*4370*/  @!P0 HADD2.F32 R29, -RZ, R6.reuse.H1_H1 ;  /* 0x30000006ff1d8230 */ /* 0x100fe40000004100 */
[----:B------:R-:W-:Y:S01]  /*4380*/  @!P0 FMUL.FTZ R2, R19, R8 ;  /* 0x0000000813028220 */ /* 0x000fe20000410000 */
[----:B------:R-:W-:Y:S01]  /*4390*/  @!P0 HADD2.F32 R6, -RZ, R6.H0_H0 ;  /* 0x20000006ff068230 */ /* 0x000fe20000004100 */
[----:B------:R-:W-:Y:S01]  /*43a0*/  @!P0 MOV R20, R37 ;  /* 0x0000002500148202 */ /* 0x000fe20000000f00 */
[----:B------:R-:W-:Y:S02]  /*43b0*/  @!P0 HADD2.F32 R7, -RZ, R7.H1_H1 ;  /* 0x30000007ff078230 */ /* 0x000fe40000004100 */
[----:B------:R-:W-:Y:S01]  /*43c0*/  @!P0 FMUL.FTZ R3, R18, R5 ;  /* 0x0000000512038220 */ /* 0x000fe20000410000 */
[----:B------:R-:W-:Y:S02]  /*43d0*/  @!P0 HADD2.F32 R26, -RZ, R34.H1_H1 ;  /* 0x30000022ff1a8230 */ /* 0x000fe40000004100 */
        /* <DEDUP_REMOVED lines=18> */
.L_x_869:
[----:B------:R-:W-:Y:S05]  /*4500*/  BSYNC B1 ;  /* 0x0000000000017941 */ /* 0x000fea0003800000 */
.L_x_868:
        /* <DEDUP_REMOVED lines=70> */
.L_x_877:
[----:B------:R-:W-:Y:S05]  /*4970*/  BSYNC B0 ;  /* 0x0000000000007941 */ /* 0x000fea0003800000 */
.L_x_876:
        /* <DEDUP_REMOVED lines=55> */
.L_x_879:
[----:B------:R-:W-:Y:S05]  /*4cf0*/  BSYNC B0 ;  /* 0x0000000000007941 */ /* 0x000fea0003800000 */
.L_x_878:
        /* <DEDUP_REMOVED lines=54> */
.L_x_875:
[----:B------:R-:W-:Y:S05]  /*5060*/  BSYNC B1 ;  /* 0x0000000000017941 */ /* 0x000fea0003800000 */
.L_x_874:
        /* <DEDUP_REMOVED lines=17> */
[----:B------:R-:W1:Y:S01]  /*5180*/  LDC.64 R36, c[0x0][0x338] ;  /* 0x0000ce00ff247b82 */ /* 0x000e620000000a00 */
[----:B------:R-:W-:Y:S11]  /*5190*/  ISETP.GE.AND P0, PT, R12, UR4, PT ;  /* 0x000000040c007c0c */ /* 0x000ff6000bf06270 */
[----:B------:R-:W-:Y:S02]  /*51a0*/  @!UPT UIADD3 URZ, URZ, URZ, URZ ;  /* 0x0000003f3f3ff290 */ /* 0x000fe4000fffe03f */
[----:B------:R-:W2:Y:S06]  /*51b0*/  @!P0 LDG.E.64 R26, desc[UR6][R34.64] ;  /* 0x00000006221a8981 */ /* 0x000eac000c1e1b00 */
[----:B------:R-:W5:Y:S01]  /*51c0*/  @!P0 LDG.E.64 R6, desc[UR6][R18.64] ;  /* 0x0000000612068981 */ /* 0x000f62000c1e1b00 */
[----:B-1----:R-:W-:Y:S04]  /*51d0*/  IMAD.WIDE.U32 R38, R36, 0x60, R108 ;  /* 0x0000006024267825 */ /* 0x002fe800078e006c */
[----:B------:R-:W-:Y:S05]  /*51e0*/  IMAD R37, R37, 0x60, RZ ;  /* 0x0000006025257824 */ /* 0x000fea00078e02ff */
[----:B------:R-:W-:Y:S02]  /*51f0*/  IADD3 R39, R39, R37, RZ ;  /* 0x0000002527277210 */ /* 0x000fe40007ffe0ff */
[----:B------:R-:W1:Y:S03]  /*5200*/  LDC.64 R36, c[0x0][0x248] ;  /* 0x00009200ff247b82 */ /* 0x000e660000000a00 */
[----:B---34-:R-:W3:Y:S01]  /*5210*/  LDG.E.128 R20, desc[UR6][R38.64] ;  /* 0x0000000626147981 */ /* 0x018ee2000c1e1d00 */
[----:B-1----:R-:W-:Y:S04]  /*5220*/  IMAD.WIDE.U32 R50, R36, 0x60, R102 ;  /* 0x0000006024327825 */ /* 0x002fe800078e0066 */
[----:B------:R-:W-:Y:S05]  /*5230*/  IMAD R37, R37, 0x60, RZ ;  /* 0x0000006025257824 */ /* 0x000fea00078e02ff */
[----:B------:R-:W-:Y:S01]  /*5240*/  IADD3 R51, R51, R37, RZ ;  /* 0x0000002533337210 */ /* 0x000fe20007ffe0ff */
[--C-:B--2---:R-:W-:Y:S02]  /*5250*/  @!P0 HADD2.F32 R31, -RZ, R27.reuse.H0_H0 ;  /* 0x2000001bff1f8230 */ /* 0x104fe40000004100 */
[----:B------:R-:W-:Y:S02]  /*5260*/  @!P0 HADD2.F32 R33, -RZ, R27.H1_H1 ;  /* 0x3000001bff218230 */ /* 0x000fe40000004100 */
[----:B------:R-:W-:Y:S02]  /*5270*/  @!P0 HADD2.F32 R29, -RZ, R26.H0_H0 ;  /* 0x2000001aff1d8230 */ /* 0x000fe40000004100 */
[--C-:B-----5:R-:W-:Y:S02]  /*5280*/  @!P0 HADD2.F32 R25, -RZ, R6.reuse.H0_H0 ;  /* 0x20000006ff198230 */ /* 0x120fe40000004100 */
[----:B------:R-:W-:Y:S02]  /*5290*/  @!P0 HADD2.F32 R8, -RZ, R6.H1_H1 ;  /* 0x30000006ff088230 */ /* 0x000fe40000004100 */
[----:B------:R-:W-:Y:S01]  /*52a0*/  @!P0 HADD2.F32 R26, -RZ, R26.H1_H1 ;  /* 0x3000001aff1a8230 */ /* 0x000fe20000004100 */
[----:B---3--:R-:W-:Y:S02]  /*52b0*/  @!P0 MOV R5, R20 ;  /* 0x0000001400058202 */ /* 0x008fe40000000f00 */
[----:B------:R-:W-:Y:S03]  /*52c0*/  @!P0 MOV R24, R22 ;  /* 0x0000001600188202 */ /* 0x000fe60000000f00 */
[--C-:B------:R-:W-:Y:S02]  /*52d0*/  @!P0 HADD2.F32 R27, -RZ, R5.reuse.H1_H1 ;  /* 0x30000005ff1b8230 */ /* 0x100fe40000004100 */
[----:B------:R-:W-:Y:S02]  /*52e0*/  @!P0 HADD2.F32 R6, -RZ, R5.H0_H0 ;  /* 0x20000005ff068230 */ /* 0x000fe40000004100 */
[--C-:B------:R-:W-:Y:S02]  /*52f0*/  @!P0 HADD2.F32 R28, -RZ, R24.reuse.H1_H1 ;  /* 0x30000018ff1c8230 */ /* 0x100fe40000004100 */
[CC--:B------:R-:W-:Y:S01]  /*5300*/  @!P0 FMUL.FTZ R39, R27.reuse, R25.reuse ;  /* 0x000000191b278220 */ /* 0x0c0fe20000410000 */
[----:B------:R-:W-:Y:S02]  /*5310*/  @!P0 HADD2.F32 R24, -RZ, R24.H0_H0 ;  /* 0x20000018ff188230 */ /* 0x000fe40000004100 */
[C---:B------:R-:W-:Y:S01]  /*5320*/  @!P0 FMUL.FTZ R0, R6.reuse, R25 ;  /* 0x0000001906008220 */ /* 0x040fe20000410000 */
[----:B------:R-:W-:Y:S01]  /*5330*/  @!P0 MOV R25, R21 ;  /* 0x0000001500198202 */ /* 0x000fe20000000f00 */
[----:B------:R-:W-:Y:S01]  /*5340*/  @!P0 FFMA.FTZ R39, R6, R29, -R39 ;  /* 0x0000001d06278223 */ /* 0x000fe20000010827 */
[----:B------:R-:W-:Y:S01]  /*5350*/  @!P0 MOV R6, R23 ;  /* 0x0000001700068202 */ /* 0x000fe20000000f00 */
[----:B------:R-:W-:Y:S01]  /*5360*/  @!P0 FFMA.FTZ R0, R27, R29, R0 ;  /* 0x0000001d1b008223 */ /* 0x000fe20000010000 */
[----:B------:R-:W-:Y:S02]  /*5370*/  @!P0 HADD2.F32 R5, -RZ, R7.H0_H0 ;  /* 0x20000007ff058230 */ /* 0x000fe40000004100 */
[--C-:B------:R-:W-:Y:S02]  /*5380*/  @!P0 HADD2.F32 R27, -RZ, R25.reuse.H1_H1 ;  /* 0x30000019ff1b8230 */ /* 0x100fe40000004100 */
[----:B------:R-:W-:Y:S01]  /*5390*/  @!P0 F2FP.F16.F32.PACK_AB R39, R0, R39 ;  /* 0x000000270027823e */ /* 0x000fe200000000ff */
[----:B------:R-:W-:Y:S02]  /*53a0*/  @!P0 HADD2.F32 R25, -RZ, R25.H0_H0 ;  /* 0x20000019ff198230 */ /* 0x000fe40000004100 */
[----:B------:R-:W-:Y:S01]  /*53b0*/  @!P0 FMUL.FTZ R3, R24, R5 ;  /* 0x0000000518038220 */ /* 0x000fe20000410000 */
[--C-:B------:R-:W-:Y:S01]  /*53c0*/  @!P0 HADD2.F32 R29, -RZ, R6.reuse.H1_H1 ;  /* 0x30000006ff1d8230 */ /* 0x100fe20000004100 */
[----:B------:R-:W-:Y:S01]  /*53d0*/  @!P0 MOV R20, R39 ;  /* 0x0000002700148202 */ /* 0x000fe20000000f00 */
[----:B------:R-:W-:Y:S02]  /*53e0*/  @!P0 HADD2.F32 R6, -RZ, R6.H0_H0 ;  /* 0x20000006ff068230 */ /* 0x000fe40000004100 */
[-C--:B------:R-:W-:Y:S01]  /*53f0*/  @!P0 FMUL.FTZ R2, R25, R8.reuse ;  /* 0x0000000819028220 */ /* 0x080fe20000410000 */
[----:B------:R-:W-:Y:S02]  /*5400*/  @!P0 HADD2.F32 R7, -RZ, R7.H1_H1 ;  /* 0x30000007ff078230 */ /* 0x000fe40000004100 */
[C---:B------:R-:W-:Y:S01]  /*5410*/  @!P0 FMUL.FTZ R41, R27.reuse, R8 ;  /* 0x000000081b298220 */ /* 0x040fe20000410000 */
[C---:B------:R-:W-:Y:S01]  /*5420*/  @!P0 FMUL.FTZ R30, R28.reuse, R5 ;  /* 0x000000051c1e8220 */ /* 0x040fe20000410000 */
[-C--:B------:R-:W-:Y:S01]  /*5430*/  @!P0 FFMA.FTZ R2, R27, R26.reuse, R2 ;  /* 0x0000001a1b028223 */ /* 0x080fe20000010002 */
[----:B------:R-:W-:Y:S01]  /*5440*/  @!P0 FFMA.FTZ R3, R28, R31, R3 ;  /* 0x0000001f1c038223 */ /* 0x000fe20000010003 */
[-C--:B------:R-:W-:Y:S01]  /*5450*/  @!P0 FMUL.FTZ R43, R29, R7.reuse ;  /* 0x000000071d2b8220 */ /* 0x080fe20000410000 */
[----:B------:R-:W-:Y:S01]  /*5460*/  @!P0 FMUL.FTZ R4, R6, R7 ;  /* 0x0000000706048220 */ /* 0x000fe20000410000 */
        /* <DEDUP_REMOVED lines=11> */
.L_x_883:
[----:B------:R-:W-:Y:S05]  /*5520*/  BSYNC B0 ;  /* 0x0000000000007941 */ /* 0x000fea0003800000 */
.L_x_882:
[----:B------:R-:W-:Y:S04]  /*5530*/  BSSY B0, `(.L_x_884) ;  /* 0x0000037000007945 */ /* 0x000fe80003800000 */
[----:B------:R-:W-:Y:S05]  /*5540*/  @P2 BRA `(.L_x_885) ;  /* 0x0000000000d42947 */ /* 0x000fea0003800000 */
[----:B------:R-:W-:Y:S02]  /*5550*/  LEA R36, P2, R92, R108, 0x1 ;  /* 0x0000006c5c247211 */ /* 0x000fe400078408ff */
[----:B------:R-:W-:Y:S02]  /*5560*/  ISETP.GE.AND P0, PT, R10, UR4, PT ;  /* 0x000000040a007c0c */ /* 0x000fe4000bf06270 */
[----:B------:R-:W-:Y:S02]  /*5570*/  LEA.HI.X R37, R92, R109, R91, 0x1, P2 ;  /* 0x0000006d5c257211 */ /* 0x000fe400010f0c5b */
[----:B------:R-:W-:Y:S03]  /*5580*/  LEA R38, P2, R94, R102, 0x1 ;  /* 0x000000665e267211 */ /* 0x000fe600078408ff */
[----:B-1-34-:R-:W2:Y:S08]  /*5590*/  LDG.E.128 R20, desc[UR6][R36.64] ;  /* 0x0000000624147981 */ /* 0x01aeb0000c1e1d00 */
        /* <DEDUP_REMOVED lines=48> */
.L_x_885:
[----:B------:R-:W-:Y:S05]  /*58a0*/  BSYNC B0 ;  /* 0x0000000000007941 */ /* 0x000fea0003800000 */
.L_x_884:
[----:B------:R-:W-:Y:S05]  /*58b0*/  @P1 BRA `(.L_x_881) ;  /* 0x0000000000d41947 */ /* 0x000fea0003800000 */
[C---:B------:R-:W-:Y:S02]  /*58c0*/  LEA R36, P1, R96.reuse, R108, 0x1 ;  /* 0x0000006c60247211 */ /* 0x040fe400078208ff */
[----:B------:R-:W-:Y:S02]  /*58d0*/  ISETP.GE.AND P0, PT, R9, UR4, PT ;  /* 0x0000000409007c0c */ /* 0x000fe4000bf06270 */
[----:B------:R-:W-:Y:S02]  /*58e0*/  LEA.HI.X R37, R96, R109, R95, 0x1, P1 ;  /* 0x0000006d60257211 */ /* 0x000fe400008f0c5f */
[----:B--2---:R-:W-:Y:S03]  /*58f0*/  LEA R38, P1, R98, R102, 0x1 ;  /* 0x0000006662267211 */ /* 0x004fe600078208ff */
[----:B-1-34-:R-:W2:Y:S08]  /*5900*/  LDG.E.128 R20, desc[UR6][R36.64] ;  /* 0x0000000624147981 */ /* 0x01aeb0000c1e1d00 */
        /* <DEDUP_REMOVED lines=48> */
.L_x_881:
[----:B------:R-:W-:Y:S05]  /*5c10*/  BSYNC B1 ;  /* 0x0000000000017941 */ /* 0x000fea0003800000 */
.L_x_880:
[----:B------:R-:W5:Y:S01]  /*5c20*/  LDC R3, c[0x0][0x2e0] ;  /* 0x0000b800ff037b82 */ /* 0x000f620000000800 */
[----:B------:R-:W-:Y:S01]  /*5c30*/  UMOV UR4, UR24 ;  /* 0x0000001800047c82 */ /* 0x000fe20008000000 */
[----:B-----5:R-:W-:Y:S05]  /*5c40*/  IMAD.U32 R3, R3, -0x20, RZ ;  /* 0xffffffe003037824 */ /* 0x020fea00078e00ff */
[C---:B------:R-:W-:Y:S02]  /*5c50*/  LEA R48, P1, R3.reuse, R48, 0x1 ;  /* 0x0000003003307211 */ /* 0x040fe400078208ff */
[C---:B------:R-:W-:Y:S02]  /*5c60*/  LEA R16, P0, R3.reuse, R16, 0x1 ;  /* 0x0000001003107211 */ /* 0x040fe400078008ff */
[C---:B------:R-:W-:Y:S02]  /*5c70*/  LEA.HI.X.SX32 R49, R3.reuse, R49, 0x1, P1 ;  /* 0x0000003103317211 */ /* 0x040fe400008f0eff */
[----:B------:R-:W-:Y:S01]  /*5c80*/  LEA.HI.X.SX32 R17, R3, R17, 0x1, P0 ;  /* 0x0000001103117211 */ /* 0x000fe200000f0eff */
[----:B------:R-:W-:Y:S08]  /*5c90*/  BRA `(.L_x_886) ;  /* 0x0000005000b87947 */ /* 0x000ff00003800000 */
.L_x_861:
[----:B------:R-:W-:Y:S04]  /*5ca0*/  BSSY B2, `(.L_x_887) ;  /* 0x0000123000027945 */ /* 0x000fe80003800000 */
[----:B------:R-:W-:Y:S05]  /*5cb0*/  @!P4 BRA `(.L_x_888) ;  /* 0x000000100084c947 */ /* 0x000fea0003800000 */
[----:B------:R-:W3:Y:S01]  /*5cc0*/  LDC R165, c[0x0][0x2d0] ;  /* 0x0000b400ffa57b82 */ /* 0x000ee20000000800 */
[----:B------:R-:W-:Y:S01]  /*5cd0*/  BSSY B1, `(.L_x_889) ;  /* 0x000005f000017945 */ /* 0x000fe20003800000 */
[----:B---3--:R-:W-:Y:S11]  /*5ce0*/  ISETP.GE.AND P0, PT, R12, R165, PT ;  /* 0x000000a50c00720c */ /* 0x008ff60003f06270 */
[----:B------:R-:W-:Y:S02]  /*5cf0*/  @!UPT UIADD3 URZ, URZ, URZ, URZ ;  /* 0x0000003f3f3ff290 */ /* 0x000fe4000fffe03f */
[----:B------:R-:W-:Y:S05]  /*5d00*/  @P0 BRA `(.L_x_890) ;  /* 0x00000004006c0947 */ /* 0x000fea0003800000 */
[----:B------:R3:W5:Y:S01]  /*5d10*/  LDG.E.128 R52, desc[UR6][R108.64] ;  /* 0x000000066c347981 */ /* 0x000762000c1e1d00 */
[----:B------:R-:W-:Y:S01]  /*5d20*/  ISETP.GE.AND P0, PT, R12, UR4, PT ;  /* 0x000000040c007c0c */ /* 0x000fe2000bf06270 */
[----:B------:R-:W-:Y:S11]  /*5d30*/  BSSY B0, `(.L_x_891) ;  /* 0x0000057000007945 */ /* 0x000ff60003800000 */
[----:B------:R-:W-:Y:S01]  /*5d40*/  @!UPT UIADD3 URZ, URZ, URZ, URZ ;  /* 0x0000003f3f3ff290 */ /* 0x000fe2000fffe03f */
[----:B------:R-:W-:Y:S05]  /*5d50*/  @P0 BRA `(.L_x_892) ;  /* 0x0000000400500947 */ /* 0x000fea0003800000 */
[--C-:B-----5:R-:W-:Y:S01]  /*5d60*/  HADD2.F32 R31, -RZ, R52.reuse.H0_H0 ;  /* 0x20000034ff1f7230 */ /* 0x120fe20000004100 */
[----:B------:R-:W-:Y:S01]  /*5d70*/  ULEA.HI UR27, UR4, UR4, URZ, 0x1 ;  /* 0x00000004041b7291 */ /* 0x000fe2000f8f083f */
[----:B------:R-:W-:Y:S01]  /*5d80*/  HADD2.F32 R35, -RZ, R52.H1_H1 ;  /* 0x30000034ff237230 */ /* 0x000fe20000004100 */
[----:B------:R-:W-:Y:S01]  /*5d90*/  MOV R59, RZ ;  /* 0x000000ff003b7202 */ /* 0x000fe20000000f00 */
[----:B------:R-:W-:Y:S01]  /*5da0*/  HADD2.F32 R36, -RZ, R53.H0_H0 ;  /* 0x20000035ff247230 */ /* 0x000fe20000004100 */
[----:B------:R-:W-:Y:S01]  /*5db0*/  USHF.R.S32.HI UR27, URZ, 0x1, UR27 ;  /* 0x000000013f1b7899 */ /* 0x000fe2000801141b */
[----:B------:R-:W-:Y:S02]  /*5dc0*/  MOV R57, RZ ;  /* 0x000000ff00397202 */ /* 0x000fe40000000f00 */
[----:B------:R-:W-:Y:S02]  /*5dd0*/  MOV R44, R54 ;  /* 0x00000036002c7202 */ /* 0x000fe40000000f00 */
[----:B------:R-:W-:Y:S02]  /*5de0*/  MOV R51, R55 ;  /* 0x0000003700337202 */ /* 0x000fe40000000f00 */
[----:B------:R-:W-:Y:S02]  /*5df0*/  ISETP.GE.AND P2, PT, R12, UR27, PT ;  /* 0x0000001b0c007c0c */ /* 0x000fe4000bf46270 */
[----:B------:R-:W-:Y:S11]  /*5e00*/  MOV R167, UR27 ;  /* 0x0000001b00a77c02 */ /* 0x000ff60008000f00 */
[----:B------:R-:W-:Y:S02]  /*5e10*/  @P2 IADD3 R59, RZ, -UR27, RZ ;  /* 0x8000001bff3b2c10 */ /* 0x000fe4000fffe0ff */
[----:B------:R-:W-:Y:S02]  /*5e20*/  @P2 IADD3 R57, RZ, -UR27, RZ ;  /* 0x8000001bff392c10 */ /* 0x000fe4000fffe0ff */
[C---:B------:R-:W-:Y:S02]  /*5e30*/  LEA R40, P0, R59.reuse, R112, 0x1 ;  /* 0x000000703b287211 */ /* 0x040fe400078008ff */
[----:B------:R-:W-:Y:S02]  /*5e40*/  @P2 IADD3 R167, RZ, -UR27, RZ ;  /* 0x8000001bffa72c10 */ /* 0x000fe4000fffe0ff */
[----:B------:R-:W-:Y:S02]  /*5e50*/  LEA.HI.X.SX32 R41, R59, R113, 0x1, P0 ;  /* 0x000000713b297211 */ /* 0x000fe400000f0eff */
[----:B-12---:R-:W-:Y:S02]  /*5e60*/  LEA R20, P1, R167, R108, 0x1 ;  /* 0x0000006ca7147211 */ /* 0x006fe400078208ff */
[----:B------:R-:W-:Y:S02]  /*5e70*/  LEA R58, P0, R57, R110, 0x1 ;  /* 0x0000006e393a7211 */ /* 0x000fe400078008ff */
[----:B------:R-:W-:Y:S01]  /*5e80*/  LEA.HI.X.SX32 R21, R167, R109, 0x1, P1 ;  /* 0x0000006da7157211 */ /* 0x000fe200008f0eff */
[----:B------:R-:W2:Y:S01]  /*5e90*/  LDG.E.128 R40, desc[UR6][R40.64] ;  /* 0x0000000628287981 */ /* 0x000ea2000c1e1d00 */
[----:B------:R-:W-:Y:S07]  /*5ea0*/  LEA.HI.X.SX32 R59, R57, R111, 0x1, P0 ;  /* 0x0000006f393b7211 */ /* 0x000fee00000f0eff */
[----:B------:R-:W4:Y:S08]  /*5eb0*/  LDG.E.128 R24, desc[UR6][R20.64] ;  /* 0x0000000614187981 */ /* 0x000f30000c1e1d00 */
[----:B------:R-:W3:Y:S01]  /*5ec0*/  LDG.E.128 R56, desc[UR6][R58.64] ;  /* 0x000000063a387981 */ /* 0x000ee2000c1e1d00 */
[--C-:B--2---:R-:W-:Y:S02]  /*5ed0*/  HADD2.F32 R33, -RZ, R40.reuse.H0_H0 ;  /* 0x20000028ff217230 */ /* 0x104fe40000004100 */
[----:B------:R-:W-:Y:S02]  /*5ee0*/  HADD2.F32 R34, -RZ, R40.H1_H1 ;  /* 0x30000028ff227230 */ /* 0x000fe40000004100 */
[--C-:B------:R-:W-:Y:S02]  /*5ef0*/  HADD2.F32 R37, -RZ, R41.reuse.H0_H0 ;  /* 0x20000029ff257230 */ /* 0x100fe40000004100 */
[----:B------:R-:W-:Y:S02]  /*5f00*/  HADD2.F32 R38, -RZ, R41.H1_H1 ;  /* 0x30000029ff267230 */ /* 0x000fe40000004100 */
[--C-:B------:R-:W-:Y:S01]  /*5f10*/  HADD2.F32 R39, -RZ, R42.reuse.H0_H0 ;  /* 0x2000002aff277230 */ /* 0x100fe20000004100 */
[----:B----4-:R-:W-:Y:S01]  /*5f20*/  MOV R18, R24 ;  /* 0x0000001800127202 */ /* 0x010fe20000000f00 */
[----:B------:R-:W-:Y:S01]  /*5f30*/  HADD2.F32 R40, -RZ, R42.H1_H1 ;  /* 0x3000002aff287230 */ /* 0x000fe20000004100 */
[----:B------:R-:W-:Y:S01]  /*5f40*/  MOV R21, R27 ;  /* 0x0000001b00157202 */ /* 0x000fe20000000f00 */
[----:B------:R-:W-:Y:S01]  /*5f50*/  HADD2.F32 R41, -RZ, R43.H0_H0 ;  /* 0x2000002bff297230 */ /* 0x000fe20000004100 */
[----:B------:R-:W-:Y:S01]  /*5f60*/  MOV R23, R25 ;  /* 0x0000001900177202 */ /* 0x000fe20000000f00 */
[----:B------:R-:W-:Y:S01]  /*5f70*/  HADD2.F32 R32, -RZ, R18.H0_H0 ;  /* 0x20000012ff207230 */ /* 0x000fe20000004100 */
[----:B------:R-:W-:Y:S01]  /*5f80*/  MOV R28, R26 ;  /* 0x0000001a001c7202 */ /* 0x000fe20000000f00 */
[--C-:B---3--:R-:W-:Y:S02]  /*5f90*/  HADD2.F32 R27, -RZ, R56.reuse.H0_H0 ;  /* 0x20000038ff1b7230 */ /* 0x108fe40000004100 */
[----:B------:R-:W-:Y:S02]  /*5fa0*/  HADD2.F32 R25, -RZ, R56.H1_H1 ;  /* 0x30000038ff197230 */ /* 0x000fe40000004100 */
[--C-:B------:R-:W-:Y:S02]  /*5fb0*/  HADD2.F32 R26, -RZ, R57.reuse.H0_H0 ;  /* 0x20000039ff1a7230 */ /* 0x100fe40000004100 */
[----:B------:R-:W-:Y:S01]  /*5fc0*/  @!P2 FADD.FTZ R27, -R27, -RZ ;  /* 0x800000ff1b1ba221 */ /* 0x000fe20000010100 */
[----:B------:R-:W-:Y:S02]  /*5fd0*/  HADD2.F32 R20, -RZ, R58.H1_H1 ;  /* 0x3000003aff147230 */ /* 0x000fe40000004100 */
[----:B------:R-:W-:Y:S01]  /*5fe0*/  @!P2 FADD.FTZ R25, -R25, -RZ ;  /* 0x800000ff1919a221 */ /* 0x000fe20000010100 */
[----:B------:R-:W-:Y:S02]  /*5ff0*/  HADD2.F32 R30, -RZ, R18.H1_H1 ;  /* 0x30000012ff1e7230 */ /* 0x000fe40000004100 */
[----:B------:R-:W-:Y:S01]  /*6000*/  FMUL.FTZ R0, R32, R27 ;  /* 0x0000001b20007220 */ /* 0x000fe20000410000 */
[----:B------:R-:W-:Y:S02]  /*6010*/  HADD2.F32 R24, -RZ, R57.H1_H1 ;  /* 0x30000039ff187230 */ /* 0x000fe40000004100 */
[----:B------:R-:W-:Y:S01]  /*6020*/  @!P2 FADD.FTZ R26, -R26, -RZ ;  /* 0x800000ff1a1aa221 */ /* 0x000fe20000010100 */
[--C-:B------:R-:W-:Y:S02]  /*6030*/  HADD2.F32 R29, -RZ, R23.reuse.H0_H0 ;  /* 0x20000017ff1d7230 */ /* 0x100fe40000004100 */
[----:B------:R-:W-:Y:S01]  /*6040*/  @!P2 FADD.FTZ R20, -R20, -RZ ;  /* 0x800000ff1414a221 */ /* 0x000fe20000010100 */
[----:B------:R-:W-:Y:S02]  /*6050*/  HADD2.F32 R27, -RZ, R23.H1_H1 ;  /* 0x30000017ff1b7230 */ /* 0x000fe40000004100 */
[----:B------:R-:W-:Y:S01]  /*6060*/  FMUL.FTZ R2, R30, R25 ;  /* 0x000000191e027220 */ /* 0x000fe20000410000 */
[----:B------:R-:W-:Y:S02]  /*6070*/  HADD2.F32 R22, -RZ, R58.H0_H0 ;  /* 0x2000003aff167230 */ /* 0x000fe40000004100 */
[----:B------:R-:W-:Y:S01]  /*6080*/  @!P2 FADD.FTZ R24, -R24, -RZ ;  /* 0x800000ff1818a221 */ /* 0x000fe20000010100 */
[--C-:B------:R-:W-:Y:S02]  /*6090*/  HADD2.F32 R23, -RZ, R28.reuse.H1_H1 ;  /* 0x3000001cff177230 */ /* 0x100fe40000004100 */
[----:B------:R-:W-:Y:S01]  /*60a0*/  FMUL.FTZ R3, R29, R26 ;  /* 0x0000001a1d037220 */ /* 0x000fe20000410000 */
[--C-:B------:R-:W-:Y:S02]  /*60b0*/  HADD2.F32 R19, -RZ, R59.reuse.H0_H0 ;  /* 0x2000003bff137230 */ /* 0x100fe40000004100 */
[----:B------:R-:W-:Y:S01]  /*60c0*/  @!P2 FADD.FTZ R22, -R22, -RZ ;  /* 0x800000ff1616a221 */ /* 0x000fe20000010100 */
[----:B------:R-:W-:Y:S02]  /*60d0*/  HADD2.F32 R18, -RZ, R59.H1_H1 ;  /* 0x3000003bff127230 */ /* 0x000fe40000004100 */
[----:B------:R-:W-:Y:S01]  /*60e0*/  FMUL.FTZ R6, R23, R20 ;  /* 0x0000001417067220 */ /* 0x000fe20000410000 */
[----:B------:R-:W-:Y:S02]  /*60f0*/  HADD2.F32 R25, -RZ, R28.H0_H0 ;  /* 0x2000001cff197230 */ /* 0x000fe40000004100 */
[----:B------:R-:W-:Y:S01]  /*6100*/  FFMA.FTZ R0, R31, R33, R0 ;  /* 0x000000211f007223 */ /* 0x000fe20000010000 */
[--C-:B------:R-:W-:Y:S02]  /*6110*/  HADD2.F32 R20, -RZ, R21.reuse.H0_H0 ;  /* 0x20000015ff147230 */ /* 0x100fe40000004100 */
[----:B------:R-:W-:Y:S01]  /*6120*/  @!P2 FADD.FTZ R19, -R19, -RZ ;  /* 0x800000ff1313a221 */ /* 0x000fe20000010100 */
[----:B------:R-:W-:Y:S02]  /*6130*/  HADD2.F32 R21, -RZ, R21.H1_H1 ;  /* 0x30000015ff157230 */ /* 0x000fe40000004100 */
[----:B------:R-:W-:Y:S01]  /*6140*/  FFMA.FTZ R2, R35, R34, R2 ;  /* 0x0000002223027223 */ /* 0x000fe20000010002 */
[----:B------:R-:W-:Y:S02]  /*6150*/  HADD2.F32 R31, -RZ, R53.H1_H1 ;  /* 0x30000035ff1f7230 */ /* 0x000fe40000004100 */
[----:B------:R-:W-:Y:S01]  /*6160*/  FMUL.FTZ R4, R27, R24 ;  /* 0x000000181b047220 */ /* 0x000fe20000410000 */
[----:B------:R-:W-:Y:S01]  /*6170*/  @!P2 FADD.FTZ R18, -R18, -RZ ;  /* 0x800000ff1212a221 */ /* 0x000fe20000010100 */
[--C-:B------:R-:W-:Y:S02]  /*6180*/  HADD2.F32 R34, -RZ, R44.reuse.H0_H0 ;  /* 0x2000002cff227230 */ /* 0x100fe40000004100 */
[----:B------:R-:W-:Y:S01]  /*6190*/  FMUL.FTZ R5, R25, R22 ;  /* 0x0000001619057220 */ /* 0x000fe20000410000 */
[----:B------:R-:W-:Y:S01]  /*61a0*/  FFMA.FTZ R3, R36, R37, R3 ;  /* 0x0000002524037223 */ /* 0x000fe20000010003 */
[----:B------:R-:W-:Y:S01]  /*61b0*/  F2FP.F16.F32.PACK_AB R52, R2, R0 ;  /* 0x000000000234723e */ /* 0x000fe200000000ff */
[----:B------:R-:W-:Y:S02]  /*61c0*/  HADD2.F32 R33, -RZ, R44.H1_H1 ;  /* 0x3000002cff217230 */ /* 0x000fe40000004100 */
[----:B------:R-:W-:Y:S01]  /*61d0*/  FMUL.FTZ R7, R20, R19 ;  /* 0x0000001314077220 */ /* 0x000fe20000410000 */
[----:B------:R-:W-:Y:S02]  /*61e0*/  HADD2.F32 R36, -RZ, R51.H0_H0 ;  /* 0x20000033ff247230 */ /* 0x000fe40000004100 */
[----:B------:R-:W-:Y:S01]  /*61f0*/  FMUL.FTZ R8, R21, R18 ;  /* 0x0000001215087220 */ /* 0x000fe20000410000 */
[----:B------:R-:W-:Y:S02]  /*6200*/  HADD2.F32 R42, -RZ, R43.H1_H1 ;  /* 0x3000002bff2a7230 */ /* 0x000fe40000004100 */
[----:B------:R-:W-:Y:S01]  /*6210*/  FFMA.FTZ R4, R31, R38, R4 ;  /* 0x000000261f047223 */ /* 0x000fe20000010004 */
[----:B------:R-:W-:Y:S02]  /*6220*/  HADD2.F32 R35, -RZ, R51.H1_H1 ;  /* 0x30000033ff237230 */ /* 0x000fe40000004100 */
[----:B------:R-:W-:Y:S01]  /*6230*/  FFMA.FTZ R5, R34, R39, R5 ;  /* 0x0000002722057223 */ /* 0x000fe20000010005 */
[----:B------:R-:W-:Y:S01]  /*6240*/  FFMA.FTZ R6, R33, R40, R6 ;  /* 0x0000002821067223 */ /* 0x000fe20000010006 */
[----:B------:R-:W-:Y:S01]  /*6250*/  FFMA.FTZ R7, R36, R41, R7 ;  /* 0x0000002924077223 */ /* 0x000fe20000010007 */
[----:B------:R-:W-:Y:S01]  /*6260*/  F2FP.F16.F32.PACK_AB R53, R4, R3 ;  /* 0x000000030435723e */ /* 0x000fe200000000ff */
[----:B------:R-:W-:Y:S02]  /*6270*/  FFMA.FTZ R8, R35, R42, R8 ;  /* 0x0000002a23087223 */ /* 0x000fe40000010008 */
[----:B------:R-:W-:Y:S03]  /*6280*/  F2FP.F16.F32.PACK_AB R54, R6, R5 ;  /* 0x000000050636723e */ /* 0x000fe600000000ff */
[----:B------:R-:W-:Y:S02]  /*6290*/  F2FP.F16.F32.PACK_AB R55, R8, R7 ;  /* 0x000000070837723e */ /* 0x000fe400000000ff */
.L_x_892:
[----:B------:R-:W-:Y:S05]  /*62a0*/  BSYNC B0 ;  /* 0x0000000000007941 */ /* 0x000fea0003800000 */
.L_x_891:
[----:B-----5:R4:W-:Y:S02]  /*62b0*/  STG.E.128 desc[UR6][R102.64], R52 ;  /* 0x0000003466007986 */ /* 0x0209e4000c101d06 */
.L_x_890:
[----:B------:R-:W-:Y:S05]  /*62c0*/  BSYNC B1 ;  /* 0x0000000000017941 */ /* 0x000fea0003800000 */
.L_x_889:
[----:B------:R-:W-:Y:S01]  /*62d0*/  ISETP.GE.AND P0, PT, R10, R165, PT ;  /* 0x000000a50a00720c */ /* 0x000fe20003f06270 */
[----:B------:R-:W-:Y:S11]  /*62e0*/  BSSY B1, `(.L_x_893) ;  /* 0x000005f000017945 */ /* 0x000ff60003800000 */
[----:B------:R-:W-:Y:S01]  /*62f0*/  @!UPT UIADD3 URZ, URZ, URZ, URZ ;  /* 0x0000003f3f3ff290 */ /* 0x000fe2000fffe03f */
[----:B------:R-:W-:Y:S05]  /*6300*/  @P0 BRA `(.L_x_894) ;  /* 0x0000000400700947 */ /* 0x000fea0003800000 */
[----:B------:R-:W-:Y:S01]  /*6310*/  ISETP.GE.AND P0, PT, R10, UR4, PT ;  /* 0x000000040a007c0c */ /* 0x000fe2000bf06270 */
[----:B----4-:R4:W5:Y:S01]  /*6320*/  LDG.E.128 R52, desc[UR6][R108.64+0x80] ;  /* 0x000080066c347981 */ /* 0x010962000c1e1d00 */
[----:B------:R-:W-:Y:S01]  /*6330*/  IADD3 R168, P1, R108, 0x80, RZ ;  /* 0x000000806ca87810 */ /* 0x000fe20007f3e0ff */
[----:B------:R-:W-:Y:S04]  /*6340*/  BSSY B0, `(.L_x_895) ;  /* 0x0000057000007945 */ /* 0x000fe80003800000 */
[----:B------:R-:W-:Y:S06]  /*6350*/  IMAD.X R169, RZ, RZ, R109, P1 ;  /* 0x000000ffffa97224 */ /* 0x000fec00008e066d */
        /* <DEDUP_REMOVED lines=17> */
[C---:B-12---:R-:W-:Y:S02]  /*6470*/  LEA R20, P1, R50.reuse, R168, 0x1 ;  /* 0x000000a832147211 */ /* 0x046fe400078208ff */
[C---:B------:R-:W-:Y:S02]  /*6480*/  LEA R58, P0, R57.reuse, R110, 0x1 ;  /* 0x0000006e393a7211 */ /* 0x040fe400078008ff */
[----:B------:R-:W-:Y:S01]  /*6490*/  LEA.HI.X.SX32 R21, R50, R169, 0x1, P1 ;  /* 0x000000a932157211 */ /* 0x000fe200008f0eff */
[----:B------:R-:W2:Y:S01]  /*64a0*/  LDG.E.128 R40, desc[UR6][R40.64+0x80] ;  /* 0x0000800628287981 */ /* 0x000ea2000c1e1d00 */
[----:B------:R-:W-:Y:S07]  /*64b0*/  LEA.HI.X.SX32 R59, R57, R111, 0x1, P0 ;  /* 0x0000006f393b7211 */ /* 0x000fee00000f0eff */
[----:B------:R-:W3:Y:S08]  /*64c0*/  LDG.E.128 R24, desc[UR6][R20.64] ;  /* 0x0000000614187981 */ /* 0x000ef0000c1e1d00 */
[----:B------:R-:W4:Y:S01]  /*64d0*/  LDG.E.128 R56, desc[UR6][R58.64+0x80] ;  /* 0x000080063a387981 */ /* 0x000f22000c1e1d00 */
[--C-:B--2---:R-:W-:Y:S02]  /*64e0*/  HADD2.F32 R33, -RZ, R40.reuse.H0_H0 ;  /* 0x20000028ff217230 */ /* 0x104fe40000004100 */
[----:B------:R-:W-:Y:S02]  /*64f0*/  HADD2.F32 R34, -RZ, R40.H1_H1 ;  /* 0x30000028ff227230 */ /* 0x000fe40000004100 */
[--C-:B------:R-:W-:Y:S02]  /*6500*/  HADD2.F32 R37, -RZ, R41.reuse.H0_H0 ;  /* 0x20000029ff257230 */ /* 0x100fe40000004100 */
[----:B------:R-:W-:Y:S02]  /*6510*/  HADD2.F32 R38, -RZ, R41.H1_H1 ;  /* 0x30000029ff267230 */ /* 0x000fe40000004100 */
[--C-:B------:R-:W-:Y:S01]  /*6520*/  HADD2.F32 R39, -RZ, R42.reuse.H0_H0 ;  /* 0x2000002aff277230 */ /* 0x100fe20000004100 */
[----:B---3--:R-:W-:Y:S01]  /*6530*/  MOV R18, R24 ;  /* 0x0000001800127202 */ /* 0x008fe20000000f00 */
[----:B------:R-:W-:Y:S01]  /*6540*/  HADD2.F32 R40, -RZ, R42.H1_H1 ;  /* 0x3000002aff287230 */ /* 0x000fe20000004100 */
[----:B------:R-:W-:Y:S01]  /*6550*/  MOV R21, R27 ;  /* 0x0000001b00157202 */ /* 0x000fe20000000f00 */
[----:B------:R-:W-:Y:S01]  /*6560*/  HADD2.F32 R41, -RZ, R43.H0_H0 ;  /* 0x2000002bff297230 */ /* 0x000fe20000004100 */
[----:B------:R-:W-:Y:S01]  /*6570*/  MOV R23, R25 ;  /* 0x0000001900177202 */ /* 0x000fe20000000f00 */
[----:B------:R-:W-:Y:S01]  /*6580*/  HADD2.F32 R32, -RZ, R18.H0_H0 ;  /* 0x20000012ff207230 */ /* 0x000fe20000004100 */
[----:B------:R-:W-:Y:S01]  /*6590*/  MOV R28, R26 ;  /* 0x0000001a001c7202 */ /* 0x000fe20000000f00 */
[--C-:B----4-:R-:W-:Y:S02]  /*65a0*/  HADD2.F32 R27, -RZ, R56.reuse.H0_H0 ;  /* 0x20000038ff1b7230 */ /* 0x110fe40000004100 */
        /* <DEDUP_REMOVED lines=48> */
.L_x_896:
[----:B------:R-:W-:Y:S05]  /*68b0*/  BSYNC B0 ;  /* 0x0000000000007941 */ /* 0x000fea0003800000 */
.L_x_895:
[----:B-----5:R1:W-:Y:S02]  /*68c0*/  STG.E.128 desc[UR6][R102.64+0x80], R52 ;  /* 0x0000803466007986 */ /* 0x0203e4000c101d06 */
.L_x_894:
[----:B------:R-:W-:Y:S05]  /*68d0*/  BSYNC B1 ;  /* 0x0000000000017941 */ /* 0x000fea0003800000 */
.L_x_893:
[----:B------:R-:W-:Y:S11]  /*68e0*/  ISETP.GE.AND P0, PT, R9, R165, PT ;  /* 0x000000a50900720c */ /* 0x000ff60003f06270 */
[----:B------:R-:W-:Y:S02]  /*68f0*/  @!UPT UIADD3 URZ, URZ, URZ, URZ ;  /* 0x0000003f3f3ff290 */ /* 0x000fe4000fffe03f */
[----:B------:R-:W-:Y:S05]  /*6900*/  @P0 BRA `(.L_x_888) ;  /* 0x0000000400700947 */ /* 0x000fea0003800000 */
[----:B------:R-:W-:Y:S01]  /*6910*/  ISETP.GE.AND P0, PT, R9, UR4, PT ;  /* 0x0000000409007c0c */ /* 0x000fe2000bf06270 */
[----:B-1--4-:R1:W5:Y:S01]  /*6920*/  LDG.E.128 R52, desc[UR6][R108.64+0x100] ;  /* 0x000100066c347981 */ /* 0x012362000c1e1d00 */
        /* <DEDUP_REMOVED lines=20> */
[C---:B--2---:R-:W-:Y:S02]  /*6a70*/  LEA R20, P1, R50.reuse, R168, 0x1 ;  /* 0x000000a832147211 */ /* 0x044fe400078208ff */
[C---:B------:R-:W-:Y:S02]  /*6a80*/  LEA R58, P0, R57.reuse, R110, 0x1 ;  /* 0x0000006e393a7211 */ /* 0x040fe400078008ff */
        /* <DEDUP_REMOVED lines=66> */
.L_x_898:
[----:B------:R-:W-:Y:S05]  /*6eb0*/  BSYNC B0 ;  /* 0x0000000000007941 */ /* 0x000fea0003800000 */
.L_x_897:
[----:B-----5:R4:W-:Y:S02]  /*6ec0*/  STG.E.128 desc[UR6][R102.64+0x100], R52 ;  /* 0x0001003466007986 */ /* 0x0209e4000c101d06 */
.L_x_888:
[----:B------:R-:W-:Y:S05]  /*6ed0*/  BSYNC B2 ;  /* 0x0000000000027941 */ /* 0x000fea0003800000 */
.L_x_887:
[C---:B------:R-:W-:Y:S01]  /*6ee0*/  ISETP.GE.AND P0, PT, R67.reuse, R166, PT ;  /* 0x000000a64300720c */ /* 0x040fe20003f06270 */
[----:B------:R-:W-:Y:S03]  /*6ef0*/  BSSY B2, `(.L_x_899) ;  /* 0x0000132000027945 */ /* 0x000fe60003800000 */
[----:B------:R-:W-:Y:S11]  /*6f00*/  ISETP.GE.AND P0, PT, R67, R164, !P0 ;  /* 0x000000a44300720c */ /* 0x000ff60004706270 */
[----:B------:R-:W-:Y:S02]  /*6f10*/  @!UPT UIADD3 URZ, URZ, URZ, URZ ;  /* 0x0000003f3f3ff290 */ /* 0x000fe4000fffe03f */
[----:B------:R-:W-:Y:S05]  /*6f20*/  @!P0 BRA `(.L_x_900) ;  /* 0x0000001000b88947 */ /* 0x000fea0003800000 */
[----:B------:R-:W5:Y:S01]  /*6f30*/  LDC R165, c[0x0][0x2d0] ;  /* 0x0000b400ffa57b82 */ /* 0x000f620000000800 */
[----:B------:R-:W-:Y:S01]  /*6f40*/  BSSY B1, `(.L_x_901) ;  /* 0x0000064000017945 */ /* 0x000fe20003800000 */
[----:B-----5:R-:W-:Y:S11]  /*6f50*/  ISETP.GE.AND P0, PT, R12, R165, PT ;  /* 0x000000a50c00720c */ /* 0x020ff60003f06270 */
[----:B------:R-:W-:Y:S02]  /*6f60*/  @!UPT UIADD3 URZ, URZ, URZ, URZ ;  /* 0x0000003f3f3ff290 */ /* 0x000fe4000fffe03f */
[----:B------:R-:W-:Y:S05]  /*6f70*/  @P0 BRA `(.L_x_902) ;  /* 0x0000000400800947 */ /* 0x000fea0003800000 */
[C---:B------:R-:W-:Y:S01]  /*6f80*/  LEA R170, P0, R71.reuse, R108, 0x1 ;  /* 0x0000006c47aa7211 */ /* 0x040fe200078008ff */
[----:B------:R-:W-:Y:S01]  /*6f90*/  BSSY B0, `(.L_x_903) ;  /* 0x000005d000007945 */ /* 0x000fe20003800000 */
[----:B------:R-:W-:Y:S02]  /*6fa0*/  ISETP.GE.AND P1, PT, R12, UR4, PT ;  /* 0x000000040c007c0c */ /* 0x000fe4000bf26270 */
[----:B------:R-:W-:Y:S02]  /*6fb0*/  LEA.HI.X R171, R71, R109, R70, 0x1, P0 ;  /* 0x0000006d47ab7211 */ /* 0x000fe400000f0c46 */
[C---:B------:R-:W-:Y:S03]  /*6fc0*/  LEA R172, P0, R200.reuse, R102, 0x1 ;  /* 0x00000066c8ac7211 */ /* 0x040fe600078008ff */
[----:B------:R1:W5:Y:S01]  /*6fd0*/  LDG.E.128 R56, desc[UR6][R170.64] ;  /* 0x00000006aa387981 */ /* 0x000362000c1e1d00 */
[----:B------:R-:W-:Y:S05]  /*6fe0*/  LEA.HI.X R173, R200, R103, R199, 0x1, P0 ;  /* 0x00000067c8ad7211 */ /* 0x000fea00000f0cc7 */
[----:B------:R-:W-:Y:S05]  /*6ff0*/  @P1 BRA `(.L_x_904) ;  /* 0x0000000400581947 */ /* 0x000fea0003800000 */
[--C-:B-----5:R-:W-:Y:S01]  /*7000*/  HADD2.F32 R33, -RZ, R56.reuse.H0_H0 ;  /* 0x20000038ff217230 */ /* 0x120fe20000004100 */
[----:B------:R-:W-:Y:S01]  /*7010*/  ULEA.HI UR27, UR4, UR4, URZ, 0x1 ;  /* 0x00000004041b7291 */ /* 0x000fe2000f8f083f */
[----:B------:R-:W-:Y:S01]  /*7020*/  HADD2.F32 R38, -RZ, R57.H0_H0 ;  /* 0x20000039ff267230 */ /* 0x000fe20000004100 */
[----:B------:R-:W-:Y:S02]  /*7030*/  MOV R168, RZ ;  /* 0x000000ff00a87202 */ /* 0x000fe40000000f00 */
        /* <DEDUP_REMOVED lines=8> */
[----:B-1----:R-:W-:Y:S02]  /*70c0*/  LEA R18, P0, R169, R170, 0x1 ;  /* 0x000000aaa9127211 */ /* 0x002fe400078008ff */
[----:B------:R-:W-:Y:S02]  /*70d0*/  IADD3 R167, P2, R143, R168, RZ ;  /* 0x000000a88fa77210 */ /* 0x000fe40007f5e0ff */
[----:B------:R-:W-:Y:S02]  /*70e0*/  LEA.HI.X.SX32 R19, R169, R171, 0x1, P0 ;  /* 0x000000aba9137211 */ /* 0x000fe400000f0eff */
[----:B------:R-:W-:Y:S02]  /*70f0*/  LEA.HI.X.SX32 R168, R168, R122, 0x1, P2 ;  /* 0x0000007aa8a87211 */ /* 0x000fe400010f0eff */
[C---:B------:R-:W-:Y:S01]  /*7100*/  LEA R170, P0, R167.reuse, R110, 0x1 ;  /* 0x0000006ea7aa7211 */ /* 0x040fe200078008ff */
[----:B------:R-:W2:Y:S01]  /*7110*/  LDG.E.128 R28, desc[UR6][R18.64] ;  /* 0x00000006121c7981 */ /* 0x000ea2000c1e1d00 */
[----:B------:R-:W-:Y:S02]  /*7120*/  @P1 IADD3 R174, RZ, -UR27, RZ ;  /* 0x8000001bffae1c10 */ /* 0x000fe4000fffe0ff */
[----:B------:R-:W-:Y:S02]  /*7130*/  LEA.HI.X R171, R167, R111, R168, 0x1, P0 ;  /* 0x0000006fa7ab7211 */ /* 0x000fe400000f0ca8 */
[----:B------:R-:W-:Y:S04]  /*7140*/  IADD3 R167, P0, R143, R174, RZ ;  /* 0x000000ae8fa77210 */ /* 0x000fe80007f1e0ff */
[----:B------:R-:W-:Y:S01]  /*7150*/  LEA.HI.X.SX32 R174, R174, R122, 0x1, P0 ;  /* 0x0000007aaeae7211 */ /* 0x000fe200000f0eff */
[----:B------:R-:W3:Y:S01]  /*7160*/  LDG.E.128 R168, desc[UR6][R170.64] ;  /* 0x00000006aaa87981 */ /* 0x000ee2000c1e1d00 */
[C---:B------:R-:W-:Y:S04]  /*7170*/  LEA R36, P0, R167.reuse, R112, 0x1 ;  /* 0x00000070a7247211 */ /* 0x040fe800078008ff */
[----:B------:R-:W-:Y:S05]  /*7180*/  LEA.HI.X R37, R167, R113, R174, 0x1, P0 ;  /* 0x00000071a7257211 */ /* 0x000fea00000f0cae */
[----:B----4-:R1:W4:Y:S02]  /*7190*/  LDG.E.128 R52, desc[UR6][R36.64] ;  /* 0x0000000624347981 */ /* 0x010324000c1e1d00 */
[----:B-1----:R-:W-:Y:S02]  /*71a0*/  HADD2.F32 R37, -RZ, R56.H1_H1 ;  /* 0x30000038ff257230 */ /* 0x002fe40000004100 */
[--C-:B--2---:R-:W-:Y:S01]  /*71b0*/  HADD2.F32 R34, -RZ, R28.reuse.H0_H0 ;  /* 0x2000001cff227230 */ /* 0x104fe20000004100 */
[----:B------:R-:W-:Y:S01]  /*71c0*/  MOV R26, R30 ;  /* 0x0000001e001a7202 */ /* 0x000fe20000000f00 */
[----:B------:R-:W-:Y:S01]  /*71d0*/  HADD2.F32 R32, -RZ, R28.H1_H1 ;  /* 0x3000001cff207230 */ /* 0x000fe20000004100 */
[----:B------:R-:W-:Y:S01]  /*71e0*/  MOV R19, R31 ;  /* 0x0000001f00137202 */ /* 0x000fe20000000f00 */
[--C-:B------:R-:W-:Y:S02]  /*71f0*/  HADD2.F32 R30, -RZ, R29.reuse.H0_H0 ;  /* 0x2000001dff1e7230 */ /* 0x100fe40000004100 */
[----:B------:R-:W-:Y:S02]  /*7200*/  HADD2.F32 R28, -RZ, R29.H1_H1 ;  /* 0x3000001dff1c7230 */ /* 0x000fe40000004100 */
[--C-:B---3--:R-:W-:Y:S02]  /*7210*/  HADD2.F32 R27, -RZ, R168.reuse.H0_H0 ;  /* 0x200000a8ff1b7230 */ /* 0x108fe40000004100 */
[----:B------:R-:W-:Y:S02]  /*7220*/  HADD2.F32 R25, -RZ, R168.H1_H1 ;  /* 0x300000a8ff197230 */ /* 0x000fe40000004100 */
[--C-:B------:R-:W-:Y:S02]  /*7230*/  HADD2.F32 R23, -RZ, R169.reuse.H0_H0 ;  /* 0x200000a9ff177230 */ /* 0x100fe40000004100 */
[----:B------:R-:W-:Y:S01]  /*7240*/  @!P1 FADD.FTZ R27, -R27, -RZ ;  /* 0x800000ff1b1b9221 */ /* 0x000fe20000010100 */
[----:B------:R-:W-:Y:S02]  /*7250*/  HADD2.F32 R21, -RZ, R169.H1_H1 ;  /* 0x300000a9ff157230 */ /* 0x000fe40000004100 */
[----:B------:R-:W-:Y:S01]  /*7260*/  @!P1 FADD.FTZ R25, -R25, -RZ ;  /* 0x800000ff19199221 */ /* 0x000fe20000010100 */
[--C-:B------:R-:W-:Y:S02]  /*7270*/  HADD2.F32 R24, -RZ, R170.reuse.H0_H0 ;  /* 0x200000aaff187230 */ /* 0x100fe40000004100 */
[----:B------:R-:W-:Y:S01]  /*7280*/  @!P1 FADD.FTZ R23, -R23, -RZ ;  /* 0x800000ff17179221 */ /* 0x000fe20000010100 */
[----:B------:R-:W-:Y:S02]  /*7290*/  HADD2.F32 R22, -RZ, R170.H1_H1 ;  /* 0x300000aaff167230 */ /* 0x000fe40000004100 */
[----:B------:R-:W-:Y:S01]  /*72a0*/  @!P1 FADD.FTZ R21, -R21, -RZ ;  /* 0x800000ff15159221 */ /* 0x000fe20000010100 */
[--C-:B----4-:R-:W-:Y:S02]  /*72b0*/  HADD2.F32 R35, -RZ, R52.reuse.H0_H0 ;  /* 0x20000034ff237230 */ /* 0x110fe40000004100 */
[----:B------:R-:W-:Y:S01]  /*72c0*/  FMUL.FTZ R0, R34, R27 ;  /* 0x0000001b22007220 */ /* 0x000fe20000410000 */
[--C-:B------:R-:W-:Y:S02]  /*72d0*/  HADD2.F32 R20, -RZ, R171.reuse.H0_H0 ;  /* 0x200000abff147230 */ /* 0x100fe40000004100 */
[----:B------:R-:W-:Y:S01]  /*72e0*/  FMUL.FTZ R2, R32, R25 ;  /* 0x0000001920027220 */ /* 0x000fe20000410000 */
[----:B------:R-:W-:Y:S02]  /*72f0*/  HADD2.F32 R36, -RZ, R52.H1_H1 ;  /* 0x30000034ff247230 */ /* 0x000fe40000004100 */
[----:B------:R-:W-:Y:S01]  /*7300*/  FMUL.FTZ R3, R30, R23 ;  /* 0x000000171e037220 */ /* 0x000fe20000410000 */
[----:B------:R-:W-:Y:S02]  /*7310*/  HADD2.F32 R18, -RZ, R171.H1_H1 ;  /* 0x300000abff127230 */ /* 0x000fe40000004100 */
[----:B------:R-:W-:Y:S01]  /*7320*/  FMUL.FTZ R4, R28, R21 ;  /* 0x000000151c047220 */ /* 0x000fe20000410000 */
[--C-:B------:R-:W-:Y:S02]  /*7330*/  HADD2.F32 R25, -RZ, R26.reuse.H0_H0 ;  /* 0x2000001aff197230 */ /* 0x100fe40000004100 */
[----:B------:R-:W-:Y:S01]  /*7340*/  @!P1 FADD.FTZ R24, -R24, -RZ ;  /* 0x800000ff18189221 */ /* 0x000fe20000010100 */
[----:B------:R-:W-:Y:S02]  /*7350*/  HADD2.F32 R39, -RZ, R53.H0_H0 ;  /* 0x20000035ff277230 */ /* 0x000fe40000004100 */
[----:B------:R-:W-:Y:S01]  /*7360*/  @!P1 FADD.FTZ R22, -R22, -RZ ;  /* 0x800000ff16169221 */ /* 0x000fe20000010100 */
[----:B------:R-:W-:Y:S02]  /*7370*/  HADD2.F32 R23, -RZ, R26.H1_H1 ;  /* 0x3000001aff177230 */ /* 0x000fe40000004100 */
[----:B------:R-:W-:Y:S01]  /*7380*/  FFMA.FTZ R0, R33, R35, R0 ;  /* 0x0000002321007223 */ /* 0x000fe20000010000 */
[--C-:B------:R-:W-:Y:S02]  /*7390*/  HADD2.F32 R21, -RZ, R19.reuse.H0_H0 ;  /* 0x20000013ff157230 */ /* 0x100fe40000004100 */
[----:B------:R-:W-:Y:S01]  /*73a0*/  @!P1 FADD.FTZ R20, -R20, -RZ ;  /* 0x800000ff14149221 */ /* 0x000fe20000010100 */
[----:B------:R-:W-:Y:S02]  /*73b0*/  HADD2.F32 R19, -RZ, R19.H1_H1 ;  /* 0x30000013ff137230 */ /* 0x000fe40000004100 */
[----:B------:R-:W-:Y:S01]  /*73c0*/  FFMA.FTZ R2, R37, R36, R2 ;  /* 0x0000002425027223 */ /* 0x000fe20000010002 */
[----:B------:R-:W-:Y:S02]  /*73d0*/  HADD2.F32 R40, -RZ, R53.H1_H1 ;  /* 0x30000035ff287230 */ /* 0x000fe40000004100 */
[----:B------:R-:W-:Y:S01]  /*73e0*/  @!P1 FADD.FTZ R18, -R18, -RZ ;  /* 0x800000ff12129221 */ /* 0x000fe20000010100 */
[----:B------:R-:W-:Y:S02]  /*73f0*/  HADD2.F32 R33, -RZ, R57.H1_H1 ;  /* 0x30000039ff217230 */ /* 0x000fe40000004100 */
[----:B------:R-:W-:Y:S01]  /*7400*/  FMUL.FTZ R5, R25, R24 ;  /* 0x0000001819057220 */ /* 0x000fe20000410000 */
[----:B------:R-:W-:Y:S02]  /*7410*/  HADD2.F32 R41, -RZ, R54.H0_H0 ;  /* 0x20000036ff297230 */ /* 0x000fe40000004100 */
[----:B------:R-:W-:Y:S01]  /*7420*/  FFMA.FTZ R3, R38, R39, R3 ;  /* 0x0000002726037223 */ /* 0x000fe20000010003 */
[----:B------:R-:W-:Y:S02]  /*7430*/  HADD2.F32 R36, -RZ, R50.H0_H0 ;  /* 0x20000032ff247230 */ /* 0x000fe40000004100 */
[----:B------:R-:W-:Y:S01]  /*7440*/  FMUL.FTZ R6, R23, R22 ;  /* 0x0000001617067220 */ /* 0x000fe20000410000 */
[----:B------:R-:W-:Y:S02]  /*7450*/  HADD2.F32 R42, -RZ, R54.H1_H1 ;  /* 0x30000036ff2a7230 */ /* 0x000fe40000004100 */
[----:B------:R-:W-:Y:S01]  /*7460*/  FMUL.FTZ R7, R21, R20 ;  /* 0x0000001415077220 */ /* 0x000fe20000410000 */
[----:B------:R-:W-:Y:S01]  /*7470*/  HADD2.F32 R35, -RZ, R50.H1_H1 ;  /* 0x30000032ff237230 */ /* 0x000fe20000004100 */
[----:B------:R-:W-:Y:S01]  /*7480*/  F2FP.F16.F32.PACK_AB R56, R2, R0 ;  /* 0x000000000238723e */ /* 0x000fe200000000ff */
[----:B------:R-:W-:Y:S02]  /*7490*/  HADD2.F32 R43, -RZ, R55.H0_H0 ;  /* 0x20000037ff2b7230 */ /* 0x000fe40000004100 */
[----:B------:R-:W-:Y:S01]  /*74a0*/  FMUL.FTZ R8, R19, R18 ;  /* 0x0000001213087220 */ /* 0x000fe20000410000 */
[----:B------:R-:W-:Y:S02]  /*74b0*/  HADD2.F32 R38, -RZ, R51.H0_H0 ;  /* 0x20000033ff267230 */ /* 0x000fe40000004100 */
[----:B------:R-:W-:Y:S01]  /*74c0*/  FFMA.FTZ R4, R33, R40, R4 ;  /* 0x0000002821047223 */ /* 0x000fe20000010004 */
[----:B------:R-:W-:Y:S02]  /*74d0*/  HADD2.F32 R44, -RZ, R55.H1_H1 ;  /* 0x30000037ff2c7230 */ /* 0x000fe40000004100 */
[----:B------:R-:W-:Y:S01]  /*74e0*/  FFMA.FTZ R5, R36, R41, R5 ;  /* 0x0000002924057223 */ /* 0x000fe20000010005 */
[----:B------:R-:W-:Y:S02]  /*74f0*/  HADD2.F32 R37, -RZ, R51.H1_H1 ;  /* 0x30000033ff257230 */ /* 0x000fe40000004100 */
[----:B------:R-:W-:Y:S01]  /*7500*/  FFMA.FTZ R6, R35, R42, R6 ;  /* 0x0000002a23067223 */ /* 0x000fe20000010006 */
[----:B------:R-:W-:Y:S01]  /*7510*/  F2FP.F16.F32.PACK_AB R57, R4, R3 ;  /* 0x000000030439723e */ /* 0x000fe200000000ff */
[----:B------:R-:W-:Y:S01]  /*7520*/  FFMA.FTZ R7, R38, R43, R7 ;  /* 0x0000002b26077223 */ /* 0x000fe20000010007 */
[----:B------:R-:W-:Y:S02]  /*7530*/  FFMA.FTZ R8, R37, R44, R8 ;  /* 0x0000002c25087223 */ /* 0x000fe40000010008 */
[----:B------:R-:W-:Y:S03]  /*7540*/  F2FP.F16.F32.PACK_AB R58, R6, R5 ;  /* 0x00000005063a723e */ /* 0x000fe600000000ff */
[----:B------:R-:W-:Y:S03]  /*7550*/  F2FP.F16.F32.PACK_AB R59, R8, R7 ;  /* 0x00000007083b723e */ /* 0x000fe600000000ff */
.L_x_904:
[----:B------:R-:W-:Y:S05]  /*7560*/  BSYNC B0 ;  /* 0x0000000000007941 */ /* 0x000fea0003800000 */
.L_x_903:
[----:B-----5:R1:W-:Y:S02]  /*7570*/  STG.E.128 desc[UR6][R172.64], R56 ;  /* 0x00000038ac007986 */ /* 0x0203e4000c101d06 */
.L_x_902:
[----:B------:R-:W-:Y:S05]  /*7580*/  BSYNC B1 ;  /* 0x0000000000017941 */ /* 0x000fea0003800000 */
.L_x_901:
[----:B------:R-:W-:Y:S01]  /*7590*/  ISETP.GE.AND P0, PT, R10, R165, PT ;  /* 0x000000a50a00720c */ /* 0x000fe20003f06270 */
[----:B------:R-:W-:Y:S11]  /*75a0*/  BSSY B1, `(.L_x_905) ;  /* 0x0000063000017945 */ /* 0x000ff60003800000 */
[----:B------:R-:W-:Y:S01]  /*75b0*/  @!UPT UIADD3 URZ, URZ, URZ, URZ ;  /* 0x0000003f3f3ff290 */ /* 0x000fe2000fffe03f */
[----:B------:R-:W-:Y:S05]  /*75c0*/  @P0 BRA `(.L_x_906) ;  /* 0x0000000400800947 */ /* 0x000fea0003800000 */
[----:B-1----:R-:W-:Y:S01]  /*75d0*/  LEA R170, P0, R76, R108, 0x1 ;  /* 0x0000006c4caa7211 */ /* 0x002fe200078008ff */
        /* <DEDUP_REMOVED lines=19> */
[----:B------:R-:W-:Y:S02]  /*7710*/  LEA R18, P0, R169, R170, 0x1 ;  /* 0x000000aaa9127211 */ /* 0x000fe400078008ff */
[----:B------:R-:W-:Y:S02]  /*7720*/  IADD3 R167, P2, R131, R168, RZ ;  /* 0x000000a883a77210 */ /* 0x000fe40007f5e0ff */
[----:B------:R-:W-:Y:S02]  /*7730*/  LEA.HI.X.SX32 R19, R169, R171, 0x1, P0 ;  /* 0x000000aba9137211 */ /* 0x000fe400000f0eff */
[----:B------:R-:W-:Y:S02]  /*7740*/  LEA.HI.X.SX32 R168, R168, R120, 0x1, P2 ;  /* 0x00000078a8a87211 */ /* 0x000fe400010f0eff */
[C---:B-1----:R-:W-:Y:S01]  /*7750*/  LEA R170, P0, R167.reuse, R110, 0x1 ;  /* 0x0000006ea7aa7211 */ /* 0x042fe200078008ff */
        /* <DEDUP_REMOVED lines=69> */
.L_x_908:
[----:B------:R-:W-:Y:S05]  /*7bb0*/  BSYNC B0 ;  /* 0x0000000000007941 */ /* 0x000fea0003800000 */
.L_x_907:
[----:B-----5:R1:W-:Y:S02]  /*7bc0*/  STG.E.128 desc[UR6][R172.64], R56 ;  /* 0x00000038ac007986 */ /* 0x0203e4000c101d06 */
.L_x_906:
[----:B------:R-:W-:Y:S05]  /*7bd0*/  BSYNC B1 ;  /* 0x0000000000017941 */ /* 0x000fea0003800000 */
.L_x_905:
[----:B------:R-:W-:Y:S11]  /*7be0*/  ISETP.GE.AND P0, PT, R9, R165, PT ;  /* 0x000000a50900720c */ /* 0x000ff60003f06270 */
[----:B------:R-:W-:Y:S02]  /*7bf0*/  @!UPT UIADD3 URZ, URZ, URZ, URZ ;  /* 0x0000003f3f3ff290 */ /* 0x000fe4000fffe03f */
[----:B------:R-:W-:Y:S05]  /*7c00*/  @P0 BRA `(.L_x_900) ;  /* 0x0000000400800947 */ /* 0x000fea0003800000 */
[C---:B-1----:R-:W-:Y:S01]  /*7c10*/  LEA R170, P0, R84.reuse, R108, 0x1 ;  /* 0x0000006c54aa7211 */ /* 0x042fe200078008ff */
        /* <DEDUP_REMOVED lines=12> */
[----:B------:R-:W-:Y:S02]  /*7ce0*/  MOV R50, R58 ;  /* 0x0000003a00327202 */ /* 0x000fe40000000f00 */
[----:B------:R-:W-:Y:S03]  /*7cf0*/  MOV R51, R59 ;  /* 0x0000003b00337202 */ /* 0x000fe60000000f00 */
        /* <DEDUP_REMOVED lines=10> */
[----:B------:R-:W-:Y:S02]  /*7da0*/  MOV R167, RZ ;  /* 0x000000ff00a77202 */ /* 0x000fe40000000f00 */
        /* <DEDUP_REMOVED lines=68> */
.L_x_910:
[----:B------:R-:W-:Y:S05]  /*81f0*/  BSYNC B0 ;  /* 0x0000000000007941 */ /* 0x000fea0003800000 */
.L_x_909:
[----:B-----5:R1:W-:Y:S02]  /*8200*/  STG.E.128 desc[UR6][R172.64], R56 ;  /* 0x00000038ac007986 */ /* 0x0203e4000c101d06 */
.L_x_900:
[----:B------:R-:W-:Y:S05]  /*8210*/  BSYNC B2 ;  /* 0x0000000000027941 */ /* 0x000fea0003800000 */
.L_x_899:
        /* <DEDUP_REMOVED lines=104> */
.L_x_916:
[----:B------:R-:W-:Y:S05]  /*88a0*/  BSYNC B0 ;  /* 0x0000000000007941 */ /* 0x000fea0003800000 */
.L_x_915:
[----:B-----5:R1:W-:Y:S02]  /*88b0*/  STG.E.128 desc[UR6][R172.64], R56 ;  /* 0x00000038ac007986 */ /* 0x0203e4000c101d06 */
.L_x_914:
[----:B------:R-:W-:Y:S05]  /*88c0*/  BSYNC B1 ;  /* 0x0000000000017941 */ /* 0x000fea0003800000 */
.L_x_913:
        /* <DEDUP_REMOVED lines=98> */
.L_x_920:
[----:B------:R-:W-:Y:S05]  /*8ef0*/  BSYNC B0 ;  /* 0x0000000000007941 */ /* 0x000fea0003800000 */
.L_x_919:
[----:B-----5:R1:W-:Y:S02]  /*8f00*/  STG.E.128 desc[UR6][R172.64], R56 ;  /* 0x00000038ac007986 */ /* 0x0203e4000c101d06 */
.L_x_918:
[----:B------:R-:W-:Y:S05]  /*8f10*/  BSYNC B1 ;  /* 0x0000000000017941 */ /* 0x000fea0003800000 */
.L_x_917:
        /* <DEDUP_REMOVED lines=97> */
.L_x_922:
[----:B------:R-:W-:Y:S05]  /*9530*/  BSYNC B0 ;  /* 0x0000000000007941 */ /* 0x000fea0003800000 */
.L_x_921:
[----:B-----5:R1:W-:Y:S02]  /*9540*/  STG.E.128 desc[UR6][R172.64], R56 ;  /* 0x00000038ac007986 */ /* 0x0203e4000c101d06 */
.L_x_912:
[----:B------:R-:W-:Y:S05]  /*9550*/  BSYNC B2 ;  /* 0x0000000000027941 */ /* 0x000fea0003800000 */
.L_x_911:
        /* <DEDUP_REMOVED lines=10> */
[----:B------:R-:W1:Y:S01]  /*9600*/  LDC.64 R2, c[0x0][0x338] ;  /* 0x0000ce00ff027b82 */ /* 0x000e620000000a00 */
[----:B------:R-:W-:Y:S01]  /*9610*/  ISETP.GE.AND P0, PT, R12, UR4, PT ;  /* 0x000000040c007c0c */ /* 0x000fe2000bf06270 */
[----:B------:R-:W-:Y:S01]  /*9620*/  BSSY B0, `(.L_x_927) ;  /* 0x0000060000007945 */ /* 0x000fe20003800000 */
[----:B-1----:R-:W-:Y:S04]  /*9630*/  IMAD.WIDE.U32 R172, R2, 0x60, R108 ;  /* 0x0000006002ac7825 */ /* 0x002fe800078e006c */
[----:B------:R-:W-:Y:S05]  /*9640*/  IMAD R3, R3, 0x60, RZ ;  /* 0x0000006003037824 */ /* 0x000fea00078e02ff */
[----:B------:R-:W-:Y:S02]  /*9650*/  IADD3 R173, R173, R3, RZ ;  /* 0x00000003adad7210 */ /* 0x000fe40007ffe0ff */
[----:B------:R-:W1:Y:S03]  /*9660*/  LDC.64 R2, c[0x0][0x248] ;  /* 0x00009200ff027b82 */ /* 0x000e660000000a00 */
[----:B------:R1:W5:Y:S02]  /*9670*/  LDG.E.128 R56, desc[UR6][R172.64] ;  /* 0x00000006ac387981 */ /* 0x000364000c1e1d00 */
[----:B-1----:R-:W-:Y:S04]  /*9680*/  IMAD.WIDE.U32 R170, R2, 0x60, R102 ;  /* 0x0000006002aa7825 */ /* 0x002fe800078e0066 */
[----:B------:R-:W-:Y:S05]  /*9690*/  IMAD R3, R3, 0x60, RZ ;  /* 0x0000006003037824 */ /* 0x000fea00078e02ff */
[----:B------:R-:W-:Y:S01]  /*96a0*/  IADD3 R171, R171, R3, RZ ;  /* 0x00000003abab7210 */ /* 0x000fe20007ffe0ff */
[----:B------:R-:W-:Y:S06]  /*96b0*/  @P0 BRA `(.L_x_928) ;  /* 0x0000000400580947 */ /* 0x000fec0003800000 */
        /* <DEDUP_REMOVED lines=16> */
[C---:B------:R-:W-:Y:S01]  /*97c0*/  LEA R174, P0, R164.reuse, R110, 0x1 ;  /* 0x0000006ea4ae7211 */ /* 0x040fe200078008ff */
[----:B------:R-:W2:Y:S01]  /*97d0*/  LDG.E.128 R28, desc[UR6][R18.64] ;  /* 0x00000006121c7981 */ /* 0x000ea2000c1e1d00 */
[----:B------:R-:W-:Y:S02]  /*97e0*/  @P1 IADD3 R168, RZ, -UR27, RZ ;  /* 0x8000001bffa81c10 */ /* 0x000fe4000fffe0ff */
[----:B------:R-:W-:Y:S02]  /*97f0*/  LEA.HI.X R175, R164, R111, R165, 0x1, P0 ;  /* 0x0000006fa4af7211 */ /* 0x000fe400000f0ca5 */
[----:B------:R-:W-:Y:S03]  /*9800*/  IADD3 R173, P0, R132, R168, RZ ;  /* 0x000000a884ad7210 */ /* 0x000fe60007f1e0ff */
[----:B------:R-:W3:Y:S01]  /*9810*/  LDG.E.128 R164, desc[UR6][R174.64] ;  /* 0x00000006aea47981 */ /* 0x000ee2000c1e1d00 */
[----:B------:R-:W-:Y:S02]  /*9820*/  LEA.HI.X.SX32 R168, R168, R119, 0x1, P0 ;  /* 0x00000077a8a87211 */ /* 0x000fe400000f0eff */
        /* <DEDUP_REMOVED lines=63> */
.L_x_928:
[----:B------:R-:W-:Y:S05]  /*9c20*/  BSYNC B0 ;  /* 0x0000000000007941 */ /* 0x000fea0003800000 */
.L_x_927:
[----:B-----5:R1:W-:Y:S02]  /*9c30*/  STG.E.128 desc[UR6][R170.64], R56 ;  /* 0x00000038aa007986 */ /* 0x0203e4000c101d06 */
.L_x_926:
[----:B------:R-:W-:Y:S05]  /*9c40*/  BSYNC B1 ;  /* 0x0000000000017941 */ /* 0x000fea0003800000 */
.L_x_925:
        /* <DEDUP_REMOVED lines=32> */
[----:B-1----:R-:W-:Y:S03]  /*9e50*/  IADD3 R173, P0, R127, R168, RZ ;  /* 0x000000a87fad7210 */ /* 0x002fe60007f1e0ff */
        /* <DEDUP_REMOVED lines=65> */
.L_x_932:
[----:B------:R-:W-:Y:S05]  /*a270*/  BSYNC B0 ;  /* 0x0000000000007941 */ /* 0x000fea0003800000 */
.L_x_931:
[----:B-----5:R1:W-:Y:S02]  /*a280*/  STG.E.128 desc[UR6][R170.64], R56 ;  /* 0x00000038aa007986 */ /* 0x0203e4000c101d06 */
.L_x_930:
[----:B------:R-:W-:Y:S05]  /*a290*/  BSYNC B1 ;  /* 0x0000000000017941 */ /* 0x000fea0003800000 */
.L_x_929:
        /* <DEDUP_REMOVED lines=97> */
.L_x_934:
[----:B------:R-:W-:Y:S05]  /*a8b0*/  BSYNC B0 ;  /* 0x0000000000007941 */ /* 0x000fea0003800000 */
.L_x_933:
[----:B-----5:R1:W-:Y:S02]  /*a8c0*/  STG.E.128 desc[UR6][R168.64], R56 ;  /* 0x00000038a8007986 */ /* 0x0203e4000c101d06 */
.L_x_924:
[----:B------:R-:W-:Y:S05]  /*a8d0*/  BSYNC B2 ;  /* 0x0000000000027941 */ /* 0x000fea0003800000 */
.L_x_923:
        /* <DEDUP_REMOVED lines=8> */
.L_x_860:
[-C--:B------:R-:W-:Y:S01]  /*a960*/  ISETP.GE.AND P2, PT, R67, R166.reuse, PT ;  /* 0x000000a64300720c */ /* 0x080fe20003f46270 */
[----:B------:R-:W-:Y:S01]  /*a970*/  BSSY B0, `(.L_x_935) ;  /* 0x0000011000007945 */ /* 0x000fe20003800000 */
[CC--:B------:R-:W-:Y:S02]  /*a980*/  ISETP.GE.AND P1, PT, R66.reuse, R166.reuse, PT ;  /* 0x000000a64200720c */ /* 0x0c0fe40003f26270 */
[----:B------:R-:W-:Y:S02]  /*a990*/  ISETP.GE.AND P0, PT, R65, R166, PT ;  /* 0x000000a64100720c */ /* 0x000fe40003f06270 */
[-C--:B------:R-:W-:Y:S02]  /*a9a0*/  ISETP.GE.AND P2, PT, R67, R164.reuse, !P2 ;  /* 0x000000a44300720c */ /* 0x080fe40005746270 */
[-C--:B------:R-:W-:Y:S02]  /*a9b0*/  ISETP.GE.AND P1, PT, R66, R164.reuse, !P1 ;  /* 0x000000a44200720c */ /* 0x080fe40004f26270 */
[----:B------:R-:W-:Y:S01]  /*a9c0*/  ISETP.GE.AND P0, PT, R65, R164, !P0 ;  /* 0x000000a44100720c */ /* 0x000fe20004706270 */
[----:B------:R-:W-:Y:S01]  /*a9d0*/  @!UPT UIADD3 URZ, URZ, URZ, URZ ;  /* 0x0000003f3f3ff290 */ /* 0x000fe2000fffe03f */
[----:B------:R-:W-:Y:S11]  /*a9e0*/  @!P4 BRA `(.L_x_936) ;  /* 0x000000000024c947 */ /* 0x000ff60003800000 */
[----:B------:R-:W-:Y:S02]  /*a9f0*/  ISETP.NE.AND P4, PT, R140, RZ, PT ;  /* 0x000000ff8c00720c */ /* 0x000fe40003f85270 */
[----:B------:R-:W-:Y:S11]  /*aa00*/  ISETP.NE.AND P5, PT, R139, RZ, PT ;  /* 0x000000ff8b00720c */ /* 0x000ff60003fa5270 */
[----:B-12---:R-:W2:Y:S04]  /*aa10*/  @P4 LDG.E.128 R24, desc[UR6][R108.64] ;  /* 0x000000066c184981 */ /* 0x006ea8000c1e1d00 */
[----:B--2---:R3:W-:Y:S01]  /*aa20*/  @P4 STG.E.128 desc[UR6][R102.64], R24 ;  /* 0x0000001866004986 */ /* 0x0047e2000c101d06 */
[----:B------:R-:W-:Y:S03]  /*aa30*/  ISETP.NE.AND P4, PT, R135, RZ, PT ;  /* 0x000000ff8700720c */ /* 0x000fe60003f85270 */
[----:B------:R-:W2:Y:S04]  /*aa40*/  @P5 LDG.E.128 R20, desc[UR6][R108.64+0x80] ;  /* 0x000080066c145981 */ /* 0x000ea8000c1e1d00 */
[----:B--2---:R3:W-:Y:S06]  /*aa50*/  @P5 STG.E.128 desc[UR6][R102.64+0x80], R20 ;  /* 0x0000801466005986 */ /* 0x0047ec000c101d06 */
[----:B------:R-:W2:Y:S04]  /*aa60*/  @P4 LDG.E.128 R4, desc[UR6][R108.64+0x100] ;  /* 0x000100066c044981 */ /* 0x000ea8000c1e1d00 */
[----:B--2---:R3:W-:Y:S02]  /*aa70*/  @P4 STG.E.128 desc[UR6][R102.64+0x100], R4 ;  /* 0x0001000466004986 */ /* 0x0047e4000c101d06 */
.L_x_936:
[----:B------:R-:W-:Y:S05]  /*aa80*/  BSYNC B0 ;  /* 0x0000000000007941 */ /* 0x000fea0003800000 */
.L_x_935:
[----:B------:R-:W-:Y:S04]  /*aa90*/  BSSY B0, `(.L_x_937) ;  /* 0x0000018000007945 */ /* 0x000fe80003800000 */
[----:B------:R-:W-:Y:S05]  /*aaa0*/  @!P2 BRA `(.L_x_938) ;  /* 0x000000000058a947 */ /* 0x000fea0003800000 */
[----:B------:R-:W-:Y:S02]  /*aab0*/  ISETP.NE.AND P5, PT, R140, RZ, PT ;  /* 0x000000ff8c00720c */ /* 0x000fe40003fa5270 */
[----:B------:R-:W-:Y:S11]  /*aac0*/  ISETP.NE.AND P6, PT, R139, RZ, PT ;  /* 0x000000ff8b00720c */ /* 0x000ff60003fc5270 */
[C---:B-123--:R-:W-:Y:S02]  /*aad0*/  @P5 LEA R4, P2, R71.reuse, R108, 0x1 ;  /* 0x0000006c47045211 */ /* 0x04efe400078408ff */
[----:B------:R-:W-:Y:S02]  /*aae0*/  @P5 LEA R30, P4, R200, R102, 0x1 ;  /* 0x00000066c81e5211 */ /* 0x000fe400078808ff */
[----:B------:R-:W-:Y:S02]  /*aaf0*/  @P5 LEA.HI.X R5, R71, R109, R70, 0x1, P2 ;  /* 0x0000006d47055211 */ /* 0x000fe400010f0c46 */
[-C--:B------:R-:W-:Y:S02]  /*ab00*/  @P6 LEA R28, P2, R76, R108.reuse, 0x1 ;  /* 0x0000006c4c1c6211 */ /* 0x080fe400078408ff */
[----:B------:R-:W-:Y:S01]  /*ab10*/  @P5 LEA.HI.X R31, R200, R103, R199, 0x1, P4 ;  /* 0x00000067c81f5211 */ /* 0x000fe200020f0cc7 */
[----:B------:R-:W2:Y:S01]  /*ab20*/  @P5 LDG.E.128 R24, desc[UR6][R4.64] ;  /* 0x0000000604185981 */ /* 0x000ea2000c1e1d00 */
[-C--:B------:R-:W-:Y:S02]  /*ab30*/  @P6 LEA.HI.X R29, R76, R109.reuse, R75, 0x1, P2 ;  /* 0x0000006d4c1d6211 */ /* 0x080fe400010f0c4b */
[----:B------:R-:W-:Y:S11]  /*ab40*/  ISETP.NE.AND P4, PT, R135, RZ, PT ;  /* 0x000000ff8700720c */ /* 0x000ff60003f85270 */
[----:B------:R-:W-:Y:S02]  /*ab50*/  @!UPT UIADD3 URZ, URZ, URZ, URZ ;  /* 0x0000003f3f3ff290 */ /* 0x000fe4000fffe03f */
[C---:B------:R-:W-:Y:S04]  /*ab60*/  @P4 LEA R2, P2, R84.reuse, R108, 0x1 ;  /* 0x0000006c54024211 */ /* 0x040fe800078408ff */
[----:B------:R-:W-:Y:S02]  /*ab70*/  @P4 LEA.HI.X R3, R84, R109, R83, 0x1, P2 ;  /* 0x0000006d54034211 */ /* 0x000fe400010f0c53 */
[CC--:B------:R-:W-:Y:S04]  /*ab80*/  @P4 LEA R32, P2, R87.reuse, R102.reuse, 0x1 ;  /* 0x0000006657204211 */ /* 0x0c0fe800078408ff */
[-C--:B------:R-:W-:Y:S01]  /*ab90*/  @P4 LEA.HI.X R33, R87, R103.reuse, R88, 0x1, P2 ;  /* 0x0000006757214211 */ /* 0x080fe200010f0c58 */
[----:B--2---:R4:W-:Y:S01]  /*aba0*/  @P5 STG.E.128 desc[UR6][R30.64], R24 ;  /* 0x000000181e005986 */ /* 0x0049e2000c101d06 */
[C---:B------:R-:W-:Y:S03]  /*abb0*/  @P6 LEA R18, P5, R79.reuse, R102, 0x1 ;  /* 0x000000664f126211 */ /* 0x040fe600078a08ff */
[----:B------:R-:W2:Y:S01]  /*abc0*/  @P6 LDG.E.128 R20, desc[UR6][R28.64] ;  /* 0x000000061c146981 */ /* 0x000ea2000c1e1d00 */
[----:B------:R-:W-:Y:S05]  /*abd0*/  @P6 LEA.HI.X R19, R79, R103, R80, 0x1, P5 ;  /* 0x000000674f136211 */ /* 0x000fea00028f0c50 */
[----:B--2---:R4:W-:Y:S04]  /*abe0*/  @P6 STG.E.128 desc[UR6][R18.64], R20 ;  /* 0x0000001412006986 */ /* 0x0049e8000c101d06 */
[----:B------:R-:W2:Y:S04]  /*abf0*/  @P4 LDG.E.128 R4, desc[UR6][R2.64] ;  /* 0x0000000602044981 */ /* 0x000ea8000c1e1d00 */
[----:B--2---:R4:W-:Y:S02]  /*ac00*/  @P4 STG.E.128 desc[UR6][R32.64], R4 ;  /* 0x0000000420004986 */ /* 0x0049e4000c101d06 */
.L_x_938:
[----:B------:R-:W-:Y:S05]  /*ac10*/  BSYNC B0 ;  /* 0x0000000000007941 */ /* 0x000fea0003800000 */
.L_x_937:
[----:B------:R-:W-:Y:S04]  /*ac20*/  BSSY B0, `(.L_x_939) ;  /* 0x0000018000007945 */ /* 0x000fe80003800000 */
[----:B------:R-:W-:Y:S05]  /*ac30*/  @!P1 BRA `(.L_x_940) ;  /* 0x0000000000589947 */ /* 0x000fea0003800000 */
[----:B------:R-:W-:Y:S02]  /*ac40*/  ISETP.NE.AND P4, PT, R140, RZ, PT ;  /* 0x000000ff8c00720c */ /* 0x000fe40003f85270 */
[----:B------:R-:W-:Y:S11]  /*ac50*/  ISETP.NE.AND P5, PT, R139, RZ, PT ;  /* 0x000000ff8b00720c */ /* 0x000ff60003fa5270 */
[C---:B-1234-:R-:W-:Y:S02]  /*ac60*/  @P4 LEA R4, P1, R73.reuse, R108, 0x1 ;  /* 0x0000006c49044211 */ /* 0x05efe400078208ff */
        /* <DEDUP_REMOVED lines=19> */
.L_x_940:
[----:B------:R-:W-:Y:S05]  /*ada0*/  BSYNC B0 ;  /* 0x0000000000007941 */ /* 0x000fea0003800000 */
.L_x_939:
[----:B------:R-:W-:Y:S01]  /*adb0*/  UMOV UR4, URZ ;  /* 0x0000003f00047c82 */ /* 0x000fe20008000000 */
[----:B------:R-:W-:Y:S04]  /*adc0*/  BSSY B0, `(.L_x_886) ;  /* 0x000001b000007945 */ /* 0x000fe80003800000 */
[----:B------:R-:W-:Y:S05]  /*add0*/  @!P0 BRA `(.L_x_941) ;  /* 0x0000000000648947 */ /* 0x000fea0003800000 */
[----:B------:R-:W-:Y:S02]  /*ade0*/  ISETP.NE.AND P1, PT, R140, RZ, PT ;  /* 0x000000ff8c00720c */ /* 0x000fe40003f25270 */
[----:B------:R-:W-:Y:S11]  /*adf0*/  ISETP.NE.AND P4, PT, R139, RZ, PT ;  /* 0x000000ff8b00720c */ /* 0x000ff60003f85270 */
[----:B------:R-:W2:Y:S02]  /*ae00*/  @P1 LDC.64 R2, c[0x0][0x338] ;  /* 0x0000ce00ff021b82 */ /* 0x000ea40000000a00 */
[----:B------:R-:W-:Y:S02]  /*ae10*/  @P4 LEA R28, P0, R92, R108, 0x1 ;  /* 0x0000006c5c1c4211 */ /* 0x000fe400078008ff */
[----:B-1--4-:R-:W-:Y:S02]  /*ae20*/  @P4 LEA R30, P2, R94, R102, 0x1 ;  /* 0x000000665e1e4211 */ /* 0x012fe400078408ff */
[----:B------:R-:W-:Y:S02]  /*ae30*/  @P4 LEA.HI.X R29, R92, R109, R91, 0x1, P0 ;  /* 0x0000006d5c1d4211 */ /* 0x000fe400000f0c5b */
[----:B------:R-:W-:Y:S01]  /*ae40*/  @P4 LEA.HI.X R31, R94, R103, R93, 0x1, P2 ;  /* 0x000000675e1f4211 */ /* 0x000fe200010f0c5d */
[----:B--23--:R-:W-:Y:S04]  /*ae50*/  @P1 IMAD.WIDE.U32 R4, R2, 0x60, R108 ;  /* 0x0000006002041825 */ /* 0x00cfe800078e006c */
[----:B------:R-:W-:Y:S04]  /*ae60*/  @P1 IMAD R3, R3, 0x60, RZ ;  /* 0x0000006003031824 */ /* 0x000fe800078e02ff */
[----:B------:R-:W-:Y:S02]  /*ae70*/  @P1 IMAD.IADD R5, R5, 0x1, R3 ;  /* 0x0000000105051824 */ /* 0x000fe400078e0203 */
[----:B------:R-:W1:Y:S04]  /*ae80*/  @P1 LDC.64 R2, c[0x0][0x248] ;  /* 0x00009200ff021b82 */ /* 0x000e680000000a00 */
[----:B------:R-:W2:Y:S01]  /*ae90*/  @P1 LDG.E.128 R4, desc[UR6][R4.64] ;  /* 0x0000000604041981 */ /* 0x000ea2000c1e1d00 */
[----:B-1----:R-:W-:Y:S04]  /*aea0*/  @P1 IMAD.WIDE.U32 R18, R2, 0x60, R102 ;  /* 0x0000006002121825 */ /* 0x002fe800078e0066 */
[----:B------:R-:W-:Y:S04]  /*aeb0*/  @P1 IMAD R3, R3, 0x60, RZ ;  /* 0x0000006003031824 */ /* 0x000fe800078e02ff */
[----:B------:R-:W-:Y:S05]  /*aec0*/  @P1 IMAD.IADD R19, R19, 0x1, R3 ;  /* 0x0000000113131824 */ /* 0x000fea00078e0203 */
[----:B--2---:R1:W-:Y:S01]  /*aed0*/  @P1 STG.E.128 desc[UR6][R18.64], R4 ;  /* 0x0000000412001986 */ /* 0x0043e2000c101d06 */
[----:B------:R-:W-:Y:S03]  /*aee0*/  ISETP.NE.AND P1, PT, R135, RZ, PT ;  /* 0x000000ff8700720c */ /* 0x000fe60003f25270 */
[----:B------:R-:W2:Y:S10]  /*aef0*/  @P4 LDG.E.128 R24, desc[UR6][R28.64] ;  /* 0x000000061c184981 */ /* 0x000eb4000c1e1d00 */
[C---:B------:R-:W-:Y:S04]  /*af00*/  @P1 LEA R2, P0, R96.reuse, R108, 0x1 ;  /* 0x0000006c60021211 */ /* 0x040fe800078008ff */
[----:B------:R-:W-:Y:S02]  /*af10*/  @P1 LEA.HI.X R3, R96, R109, R95, 0x1, P0 ;  /* 0x0000006d60031211 */ /* 0x000fe400000f0c5f */
[C---:B------:R-:W-:Y:S04]  /*af20*/  @P1 LEA R32, P0, R98.reuse, R102, 0x1 ;  /* 0x0000006662201211 */ /* 0x040fe800078008ff */
[----:B------:R-:W-:Y:S01]  /*af30*/  @P1 LEA.HI.X R33, R98, R103, R97, 0x1, P0 ;  /* 0x0000006762211211 */ /* 0x000fe200000f0c61 */
[----:B--2---:R1:W-:Y:S04]  /*af40*/  @P4 STG.E.128 desc[UR6][R30.64], R24 ;  /* 0x000000181e004986 */ /* 0x0043e8000c101d06 */
[----:B------:R-:W2:Y:S04]  /*af50*/  @P1 LDG.E.128 R20, desc[UR6][R2.64] ;  /* 0x0000000602141981 */ /* 0x000ea8000c1e1d00 */
[----:B--2---:R1:W-:Y:S02]  /*af60*/  @P1 STG.E.128 desc[UR6][R32.64], R20 ;  /* 0x0000001420001986 */ /* 0x0043e4000c101d06 */
.L_x_941:
[----:B------:R-:W-:Y:S05]  /*af70*/  BSYNC B0 ;  /* 0x0000000000007941 */ /* 0x000fea0003800000 */
.L_x_886:
[----:B------:R-:W5:Y:S02]  /*af80*/  LDC R0, c[0x0][0x338] ;  /* 0x0000ce00ff007b82 */ /* 0x000f640000000800 */
[----:B-----5:R-:W-:Y:S05]  /*af90*/  IMAD.U32 R3, R0, -0x40, RZ ;  /* 0xffffffc000037824 */ /* 0x020fea00078e00ff */
[C---:B-1-34-:R-:W-:Y:S04]  /*afa0*/  LEA R108, P0, R3.reuse, R108, 0x1 ;  /* 0x0000006c036c7211 */ /* 0x05afe800078008ff */
[----:B------:R-:W-:Y:S01]  /*afb0*/  LEA.HI.X.SX32 R109, R3, R109, 0x1, P0 ;  /* 0x0000006d036d7211 */ /* 0x000fe200000f0eff */
[----:B------:R-:W-:Y:S08]  /*afc0*/  @!P3 BRA `(.L_x_942) ;  /* 0x000000040030b947 */ /* 0x000ff00003800000 */
[----:B------:R-:W-:Y:S04]  /*afd0*/  IADD3 R3, R11, -0x1, RZ ;  /* 0xffffffff0b037810 */ /* 0x000fe80007ffe0ff */
[----:B------:R-:W-:Y:S11]  /*afe0*/  ISETP.GT.AND P0, PT, R3, R68, PT ;  /* 0x000000440300720c */ /* 0x000ff60003f04270 */
[----:B------:R-:W-:Y:S02]  /*aff0*/  @!UPT UIADD3 URZ, URZ, URZ, URZ ;  /* 0x0000003f3f3ff290 */ /* 0x000fe4000fffe03f */
[----:B------:R-:W-:Y:S05]  /*b000*/  @!P0 BRA `(.L_x_943) ;  /* 0x0000000400408947 */ /* 0x000fea0003800000 */
[----:B--2---:R-:W-:Y:S01]  /*b010*/  IMAD.MOV.U32 R22, RZ, RZ, RZ ;  /* 0x000000ffff167224 */ /* 0x004fe200078e00ff */
[----:B------:R-:W1:Y:S01]  /*b020*/  LDC R2, c[0x0][0x380] ;  /* 0x0000e000ff027b82 */ /* 0x000e620000000800 */
[----:B------:R-:W-:Y:S02]  /*b030*/  IADD3 R15, R15, -0x80, RZ ;  /* 0xffffff800f0f7810 */ /* 0x000fe40007ffe0ff */
[----:B------:R-:W-:Y:S02]  /*b040*/  IABS R19, R14 ;  /* 0x0000000e00137213 */ /* 0x000fe40000000000 */
[-C--:B------:R-:W-:Y:S02]  /*b050*/  IADD3 R0, -R14, R15.reuse, RZ ;  /* 0x0000000f0e007210 */ /* 0x080fe40007ffe1ff */
[-C--:B-1----:R-:W-:Y:S02]  /*b060*/  IABS R5, R2.reuse ;  /* 0x0000000200057213 */ /* 0x082fe40000000000 */
[----:B------:R-:W-:Y:S02]  /*b070*/  LOP3.LUT R3, RZ, R2, RZ, 0x33, !PT ;  /* 0x00000002ff037212 */ /* 0x000fe400078e33ff */
[----:B------:R-:W1:Y:S10]  /*b080*/  I2F.RP R20, R5 ;  /* 0x0000000500147306 */ /* 0x000e740000209400 */
[----:B-1----:R-:W1:Y:S02]  /*b090*/  MUFU.RCP R7, R20 ;  /* 0x0000001400077308 */ /* 0x002e640000001000 */
[----:B-1----:R-:W-:Y:S01]  /*b0a0*/  VIADD R18, R7, 0xffffffe ;  /* 0x0ffffffe07127836 */ /* 0x002fe20000000000 */
[----:B------:R-:W-:Y:S07]  /*b0b0*/  IABS R7, R15 ;  /* 0x0000000f00077213 */ /* 0x000fee0000000000 */
[----:B------:R-:W1:Y:S02]  /*b0c0*/  F2I.FTZ.U32.TRUNC.NTZ R23, R18 ;  /* 0x0000001200177305 */ /* 0x000e64000021f000 */
[--C-:B-1----:R-:W-:Y:S04]  /*b0d0*/  IMAD.MOV R8, RZ, RZ, -R23.reuse ;  /* 0x000000ffff087224 */ /* 0x102fe800078e0a17 */
[----:B------:R-:W-:Y:S04]  /*b0e0*/  IMAD R8, R8, R5, RZ ;  /* 0x0000000508087224 */ /* 0x000fe800078e02ff */
[----:B------:R-:W-:Y:S06]  /*b0f0*/  IMAD.HI.U32 R8, R23, R8, R22 ;  /* 0x0000000817087227 */ /* 0x000fec00078e0016 */
[C---:B------:R-:W-:Y:S04]  /*b100*/  IMAD.HI.U32 R6, R8.reuse, R19, RZ ;  /* 0x0000001308067227 */ /* 0x040fe800078e00ff */
[----:B------:R-:W-:Y:S01]  /*b110*/  IMAD.HI.U32 R4, R8, R7, RZ ;  /* 0x0000000708047227 */ /* 0x000fe200078e00ff */
[----:B------:R-:W-:Y:S03]  /*b120*/  IADD3 R18, -R6, RZ, RZ ;  /* 0x000000ff06127210 */ /* 0x000fe60007ffe1ff */
[----:B------:R-:W-:Y:S02]  /*b130*/  IMAD.MOV R8, RZ, RZ, -R4 ;  /* 0x000000ffff087224 */ /* 0x000fe400078e0a04 */
[C---:B------:R-:W-:Y:S02]  /*b140*/  IMAD R19, R5.reuse, R18, R19 ;  /* 0x0000001205137224 */ /* 0x040fe400078e0213 */
[C---:B------:R-:W-:Y:S03]  /*b150*/  IMAD R7, R5.reuse, R8, R7 ;  /* 0x0000000805077224 */ /* 0x040fe600078e0207 */
[C---:B------:R-:W-:Y:S02]  /*b160*/  ISETP.GT.U32.AND P4, PT, R5.reuse, R19, PT ;  /* 0x000000130500720c */ /* 0x040fe40003f84070 */
[----:B------:R-:W-:Y:S11]  /*b170*/  ISETP.GT.U32.AND P0, PT, R5, R7, PT ;  /* 0x000000070500720c */ /* 0x000ff60003f04070 */
[--C-:B------:R-:W-:Y:S02]  /*b180*/  @!P4 IMAD.IADD R19, R19, 0x1, -R5.reuse ;  /* 0x000000011313c824 */ /* 0x100fe400078e0a05 */
[----:B------:R-:W-:Y:S01]  /*b190*/  @!P0 IADD3 R4, R4, 0x1, RZ ;  /* 0x0000000104048810 */ /* 0x000fe20007ffe0ff */
[----:B------:R-:W-:Y:S01]  /*b1a0*/  @!P0 IMAD.IADD R7, R7, 0x1, -R5 ;  /* 0x0000000107078824 */ /* 0x000fe200078e0a05 */
[----:B------:R-:W-:Y:S01]  /*b1b0*/  ISETP.NE.AND P0, PT, R2, RZ, PT ;  /* 0x000000ff0200720c */ /* 0x000fe20003f05270 */
[----:B------:R-:W-:Y:S01]  /*b1c0*/  @!P4 VIADD R6, R6, 0x1 ;  /* 0x000000010606c836 */ /* 0x000fe20000000000 */
[-C--:B------:R-:W-:Y:S02]  /*b1d0*/  ISETP.GE.U32.AND P6, PT, R19, R5.reuse, PT ;  /* 0x000000051300720c */ /* 0x080fe40003fc6070 */
[----:B------:R-:W-:Y:S02]  /*b1e0*/  ISETP.GE.U32.AND P5, PT, R7, R5, PT ;  /* 0x000000050700720c */ /* 0x000fe40003fa6070 */
[-C--:B------:R-:W-:Y:S02]  /*b1f0*/  LOP3.LUT R5, R15, R2.reuse, RZ, 0x3c, !PT ;  /* 0x000000020f057212 */ /* 0x080fe400078e3cff */
[----:B------:R-:W-:Y:S02]  /*b200*/  LOP3.LUT R7, R14, R2, RZ, 0x3c, !PT ;  /* 0x000000020e077212 */ /* 0x000fe400078e3cff */
[----:B------:R-:W-:Y:S02]  /*b210*/  ISETP.GE.AND P1, PT, R5, RZ, PT ;  /* 0x000000ff0500720c */ /* 0x000fe40003f26270 */
[----:B------:R-:W-:Y:S03]  /*b220*/  ISETP.GE.AND P2, PT, R7, RZ, PT ;  /* 0x000000ff0700720c */ /* 0x000fe60003f46270 */
[----:B------:R-:W-:Y:S02]  /*b230*/  @P6 VIADD R6, R6, 0x1 ;  /* 0x0000000106066836 */ /* 0x000fe40000000000 */
[----:B------:R-:W-:Y:S06]  /*b240*/  @P5 IADD3 R4, R4, 0x1, RZ ;  /* 0x0000000104045810 */ /* 0x000fec0007ffe0ff */
[----:B------:R-:W-:Y:S02]  /*b250*/  @!P1 IADD3 R4, -R4, RZ, RZ ;  /* 0x000000ff04049210 */ /* 0x000fe40007ffe1ff */
[----:B------:R-:W-:Y:S02]  /*b260*/  @!P2 IMAD.MOV R6, RZ, RZ, -R6 ;  /* 0x000000ffff06a224 */ /* 0x000fe400078e0a06 */
[C---:B------:R-:W-:Y:S03]  /*b270*/  SEL R4, R3.reuse, R4, !P0 ;  /* 0x0000000403047207 */ /* 0x040fe60004000000 */
[----:B------:R-:W-:Y:S02]  /*b280*/  SEL R3, R3, R6, !P0 ;  /* 0x0000000603037207 */ /* 0x000fe40004000000 */
[CC--:B------:R-:W-:Y:S02]  /*b290*/  LEA R26, P1, R4.reuse, R204.reuse, 0x2 ;  /* 0x000000cc041a7211 */ /* 0x0c0fe400078210ff */
[C---:B------:R-:W-:Y:S02]  /*b2a0*/  LEA R22, P0, R3.reuse, R204, 0x2 ;  /* 0x000000cc03167211 */ /* 0x040fe400078010ff */
[-C--:B------:R-:W-:Y:S02]  /*b2b0*/  LEA.HI.X.SX32 R27, R4, R205.reuse, 0x2, P1 ;  /* 0x000000cd041b7211 */ /* 0x080fe400008f16ff */
[C---:B------:R-:W-:Y:S01]  /*b2c0*/  LEA.HI.X.SX32 R23, R3.reuse, R205, 0x2, P0 ;  /* 0x000000cd03177211 */ /* 0x040fe200000f16ff */
[----:B------:R-:W-:Y:S02]  /*b2d0*/  IMAD.IADD R3, R3, 0x1, -R4 ;  /* 0x0000000103037824 */ /* 0x000fe400078e0a04 */
[----:B------:R-:W2:Y:S02]  /*b2e0*/  LDG.E R5, desc[UR6][R26.64] ;  /* 0x000000061a057981 */ /* 0x000ea4000c1e1900 */
[----:B------:R-:W-:Y:S02]  /*b2f0*/  IMAD R0, R3, R2, R0 ;  /* 0x0000000203007224 */ /* 0x000fe400078e0200 */
[----:B------:R-:W2:Y:S02]  /*b300*/  LDG.E R8, desc[UR6][R22.64] ;  /* 0x0000000616087981 */ /* 0x000ea4000c1e1900 */
[----:B------:R-:W-:Y:S01]  /*b310*/  IMAD.WIDE.U32 R24, R0, UR16, RZ ;  /* 0x0000001000187c25 */ /* 0x000fe2000f8e00ff */
[----:B--2---:R-:W-:Y:S02]  /*b320*/  IADD3 R20, -R8, R5, RZ ;  /* 0x0000000508147210 */ /* 0x004fe40007ffe1ff */
[----:B------:R-:W-:Y:S02]  /*b330*/  SHF.R.S32.HI R8, RZ, 0x1f, R0 ;  /* 0x0000001fff087819 */ /* 0x000fe40000011400 */
[----:B------:R-:W-:Y:S01]  /*b340*/  SHF.R.S32.HI R18, RZ, 0x1f, R20 ;  /* 0x0000001fff127819 */ /* 0x000fe20000011414 */
[----:B------:R-:W-:Y:S04]  /*b350*/  IMAD.WIDE.U32 R22, R20, UR12, RZ ;  /* 0x0000000c14167c25 */ /* 0x000fe8000f8e00ff */
[----:B------:R-:W-:Y:S02]  /*b360*/  IMAD R5, R18, UR12, RZ ;  /* 0x0000000c12057c24 */ /* 0x000fe4000f8e02ff */
[----:B------:R-:W-:Y:S02]  /*b370*/  IMAD R7, R8, UR16, RZ ;  /* 0x0000001008077c24 */ /* 0x000fe4000f8e02ff */
[----:B------:R-:W-:Y:S02]  /*b380*/  IMAD R5, R20, UR13, R5 ;  /* 0x0000000d14057c24 */ /* 0x000fe4000f8e0205 */
[----:B------:R-:W-:Y:S03]  /*b390*/  IMAD R7, R0, UR17, R7 ;  /* 0x0000001100077c24 */ /* 0x000fe6000f8e0207 */
[----:B------:R-:W-:Y:S01]  /*b3a0*/  IADD3 R23, R23, R5, RZ ;  /* 0x0000000517177210 */ /* 0x000fe20007ffe0ff */
[----:B------:R-:W-:Y:S02]  /*b3b0*/  IMAD.IADD R25, R25, 0x1, R7 ;  /* 0x0000000119197824 */ /* 0x000fe400078e0207 */
[----:B------:R-:W-:Y:S02]  /*b3c0*/  IMAD R5, R18, UR14, RZ ;  /* 0x0000000e12057c24 */ /* 0x000fe4000f8e02ff */
[----:B------:R-:W-:Y:S02]  /*b3d0*/  IMAD R7, R8, UR10, RZ ;  /* 0x0000000a08077c24 */ /* 0x000fe4000f8e02ff */
[----:B------:R-:W-:Y:S04]  /*b3e0*/  IMAD.WIDE.U32 R24, R20, UR14, R24 ;  /* 0x0000000e14187c25 */ /* 0x000fe8000f8e0018 */
[----:B------:R-:W-:Y:S01]  /*b3f0*/  IMAD.WIDE.U32 R22, R0, UR10, R22 ;  /* 0x0000000a00167c25 */ /* 0x000fe2000f8e0016 */
[----:B------:R-:W-:Y:S03]  /*b400*/  LEA R104, P1, R24, R104, 0x1 ;  /* 0x0000006818687211 */ /* 0x000fe600078208ff */
[----:B------:R-:W-:Y:S01]  /*b410*/  IMAD R5, R20, UR15, R5 ;  /* 0x0000000f14057c24 */ /* 0x000fe2000f8e0205 */
[----:B------:R-:W-:Y:S01]  /*b420*/  LEA R102, P0, R22, R102, 0x1 ;  /* 0x0000006616667211 */ /* 0x000fe200078008ff */
[----:B------:R-:W-:Y:S02]  /*b430*/  IMAD R7, R0, UR11, R7 ;  /* 0x0000000b00077c24 */ /* 0x000fe4000f8e0207 */
[----:B------:R-:W-:Y:S03]  /*b440*/  IMAD.IADD R8, R25, 0x1, R5 ;  /* 0x0000000119087824 */ /* 0x000fe600078e0205 */
[----:B------:R-:W-:Y:S02]  /*b450*/  IADD3 R18, R23, R7, RZ ;  /* 0x0000000717127210 */ /* 0x000fe40007ffe0ff */
[----:B------:R-:W-:Y:S02]  /*b460*/  LEA.HI.X R105, R24, R105, R8, 0x1, P1 ;  /* 0x0000006918697211 */ /* 0x000fe400008f0c08 */
[----:B------:R-:W-:Y:S01]  /*b470*/  LEA.HI.X R103, R22, R103, R18, 0x1, P0 ;  /* 0x0000006716677211 */ /* 0x000fe200000f0c12 */
[----:B------:R-:W-:Y:S06]  /*b480*/  BRA `(.L_x_943) ;  /* 0x0000000000207947 */ /* 0x000fec0003800000 */
.L_x_942:
[----:B------:R-:W1:Y:S08]  /*b490*/  LDC R2, c[0x0][0x250] ;  /* 0x00009400ff027b82 */ /* 0x000e700000000800 */
[----:B------:R-:W2:Y:S02]  /*b4a0*/  LDC R0, c[0x0][0x248] ;  /* 0x00009200ff007b82 */ /* 0x000ea40000000800 */
[----:B--2---:R-:W-:Y:S02]  /*b4b0*/  IMAD.U32 R5, R0, -0x40, RZ ;  /* 0xffffffc000057824 */ /* 0x004fe400078e00ff */
[----:B-1----:R-:W-:Y:S03]  /*b4c0*/  IMAD.U32 R3, R2, -0x40, RZ ;  /* 0xffffffc002037824 */ /* 0x002fe600078e00ff */
[----:B------:R-:W-:Y:S02]  /*b4d0*/  LEA R102, P0, R5, R102, 0x1 ;  /* 0x0000006605667211 */ /* 0x000fe400078008ff */
[----:B------:R-:W-:Y:S02]  /*b4e0*/  LEA R104, P1, R3, R104, 0x1 ;  /* 0x0000006803687211 */ /* 0x000fe400078208ff */
[----:B------:R-:W-:Y:S02]  /*b4f0*/  LEA.HI.X.SX32 R103, R5, R103, 0x1, P0 ;  /* 0x0000006705677211 */ /* 0x000fe400000f0eff */
[----:B------:R-:W-:Y:S09]  /*b500*/  LEA.HI.X.SX32 R105, R3, R105, 0x1, P1 ;  /* 0x0000006903697211 */ /* 0x000ff200008f0eff */
.L_x_943:
[----:B------:R-:W-:Y:S04]  /*b510*/  IADD3 R11, R11, -0x1, RZ ;  /* 0xffffffff0b0b7810 */ /* 0x000fe80007ffe0ff */
[----:B------:R-:W-:Y:S11]  /*b520*/  ISETP.GT.AND P0, PT, R11, R68, PT ;  /* 0x000000440b00720c */ /* 0x000ff60003f04270 */
[----:B------:R-:W-:Y:S02]  /*b530*/  @!UPT UIADD3 URZ, URZ, URZ, URZ ;  /* 0x0000003f3f3ff290 */ /* 0x000fe4000fffe03f */
[----:B------:R-:W-:Y:S05]  /*b540*/  @P0 BRA `(.L_x_944) ;  /* 0xffffff7400440947 */ /* 0x000fea000383ffff */
.L_x_851:
[----:B------:R-:W1:Y:S01]  /*b550*/  S2UR UR4, SR_CgaCtaId ;  /* 0x00000000000479c3 */ /* 0x000e620000008800 */
[----:B------:R-:W-:Y:S01]  /*b560*/  ULDC UR12, c[0x0][0x2e0] ;  /* 0x0000b800000c7ab9 */ /* 0x000fe20000000800 */
[----:B------:R-:W-:-:S06]  /*b570*/  UMOV UR10, 0x400 ;  /* 0x00000400000a7882 */ /* 0x000fcc0000000000 */
[----:B------:R-:W-:Y:S01]  /*b580*/  BAR.SYNC.DEFER_BLOCKING 0x0 ;  /* 0x0000000000007b1d */ /* 0x000fe20000010000 */
[----:B------:R-:W-:Y:S02]  /*b590*/  ISETP.NE.AND P2, PT, RZ, UR12, PT ;  /* 0x0000000cff007c0c */ /* 0x000fe4000bf45270 */
[----:B------:R-:W-:Y:S02]  /*b5a0*/  ISETP.GE.AND P1, PT, R10, UR5, PT ;  /* 0x000000050a007c0c */ /* 0x000fe4000bf26270 */
[----:B------:R-:W-:-:S03]  /*b5b0*/  ISETP.GE.AND P0, PT, R9, UR5, PT ;  /* 0x0000000509007c0c */ /* 0x000fc6000bf06270 */
[----:B--2---:R-:W2:Y:S01]  /*b5c0*/  LDC.64 R4, c[0x0][0x240] ;  /* 0x00009000ff047b82 */ /* 0x004ea20000000a00 */
[----:B------:R-:W-:Y:S01]  /*b5d0*/  BSSY B3, `(.L_x_945) ;  /* 0x00007c1000037945 */ /* 0x000fe20003800000 */
[----:B-1----:R-:W-:-:S06]  /*b5e0*/  ULEA UR4, UR4, UR10, 0x18 ;  /* 0x0000000a04047291 */ /* 0x002fcc000f8ec03f */
[----:B------:R-:W-:Y:S02]  /*b5f0*/  LEA R203, R148, UR4, 0x1 ;  /* 0x0000000494cb7c11 */ /* 0x000fe4000f8e08ff */
[C---:B--2---:R-:W-:Y:S01]  /*b600*/  SHF.L.U64.HI R11, R4.reuse, 0x4, R5 ;  /* 0x00000004040b7819 */ /* 0x044fe20000010205 */
[----:B------:R-:W-:Y:S01]  /*b610*/  IMAD.SHL.U32 R15, R4, 0x10, RZ ;  /* 0x00000010040f7824 */ /* 0x000fe200078e00ff */
[----:B------:R-:W-:Y:S06]  /*b620*/  @!P2 BRA `(.L_x_946) ;  /* 0x0000007000d0a947 */ /* 0x000fec0003800000 */
[----:B------:R-:W-:Y:S01]  /*b630*/  ISETP.NE.U32.AND P2, PT, RZ, UR8, PT ;  /* 0x00000008ff007c0c */ /* 0x000fe2000bf45070 */
[----:B------:R-:W-:-:S03]  /*b640*/  IMAD.MOV.U32 R2, RZ, RZ, RZ ;  /* 0x000000ffff027224 */ /* 0x000fc600078e00ff */
[----:B------:R-:W-:Y:S01]  /*b650*/  ISETP.NE.AND.EX P2, PT, RZ, UR9, PT, P2 ;  /* 0x00000009ff007c0c */ /* 0x000fe2000bf45320 */
[----:B------:R-:W-:-:S12]  /*b660*/  ULDC.64 UR8, c[0x0][0x210] ;  /* 0x0000840000087ab9 */ /* 0x000fd80000000a00 */
[----:B------:R-:W2:Y:S01]  /*b670*/  @P2 LDG.E R2, desc[UR6][R158.64] ;  /* 0x000000069e022981 */ /* 0x000ea2000c1e1900 */
[-C--:B------:R-:W-:Y:S01]  /*b680*/  IADD3 R15, P4, R15, R154.reuse, RZ ;  /* 0x0000009a0f0f7210 */ /* 0x080fe20007f9e0ff */
[----:B------:R-:W-:Y:S01]  /*b690*/  ULDC.U8 UR5, c[0x0][0x3c3] ;  /* 0x0000f0c000057ab9 */ /* 0x000fe20000000000 */
[----:B------:R-:W-:Y:S01]  /*b6a0*/  LEA R0, P2, R4, R154, 0x5 ;  /* 0x0000009a04007211 */ /* 0x000fe200078428ff */
[----:B------:R-:W-:Y:S01]  /*b6b0*/  IMAD.MOV.U32 R156, RZ, RZ, R154 ;  /* 0x000000ffff9c7224 */ /* 0x000fe200078e009a */
[----:B------:R-:W-:Y:S01]  /*b6c0*/  LEA R20, P5, R154, UR8, 0x1 ;  /* 0x000000089a147c11 */ /* 0x000fe2000f8a08ff */
[----:B------:R-:W-:Y:S01]  /*b6d0*/  IMAD.X R6, R11, 0x1, R157, P4 ;  /* 0x000000010b067824 */ /* 0x000fe200020e069d */
[C---:B------:R-:W-:Y:S01]  /*b6e0*/  LEA.HI.X R3, R4.reuse, R157, R5, 0x5, P2 ;  /* 0x0000009d04037211 */ /* 0x040fe200010f2c05 */
[----:B------:R-:W-:Y:S01]  /*b6f0*/  IMAD.WIDE.U32 R16, R4, 0x30, R156 ;  /* 0x0000003004107825 */ /* 0x000fe200078e009c */
[----:B------:R-:W-:Y:S02]  /*b700*/  LEA R32, P4, R15, UR8, 0x1 ;  /* 0x000000080f207c11 */ /* 0x000fe4000f8808ff */
[----:B------:R-:W-:Y:S01]  /*b710*/  LEA R14, P2, R0, UR8, 0x1 ;  /* 0x00000008000e7c11 */ /* 0x000fe2000f8408ff */
[----:B------:R-:W-:Y:S01]  /*b720*/  IMAD R5, R5, 0x30, RZ ;  /* 0x0000003005057824 */ /* 0x000fe200078e02ff */
[----:B------:R-:W-:-:S02]  /*b730*/  LEA.HI.X R33, R15, UR9, R6, 0x1, P4 ;  /* 0x000000090f217c11 */ /* 0x000fc4000a0f0c06 */
[----:B------:R-:W-:Y:S01]  /*b740*/  LEA.HI.X R15, R0, UR9, R3, 0x1, P2 ;  /* 0x00000009000f7c11 */ /* 0x000fe200090f0c03 */
[----:B------:R-:W-:Y:S01]  /*b750*/  IMAD.IADD R3, R201, 0x1, -R60 ;  /* 0x00000001c9037824 */ /* 0x000fe200078e0a3c */
[----:B------:R-:W-:Y:S01]  /*b760*/  LEA.HI.X R21, R154, UR9, R157, 0x1, P5 ;  /* 0x000000099a157c11 */ /* 0x000fe2000a8f0c9d */
[----:B------:R-:W-:Y:S01]  /*b770*/  IMAD.IADD R5, R17, 0x1, R5 ;  /* 0x0000000111057824 */ /* 0x000fe200078e0205 */
[----:B------:R-:W-:Y:S02]  /*b780*/  LEA R22, P5, R16, UR8, 0x1 ;  /* 0x0000000810167c11 */ /* 0x000fe4000f8a08ff */
[----:B------:R-:W-:Y:S02]  /*b790*/  ISETP.GE.AND P4, PT, R152, R3, PT ;  /* 0x000000039800720c */ /* 0x000fe40003f86270 */
[----:B------:R-:W-:Y:S02]  /*b7a0*/  LEA.HI.X R23, R16, UR9, R5, 0x1, P5 ;  /* 0x0000000910177c11 */ /* 0x000fe4000a8f0c05 */
[----:B------:R-:W-:-:S02]  /*b7b0*/  ISETP.GT.AND P4, PT, R125, -0x8, !P4 ;  /* 0xfffffff87d00780c */ /* 0x000fc40006784270 */
[----:B--2---:R-:W-:-:S05]  /*b7c0*/  IADD3 R2, R2, R69, R60 ;  /* 0x0000004502027210 */ /* 0x004fca0007ffe03c */
[----:B------:R-:W-:-:S05]  /*b7d0*/  IMAD R2, R145, R2, RZ ;  /* 0x0000000291027224 */ /* 0x000fca00078e02ff */
[-C--:B------:R-:W-:Y:S02]  /*b7e0*/  IADD3 R8, P2, R142, R2.reuse, RZ ;  /* 0x000000028e087210 */ /* 0x080fe40007f5e0ff */
[----:B------:R-:W-:Y:S02]  /*b7f0*/  IADD3 R0, P6, R141, R2, RZ ;  /* 0x000000028d007210 */ /* 0x000fe40007fde0ff */
[----:B------:R-:W-:-:S05]  /*b800*/  SHF.R.S32.HI R2, RZ, 0x1f, R2 ;  /* 0x0000001fff027819 */ /* 0x000fca0000011402 */
[--C-:B------:R-:W-:Y:S01]  /*b810*/  IMAD.X R11, R124, 0x1, R2.reuse, P2 ;  /* 0x000000017c0b7824 */ /* 0x100fe200010e0602 */
[----:B------:R-:W-:Y:S01]  /*b820*/  ISETP.NE.AND P2, PT, RZ, UR5, PT ;  /* 0x00000005ff007c0c */ /* 0x000fe2000bf45270 */
[----:B------:R-:W-:-:S12]  /*b830*/  IMAD.X R2, R123, 0x1, R2, P6 ;  /* 0x000000017b027824 */ /* 0x000fd800030e0602 */
[----:B------:R-:W-:Y:S05]  /*b840*/  @!P2 BRA `(.L_x_947) ;  /* 0x000000280038a947 */ /* 0x000fea0003800000 */
[----:B------:R-:W-:Y:S04]  /*b850*/  BSSY B2, `(.L_x_948) ;  /* 0x000009d000027945 */ /* 0x000fe80003800000 */
[----:B------:R-:W-:Y:S05]  /*b860*/  @!P4 BRA `(.L_x_949) ;  /* 0x00000008006cc947 */ /* 0x000fea0003800000 */
[----:B------:R-:W-:Y:S01]  /*b870*/  ULDC UR5, c[0x0][0x2d0] ;  /* 0x0000b40000057ab9 */ /* 0x000fe20000000800 */
[----:B------:R-:W-:Y:S01]  /*b880*/  IMAD.SHL.U32 R34, R8, 0x2, RZ ;  /* 0x0000000208227824 */ /* 0x000fe200078e00ff */
[----:B------:R-:W-:Y:S01]  /*b890*/  ISETP.GE.AND P2, PT, R12, UR5, PT ;  /* 0x000000050c007c0c */ /* 0x000fe2000bf46270 */
[----:B------:R-:W-:Y:S01]  /*b8a0*/  ULDC.64 UR10, c[0x0][0x358] ;  /* 0x0000d600000a7ab9 */ /* 0x000fe20000000a00 */
[----:B------:R-:W-:Y:S01]  /*b8b0*/  ULDC.64 UR8, c[0x0][0x360] ;  /* 0x0000d80000087ab9 */ /* 0x000fe20000000a00 */
[----:B------:R-:W-:Y:S01]  /*b8c0*/  SHF.L.U64.HI R0, R8, 0x1, R11 ;  /* 0x0000000108007819 */ /* 0x000fe2000001020b */
[----:B------:R-:W-:Y:S01]  /*b8d0*/  BSSY B1, `(.L_x_950) ;  /* 0x0000034000017945 */ /* 0x000fe20003800000 */
[C---:B------:R-:W-:Y:S02]  /*b8e0*/  IADD3 R24, P5, R34.reuse, UR10, RZ ;  /* 0x0000000a22187c10 */ /* 0x040fe4000ffbe0ff */
[----:B------:R-:W-:Y:S02]  /*b8f0*/  IADD3 R34, P4, R34, UR8, RZ ;  /* 0x0000000822227c10 */ /* 0x000fe4000ff9e0ff */
[----:B------:R-:W-:-:S02]  /*b900*/  IADD3.X R25, R0, UR11, RZ, P5, !PT ;  /* 0x0000000b00197c10 */ /* 0x000fc4000affe4ff */
[----:B------:R-:W-:Y:S02]  /*b910*/  IADD3.X R35, R0, UR9, RZ, P4, !PT ;  /* 0x0000000900237c10 */ /* 0x000fe4000a7fe4ff */
[----:B------:R1:W-:Y:S01]  /*b920*/  @P2 STS.128 [R203], RZ ;  /* 0x000000ffcb002388 */ /* 0x0003e20000000c00 */
[----:B------:R-:W-:Y:S06]  /*b930*/  @P2 BRA `(.L_x_951) ;  /* 0x0000000000b42947 */ /* 0x000fec0003800000 */
[----:B------:R2:W5:Y:S01]  /*b940*/  LDG.E.128 R16, desc[UR6][R20.64] ;  /* 0x0000000614107981 */ /* 0x000562000c1e1d00 */
[----:B------:R-:W-:Y:S01]  /*b950*/  ISETP.GE.AND P2, PT, R12, UR12, PT ;  /* 0x0000000c0c007c0c */ /* 0x000fe2000bf46270 */
[----:B------:R-:W-:-:S12]  /*b960*/  BSSY B0, `(.L_x_952) ;  /* 0x0000029000007945 */ /* 0x000fd80003800000 */
[----:B------:R-:W-:Y:S05]  /*b970*/  @P2 BRA `(.L_x_953) ;  /* 0x00000000009c2947 */ /* 0x000fea0003800000 */
[----:B------:R-:W3:Y:S04]  /*b980*/  LDG.E.64 R4, desc[UR6][R34.64] ;  /* 0x0000000622047981 */ /* 0x000ee8000c1e1b00 */
[----:B------:R-:W4:Y:S01]  /*b990*/  LDG.E.64 R6, desc[UR6][R24.64] ;  /* 0x0000000618067981 */ /* 0x000f22000c1e1b00 */
[--C-:B-----5:R-:W-:Y:S01]  /*b9a0*/  HADD2.F32 R27, -RZ, R19.reuse.H1_H1 ;  /* 0x30000013ff1b7230 */ /* 0x120fe20000004100 */
[----:B------:R-:W-:Y:S01]  /*b9b0*/  MOV R28, R18 ;  /* 0x00000012001c7202 */ /* 0x000fe20000000f00 */
[----:B------:R-:W-:Y:S02]  /*b9c0*/  HADD2.F32 R29, -RZ, R19.H0_H0 ;  /* 0x20000013ff1d7230 */ /* 0x000fe40000004100 */
[--C-:B------:R-:W-:Y:S02]  /*b9d0*/  HADD2.F32 R31, -RZ, R17.reuse.H0_H0 ;  /* 0x20000011ff1f7230 */ /* 0x100fe40000004100 */
[----:B------:R-:W-:-:S02]  /*b9e0*/  HADD2.F32 R30, -RZ, R17.H1_H1 ;  /* 0x30000011ff1e7230 */ /* 0x000fc40000004100 */
[----:B---3--:R-:W-:Y:S02]  /*b9f0*/  HADD2.F32 R0, -RZ, R5.H1_H1 ;  /* 0x30000005ff007230 */ /* 0x008fe40000004100 */
[----:B------:R-:W-:Y:S02]  /*ba00*/  HADD2.F32 R17, -RZ, R4.H1_H1 ;  /* 0x30000004ff117230 */ /* 0x000fe40000004100 */
[----:B----4-:R-:W-:Y:S02]  /*ba10*/  HADD2.F32 R19, -RZ, R7.H1_H1 ;  /* 0x30000007ff137230 */ /* 0x010fe40000004100 */
[-C--:B------:R-:W-:Y:S01]  /*ba20*/  FMUL.FTZ R2, R27, R0.reuse ;  /* 0x000000001b027220 */ /* 0x080fe20000410000 */
[C---:B------:R-:W-:Y:S01]  /*ba30*/  FMUL.FTZ R0, R29.reuse, R0 ;  /* 0x000000001d007220 */ /* 0x040fe20000410000 */
[----:B------:R-:W-:Y:S02]  /*ba40*/  HADD2.F32 R26, -RZ, R6.H1_H1 ;  /* 0x30000006ff1a7230 */ /* 0x000fe40000004100 */
[----:B------:R-:W-:Y:S01]  /*ba50*/  FMUL.FTZ R18, R30, R17 ;  /* 0x000000111e127220 */ /* 0x000fe20000410000 */
[-C--:B------:R-:W-:Y:S01]  /*ba60*/  FFMA.FTZ R2, R29, R19.reuse, -R2 ;  /* 0x000000131d027223 */ /* 0x080fe20000010802 */
[----:B------:R-:W-:Y:S01]  /*ba70*/  FFMA.FTZ R19, R27, R19, R0 ;  /* 0x000000131b137223 */ /* 0x000fe20000010000 */
[----:B------:R-:W-:-:S02]  /*ba80*/  HADD2.F32 R0, -RZ, R28.H0_H0 ;  /* 0x2000001cff007230 */ /* 0x000fc40000004100 */
[C---:B------:R-:W-:Y:S01]  /*ba90*/  FMUL.FTZ R17, R31.reuse, R17 ;  /* 0x000000111f117220 */ /* 0x040fe20000410000 */
[----:B------:R-:W-:Y:S02]  /*baa0*/  HADD2.F32 R4, -RZ, R4.H0_H0 ;  /* 0x20000004ff047230 */ /* 0x000fe40000004100 */
[-C--:B------:R-:W-:Y:S01]  /*bab0*/  FFMA.FTZ R18, R31, R26.reuse, -R18 ;  /* 0x0000001a1f127223 */ /* 0x080fe20000010812 */
[----:B------:R-:W-:Y:S02]  /*bac0*/  HADD2.F32 R5, -RZ, R5.H0_H0 ;  /* 0x20000005ff057230 */ /* 0x000fe40000004100 */
[----:B------:R-:W-:Y:S01]  /*bad0*/  FFMA.FTZ R17, R30, R26, R17 ;  /* 0x0000001a1e117223 */ /* 0x000fe20000010011 */
[----:B------:R-:W-:Y:S01]  /*bae0*/  HADD2.F32 R29, -RZ, R16.H1_H1 ;  /* 0x30000010ff1d7230 */ /* 0x000fe20000004100 */
[----:B------:R-:W-:Y:S01]  /*baf0*/  F2FP.F16.F32.PACK_AB R19, R19, R2 ;  /* 0x000000021313723e */ /* 0x000fe200000000ff */
[----:B------:R-:W-:Y:S02]  /*bb00*/  HADD2.F32 R28, -RZ, R28.H1_H1 ;  /* 0x3000001cff1c7230 */ /* 0x000fe40000004100 */
[----:B------:R-:W-:-:S02]  /*bb10*/  HADD2.F32 R27, -RZ, R16.H0_H0 ;  /* 0x20000010ff1b7230 */ /* 0x000fc40000004100 */
[-C--:B------:R-:W-:Y:S01]  /*bb20*/  FMUL.FTZ R16, R29, R4.reuse ;  /* 0x000000041d107220 */ /* 0x080fe20000410000 */
[----:B------:R-:W-:Y:S02]  /*bb30*/  HADD2.F32 R6, -RZ, R6.H0_H0 ;  /* 0x20000006ff067230 */ /* 0x000fe40000004100 */
[-C--:B------:R-:W-:Y:S01]  /*bb40*/  FMUL.FTZ R31, R28, R5.reuse ;  /* 0x000000051c1f7220 */ /* 0x080fe20000410000 */
[----:B------:R-:W-:Y:S02]  /*bb50*/  HADD2.F32 R7, -RZ, R7.H0_H0 ;  /* 0x20000007ff077230 */ /* 0x000fe40000004100 */
[C---:B------:R-:W-:Y:S01]  /*bb60*/  FMUL.FTZ R4, R27.reuse, R4 ;  /* 0x000000041b047220 */ /* 0x040fe20000410000 */
[C---:B------:R-:W-:Y:S01]  /*bb70*/  FMUL.FTZ R5, R0.reuse, R5 ;  /* 0x0000000500057220 */ /* 0x040fe20000410000 */
[----:B------:R-:W-:Y:S01]  /*bb80*/  FFMA.FTZ R16, R27, R6, -R16 ;  /* 0x000000061b107223 */ /* 0x000fe20000010810 */
[----:B------:R-:W-:Y:S01]  /*bb90*/  F2FP.F16.F32.PACK_AB R17, R17, R18 ;  /* 0x000000121111723e */ /* 0x000fe200000000ff */
[----:B------:R-:W-:Y:S01]  /*bba0*/  FFMA.FTZ R29, R29, R6, R4 ;  /* 0x000000061d1d7223 */ /* 0x000fe20000010004 */
[-C--:B------:R-:W-:Y:S01]  /*bbb0*/  FFMA.FTZ R31, R0, R7.reuse, -R31 ;  /* 0x00000007001f7223 */ /* 0x080fe2000001081f */
[----:B------:R-:W-:-:S03]  /*bbc0*/  FFMA.FTZ R28, R28, R7, R5 ;  /* 0x000000071c1c7223 */ /* 0x000fc60000010005 */
[----:B------:R-:W-:Y:S02]  /*bbd0*/  F2FP.F16.F32.PACK_AB R16, R29, R16 ;  /* 0x000000101d10723e */ /* 0x000fe400000000ff */
[----:B------:R-:W-:Y:S02]  /*bbe0*/  F2FP.F16.F32.PACK_AB R18, R28, R31 ;  /* 0x0000001f1c12723e */ /* 0x000fe400000000ff */
.L_x_953:
[----:B------:R-:W-:Y:S05]  /*bbf0*/  BSYNC B0 ;  /* 0x0000000000007941 */ /* 0x000fea0003800000 */
.L_x_952:
[----:B-----5:R3:W-:Y:S02]  /*bc00*/  STS.128 [R203], R16 ;  /* 0x00000010cb007388 */ /* 0x0207e40000000c00 */
.L_x_951:
[----:B------:R-:W-:Y:S05]  /*bc10*/  BSYNC B1 ;  /* 0x0000000000017941 */ /* 0x000fea0003800000 */
.L_x_950:
[----:B------:R4:W-:Y:S01]  /*bc20*/  @P1 STS.128 [R203+0x2000], RZ ;  /* 0x002000ffcb001388 */ /* 0x0009e20000000c00 */
[----:B------:R-:W-:Y:S04]  /*bc30*/  BSSY B1, `(.L_x_954) ;  /* 0x000002f000017945 */ /* 0x000fe80003800000 */
[----:B------:R-:W-:Y:S05]  /*bc40*/  @P1 BRA `(.L_x_955) ;  /* 0x0000000000b41947 */ /* 0x000fea0003800000 */
[----:B---3--:R3:W5:Y:S01]  /*bc50*/  LDG.E.128 R16, desc[UR6][R20.64+0x80] ;  /* 0x0000800614107981 */ /* 0x008762000c1e1d00 */
[----:B------:R-:W-:Y:S01]  /*bc60*/  ISETP.GE.AND P2, PT, R10, UR12, PT ;  /* 0x0000000c0a007c0c */ /* 0x000fe2000bf46270 */
[----:B------:R-:W-:-:S12]  /*bc70*/  BSSY B0, `(.L_x_956) ;  /* 0x0000029000007945 */ /* 0x000fd80003800000 */
[----:B------:R-:W-:Y:S05]  /*bc80*/  @P2 BRA `(.L_x_957) ;  /* 0x00000000009c2947 */ /* 0x000fea0003800000 */
[----:B------:R-:W2:Y:S04]  /*bc90*/  LDG.E.64 R4, desc[UR6][R34.64+0x40] ;  /* 0x0000400622047981 */ /* 0x000ea8000c1e1b00 */
[----:B------:R-:W4:Y:S01]  /*bca0*/  LDG.E.64 R6, desc[UR6][R24.64+0x40] ;  /* 0x0000400618067981 */ /* 0x000f22000c1e1b00 */
[--C-:B-----5:R-:W-:Y:S01]  /*bcb0*/  HADD2.F32 R27, -RZ, R19.reuse.H1_H1 ;  /* 0x30000013ff1b7230 */ /* 0x120fe20000004100 */
[----:B------:R-:W-:Y:S01]  /*bcc0*/  MOV R28, R18 ;  /* 0x00000012001c7202 */ /* 0x000fe20000000f00 */
[----:B------:R-:W-:Y:S02]  /*bcd0*/  HADD2.F32 R29, -RZ, R19.H0_H0 ;  /* 0x20000013ff1d7230 */ /* 0x000fe40000004100 */
[--C-:B------:R-:W-:Y:S02]  /*bce0*/  HADD2.F32 R31, -RZ, R17.reuse.H0_H0 ;  /* 0x20000011ff1f7230 */ /* 0x100fe40000004100 */
[----:B------:R-:W-:-:S02]  /*bcf0*/  HADD2.F32 R30, -RZ, R17.H1_H1 ;  /* 0x30000011ff1e7230 */ /* 0x000fc40000004100 */
[----:B--2---:R-:W-:Y:S02]  /*bd00*/  HADD2.F32 R0, -RZ, R5.H1_H1 ;  /* 0x30000005ff007230 */ /* 0x004fe40000004100 */
        /* <DEDUP_REMOVED lines=31> */
.L_x_957:
[----:B------:R-:W-:Y:S05]  /*bf00*/  BSYNC B0 ;  /* 0x0000000000007941 */ /* 0x000fea0003800000 */
.L_x_956:
[----:B-----5:R1:W-:Y:S02]  /*bf10*/  STS.128 [R203+0x2000], R16 ;  /* 0x00200010cb007388 */ /* 0x0203e40000000c00 */
.L_x_955:
[----:B------:R-:W-:Y:S05]  /*bf20*/  BSYNC B1 ;  /* 0x0000000000017941 */ /* 0x000fea0003800000 */
.L_x_954:
[----:B------:R1:W-:Y:S01]  /*bf30*/  @P0 STS.128 [R203+0x4000], RZ ;  /* 0x004000ffcb000388 */ /* 0x0003e20000000c00 */
[----:B------:R-:W-:Y:S05]  /*bf40*/  @P0 BRA `(.L_x_949) ;  /* 0x0000000000b40947 */ /* 0x000fea0003800000 */
[----:B-1-3--:R1:W5:Y:S01]  /*bf50*/  LDG.E.128 R16, desc[UR6][R20.64+0x100] ;  /* 0x0001000614107981 */ /* 0x00a362000c1e1d00 */
[----:B------:R-:W-:Y:S01]  /*bf60*/  ISETP.GE.AND P2, PT, R9, UR12, PT ;  /* 0x0000000c09007c0c */ /* 0x000fe2000bf46270 */
[----:B------:R-:W-:-:S12]  /*bf70*/  BSSY B0, `(.L_x_958) ;  /* 0x0000029000007945 */ /* 0x000fd80003800000 */
[----:B------:R-:W-:Y:S05]  /*bf80*/  @P2 BRA `(.L_x_959) ;  /* 0x00000000009c2947 */ /* 0x000fea0003800000 */
[----:B------:R-:W3:Y:S04]  /*bf90*/  LDG.E.64 R4, desc[UR6][R34.64+0x80] ;  /* 0x0000800622047981 */ /* 0x000ee8000c1e1b00 */
[----:B------:R4:W3:Y:S01]  /*bfa0*/  LDG.E.64 R6, desc[UR6][R24.64+0x80] ;  /* 0x0000800618067981 */ /* 0x0008e2000c1e1b00 */
[--C-:B-12--5:R-:W-:Y:S01]  /*bfb0*/  HADD2.F32 R21, -RZ, R19.reuse.H1_H1 ;  /* 0x30000013ff157230 */ /* 0x126fe20000004100 */
[----:B------:R-:W-:Y:S01]  /*bfc0*/  MOV R26, R18 ;  /* 0x00000012001a7202 */ /* 0x000fe20000000f00 */
[----:B------:R-:W-:Y:S02]  /*bfd0*/  HADD2.F32 R27, -RZ, R19.H0_H0 ;  /* 0x20000013ff1b7230 */ /* 0x000fe40000004100 */
[--C-:B------:R-:W-:Y:S02]  /*bfe0*/  HADD2.F32 R29, -RZ, R17.reuse.H0_H0 ;  /* 0x20000011ff1d7230 */ /* 0x100fe40000004100 */
[----:B------:R-:W-:-:S02]  /*bff0*/  HADD2.F32 R28, -RZ, R17.H1_H1 ;  /* 0x30000011ff1c7230 */ /* 0x000fc40000004100 */
[----:B----4-:R-:W-:Y:S02]  /*c000*/  HADD2.F32 R25, -RZ, R16.H1_H1 ;  /* 0x30000010ff197230 */ /* 0x010fe40000004100 */
[----:B---3--:R-:W-:Y:S02]  /*c010*/  HADD2.F32 R0, -RZ, R5.H1_H1 ;  /* 0x30000005ff007230 */ /* 0x008fe40000004100 */
[--C-:B------:R-:W-:Y:S02]  /*c020*/  HADD2.F32 R17, -RZ, R4.reuse.H1_H1 ;  /* 0x30000004ff117230 */ /* 0x100fe40000004100 */
[----:B------:R-:W-:Y:S02]  /*c030*/  HADD2.F32 R19, -RZ, R7.H1_H1 ;  /* 0x30000007ff137230 */ /* 0x000fe40000004100 */
[-C--:B------:R-:W-:Y:S01]  /*c040*/  FMUL.FTZ R2, R21, R0.reuse ;  /* 0x0000000015027220 */ /* 0x080fe20000410000 */
[----:B------:R-:W-:Y:S01]  /*c050*/  FMUL.FTZ R0, R27, R0 ;  /* 0x000000001b007220 */ /* 0x000fe20000410000 */
[----:B------:R-:W-:-:S02]  /*c060*/  HADD2.F32 R4, -RZ, R4.H0_H0 ;  /* 0x20000004ff047230 */ /* 0x000fc40000004100 */
[----:B------:R-:W-:Y:S01]  /*c070*/  FMUL.FTZ R18, R28, R17 ;  /* 0x000000111c127220 */ /* 0x000fe20000410000 */
[-C--:B------:R-:W-:Y:S01]  /*c080*/  FFMA.FTZ R2, R27, R19.reuse, -R2 ;  /* 0x000000131b027223 */ /* 0x080fe20000010802 */
[----:B------:R-:W-:Y:S01]  /*c090*/  FFMA.FTZ R19, R21, R19, R0 ;  /* 0x0000001315137223 */ /* 0x000fe20000010000 */
[--C-:B------:R-:W-:Y:S02]  /*c0a0*/  HADD2.F32 R0, -RZ, R26.reuse.H0_H0 ;  /* 0x2000001aff007230 */ /* 0x100fe40000004100 */
[----:B------:R-:W-:Y:S01]  /*c0b0*/  FMUL.FTZ R17, R29, R17 ;  /* 0x000000111d117220 */ /* 0x000fe20000410000 */
[----:B------:R-:W-:Y:S02]  /*c0c0*/  HADD2.F32 R5, -RZ, R5.H0_H0 ;  /* 0x20000005ff057230 */ /* 0x000fe40000004100 */
[----:B------:R-:W-:Y:S01]  /*c0d0*/  HADD2.F32 R26, -RZ, R26.H1_H1 ;  /* 0x3000001aff1a7230 */ /* 0x000fe20000004100 */
[----:B------:R-:W-:Y:S01]  /*c0e0*/  F2FP.F16.F32.PACK_AB R19, R19, R2 ;  /* 0x000000021313723e */ /* 0x000fe200000000ff */
[----:B------:R-:W-:-:S02]  /*c0f0*/  HADD2.F32 R21, -RZ, R16.H0_H0 ;  /* 0x20000010ff157230 */ /* 0x000fc40000004100 */
[-C--:B------:R-:W-:Y:S01]  /*c100*/  FMUL.FTZ R16, R25, R4.reuse ;  /* 0x0000000419107220 */ /* 0x080fe20000410000 */
[--C-:B------:R-:W-:Y:S02]  /*c110*/  HADD2.F32 R20, -RZ, R6.reuse.H1_H1 ;  /* 0x30000006ff147230 */ /* 0x100fe40000004100 */
[-C--:B------:R-:W-:Y:S01]  /*c120*/  FMUL.FTZ R27, R26, R5.reuse ;  /* 0x000000051a1b7220 */ /* 0x080fe20000410000 */
[----:B------:R-:W-:Y:S02]  /*c130*/  HADD2.F32 R6, -RZ, R6.H0_H0 ;  /* 0x20000006ff067230 */ /* 0x000fe40000004100 */
[----:B------:R-:W-:Y:S01]  /*c140*/  FMUL.FTZ R4, R21, R4 ;  /* 0x0000000415047220 */ /* 0x000fe20000410000 */
[----:B------:R-:W-:Y:S02]  /*c150*/  HADD2.F32 R7, -RZ, R7.H0_H0 ;  /* 0x20000007ff077230 */ /* 0x000fe40000004100 */
[----:B------:R-:W-:Y:S01]  /*c160*/  FMUL.FTZ R5, R0, R5 ;  /* 0x0000000500057220 */ /* 0x000fe20000410000 */
[-C--:B------:R-:W-:Y:S01]  /*c170*/  FFMA.FTZ R18, R29, R20.reuse, -R18 ;  /* 0x000000141d127223 */ /* 0x080fe20000010812 */
[----:B------:R-:W-:Y:S01]  /*c180*/  FFMA.FTZ R17, R28, R20, R17 ;  /* 0x000000141c117223 */ /* 0x000fe20000010011 */
[-C--:B------:R-:W-:Y:S01]  /*c190*/  FFMA.FTZ R16, R21, R6.reuse, -R16 ;  /* 0x0000000615107223 */ /* 0x080fe20000010810 */
[----:B------:R-:W-:Y:S01]  /*c1a0*/  FFMA.FTZ R25, R25, R6, R4 ;  /* 0x0000000619197223 */ /* 0x000fe20000010004 */
[-C--:B------:R-:W-:Y:S01]  /*c1b0*/  FFMA.FTZ R27, R0, R7.reuse, -R27 ;  /* 0x00000007001b7223 */ /* 0x080fe2000001081b */
[----:B------:R-:W-:Y:S01]  /*c1c0*/  FFMA.FTZ R26, R26, R7, R5 ;  /* 0x000000071a1a7223 */ /* 0x000fe20000010005 */
[----:B------:R-:W-:-:S02]  /*c1d0*/  F2FP.F16.F32.PACK_AB R17, R17, R18 ;  /* 0x000000121111723e */ /* 0x000fc400000000ff */
[----:B------:R-:W-:Y:S02]  /*c1e0*/  F2FP.F16.F32.PACK_AB R16, R25, R16 ;  /* 0x000000101910723e */ /* 0x000fe400000000ff */
[----:B------:R-:W-:Y:S02]  /*c1f0*/  F2FP.F16.F32.PACK_AB R18, R26, R27 ;  /* 0x0000001b1a12723e */ /* 0x000fe400000000ff */
.L_x_959:
[----:B------:R-:W-:Y:S05]  /*c200*/  BSYNC B0 ;  /* 0x0000000000007941 */ /* 0x000fea0003800000 */
.L_x_958:
[----:B-----5:R3:W-:Y:S02]  /*c210*/  STS.128 [R203+0x4000], R16 ;  /* 0x00400010cb007388 */ /* 0x0207e40000000c00 */
.L_x_949:
[----:B------:R-:W-:Y:S05]  /*c220*/  BSYNC B2 ;  /* 0x0000000000027941 */ /* 0x000fea0003800000 */
.L_x_948:
[----:B-123--:R-:W-:Y:S01]  /*c230*/  VIADD R20, R152, 0x10 ;  /* 0x0000001098147836 */ /* 0x00efe20000000000 */
[----:B------:R-:W-:Y:S04]  /*c240*/  BSSY B2, `(.L_x_960) ;  /* 0x00000a0000027945 */ /* 0x000fe80003800000 */
[----:B------:R-:W-:-:S04]  /*c250*/  ISETP.GE.AND P2, PT, R20, R3, PT ;  /* 0x000000031400720c */ /* 0x000fc80003f46270 */
[----:B------:R-:W-:-:S13]  /*c260*/  ISETP.LT.OR P2, PT, R125, -0x87, P2 ;  /* 0xffffff797d00780c */ /* 0x000fda0001741670 */
[----:B------:R-:W-:Y:S05]  /*c270*/  @P2 BRA `(.L_x_961) ;  /* 0x0000000800702947 */ /* 0x000fea0003800000 */
[----:B------:R-:W-:Y:S01]  /*c280*/  ULDC UR5, c[0x0][0x2d0] ;  /* 0x0000b40000057ab9 */ /* 0x000fe20000000800 */
[C---:B------:R-:W-:Y:S01]  /*c290*/  IADD3 R0, P4, R143.reuse, R8, RZ ;  /* 0x000000088f007210 */ /* 0x040fe20007f9e0ff */
[----:B------:R-:W-:Y:S01]  /*c2a0*/  ULDC.64 UR10, c[0x0][0x358] ;  /* 0x0000d600000a7ab9 */ /* 0x000fe20000000a00 */
[----:B------:R-:W-:Y:S01]  /*c2b0*/  ISETP.GE.AND P2, PT, R12, UR5, PT ;  /* 0x000000050c007c0c */ /* 0x000fe2000bf46270 */
[----:B------:R-:W-:Y:S01]  /*c2c0*/  ULDC.64 UR8, c[0x0][0x360] ;  /* 0x0000d80000087ab9 */ /* 0x000fe20000000a00 */
[----:B------:R-:W-:Y:S01]  /*c2d0*/  LEA.HI.X.SX32 R143, R143, R11, 0x1, P4 ;  /* 0x0000000b8f8f7211 */ /* 0x000fe200020f0eff */
[C---:B------:R-:W-:Y:S01]  /*c2e0*/  IMAD.SHL.U32 R36, R0.reuse, 0x2, RZ ;  /* 0x0000000200247824 */ /* 0x040fe200078e00ff */
[----:B------:R-:W-:Y:S02]  /*c2f0*/  BSSY B1, `(.L_x_962) ;  /* 0x0000035000017945 */ /* 0x000fe40003800000 */
[----:B------:R-:W-:Y:S02]  /*c300*/  SHF.L.U64.HI R0, R0, 0x1, R143 ;  /* 0x0000000100007819 */ /* 0x000fe4000001028f */
[----:B------:R-:W-:-:S02]  /*c310*/  IADD3 R24, P5, R36, UR10, RZ ;  /* 0x0000000a24187c10 */ /* 0x000fc4000ffbe0ff */
[----:B------:R-:W-:Y:S02]  /*c320*/  IADD3 R36, P4, R36, UR8, RZ ;  /* 0x0000000824247c10 */ /* 0x000fe4000ff9e0ff */
[C---:B------:R-:W-:Y:S01]  /*c330*/  IADD3.X R25, R0.reuse, UR11, RZ, P5, !PT ;  /* 0x0000000b00197c10 */ /* 0x040fe2000affe4ff */
[----:B------:R1:W-:Y:S01]  /*c340*/  @P2 STS.128 [R203+0x800], RZ ;  /* 0x000800ffcb002388 */ /* 0x0003e20000000c00 */
[----:B------:R-:W-:Y:S01]  /*c350*/  IADD3.X R37, R0, UR9, RZ, P4, !PT ;  /* 0x0000000900257c10 */ /* 0x000fe2000a7fe4ff */
[----:B------:R-:W-:Y:S08]  /*c360*/  @P2 BRA `(.L_x_963) ;  /* 0x0000000000b42947 */ /* 0x000ff00003800000 */
[----:B------:R2:W5:Y:S01]  /*c370*/  LDG.E.128 R16, desc[UR6][R32.64] ;  /* 0x0000000620107981 */ /* 0x000562000c1e1d00 */
[----:B------:R-:W-:Y:S01]  /*c380*/  ISETP.GE.AND P2, PT, R12, UR12, PT ;  /* 0x0000000c0c007c0c */ /* 0x000fe2000bf46270 */
[----:B------:R-:W-:-:S12]  /*c390*/  BSSY B0, `(.L_x_964) ;  /* 0x0000029000007945 */ /* 0x000fd80003800000 */
[----:B------:R-:W-:Y:S05]  /*c3a0*/  @P2 BRA `(.L_x_965) ;  /* 0x00000000009c2947 */ /* 0x000fea0003800000 */
[----:B------:R-:W3:Y:S04]  /*c3b0*/  LDG.E.64 R4, desc[UR6][R36.64] ;  /* 0x0000000624047981 */ /* 0x000ee8000c1e1b00 */
[----:B------:R-:W4:Y:S01]  /*c3c0*/  LDG.E.64 R6, desc[UR6][R24.64] ;  /* 0x0000000618067981 */ /* 0x000f22000c1e1b00 */
[----:B-----5:R-:W-:Y:S01]  /*c3d0*/  HADD2.F32 R27, -RZ, R19.H1_H1 ;  /* 0x30000013ff1b7230 */ /* 0x020fe20000004100 */
[----:B------:R-:W-:Y:S01]  /*c3e0*/  MOV R26, R18 ;  /* 0x00000012001a7202 */ /* 0x000fe20000000f00 */
[--C-:B------:R-:W-:Y:S02]  /*c3f0*/  HADD2.F32 R31, -RZ, R17.reuse.H0_H0 ;  /* 0x20000011ff1f7230 */ /* 0x100fe40000004100 */
[----:B------:R-:W-:Y:S02]  /*c400*/  HADD2.F32 R28, -RZ, R17.H1_H1 ;  /* 0x30000011ff1c7230 */ /* 0x000fe40000004100 */
[----:B------:R-:W-:-:S02]  /*c410*/  HADD2.F32 R29, -RZ, R19.H0_H0 ;  /* 0x20000013ff1d7230 */ /* 0x000fc40000004100 */
[----:B---3--:R-:W-:Y:S02]  /*c420*/  HADD2.F32 R0, -RZ, R5.H1_H1 ;  /* 0x30000005ff007230 */ /* 0x008fe40000004100 */
[----:B------:R-:W-:Y:S02]  /*c430*/  HADD2.F32 R17, -RZ, R4.H1_H1 ;  /* 0x30000004ff117230 */ /* 0x000fe40000004100 */
[----:B----4-:R-:W-:Y:S02]  /*c440*/  HADD2.F32 R19, -RZ, R7.H1_H1 ;  /* 0x30000007ff137230 */ /* 0x010fe40000004100 */
[-C--:B------:R-:W-:Y:S01]  /*c450*/  FMUL.FTZ R2, R27, R0.reuse ;  /* 0x000000001b027220 */ /* 0x080fe20000410000 */
[----:B------:R-:W-:Y:S01]  /*c460*/  FMUL.FTZ R0, R29, R0 ;  /* 0x000000001d007220 */ /* 0x000fe20000410000 */
[----:B------:R-:W-:Y:S02]  /*c470*/  HADD2.F32 R21, -RZ, R6.H1_H1 ;  /* 0x30000006ff157230 */ /* 0x000fe40000004100 */
[-C--:B------:R-:W-:Y:S01]  /*c480*/  FMUL.FTZ R18, R28, R17.reuse ;  /* 0x000000111c127220 */ /* 0x080fe20000410000 */
[----:B------:R-:W-:Y:S01]  /*c490*/  FMUL.FTZ R17, R31, R17 ;  /* 0x000000111f117220 */ /* 0x000fe20000410000 */
[-C--:B------:R-:W-:Y:S01]  /*c4a0*/  FFMA.FTZ R2, R29, R19.reuse, -R2 ;  /* 0x000000131d027223 */ /* 0x080fe20000010802 */
[----:B------:R-:W-:Y:S01]  /*c4b0*/  FFMA.FTZ R19, R27, R19, R0 ;  /* 0x000000131b137223 */ /* 0x000fe20000010000 */
[----:B------:R-:W-:-:S02]  /*c4c0*/  HADD2.F32 R0, -RZ, R26.H0_H0 ;  /* 0x2000001aff007230 */ /* 0x000fc40000004100 */
[-C--:B------:R-:W-:Y:S01]  /*c4d0*/  FFMA.FTZ R18, R31, R21.reuse, -R18 ;  /* 0x000000151f127223 */ /* 0x080fe20000010812 */
[----:B------:R-:W-:Y:S01]  /*c4e0*/  FFMA.FTZ R17, R28, R21, R17 ;  /* 0x000000151c117223 */ /* 0x000fe20000010011 */
[----:B------:R-:W-:Y:S01]  /*c4f0*/  HADD2.F32 R4, -RZ, R4.H0_H0 ;  /* 0x20000004ff047230 */ /* 0x000fe20000004100 */
[----:B------:R-:W-:Y:S01]  /*c500*/  F2FP.F16.F32.PACK_AB R19, R19, R2 ;  /* 0x000000021313723e */ /* 0x000fe200000000ff */
[----:B------:R-:W-:Y:S02]  /*c510*/  HADD2.F32 R5, -RZ, R5.H0_H0 ;  /* 0x20000005ff057230 */ /* 0x000fe40000004100 */
        /* <DEDUP_REMOVED lines=10> */
[-C--:B------:R-:W-:Y:S02]  /*c5c0*/  FFMA.FTZ R16, R21, R6.reuse, -R16 ;  /* 0x0000000615107223 */ /* 0x080fe40000010810 */
[----:B------:R-:W-:Y:S01]  /*c5d0*/  FFMA.FTZ R27, R27, R6, R4 ;  /* 0x000000061b1b7223 */ /* 0x000fe20000010004 */
[-C--:B------:R-:W-:Y:S01]  /*c5e0*/  FFMA.FTZ R29, R0, R7.reuse, -R29 ;  /* 0x00000007001d7223 */ /* 0x080fe2000001081d */
[----:B------:R-:W-:-:S03]  /*c5f0*/  FFMA.FTZ R26, R26, R7, R5 ;  /* 0x000000071a1a7223 */ /* 0x000fc60000010005 */
[----:B------:R-:W-:Y:S02]  /*c600*/  F2FP.F16.F32.PACK_AB R16, R27, R16 ;  /* 0x000000101b10723e */ /* 0x000fe400000000ff */
[----:B------:R-:W-:Y:S02]  /*c610*/  F2FP.F16.F32.PACK_AB R18, R26, R29 ;  /* 0x0000001d1a12723e */ /* 0x000fe400000000ff */
.L_x_965:
[----:B------:R-:W-:Y:S05]  /*c620*/  BSYNC B0 ;  /* 0x0000000000007941 */ /* 0x000fea0003800000 */
.L_x_964:
[----:B-----5:R3:W-:Y:S02]  /*c630*/  STS.128 [R203+0x800], R16 ;  /* 0x00080010cb007388 */ /* 0x0207e40000000c00 */
.L_x_963:
[----:B------:R-:W-:Y:S05]  /*c640*/  BSYNC B1 ;  /* 0x0000000000017941 */ /* 0x000fea0003800000 */
.L_x_962:
        /* <DEDUP_REMOVED lines=9> */
[----:B-----5:R-:W-:Y:S01]  /*c6e0*/  HADD2.F32 R27, -RZ, R19.H1_H1 ;  /* 0x30000013ff1b7230 */ /* 0x020fe20000004100 */
[----:B------:R-:W-:Y:S01]  /*c6f0*/  MOV R26, R18 ;  /* 0x00000012001a7202 */ /* 0x000fe20000000f00 */
[--C-:B------:R-:W-:Y:S02]  /*c700*/  HADD2.F32 R31, -RZ, R17.reuse.H0_H0 ;  /* 0x20000011ff1f7230 */ /* 0x100fe40000004100 */
[----:B------:R-:W-:Y:S02]  /*c710*/  HADD2.F32 R28, -RZ, R17.H1_H1 ;  /* 0x30000011ff1c7230 */ /* 0x000fe40000004100 */
[----:B------:R-:W-:-:S02]  /*c720*/  HADD2.F32 R29, -RZ, R19.H0_H0 ;  /* 0x20000013ff1d7230 */ /* 0x000fc40000004100 */
[----:B--2---:R-:W-:Y:S02]  /*c730*/  HADD2.F32 R0, -RZ, R5.H1_H1 ;  /* 0x30000005ff007230 */ /* 0x004fe40000004100 */
        /* <DEDUP_REMOVED lines=31> */
.L_x_969:
[----:B------:R-:W-:Y:S05]  /*c930*/  BSYNC B0 ;  /* 0x0000000000007941 */ /* 0x000fea0003800000 */
.L_x_968:
[----:B-----5:R1:W-:Y:S02]  /*c940*/  STS.128 [R203+0x2800], R16 ;  /* 0x00280010cb007388 */ /* 0x0203e40000000c00 */
.L_x_967:
[----:B------:R-:W-:Y:S05]  /*c950*/  BSYNC B1 ;  /* 0x0000000000017941 */ /* 0x000fea0003800000 */
.L_x_966:
[----:B------:R1:W-:Y:S01]  /*c960*/  @P0 STS.128 [R203+0x4800], RZ ;  /* 0x004800ffcb000388 */ /* 0x0003e20000000c00 */
[----:B------:R-:W-:Y:S05]  /*c970*/  @P0 BRA `(.L_x_961) ;  /* 0x0000000000b00947 */ /* 0x000fea0003800000 */
[----:B--23--:R-:W5:Y:S01]  /*c980*/  LDG.E.128 R32, desc[UR6][R32.64+0x100] ;  /* 0x0001000620207981 */ /* 0x00cf62000c1e1d00 */
[----:B------:R-:W-:Y:S01]  /*c990*/  ISETP.GE.AND P2, PT, R9, UR12, PT ;  /* 0x0000000c09007c0c */ /* 0x000fe2000bf46270 */
[----:B------:R-:W-:-:S12]  /*c9a0*/  BSSY B0, `(.L_x_970) ;  /* 0x0000028000007945 */ /* 0x000fd80003800000 */
[----:B------:R-:W-:Y:S05]  /*c9b0*/  @P2 BRA `(.L_x_971) ;  /* 0x0000000000982947 */ /* 0x000fea0003800000 */
[----:B------:R-:W2:Y:S04]  /*c9c0*/  LDG.E.64 R4, desc[UR6][R36.64+0x80] ;  /* 0x0000800624047981 */ /* 0x000ea8000c1e1b00 */
[----:B------:R3:W4:Y:S01]  /*c9d0*/  LDG.E.64 R6, desc[UR6][R24.64+0x80] ;  /* 0x0000800618067981 */ /* 0x000722000c1e1b00 */
[--C-:B-----5:R-:W-:Y:S02]  /*c9e0*/  HADD2.F32 R21, -RZ, R35.reuse.H1_H1 ;  /* 0x30000023ff157230 */ /* 0x120fe40000004100 */
[----:B------:R-:W-:Y:S02]  /*c9f0*/  HADD2.F32 R27, -RZ, R35.H0_H0 ;  /* 0x20000023ff1b7230 */ /* 0x000fe40000004100 */
[--C-:B------:R-:W-:Y:S02]  /*ca00*/  HADD2.F32 R29, -RZ, R33.reuse.H1_H1 ;  /* 0x30000021ff1d7230 */ /* 0x100fe40000004100 */
[----:B------:R-:W-:-:S02]  /*ca10*/  HADD2.F32 R26, -RZ, R33.H0_H0 ;  /* 0x20000021ff1a7230 */ /* 0x000fc40000004100 */
[----:B---3--:R-:W-:Y:S02]  /*ca20*/  HADD2.F32 R25, -RZ, R32.H1_H1 ;  /* 0x30000020ff197230 */ /* 0x008fe40000004100 */
[----:B--2---:R-:W-:Y:S02]  /*ca30*/  HADD2.F32 R0, -RZ, R5.H1_H1 ;  /* 0x30000005ff007230 */ /* 0x004fe40000004100 */
[----:B-1----:R-:W-:Y:S02]  /*ca40*/  HADD2.F32 R16, -RZ, R4.H1_H1 ;  /* 0x30000004ff107230 */ /* 0x002fe40000004100 */
[----:B----4-:R-:W-:Y:S02]  /*ca50*/  HADD2.F32 R19, -RZ, R7.H1_H1 ;  /* 0x30000007ff137230 */ /* 0x010fe40000004100 */
[-C--:B------:R-:W-:Y:S01]  /*ca60*/  FMUL.FTZ R2, R21, R0.reuse ;  /* 0x0000000015027220 */ /* 0x080fe20000410000 */
[----:B------:R-:W-:Y:S01]  /*ca70*/  FMUL.FTZ R0, R27, R0 ;  /* 0x000000001b007220 */ /* 0x000fe20000410000 */
[----:B------:R-:W-:-:S02]  /*ca80*/  HADD2.F32 R18, -RZ, R6.H1_H1 ;  /* 0x30000006ff127230 */ /* 0x000fc40000004100 */
[-C--:B------:R-:W-:Y:S01]  /*ca90*/  FMUL.FTZ R17, R29, R16.reuse ;  /* 0x000000101d117220 */ /* 0x080fe20000410000 */
[-C--:B------:R-:W-:Y:S01]  /*caa0*/  FFMA.FTZ R2, R27, R19.reuse, -R2 ;  /* 0x000000131b027223 */ /* 0x080fe20000010802 */
[----:B------:R-:W-:Y:S01]  /*cab0*/  FFMA.FTZ R19, R21, R19, R0 ;  /* 0x0000001315137223 */ /* 0x000fe20000010000 */
[----:B------:R-:W-:Y:S02]  /*cac0*/  HADD2.F32 R0, -RZ, R34.H0_H0 ;  /* 0x20000022ff007230 */ /* 0x000fe40000004100 */
[C---:B------:R-:W-:Y:S01]  /*cad0*/  FMUL.FTZ R16, R26.reuse, R16 ;  /* 0x000000101a107220 */ /* 0x040fe20000410000 */
[----:B------:R-:W-:Y:S02]  /*cae0*/  HADD2.F32 R4, -RZ, R4.H0_H0 ;  /* 0x20000004ff047230 */ /* 0x000fe40000004100 */
[-C--:B------:R-:W-:Y:S01]  /*caf0*/  FFMA.FTZ R17, R26, R18.reuse, -R17 ;  /* 0x000000121a117223 */ /* 0x080fe20000010811 */
[----:B------:R-:W-:Y:S02]  /*cb00*/  HADD2.F32 R5, -RZ, R5.H0_H0 ;  /* 0x20000005ff057230 */ /* 0x000fe40000004100 */
[----:B------:R-:W-:Y:S01]  /*cb10*/  FFMA.FTZ R16, R29, R18, R16 ;  /* 0x000000121d107223 */ /* 0x000fe20000010010 */
[----:B------:R-:W-:-:S02]  /*cb20*/  HADD2.F32 R34, -RZ, R34.H1_H1 ;  /* 0x30000022ff227230 */ /* 0x000fc40000004100 */
[----:B------:R-:W-:Y:S01]  /*cb30*/  FMUL.FTZ R18, R25, R4 ;  /* 0x0000000419127220 */ /* 0x000fe20000410000 */
[----:B------:R-:W-:Y:S01]  /*cb40*/  HADD2.F32 R21, -RZ, R32.H0_H0 ;  /* 0x20000020ff157230 */ /* 0x000fe20000004100 */
[----:B------:R-:W-:Y:S01]  /*cb50*/  F2FP.F16.F32.PACK_AB R35, R19, R2 ;  /* 0x000000021323723e */ /* 0x000fe200000000ff */
[----:B------:R-:W-:Y:S02]  /*cb60*/  HADD2.F32 R6, -RZ, R6.H0_H0 ;  /* 0x20000006ff067230 */ /* 0x000fe40000004100 */
[-C--:B------:R-:W-:Y:S01]  /*cb70*/  FMUL.FTZ R27, R34, R5.reuse ;  /* 0x00000005221b7220 */ /* 0x080fe20000410000 */
[----:B------:R-:W-:Y:S02]  /*cb80*/  HADD2.F32 R7, -RZ, R7.H0_H0 ;  /* 0x20000007ff077230 */ /* 0x000fe40000004100 */
[C---:B------:R-:W-:Y:S01]  /*cb90*/  FMUL.FTZ R4, R21.reuse, R4 ;  /* 0x0000000415047220 */ /* 0x040fe20000410000 */
[----:B------:R-:W-:Y:S01]  /*cba0*/  FMUL.FTZ R5, R0, R5 ;  /* 0x0000000500057220 */ /* 0x000fe20000410000 */
[-C--:B------:R-:W-:Y:S01]  /*cbb0*/  FFMA.FTZ R18, R21, R6.reuse, -R18 ;  /* 0x0000000615127223 */ /* 0x080fe20000010812 */
[----:B------:R-:W-:Y:S01]  /*cbc0*/  F2FP.F16.F32.PACK_AB R33, R16, R17 ;  /* 0x000000111021723e */ /* 0x000fe200000000ff */
[----:B------:R-:W-:Y:S01]  /*cbd0*/  FFMA.FTZ R25, R25, R6, R4 ;  /* 0x0000000619197223 */ /* 0x000fe20000010004 */
[-C--:B------:R-:W-:Y:S01]  /*cbe0*/  FFMA.FTZ R27, R0, R7.reuse, -R27 ;  /* 0x00000007001b7223 */ /* 0x080fe2000001081b */
[----:B------:R-:W-:-:S03]  /*cbf0*/  FFMA.FTZ R34, R34, R7, R5 ;  /* 0x0000000722227223 */ /* 0x000fc60000010005 */
[----:B------:R-:W-:Y:S02]  /*cc00*/  F2FP.F16.F32.PACK_AB R32, R25, R18 ;  /* 0x000000121920723e */ /* 0x000fe400000000ff */
[----:B------:R-:W-:Y:S02]  /*cc10*/  F2FP.F16.F32.PACK_AB R34, R34, R27 ;  /* 0x0000001b2222723e */ /* 0x000fe400000000ff */
.L_x_971:
[----:B------:R-:W-:Y:S05]  /*cc20*/  BSYNC B0 ;  /* 0x0000000000007941 */ /* 0x000fea0003800000 */
.L_x_970:
[----:B-----5:R2:W-:Y:S02]  /*cc30*/  STS.128 [R203+0x4800], R32 ;  /* 0x00480020cb007388 */ /* 0x0205e40000000c00 */
.L_x_961:
[----:B------:R-:W-:Y:S05]  /*cc40*/  BSYNC B2 ;  /* 0x0000000000027941 */ /* 0x000fea0003800000 */
.L_x_960:
[----:B------:R-:W-:Y:S01]  /*cc50*/  VIADD R24, R152, 0x20 ;  /* 0x0000002098187836 */ /* 0x000fe20000000000 */
[----:B------:R-:W-:Y:S04]  /*cc60*/  BSSY B2, `(.L_x_972) ;  /* 0x00000a4000027945 */ /* 0x000fe80003800000 */
[----:B------:R-:W-:-:S04]  /*cc70*/  ISETP.GE.AND P2, PT, R24, R3, PT ;  /* 0x000000031800720c */ /* 0x000fc80003f46270 */
[----:B------:R-:W-:-:S13]  /*cc80*/  ISETP.LT.OR P2, PT, R125, -0x107, P2 ;  /* 0xfffffef97d00780c */ /* 0x000fda0001741670 */
[----:B------:R-:W-:Y:S05]  /*cc90*/  @P2 BRA `(.L_x_973) ;  /* 0x0000000800802947 */ /* 0x000fea0003800000 */
[----:B------:R-:W-:Y:S01]  /*cca0*/  ULDC UR5, c[0x0][0x2d0] ;  /* 0x0000b40000057ab9 */ /* 0x000fe20000000800 */
[----:B------:R-:W-:Y:S01]  /*ccb0*/  IMAD.SHL.U32 R0, R145, 0x20, RZ ;  /* 0x0000002091007824 */ /* 0x000fe200078e00ff */
[----:B------:R-:W-:Y:S01]  /*ccc0*/  ISETP.GE.AND P2, PT, R12, UR5, PT ;  /* 0x000000050c007c0c */ /* 0x000fe2000bf46270 */
[----:B------:R-:W-:Y:S01]  /*ccd0*/  ULDC.64 UR10, c[0x0][0x358] ;  /* 0x0000d600000a7ab9 */ /* 0x000fe20000000a00 */
[----:B------:R-:W-:Y:S01]  /*cce0*/  ULDC.64 UR8, c[0x0][0x360] ;  /* 0x0000d80000087ab9 */ /* 0x000fe20000000a00 */
[----:B------:R-:W-:Y:S01]  /*ccf0*/  BSSY B1, `(.L_x_974) ;  /* 0x0000038000017945 */ /* 0x000fe20003800000 */
[----:B------:R-:W-:-:S04]  /*cd00*/  IADD3 R5, P4, R0, R8, RZ ;  /* 0x0000000800057210 */ /* 0x000fc80007f9e0ff */
[----:B------:R-:W-:Y:S01]  /*cd10*/  LEA.HI.X.SX32 R0, R0, R11, 0x1, P4 ;  /* 0x0000000b00007211 */ /* 0x000fe200020f0eff */
[----:B------:R-:W-:-:S03]  /*cd20*/  IMAD.SHL.U32 R28, R5, 0x2, RZ ;  /* 0x00000002051c7824 */ /* 0x000fc600078e00ff */
[----:B------:R-:W-:Y:S01]  /*cd30*/  SHF.L.U64.HI R0, R5, 0x1, R0 ;  /* 0x0000000105007819 */ /* 0x000fe20000010200 */
[----:B------:R1:W-:Y:S01]  /*cd40*/  @P2 STS.128 [R203+0x1000], RZ ;  /* 0x001000ffcb002388 */ /* 0x0003e20000000c00 */
[C---:B------:R-:W-:Y:S02]  /*cd50*/  IADD3 R26, P5, R28.reuse, UR10, RZ ;  /* 0x0000000a1c1a7c10 */ /* 0x040fe4000ffbe0ff */
[----:B------:R-:W-:Y:S02]  /*cd60*/  IADD3 R28, P4, R28, UR8, RZ ;  /* 0x000000081c1c7c10 */ /* 0x000fe4000ff9e0ff */
[C---:B------:R-:W-:Y:S02]  /*cd70*/  IADD3.X R27, R0.reuse, UR11, RZ, P5, !PT ;  /* 0x0000000b001b7c10 */ /* 0x040fe4000affe4ff */
[----:B------:R-:W-:Y:S01]  /*cd80*/  IADD3.X R29, R0, UR9, RZ, P4, !PT ;  /* 0x00000009001d7c10 */ /* 0x000fe2000a7fe4ff */
[----:B------:R-:W-:Y:S08]  /*cd90*/  @P2 BRA `(.L_x_975) ;  /* 0x0000000000b42947 */ /* 0x000ff00003800000 */
[----:B-1-3--:R1:W5:Y:S01]  /*cda0*/  LDG.E.128 R16, desc[UR6][R14.64] ;  /* 0x000000060e107981 */ /* 0x00a362000c1e1d00 */
[----:B------:R-:W-:Y:S01]  /*cdb0*/  ISETP.GE.AND P2, PT, R12, UR12, PT ;  /* 0x0000000c0c007c0c */ /* 0x000fe2000bf46270 */
[----:B------:R-:W-:-:S12]  /*cdc0*/  BSSY B0, `(.L_x_976) ;  /* 0x0000029000007945 */ /* 0x000fd80003800000 */
[----:B------:R-:W-:Y:S05]  /*cdd0*/  @P2 BRA `(.L_x_977) ;  /* 0x00000000009c2947 */ /* 0x000fea0003800000 */
[----:B------:R-:W3:Y:S04]  /*cde0*/  LDG.E.64 R4, desc[UR6][R28.64] ;  /* 0x000000061c047981 */ /* 0x000ee8000c1e1b00 */
[----:B------:R-:W4:Y:S01]  /*cdf0*/  LDG.E.64 R6, desc[UR6][R26.64] ;  /* 0x000000061a067981 */ /* 0x000f22000c1e1b00 */
[----:B-----5:R-:W-:Y:S01]  /*ce00*/  HADD2.F32 R25, -RZ, R19.H1_H1 ;  /* 0x30000013ff197230 */ /* 0x020fe20000004100 */
[----:B------:R-:W-:Y:S01]  /*ce10*/  MOV R30, R18 ;  /* 0x00000012001e7202 */ /* 0x000fe20000000f00 */
[--C-:B--2---:R-:W-:Y:S02]  /*ce20*/  HADD2.F32 R33, -RZ, R17.reuse.H0_H0 ;  /* 0x20000011ff217230 */ /* 0x104fe40000004100 */
        /* <DEDUP_REMOVED lines=34> */
.L_x_977:
[----:B------:R-:W-:Y:S05]  /*d050*/  BSYNC B0 ;  /* 0x0000000000007941 */ /* 0x000fea0003800000 */
.L_x_976:
[----:B-----5:R3:W-:Y:S02]  /*d060*/  STS.128 [R203+0x1000], R16 ;  /* 0x00100010cb007388 */ /* 0x0207e40000000c00 */
.L_x_975:
[----:B------:R-:W-:Y:S05]  /*d070*/  BSYNC B1 ;  /* 0x0000000000017941 */ /* 0x000fea0003800000 */
.L_x_974:
[----:B------:R1:W-:Y:S01]  /*d080*/  @P1 STS.128 [R203+0x3000], RZ ;  /* 0x003000ffcb001388 */ /* 0x0003e20000000c00 */
[----:B------:R-:W-:Y:S04]  /*d090*/  BSSY B1, `(.L_x_978) ;  /* 0x000002f000017945 */ /* 0x000fe80003800000 */
[----:B------:R-:W-:Y:S05]  /*d0a0*/  @P1 BRA `(.L_x_979) ;  /* 0x0000000000b41947 */ /* 0x000fea0003800000 */
        /* <DEDUP_REMOVED lines=43> */
.L_x_981:
[----:B------:R-:W-:Y:S05]  /*d360*/  BSYNC B0 ;  /* 0x0000000000007941 */ /* 0x000fea0003800000 */
.L_x_980:
[----:B-----5:R3:W-:Y:S02]  /*d370*/  STS.128 [R203+0x3000], R16 ;  /* 0x00300010cb007388 */ /* 0x0207e40000000c00 */
.L_x_979:
[----:B------:R-:W-:Y:S05]  /*d380*/  BSYNC B1 ;  /* 0x0000000000017941 */ /* 0x000fea0003800000 */
.L_x_978:
[----:B------:R1:W-:Y:S01]  /*d390*/  @P0 STS.128 [R203+0x5000], RZ ;  /* 0x005000ffcb000388 */ /* 0x0003e20000000c00 */
[----:B------:R-:W-:Y:S05]  /*d3a0*/  @P0 BRA `(.L_x_973) ;  /* 0x0000000000bc0947 */ /* 0x000fea0003800000 */
[----:B-1-3--:R1:W5:Y:S01]  /*d3b0*/  LDG.E.128 R16, desc[UR6][R14.64+0x100] ;  /* 0x000100060e107981 */ /* 0x00a362000c1e1d00 */
[----:B------:R-:W-:Y:S01]  /*d3c0*/  ISETP.GE.AND P2, PT, R9, UR12, PT ;  /* 0x0000000c09007c0c */ /* 0x000fe2000bf46270 */
[----:B------:R-:W-:-:S12]  /*d3d0*/  BSSY B0, `(.L_x_982) ;  /* 0x000002b000007945 */ /* 0x000fd80003800000 */
[----:B------:R-:W-:Y:S05]  /*d3e0*/  @P2 BRA `(.L_x_983) ;  /* 0x0000000000a42947 */ /* 0x000fea0003800000 */
[----:B------:R-:W3:Y:S04]  /*d3f0*/  LDG.E.64 R4, desc[UR6][R28.64+0x80] ;  /* 0x000080061c047981 */ /* 0x000ee8000c1e1b00 */
[----:B------:R-:W2:Y:S01]  /*d400*/  LDG.E.64 R6, desc[UR6][R26.64+0x80] ;  /* 0x000080061a067981 */ /* 0x000ea2000c1e1b00 */
[--C-:B-----5:R-:W-:Y:S01]  /*d410*/  HADD2.F32 R21, -RZ, R19.reuse.H0_H0 ;  /* 0x20000013ff157230 */ /* 0x120fe20000004100 */
[----:B------:R-:W-:Y:S01]  /*d420*/  MOV R25, R18 ;  /* 0x0000001200197202 */ /* 0x000fe20000000f00 */
[----:B------:R-:W-:Y:S02]  /*d430*/  HADD2.F32 R19, -RZ, R19.H1_H1 ;  /* 0x30000013ff137230 */ /* 0x000fe40000004100 */
[--C-:B------:R-:W-:Y:S02]  /*d440*/  HADD2.F32 R30, -RZ, R17.reuse.H0_H0 ;  /* 0x20000011ff1e7230 */ /* 0x100fe40000004100 */
[----:B------:R-:W-:-:S02]  /*d450*/  HADD2.F32 R31, -RZ, R17.H1_H1 ;  /* 0x30000011ff1f7230 */ /* 0x000fc40000004100 */
[----:B---3--:R-:W-:Y:S02]  /*d460*/  HADD2.F32 R0, -RZ, R5.H1_H1 ;  /* 0x30000005ff007230 */ /* 0x008fe40000004100 */
[----:B-1----:R-:W-:Y:S02]  /*d470*/  HADD2.F32 R14, -RZ, R4.H1_H1 ;  /* 0x30000004ff0e7230 */ /* 0x002fe40000004100 */
[----:B--2---:R-:W-:Y:S02]  /*d480*/  HADD2.F32 R17, -RZ, R7.H1_H1 ;  /* 0x30000007ff117230 */ /* 0x004fe40000004100 */
[-C--:B------:R-:W-:Y:S01]  /*d490*/  FMUL.FTZ R2, R19, R0.reuse ;  /* 0x0000000013027220 */ /* 0x080fe20000410000 */
[----:B------:R-:W-:Y:S01]  /*d4a0*/  FMUL.FTZ R0, R21, R0 ;  /* 0x0000000015007220 */ /* 0x000fe20000410000 */
[----:B------:R-:W-:Y:S02]  /*d4b0*/  HADD2.F32 R18, -RZ, R6.H1_H1 ;  /* 0x30000006ff127230 */ /* 0x000fe40000004100 */
[-C--:B------:R-:W-:Y:S01]  /*d4c0*/  FMUL.FTZ R15, R31, R14.reuse ;  /* 0x0000000e1f0f7220 */ /* 0x080fe20000410000 */
[-C--:B------:R-:W-:Y:S01]  /*d4d0*/  FFMA.FTZ R2, R21, R17.reuse, -R2 ;  /* 0x0000001115027223 */ /* 0x080fe20000010802 */
[----:B------:R-:W-:Y:S01]  /*d4e0*/  FMUL.FTZ R14, R30, R14 ;  /* 0x0000000e1e0e7220 */ /* 0x000fe20000410000 */
[----:B------:R-:W-:Y:S01]  /*d4f0*/  FFMA.FTZ R17, R19, R17, R0 ;  /* 0x0000001113117223 */ /* 0x000fe20000010000 */
[----:B------:R-:W-:-:S02]  /*d500*/  HADD2.F32 R4, -RZ, R4.H0_H0 ;  /* 0x20000004ff047230 */ /* 0x000fc40000004100 */
[-C--:B------:R-:W-:Y:S01]  /*d510*/  FFMA.FTZ R15, R30, R18.reuse, -R15 ;  /* 0x000000121e0f7223 */ /* 0x080fe2000001080f */
[--C-:B------:R-:W-:Y:S02]  /*d520*/  HADD2.F32 R21, -RZ, R16.reuse.H1_H1 ;  /* 0x30000010ff157230 */ /* 0x100fe40000004100 */
[----:B------:R-:W-:Y:S01]  /*d530*/  FFMA.FTZ R14, R31, R18, R14 ;  /* 0x000000121f0e7223 */ /* 0x000fe2000001000e */
[----:B------:R-:W-:Y:S02]  /*d540*/  HADD2.F32 R19, -RZ, R16.H0_H0 ;  /* 0x20000010ff137230 */ /* 0x000fe40000004100 */
[----:B------:R-:W-:Y:S02]  /*d550*/  HADD2.F32 R5, -RZ, R5.H0_H0 ;  /* 0x20000005ff057230 */ /* 0x000fe40000004100 */
[-C--:B------:R-:W-:Y:S01]  /*d560*/  FMUL.FTZ R18, R21, R4.reuse ;  /* 0x0000000415127220 */ /* 0x080fe20000410000 */
[--C-:B------:R-:W-:Y:S02]  /*d570*/  HADD2.F32 R16, -RZ, R25.reuse.H1_H1 ;  /* 0x30000019ff107230 */ /* 0x100fe40000004100 */
[----:B------:R-:W-:Y:S01]  /*d580*/  FMUL.FTZ R4, R19, R4 ;  /* 0x0000000413047220 */ /* 0x000fe20000410000 */
[----:B------:R-:W-:Y:S01]  /*d590*/  HADD2.F32 R0, -RZ, R25.H0_H0 ;  /* 0x20000019ff007230 */ /* 0x000fe20000004100 */
[----:B------:R-:W-:Y:S01]  /*d5a0*/  F2FP.F16.F32.PACK_AB R14, R14, R15 ;  /* 0x0000000f0e0e723e */ /* 0x000fe200000000ff */
[----:B------:R-:W-:-:S02]  /*d5b0*/  HADD2.F32 R6, -RZ, R6.H0_H0 ;  /* 0x20000006ff067230 */ /* 0x000fc40000004100 */
[-C--:B------:R-:W-:Y:S01]  /*d5c0*/  FMUL.FTZ R25, R16, R5.reuse ;  /* 0x0000000510197220 */ /* 0x080fe20000410000 */
[----:B------:R-:W-:Y:S02]  /*d5d0*/  HADD2.F32 R7, -RZ, R7.H0_H0 ;  /* 0x20000007ff077230 */ /* 0x000fe40000004100 */
[C---:B------:R-:W-:Y:S01]  /*d5e0*/  FMUL.FTZ R5, R0.reuse, R5 ;  /* 0x0000000500057220 */ /* 0x040fe20000410000 */
[-C--:B------:R-:W-:Y:S01]  /*d5f0*/  FFMA.FTZ R18, R19, R6.reuse, -R18 ;  /* 0x0000000613127223 */ /* 0x080fe20000010812 */
[----:B------:R-:W-:Y:S01]  /*d600*/  FFMA.FTZ R21, R21, R6, R4 ;  /* 0x0000000615157223 */ /* 0x000fe20000010004 */
[-C--:B------:R-:W-:Y:S01]  /*d610*/  FFMA.FTZ R25, R0, R7.reuse, -R25 ;  /* 0x0000000700197223 */ /* 0x080fe20000010819 */
[----:B------:R-:W-:Y:S01]  /*d620*/  FFMA.FTZ R16, R16, R7, R5 ;  /* 0x0000000710107223 */ /* 0x000fe20000010005 */
[----:B------:R-:W-:Y:S02]  /*d630*/  F2FP.F16.F32.PACK_AB R19, R17, R2 ;  /* 0x000000021113723e */ /* 0x000fe400000000ff */
[----:B------:R-:W-:-:S02]  /*d640*/  F2FP.F16.F32.PACK_AB R21, R21, R18 ;  /* 0x000000121515723e */ /* 0x000fc400000000ff */
[----:B------:R-:W-:Y:S02]  /*d650*/  F2FP.F16.F32.PACK_AB R18, R16, R25 ;  /* 0x000000191012723e */ /* 0x000fe400000000ff */
[----:B------:R-:W-:Y:S02]  /*d660*/  MOV R16, R21 ;  /* 0x0000001500107202 */ /* 0x000fe40000000f00 */
[----:B------:R-:W-:Y:S02]  /*d670*/  MOV R17, R14 ;  /* 0x0000000e00117202 */ /* 0x000fe40000000f00 */
.L_x_983:
[----:B------:R-:W-:Y:S05]  /*d680*/  BSYNC B0 ;  /* 0x0000000000007941 */ /* 0x000fea0003800000 */
.L_x_982:
[----:B-----5:R3:W-:Y:S02]  /*d690*/  STS.128 [R203+0x5000], R16 ;  /* 0x00500010cb007388 */ /* 0x0207e40000000c00 */
.L_x_973:
[----:B------:R-:W-:Y:S05]  /*d6a0*/  BSYNC B2 ;  /* 0x0000000000027941 */ /* 0x000fea0003800000 */
.L_x_972:
[----:B------:R-:W-:-:S05]  /*d6b0*/  VIADD R26, R152, 0x30 ;  /* 0x00000030981a7836 */ /* 0x000fca0000000000 */
[----:B------:R-:W-:-:S04]  /*d6c0*/  ISETP.GE.AND P2, PT, R26, R3, PT ;  /* 0x000000031a00720c */ /* 0x000fc80003f46270 */
[----:B------:R-:W-:-:S13]  /*d6d0*/  ISETP.LT.OR P2, PT, R125, -0x187, P2 ;  /* 0xfffffe797d00780c */ /* 0x000fda0001741670 */
[----:B------:R-:W-:Y:S05]  /*d6e0*/  @P2 BRA `(.L_x_984) ;  /* 0x0000005800bc2947 */ /* 0x000fea0003800000 */
[----:B------:R-:W-:Y:S01]  /*d6f0*/  ULDC UR5, c[0x0][0x2d0] ;  /* 0x0000b40000057ab9 */ /* 0x000fe20000000800 */
[----:B------:R-:W-:Y:S01]  /*d700*/  IMAD R145, R145, 0x30, RZ ;  /* 0x0000003091917824 */ /* 0x000fe200078e02ff */
        /* <DEDUP_REMOVED lines=19> */
[----:B------:R-:W2:Y:S01]  /*d840*/  LDG.E.64 R4, desc[UR6][R6.64] ;  /* 0x0000000606047981 */ /* 0x000ea2000c1e1b00 */
[----:B-----5:R-:W-:Y:S01]  /*d850*/  MOV R15, R19 ;  /* 0x00000013000f7202 */ /* 0x020fe20000000f00 */
[--C-:B------:R-:W-:Y:S02]  /*d860*/  HADD2.F32 R19, -RZ, R17.reuse.H0_H0 ;  /* 0x20000011ff137230 */ /* 0x100fe40000004100 */
[----:B------:R-:W-:Y:S02]  /*d870*/  HADD2.F32 R30, -RZ, R17.H1_H1 ;  /* 0x30000011ff1e7230 */ /* 0x000fe40000004100 */
[----:B------:R-:W-:-:S02]  /*d880*/  HADD2.F32 R17, -RZ, R15.H0_H0 ;  /* 0x2000000fff117230 */ /* 0x000fc40000004100 */
[----:B------:R-:W-:Y:S02]  /*d890*/  HADD2.F32 R15, -RZ, R15.H1_H1 ;  /* 0x3000000fff0f7230 */ /* 0x000fe40000004100 */
[----:B---3--:R-:W-:Y:S02]  /*d8a0*/  HADD2.F32 R0, -RZ, R3.H1_H1 ;  /* 0x30000003ff007230 */ /* 0x008fe40000004100 */
[----:B------:R-:W-:Y:S02]  /*d8b0*/  HADD2.F32 R11, -RZ, R2.H1_H1 ;  /* 0x30000002ff0b7230 */ /* 0x000fe40000004100 */
[----:B--2---:R-:W-:Y:S02]  /*d8c0*/  HADD2.F32 R13, -RZ, R5.H1_H1 ;  /* 0x30000005ff0d7230 */ /* 0x004fe40000004100 */
[-C--:B------:R-:W-:Y:S01]  /*d8d0*/  FMUL.FTZ R8, R15, R0.reuse ;  /* 0x000000000f087220 */ /* 0x080fe20000410000 */
[----:B------:R-:W-:Y:S01]  /*d8e0*/  FMUL.FTZ R0, R17, R0 ;  /* 0x0000000011007220 */ /* 0x000fe20000410000 */
[----:B------:R-:W-:-:S02]  /*d8f0*/  HADD2.F32 R14, -RZ, R4.H1_H1 ;  /* 0x30000004ff0e7230 */ /* 0x000fc40000004100 */
[C---:B------:R-:W-:Y:S01]  /*d900*/  FMUL.FTZ R12, R30.reuse, R11 ;  /* 0x0000000b1e0c7220 */ /* 0x040fe20000410000 */
        /* <DEDUP_REMOVED lines=8> */
[----:B------:R-:W-:Y:S01]  /*d990*/  HADD2.F32 R17, -RZ, R16.H1_H1 ;  /* 0x30000010ff117230 */ /* 0x000fe20000004100 */
[----:B------:R-:W-:Y:S01]  /*d9a0*/  F2FP.F16.F32.PACK_AB R8, R13, R8 ;  /* 0x000000080d08723e */ /* 0x000fe200000000ff */
[----:B------:R-:W-:-:S02]  /*d9b0*/  HADD2.F32 R18, -RZ, R18.H1_H1 ;  /* 0x30000012ff127230 */ /* 0x000fc40000004100 */
[----:B------:R-:W-:Y:S02]  /*d9c0*/  HADD2.F32 R15, -RZ, R16.H0_H0 ;  /* 0x20000010ff0f7230 */ /* 0x000fe40000004100 */
        /* <DEDUP_REMOVED lines=13> */
[----:B------:R-:W-:Y:S02]  /*daa0*/  MOV R17, R11 ;  /* 0x0000000b00117202 */ /* 0x000fe40000000f00 */
[----:B------:R-:W-:Y:S02]  /*dab0*/  MOV R19, R8 ;  /* 0x0000000800137202 */ /* 0x000fe40000000f00 */
.L_x_988:
[----:B------:R-:W-:Y:S05]  /*dac0*/  BSYNC B0 ;  /* 0x0000000000007941 */ /* 0x000fea0003800000 */
.L_x_987:
[----:B-----5:R3:W-:Y:S02]  /*dad0*/  STS.128 [R203+0x1800], R16 ;  /* 0x00180010cb007388 */ /* 0x0207e40000000c00 */
.L_x_986:
[----:B------:R-:W-:Y:S05]  /*dae0*/  BSYNC B1 ;  /* 0x0000000000017941 */ /* 0x000fea0003800000 */
.L_x_985:
[----:B------:R1:W-:Y:S01]  /*daf0*/  @P1 STS.128 [R203+0x3800], RZ ;  /* 0x003800ffcb001388 */ /* 0x0003e20000000c00 */
[----:B------:R-:W-:Y:S04]  /*db00*/  BSSY B1, `(.L_x_989) ;  /* 0x0000030000017945 */ /* 0x000fe80003800000 */
[----:B------:R-:W-:Y:S05]  /*db10*/  @P1 BRA `(.L_x_990) ;  /* 0x0000000000b81947 */ /* 0x000fea0003800000 */
[----:B-1----:R1:W5:Y:S01]  /*db20*/  LDG.E.128 R12, desc[UR6][R22.64+0x80] ;  /* 0x00008006160c7981 */ /* 0x002362000c1e1d00 */
[----:B------:R-:W-:Y:S01]  /*db30*/  ISETP.GE.AND P1, PT, R10, UR12, PT ;  /* 0x0000000c0a007c0c */ /* 0x000fe2000bf26270 */
[----:B------:R-:W-:-:S12]  /*db40*/  BSSY B0, `(.L_x_991) ;  /* 0x000002a000007945 */ /* 0x000fd80003800000 */
[----:B------:R-:W-:Y:S05]  /*db50*/  @P1 BRA `(.L_x_992) ;  /* 0x0000000000a01947 */ /* 0x000fea0003800000 */
[----:B------:R-:W2:Y:S04]  /*db60*/  LDG.E.64 R2, desc[UR6][R28.64+0x40] ;  /* 0x000040061c027981 */ /* 0x000ea8000c1e1b00 */
[----:B------:R-:W4:Y:S01]  /*db70*/  LDG.E.64 R4, desc[UR6][R6.64+0x40] ;  /* 0x0000400606047981 */ /* 0x000f22000c1e1b00 */
[--C-:B---3-5:R-:W-:Y:S01]  /*db80*/  HADD2.F32 R17, -RZ, R15.reuse.H0_H0 ;  /* 0x2000000fff117230 */ /* 0x128fe20000004100 */
[----:B------:R-:W-:Y:S01]  /*db90*/  MOV R16, R14 ;  /* 0x0000000e00107202 */ /* 0x000fe20000000f00 */
[----:B------:R-:W-:Y:S02]  /*dba0*/  HADD2.F32 R15, -RZ, R15.H1_H1 ;  /* 0x3000000fff0f7230 */ /* 0x000fe40000004100 */
[--C-:B------:R-:W-:Y:S02]  /*dbb0*/  HADD2.F32 R18, -RZ, R13.reuse.H0_H0 ;  /* 0x2000000dff127230 */ /* 0x100fe40000004100 */
[----:B------:R-:W-:-:S02]  /*dbc0*/  HADD2.F32 R19, -RZ, R13.H1_H1 ;  /* 0x3000000dff137230 */ /* 0x000fc40000004100 */
[----:B--2---:R-:W-:Y:S02]  /*dbd0*/  HADD2.F32 R0, -RZ, R3.H1_H1 ;  /* 0x30000003ff007230 */ /* 0x004fe40000004100 */
[----:B------:R-:W-:Y:S02]  /*dbe0*/  HADD2.F32 R10, -RZ, R2.H1_H1 ;  /* 0x30000002ff0a7230 */ /* 0x000fe40000004100 */
[----:B----4-:R-:W-:Y:S02]  /*dbf0*/  HADD2.F32 R13, -RZ, R5.H1_H1 ;  /* 0x30000005ff0d7230 */ /* 0x010fe40000004100 */
[-C--:B------:R-:W-:Y:S01]  /*dc00*/  FMUL.FTZ R8, R15, R0.reuse ;  /* 0x000000000f087220 */ /* 0x080fe20000410000 */
[----:B------:R-:W-:Y:S01]  /*dc10*/  FMUL.FTZ R0, R17, R0 ;  /* 0x0000000011007220 */ /* 0x000fe20000410000 */
        /* <DEDUP_REMOVED lines=10> */
[----:B------:R-:W-:Y:S02]  /*dcc0*/  HADD2.F32 R17, -RZ, R12.H1_H1 ;  /* 0x3000000cff117230 */ /* 0x000fe40000004100 */
[----:B------:R-:W-:Y:S02]  /*dcd0*/  HADD2.F32 R16, -RZ, R16.H1_H1 ;  /* 0x30000010ff107230 */ /* 0x000fe40000004100 */
[----:B------:R-:W-:-:S02]  /*dce0*/  HADD2.F32 R15, -RZ, R12.H0_H0 ;  /* 0x2000000cff0f7230 */ /* 0x000fc40000004100 */
[-C--:B------:R-:W-:Y:S01]  /*dcf0*/  FMUL.FTZ R12, R17, R2.reuse ;  /* 0x00000002110c7220 */ /* 0x080fe20000410000 */
        /* <DEDUP_REMOVED lines=9> */
[----:B------:R-:W-:Y:S01]  /*dd90*/  FFMA.FTZ R16, R16, R5, R3 ;  /* 0x0000000510107223 */ /* 0x000fe20000010003 */
[----:B------:R-:W-:-:S02]  /*dda0*/  F2FP.F16.F32.PACK_AB R15, R13, R8 ;  /* 0x000000080d0f723e */ /* 0x000fc400000000ff */
[----:B------:R-:W-:Y:S02]  /*ddb0*/  F2FP.F16.F32.PACK_AB R12, R17, R12 ;  /* 0x0000000c110c723e */ /* 0x000fe400000000ff */
[----:B------:R-:W-:Y:S02]  /*ddc0*/  F2FP.F16.F32.PACK_AB R14, R16, R19 ;  /* 0x00000013100e723e */ /* 0x000fe400000000ff */
[----:B------:R-:W-:Y:S02]  /*ddd0*/  MOV R13, R10 ;  /* 0x0000000a000d7202 */ /* 0x000fe40000000f00 */
.L_x_992:
[----:B------:R-:W-:Y:S05]  /*dde0*/  BSYNC B0 ;  /* 0x0000000000007941 */ /* 0x000fea0003800000 */
.L_x_991:
[----:B-----5:R1:W-:Y:S02]  /*ddf0*/  STS.128 [R203+0x3800], R12 ;  /* 0x0038000ccb007388 */ /* 0x0203e40000000c00 */
.L_x_990:
[----:B------:R-:W-:Y:S05]  /*de00*/  BSYNC B1 ;  /* 0x0000000000017941 */ /* 0x000fea0003800000 */
.L_x_989:
[----:B------:R1:W-:Y:S01]  /*de10*/  @P0 STS.128 [R203+0x5800], RZ ;  /* 0x005800ffcb000388 */ /* 0x0003e20000000c00 */
[----:B------:R-:W-:Y:S05]  /*de20*/  @P0 BRA `(.L_x_984) ;  /* 0x0000005000ec0947 */ /* 0x000fea0003800000 */
[----:B-1----:R1:W5:Y:S01]  /*de30*/  LDG.E.128 R12, desc[UR6][R22.64+0x100] ;  /* 0x00010006160c7981 */ /* 0x002362000c1e1d00 */
[----:B------:R-:W-:Y:S01]  /*de40*/  ISETP.GE.AND P0, PT, R9, UR12, PT ;  /* 0x0000000c09007c0c */ /* 0x000fe2000bf06270 */
[----:B------:R-:W-:-:S12]  /*de50*/  BSSY B0, `(.L_x_993) ;  /* 0x000002b000007945 */ /* 0x000fd80003800000 */
[----:B------:R-:W-:Y:S05]  /*de60*/  @P0 BRA `(.L_x_994) ;  /* 0x0000000000a40947 */ /* 0x000fea0003800000 */
[----:B------:R-:W2:Y:S04]  /*de70*/  LDG.E.64 R2, desc[UR6][R28.64+0x80] ;  /* 0x000080061c027981 */ /* 0x000ea8000c1e1b00 */
[----:B------:R-:W4:Y:S01]  /*de80*/  LDG.E.64 R4, desc[UR6][R6.64+0x80] ;  /* 0x0000800606047981 */ /* 0x000f22000c1e1b00 */
[----:B-----5:R-:W-:Y:S01]  /*de90*/  MOV R11, R15 ;  /* 0x0000000f000b7202 */ /* 0x020fe20000000f00 */
[--C-:B------:R-:W-:Y:S02]  /*dea0*/  HADD2.F32 R15, -RZ, R13.reuse.H0_H0 ;  /* 0x2000000dff0f7230 */ /* 0x100fe40000004100 */
[----:B---3--:R-:W-:Y:S02]  /*deb0*/  HADD2.F32 R16, -RZ, R13.H1_H1 ;  /* 0x3000000dff107230 */ /* 0x008fe40000004100 */
[----:B------:R-:W-:-:S02]  /*dec0*/  HADD2.F32 R13, -RZ, R11.H0_H0 ;  /* 0x2000000bff0d7230 */ /* 0x000fc40000004100 */
[----:B------:R-:W-:Y:S02]  /*ded0*/  HADD2.F32 R11, -RZ, R11.H1_H1 ;  /* 0x3000000bff0b7230 */ /* 0x000fe40000004100 */
[----:B--2---:R-:W-:Y:S02]  /*dee0*/  HADD2.F32 R0, -RZ, R3.H1_H1 ;  /* 0x30000003ff007230 */ /* 0x004fe40000004100 */
[----:B------:R-:W-:Y:S02]  /*def0*/  HADD2.F32 R17, -RZ, R2.H1_H1 ;  /* 0x30000002ff117230 */ /* 0x000fe40000004100 */
[----:B----4-:R-:W-:Y:S02]  /*df00*/  HADD2.F32 R9, -RZ, R5.H1_H1 ;  /* 0x30000005ff097230 */ /* 0x010fe40000004100 */
        /* <DEDUP_REMOVED lines=31> */
.L_x_994:
[----:B------:R-:W-:Y:S05]  /*e100*/  BSYNC B0 ;  /* 0x0000000000007941 */ /* 0x000fea0003800000 */
.L_x_993:
[----:B-----5:R1:W-:Y:S01]  /*e110*/  STS.128 [R203+0x5800], R12 ;  /* 0x0058000ccb007388 */ /* 0x0203e20000000c00 */
[----:B------:R-:W-:Y:S05]  /*e120*/  BRA `(.L_x_984) ;  /* 0x00000050002c7947 */ /* 0x000fea0003800000 */
.L_x_947:
[----:B------:R-:W-:Y:S04]  /*e130*/  BSSY B2, `(.L_x_995) ;  /* 0x0000116000027945 */ /* 0x000fe80003800000 */
[----:B------:R-:W-:Y:S05]  /*e140*/  @!P4 BRA `(.L_x_996) ;  /* 0x000000100050c947 */ /* 0x000fea0003800000 */
[----:B------:R-:W-:Y:S01]  /*e150*/  ULDC UR5, c[0x0][0x2d0] ;  /* 0x0000b40000057ab9 */ /* 0x000fe20000000800 */
[----:B------:R-:W-:Y:S01]  /*e160*/  BSSY B1, `(.L_x_997) ;  /* 0x000005c000017945 */ /* 0x000fe20003800000 */
[----:B------:R-:W-:-:S13]  /*e170*/  ISETP.GE.AND P2, PT, R12, UR5, PT ;  /* 0x000000050c007c0c */ /* 0x000fda000bf46270 */
[----:B------:R1:W-:Y:S01]  /*e180*/  @P2 STS.128 [R203], RZ ;  /* 0x000000ffcb002388 */ /* 0x0003e20000000c00 */
[----:B------:R-:W-:Y:S05]  /*e190*/  @P2 BRA `(.L_x_998) ;  /* 0x0000000400602947 */ /* 0x000fea0003800000 */
[----:B------:R2:W5:Y:S01]  /*e1a0*/  LDG.E.128 R28, desc[UR6][R20.64] ;  /* 0x00000006141c7981 */ /* 0x000562000c1e1d00 */
[----:B------:R-:W-:Y:S01]  /*e1b0*/  ISETP.GE.AND P2, PT, R12, UR12, PT ;  /* 0x0000000c0c007c0c */ /* 0x000fe2000bf46270 */
[----:B------:R-:W-:-:S12]  /*e1c0*/  BSSY B0, `(.L_x_999) ;  /* 0x0000054000007945 */ /* 0x000fd80003800000 */
[----:B------:R-:W-:Y:S05]  /*e1d0*/  @P2 BRA `(.L_x_1000) ;  /* 0x0000000400482947 */ /* 0x000fea0003800000 */
[-C--:B------:R-:W-:Y:S01]  /*e1e0*/  ISETP.GE.AND P4, PT, R12, R145.reuse, PT ;  /* 0x000000910c00720c */ /* 0x080fe20003f86270 */
[----:B------:R-:W-:Y:S01]  /*e1f0*/  ULDC.64 UR8, c[0x0][0x360] ;  /* 0x0000d80000087ab9 */ /* 0x000fe20000000a00 */
[----:B------:R-:W-:Y:S02]  /*e200*/  MOV R7, R145 ;  /* 0x0000009100077202 */ /* 0x000fe40000000f00 */
[----:B------:R-:W-:Y:S02]  /*e210*/  MOV R11, RZ ;  /* 0x000000ff000b7202 */ /* 0x000fe40000000f00 */
[----:B------:R-:W-:-:S07]  /*e220*/  MOV R17, RZ ;  /* 0x000000ff00117202 */ /* 0x000fce0000000f00 */
[----:B------:R-:W-:-:S04]  /*e230*/  @P4 SHF.R.S32.HI R145, RZ, 0x1, R144 ;  /* 0x00000001ff914819 */ /* 0x000fc80000011490 */
[C---:B------:R-:W-:Y:S02]  /*e240*/  @P4 IADD3 R11, -R145.reuse, RZ, RZ ;  /* 0x000000ff910b4210 */ /* 0x040fe40007ffe1ff */
[----:B------:R-:W-:Y:S02]  /*e250*/  @P4 IADD3 R7, -R145, RZ, RZ ;  /* 0x000000ff91074210 */ /* 0x000fe40007ffe1ff */
[----:B------:R-:W-:Y:S02]  /*e260*/  IADD3 R5, P2, R11, R0, RZ ;  /* 0x000000000b057210 */ /* 0x000fe40007f5e0ff */
[----:B------:R-:W-:Y:S01]  /*e270*/  @P4 IADD3 R17, -R145, RZ, RZ ;  /* 0x000000ff91114210 */ /* 0x000fe20007ffe1ff */
[----:B------:R-:W-:Y:S01]  /*e280*/  IMAD.WIDE R24, R7, 0x2, R20 ;  /* 0x0000000207187825 */ /* 0x000fe200078e0214 */
[----:B------:R-:W-:Y:S02]  /*e290*/  LEA.HI.X.SX32 R4, R11, R2, 0x1, P2 ;  /* 0x000000020b047211 */ /* 0x000fe400010f0eff */
[----:B------:R-:W-:-:S03]  /*e2a0*/  LEA R6, P2, R5, UR8, 0x1 ;  /* 0x0000000805067c11 */ /* 0x000fc6000f8408ff */
[----:B------:R-:W3:Y:S01]  /*e2b0*/  LDG.E.128 R24, desc[UR6][R24.64] ;  /* 0x0000000618187981 */ /* 0x000ee2000c1e1d00 */
[----:B------:R-:W-:Y:S01]  /*e2c0*/  LEA.HI.X R7, R5, UR9, R4, 0x1, P2 ;  /* 0x0000000905077c11 */ /* 0x000fe200090f0c04 */
[----:B------:R-:W-:Y:S01]  /*e2d0*/  ULDC.64 UR8, c[0x0][0x358] ;  /* 0x0000d60000087ab9 */ /* 0x000fe20000000a00 */
[----:B------:R-:W-:-:S04]  /*e2e0*/  IADD3 R11, P2, R17, R0, RZ ;  /* 0x00000000110b7210 */ /* 0x000fc80007f5e0ff */
[----:B------:R-:W4:Y:S01]  /*e2f0*/  LDG.E.128 R4, desc[UR6][R6.64] ;  /* 0x0000000606047981 */ /* 0x000f22000c1e1d00 */
[----:B------:R-:W-:Y:S02]  /*e300*/  LEA.HI.X.SX32 R8, R17, R2, 0x1, P2 ;  /* 0x0000000211087211 */ /* 0x000fe400010f0eff */
[----:B------:R-:W-:-:S04]  /*e310*/  LEA R16, P2, R11, UR8, 0x1 ;  /* 0x000000080b107c11 */ /* 0x000fc8000f8408ff */
[----:B------:R-:W-:-:S06]  /*e320*/  LEA.HI.X R17, R11, UR9, R8, 0x1, P2 ;  /* 0x000000090b117c11 */ /* 0x000fcc00090f0c08 */
[----:B------:R-:W2:Y:S01]  /*e330*/  LDG.E.128 R16, desc[UR6][R16.64] ;  /* 0x0000000610107981 */ /* 0x000ea2000c1e1d00 */
[----:B---3--:R-:W-:Y:S02]  /*e340*/  HADD2.F32 R37, -RZ, R24.H0_H0 ;  /* 0x20000018ff257230 */ /* 0x008fe40000004100 */
[----:B------:R-:W-:Y:S02]  /*e350*/  HADD2.F32 R39, -RZ, R25.H0_H0 ;  /* 0x20000019ff277230 */ /* 0x000fe40000004100 */
[--C-:B----4-:R-:W-:Y:S02]  /*e360*/  HADD2.F32 R8, -RZ, R4.reuse.H0_H0 ;  /* 0x20000004ff087230 */ /* 0x110fe40000004100 */
[----:B------:R-:W-:Y:S02]  /*e370*/  HADD2.F32 R11, -RZ, R4.H1_H1 ;  /* 0x30000004ff0b7230 */ /* 0x000fe40000004100 */
[--C-:B------:R-:W-:Y:S02]  /*e380*/  HADD2.F32 R4, -RZ, R5.reuse.H0_H0 ;  /* 0x20000005ff047230 */ /* 0x100fe40000004100 */
[----:B------:R-:W-:-:S02]  /*e390*/  HADD2.F32 R34, -RZ, R5.H1_H1 ;  /* 0x30000005ff227230 */ /* 0x000fc40000004100 */
[----:B------:R-:W-:Y:S01]  /*e3a0*/  @!P4 FADD.FTZ R8, -R8, -RZ ;  /* 0x800000ff0808c221 */ /* 0x000fe20000010100 */
[--C-:B------:R-:W-:Y:S02]  /*e3b0*/  HADD2.F32 R5, -RZ, R6.reuse.H0_H0 ;  /* 0x20000006ff057230 */ /* 0x100fe40000004100 */
[----:B------:R-:W-:Y:S01]  /*e3c0*/  @!P4 FADD.FTZ R4, -R4, -RZ ;  /* 0x800000ff0404c221 */ /* 0x000fe20000010100 */
[----:B------:R-:W-:Y:S02]  /*e3d0*/  HADD2.F32 R35, -RZ, R6.H1_H1 ;  /* 0x30000006ff237230 */ /* 0x000fe40000004100 */
[----:B------:R-:W-:Y:S01]  /*e3e0*/  @!P4 FADD.FTZ R11, -R11, -RZ ;  /* 0x800000ff0b0bc221 */ /* 0x000fe20000010100 */
[--C-:B------:R-:W-:Y:S02]  /*e3f0*/  HADD2.F32 R6, -RZ, R7.reuse.H0_H0 ;  /* 0x20000007ff067230 */ /* 0x100fe40000004100 */
[----:B------:R-:W-:Y:S02]  /*e400*/  HADD2.F32 R24, -RZ, R24.H1_H1 ;  /* 0x30000018ff187230 */ /* 0x000fe40000004100 */
[----:B------:R-:W-:-:S02]  /*e410*/  HADD2.F32 R7, -RZ, R7.H1_H1 ;  /* 0x30000007ff077230 */ /* 0x000fc40000004100 */
[----:B------:R-:W-:Y:S01]  /*e420*/  FMUL.FTZ R37, R37, R8 ;  /* 0x0000000825257220 */ /* 0x000fe20000410000 */
[----:B------:R-:W-:Y:S01]  /*e430*/  FMUL.FTZ R39, R39, R4 ;  /* 0x0000000427277220 */ /* 0x000fe20000410000 */
[----:B------:R-:W-:Y:S01]  /*e440*/  FMUL.FTZ R24, R24, R11 ;  /* 0x0000000b18187220 */ /* 0x000fe20000410000 */
[--C-:B------:R-:W-:Y:S02]  /*e450*/  HADD2.F32 R8, -RZ, R26.reuse.H0_H0 ;  /* 0x2000001aff087230 */ /* 0x100fe40000004100 */
[----:B------:R-:W-:Y:S01]  /*e460*/  @!P4 FADD.FTZ R5, -R5, -RZ ;  /* 0x800000ff0505c221 */ /* 0x000fe20000010100 */
[--C-:B------:R-:W-:Y:S02]  /*e470*/  HADD2.F32 R4, -RZ, R27.reuse.H1_H1 ;  /* 0x3000001bff047230 */ /* 0x100fe40000004100 */
[----:B------:R-:W-:Y:S01]  /*e480*/  @!P4 FADD.FTZ R7, -R7, -RZ ;  /* 0x800000ff0707c221 */ /* 0x000fe20000010100 */
[----:B------:R-:W-:Y:S02]  /*e490*/  HADD2.F32 R26, -RZ, R26.H1_H1 ;  /* 0x3000001aff1a7230 */ /* 0x000fe40000004100 */
[----:B------:R-:W-:Y:S01]  /*e4a0*/  @!P4 FADD.FTZ R35, -R35, -RZ ;  /* 0x800000ff2323c221 */ /* 0x000fe20000010100 */
[----:B------:R-:W-:-:S02]  /*e4b0*/  HADD2.F32 R11, -RZ, R27.H0_H0 ;  /* 0x2000001bff0b7230 */ /* 0x000fc40000004100 */
[----:B------:R-:W-:Y:S01]  /*e4c0*/  @!P4 FADD.FTZ R6, -R6, -RZ ;  /* 0x800000ff0606c221 */ /* 0x000fe20000010100 */
[----:B------:R-:W-:Y:S02]  /*e4d0*/  HADD2.F32 R25, -RZ, R25.H1_H1 ;  /* 0x30000019ff197230 */ /* 0x000fe40000004100 */
[----:B------:R-:W-:Y:S01]  /*e4e0*/  FMUL.FTZ R5, R8, R5 ;  /* 0x0000000508057220 */ /* 0x000fe20000410000 */
[----:B------:R-:W-:Y:S01]  /*e4f0*/  FMUL.FTZ R7, R4, R7 ;  /* 0x0000000704077220 */ /* 0x000fe20000410000 */
[----:B------:R-:W-:Y:S01]  /*e500*/  @!P4 FADD.FTZ R34, -R34, -RZ ;  /* 0x800000ff2222c221 */ /* 0x000fe20000010100 */
[----:B------:R-:W-:Y:S01]  /*e510*/  FMUL.FTZ R35, R26, R35 ;  /* 0x000000231a237220 */ /* 0x000fe20000410000 */
[----:B------:R-:W-:Y:S01]  /*e520*/  FMUL.FTZ R6, R11, R6 ;  /* 0x000000060b067220 */ /* 0x000fe20000410000 */
[----:B-----5:R-:W-:Y:S02]  /*e530*/  HADD2.F32 R4, -RZ, R28.H0_H0 ;  /* 0x2000001cff047230 */ /* 0x020fe40000004100 */
[----:B--2---:R-:W-:-:S02]  /*e540*/  HADD2.F32 R8, -RZ, R16.H0_H0 ;  /* 0x20000010ff087230 */ /* 0x004fc40000004100 */
[----:B------:R-:W-:Y:S02]  /*e550*/  HADD2.F32 R27, -RZ, R16.H1_H1 ;  /* 0x30000010ff1b7230 */ /* 0x000fe40000004100 */
[----:B------:R-:W-:Y:S02]  /*e560*/  HADD2.F32 R11, -RZ, R28.H1_H1 ;  /* 0x3000001cff0b7230 */ /* 0x000fe40000004100 */
[----:B------:R-:W-:Y:S02]  /*e570*/  HADD2.F32 R26, -RZ, R29.H0_H0 ;  /* 0x2000001dff1a7230 */ /* 0x000fe40000004100 */
[--C-:B------:R-:W-:Y:S02]  /*e580*/  HADD2.F32 R16, -RZ, R17.reuse.H0_H0 ;  /* 0x20000011ff107230 */ /* 0x100fe40000004100 */
[----:B------:R-:W-:Y:S01]  /*e590*/  FMUL.FTZ R25, R25, R34 ;  /* 0x0000002219197220 */ /* 0x000fe20000410000 */
[----:B------:R-:W-:Y:S02]  /*e5a0*/  HADD2.F32 R34, -RZ, R17.H1_H1 ;  /* 0x30000011ff227230 */ /* 0x000fe40000004100 */
[----:B------:R-:W-:Y:S01]  /*e5b0*/  FFMA.FTZ R4, R4, R8, R37 ;  /* 0x0000000804047223 */ /* 0x000fe20000010025 */
[----:B------:R-:W-:-:S02]  /*e5c0*/  HADD2.F32 R28, -RZ, R18.H0_H0 ;  /* 0x20000012ff1c7230 */ /* 0x000fc40000004100 */
[----:B------:R-:W-:Y:S01]  /*e5d0*/  FFMA.FTZ R11, R11, R27, R24 ;  /* 0x0000001b0b0b7223 */ /* 0x000fe20000010018 */
[--C-:B------:R-:W-:Y:S02]  /*e5e0*/  HADD2.F32 R17, -RZ, R19.reuse.H0_H0 ;  /* 0x20000013ff117230 */ /* 0x100fe40000004100 */
[----:B------:R-:W-:Y:S01]  /*e5f0*/  FFMA.FTZ R16, R26, R16, R39 ;  /* 0x000000101a107223 */ /* 0x000fe20000010027 */
[----:B------:R-:W-:Y:S02]  /*e600*/  HADD2.F32 R36, -RZ, R19.H1_H1 ;  /* 0x30000013ff247230 */ /* 0x000fe40000004100 */
[----:B------:R-:W-:Y:S02]  /*e610*/  HADD2.F32 R8, -RZ, R30.H0_H0 ;  /* 0x2000001eff087230 */ /* 0x000fe40000004100 */
[----:B------:R-:W-:Y:S02]  /*e620*/  HADD2.F32 R18, -RZ, R18.H1_H1 ;  /* 0x30000012ff127230 */ /* 0x000fe40000004100 */
[----:B------:R-:W-:-:S02]  /*e630*/  HADD2.F32 R24, -RZ, R29.H1_H1 ;  /* 0x3000001dff187230 */ /* 0x000fc40000004100 */
[----:B------:R-:W-:Y:S02]  /*e640*/  HADD2.F32 R30, -RZ, R30.H1_H1 ;  /* 0x3000001eff1e7230 */ /* 0x000fe40000004100 */
[--C-:B------:R-:W-:Y:S02]  /*e650*/  HADD2.F32 R19, -RZ, R31.reuse.H0_H0 ;  /* 0x2000001fff137230 */ /* 0x100fe40000004100 */
[----:B------:R-:W-:Y:S02]  /*e660*/  HADD2.F32 R26, -RZ, R31.H1_H1 ;  /* 0x3000001fff1a7230 */ /* 0x000fe40000004100 */
[----:B------:R-:W-:Y:S01]  /*e670*/  FFMA.FTZ R25, R24, R34, R25 ;  /* 0x0000002218197223 */ /* 0x000fe20000010019 */
[----:B------:R-:W-:Y:S01]  /*e680*/  FFMA.FTZ R5, R8, R28, R5 ;  /* 0x0000001c08057223 */ /* 0x000fe20000010005 */
[----:B------:R-:W-:Y:S01]  /*e690*/  FFMA.FTZ R18, R30, R18, R35 ;  /* 0x000000121e127223 */ /* 0x000fe20000010023 */
[----:B------:R-:W-:Y:S01]  /*e6a0*/  FFMA.FTZ R6, R19, R17, R6 ;  /* 0x0000001113067223 */ /* 0x000fe20000010006 */
[----:B------:R-:W-:Y:S01]  /*e6b0*/  FFMA.FTZ R7, R26, R36, R7 ;  /* 0x000000241a077223 */ /* 0x000fe20000010007 */
[----:B------:R-:W-:-:S02]  /*e6c0*/  F2FP.F16.F32.PACK_AB R28, R11, R4 ;  /* 0x000000040b1c723e */ /* 0x000fc400000000ff */
[----:B------:R-:W-:Y:S02]  /*e6d0*/  F2FP.F16.F32.PACK_AB R29, R25, R16 ;  /* 0x00000010191d723e */ /* 0x000fe400000000ff */
[----:B------:R-:W-:Y:S02]  /*e6e0*/  F2FP.F16.F32.PACK_AB R30, R18, R5 ;  /* 0x00000005121e723e */ /* 0x000fe400000000ff */
[----:B------:R-:W-:Y:S02]  /*e6f0*/  F2FP.F16.F32.PACK_AB R31, R7, R6 ;  /* 0x00000006071f723e */ /* 0x000fe400000000ff */
.L_x_1000:
[----:B------:R-:W-:Y:S05]  /*e700*/  BSYNC B0 ;  /* 0x0000000000007941 */ /* 0x000fea0003800000 */
.L_x_999:
[----:B-----5:R3:W-:Y:S02]  /*e710*/  STS.128 [R203], R28 ;  /* 0x0000001ccb007388 */ /* 0x0207e40000000c00 */
.L_x_998:
[----:B------:R-:W-:Y:S05]  /*e720*/  BSYNC B1 ;  /* 0x0000000000017941 */ /* 0x000fea0003800000 */
.L_x_997:
[----:B------:R4:W-:Y:S01]  /*e730*/  @P1 STS.128 [R203+0x2000], RZ ;  /* 0x002000ffcb001388 */ /* 0x0009e20000000c00 */
[----:B------:R-:W-:Y:S04]  /*e740*/  BSSY B1, `(.L_x_1001) ;  /* 0x000005a000017945 */ /* 0x000fe80003800000 */
[----:B------:R-:W-:Y:S05]  /*e750*/  @P1 BRA `(.L_x_1002) ;  /* 0x0000000400601947 */ /* 0x000fea0003800000 */
[----:B---3--:R3:W5:Y:S01]  /*e760*/  LDG.E.128 R28, desc[UR6][R20.64+0x80] ;  /* 0x00008006141c7981 */ /* 0x008762000c1e1d00 */
        /* <DEDUP_REMOVED lines=16> */
[----:B------:R-:W2:Y:S01]  /*e870*/  LDG.E.128 R24, desc[UR6][R24.64+0x80] ;  /* 0x0000800618187981 */ /* 0x000ea2000c1e1d00 */
[----:B------:R-:W-:Y:S01]  /*e880*/  LEA.HI.X R7, R5, UR9, R4, 0x1, P2 ;  /* 0x0000000905077c11 */ /* 0x000fe200090f0c04 */
[----:B------:R-:W-:Y:S01]  /*e890*/  ULDC.64 UR8, c[0x0][0x358] ;  /* 0x0000d60000087ab9 */ /* 0x000fe20000000a00 */
[----:B------:R-:W-:-:S04]  /*e8a0*/  IADD3 R11, P2, R17, R0, RZ ;  /* 0x00000000110b7210 */ /* 0x000fc80007f5e0ff */
[----:B------:R-:W4:Y:S01]  /*e8b0*/  LDG.E.128 R4, desc[UR6][R6.64+0x80] ;  /* 0x0000800606047981 */ /* 0x000f22000c1e1d00 */
[----:B------:R-:W-:Y:S02]  /*e8c0*/  LEA.HI.X.SX32 R8, R17, R2, 0x1, P2 ;  /* 0x0000000211087211 */ /* 0x000fe400010f0eff */
[----:B------:R-:W-:-:S04]  /*e8d0*/  LEA R16, P2, R11, UR8, 0x1 ;  /* 0x000000080b107c11 */ /* 0x000fc8000f8408ff */
[----:B------:R-:W-:-:S06]  /*e8e0*/  LEA.HI.X R17, R11, UR9, R8, 0x1, P2 ;  /* 0x000000090b117c11 */ /* 0x000fcc00090f0c08 */
[----:B------:R-:W3:Y:S01]  /*e8f0*/  LDG.E.128 R16, desc[UR6][R16.64+0x80] ;  /* 0x0000800610107981 */ /* 0x000ee2000c1e1d00 */
[----:B--2---:R-:W-:Y:S02]  /*e900*/  HADD2.F32 R37, -RZ, R24.H0_H0 ;  /* 0x20000018ff257230 */ /* 0x004fe40000004100 */
        /* <DEDUP_REMOVED lines=31> */
[----:B---3--:R-:W-:-:S02]  /*eb00*/  HADD2.F32 R8, -RZ, R16.H0_H0 ;  /* 0x20000010ff087230 */ /* 0x008fc40000004100 */
        /* <DEDUP_REMOVED lines=27> */
.L_x_1004:
[----:B------:R-:W-:Y:S05]  /*ecc0*/  BSYNC B0 ;  /* 0x0000000000007941 */ /* 0x000fea0003800000 */
.L_x_1003:
[----:B-----5:R1:W-:Y:S02]  /*ecd0*/  STS.128 [R203+0x2000], R28 ;  /* 0x0020001ccb007388 */ /* 0x0203e40000000c00 */
.L_x_1002:
[----:B------:R-:W-:Y:S05]  /*ece0*/  BSYNC B1 ;  /* 0x0000000000017941 */ /* 0x000fea0003800000 */
.L_x_1001:
[----:B------:R1:W-:Y:S01]  /*ecf0*/  @P0 STS.128 [R203+0x4000], RZ ;  /* 0x004000ffcb000388 */ /* 0x0003e20000000c00 */
[----:B------:R-:W-:Y:S05]  /*ed00*/  @P0 BRA `(.L_x_996) ;  /* 0x0000000400600947 */ /* 0x000fea0003800000 */
[----:B-1-3--:R1:W5:Y:S01]  /*ed10*/  LDG.E.128 R28, desc[UR6][R20.64+0x100] ;  /* 0x00010006141c7981 */ /* 0x00a362000c1e1d00 */
        /* <DEDUP_REMOVED lines=20> */
[----:B------:R-:W2:Y:S01]  /*ee60*/  LDG.E.128 R4, desc[UR6][R6.64+0x100] ;  /* 0x0001000606047981 */ /* 0x000ea2000c1e1d00 */
[----:B------:R-:W-:Y:S02]  /*ee70*/  LEA.HI.X.SX32 R11, R11, R2, 0x1, P2 ;  /* 0x000000020b0b7211 */ /* 0x000fe400010f0eff */
[----:B------:R-:W-:-:S04]  /*ee80*/  LEA R16, P2, R8, UR8, 0x1 ;  /* 0x0000000808107c11 */ /* 0x000fc8000f8408ff */
[----:B------:R-:W-:-:S06]  /*ee90*/  LEA.HI.X R17, R8, UR9, R11, 0x1, P2 ;  /* 0x0000000908117c11 */ /* 0x000fcc00090f0c0b */
[----:B------:R-:W4:Y:S01]  /*eea0*/  LDG.E.128 R16, desc[UR6][R16.64+0x100] ;  /* 0x0001000610107981 */ /* 0x000f22000c1e1d00 */
[----:B---3--:R-:W-:Y:S02]  /*eeb0*/  HADD2.F32 R35, -RZ, R24.H0_H0 ;  /* 0x20000018ff237230 */ /* 0x008fe40000004100 */
[----:B------:R-:W-:Y:S02]  /*eec0*/  HADD2.F32 R37, -RZ, R25.H0_H0 ;  /* 0x20000019ff257230 */ /* 0x000fe40000004100 */
[--C-:B--2---:R-:W-:Y:S02]  /*eed0*/  HADD2.F32 R8, -RZ, R4.reuse.H0_H0 ;  /* 0x20000004ff087230 */ /* 0x104fe40000004100 */
[----:B------:R-:W-:Y:S02]  /*eee0*/  HADD2.F32 R11, -RZ, R4.H1_H1 ;  /* 0x30000004ff0b7230 */ /* 0x000fe40000004100 */
[--C-:B------:R-:W-:Y:S02]  /*eef0*/  HADD2.F32 R4, -RZ, R5.reuse.H0_H0 ;  /* 0x20000005ff047230 */ /* 0x100fe40000004100 */
[----:B------:R-:W-:Y:S01]  /*ef00*/  @!P4 FADD.FTZ R8, -R8, -RZ ;  /* 0x800000ff0808c221 */ /* 0x000fe20000010100 */
[----:B-1----:R-:W-:-:S02]  /*ef10*/  HADD2.F32 R20, -RZ, R5.H1_H1 ;  /* 0x30000005ff147230 */ /* 0x002fc40000004100 */
        /* <DEDUP_REMOVED lines=9> */
[--C-:B------:R-:W-:Y:S02]  /*efb0*/  HADD2.F32 R8, -RZ, R26.reuse.H0_H0 ;  /* 0x2000001aff087230 */ /* 0x100fe40000004100 */
[----:B------:R-:W-:Y:S01]  /*efc0*/  FMUL.FTZ R24, R24, R11 ;  /* 0x0000000b18187220 */ /* 0x000fe20000410000 */
[----:B------:R-:W-:Y:S02]  /*efd0*/  HADD2.F32 R26, -RZ, R26.H1_H1 ;  /* 0x3000001aff1a7230 */ /* 0x000fe40000004100 */
[----:B------:R-:W-:Y:S01]  /*efe0*/  @!P4 FADD.FTZ R5, -R5, -RZ ;  /* 0x800000ff0505c221 */ /* 0x000fe20000010100 */
[----:B------:R-:W-:Y:S02]  /*eff0*/  HADD2.F32 R4, -RZ, R27.H1_H1 ;  /* 0x3000001bff047230 */ /* 0x000fe40000004100 */
[----:B------:R-:W-:Y:S01]  /*f000*/  @!P4 FADD.FTZ R21, -R21, -RZ ;  /* 0x800000ff1515c221 */ /* 0x000fe20000010100 */
[----:B------:R-:W-:-:S02]  /*f010*/  HADD2.F32 R25, -RZ, R25.H1_H1 ;  /* 0x30000019ff197230 */ /* 0x000fc40000004100 */
[----:B------:R-:W-:Y:S01]  /*f020*/  @!P4 FADD.FTZ R7, -R7, -RZ ;  /* 0x800000ff0707c221 */ /* 0x000fe20000010100 */
[----:B------:R-:W-:Y:S02]  /*f030*/  HADD2.F32 R11, -RZ, R27.H0_H0 ;  /* 0x2000001bff0b7230 */ /* 0x000fe40000004100 */
[----:B------:R-:W-:Y:S01]  /*f040*/  @!P4 FADD.FTZ R20, -R20, -RZ ;  /* 0x800000ff1414c221 */ /* 0x000fe20000010100 */
[----:B------:R-:W-:Y:S01]  /*f050*/  @!P4 FADD.FTZ R6, -R6, -RZ ;  /* 0x800000ff0606c221 */ /* 0x000fe20000010100 */
[----:B------:R-:W-:Y:S01]  /*f060*/  FMUL.FTZ R5, R8, R5 ;  /* 0x0000000508057220 */ /* 0x000fe20000410000 */
[----:B------:R-:W-:Y:S01]  /*f070*/  FMUL.FTZ R21, R26, R21 ;  /* 0x000000151a157220 */ /* 0x000fe20000410000 */
[----:B------:R-:W-:Y:S01]  /*f080*/  FMUL.FTZ R7, R4, R7 ;  /* 0x0000000704077220 */ /* 0x000fe20000410000 */
[----:B------:R-:W-:Y:S01]  /*f090*/  FMUL.FTZ R25, R25, R20 ;  /* 0x0000001419197220 */ /* 0x000fe20000410000 */
[----:B------:R-:W-:Y:S01]  /*f0a0*/  FMUL.FTZ R6, R11, R6 ;  /* 0x000000060b067220 */ /* 0x000fe20000410000 */
[----:B-----5:R-:W-:-:S02]  /*f0b0*/  HADD2.F32 R4, -RZ, R28.H0_H0 ;  /* 0x2000001cff047230 */ /* 0x020fc40000004100 */
[--C-:B----4-:R-:W-:Y:S02]  /*f0c0*/  HADD2.F32 R8, -RZ, R16.reuse.H0_H0 ;  /* 0x20000010ff087230 */ /* 0x110fe40000004100 */
[----:B------:R-:W-:Y:S02]  /*f0d0*/  HADD2.F32 R26, -RZ, R16.H1_H1 ;  /* 0x30000010ff1a7230 */ /* 0x000fe40000004100 */
[----:B------:R-:W-:Y:S02]  /*f0e0*/  HADD2.F32 R11, -RZ, R28.H1_H1 ;  /* 0x3000001cff0b7230 */ /* 0x000fe40000004100 */
[----:B------:R-:W-:Y:S02]  /*f0f0*/  HADD2.F32 R20, -RZ, R29.H0_H0 ;  /* 0x2000001dff147230 */ /* 0x000fe40000004100 */
[--C-:B------:R-:W-:Y:S02]  /*f100*/  HADD2.F32 R16, -RZ, R17.reuse.H0_H0 ;  /* 0x20000011ff107230 */ /* 0x100fe40000004100 */
[----:B------:R-:W-:Y:S01]  /*f110*/  FFMA.FTZ R4, R4, R8, R35 ;  /* 0x0000000804047223 */ /* 0x000fe20000010023 */
[----:B------:R-:W-:-:S02]  /*f120*/  HADD2.F32 R34, -RZ, R17.H1_H1 ;  /* 0x30000011ff227230 */ /* 0x000fc40000004100 */
[----:B------:R-:W-:Y:S01]  /*f130*/  FFMA.FTZ R11, R11, R26, R24 ;  /* 0x0000001a0b0b7223 */ /* 0x000fe20000010018 */
[----:B------:R-:W-:Y:S02]  /*f140*/  HADD2.F32 R28, -RZ, R18.H0_H0 ;  /* 0x20000012ff1c7230 */ /* 0x000fe40000004100 */
[----:B------:R-:W-:Y:S01]  /*f150*/  FFMA.FTZ R16, R20, R16, R37 ;  /* 0x0000001014107223 */ /* 0x000fe20000010025 */
[--C-:B------:R-:W-:Y:S02]  /*f160*/  HADD2.F32 R17, -RZ, R19.reuse.H0_H0 ;  /* 0x20000013ff117230 */ /* 0x100fe40000004100 */
[----:B------:R-:W-:Y:S02]  /*f170*/  HADD2.F32 R36, -RZ, R19.H1_H1 ;  /* 0x30000013ff247230 */ /* 0x000fe40000004100 */
[----:B------:R-:W-:Y:S02]  /*f180*/  HADD2.F32 R8, -RZ, R30.H0_H0 ;  /* 0x2000001eff087230 */ /* 0x000fe40000004100 */
[----:B------:R-:W-:-:S02]  /*f190*/  HADD2.F32 R18, -RZ, R18.H1_H1 ;  /* 0x30000012ff127230 */ /* 0x000fc40000004100 */
[----:B------:R-:W-:Y:S02]  /*f1a0*/  HADD2.F32 R20, -RZ, R29.H1_H1 ;  /* 0x3000001dff147230 */ /* 0x000fe40000004100 */
        /* <DEDUP_REMOVED lines=12> */
.L_x_1006:
[----:B------:R-:W-:Y:S05]  /*f270*/  BSYNC B0 ;  /* 0x0000000000007941 */ /* 0x000fea0003800000 */
.L_x_1005:
[----:B-----5:R3:W-:Y:S02]  /*f280*/  STS.128 [R203+0x4000], R28 ;  /* 0x0040001ccb007388 */ /* 0x0207e40000000c00 */
.L_x_996:
[----:B------:R-:W-:Y:S05]  /*f290*/  BSYNC B2 ;  /* 0x0000000000027941 */ /* 0x000fea0003800000 */
.L_x_995:
[----:B-123--:R-:W-:Y:S01]  /*f2a0*/  VIADD R20, R152, 0x10 ;  /* 0x0000001098147836 */ /* 0x00efe20000000000 */
[----:B------:R-:W-:Y:S04]  /*f2b0*/  BSSY B2, `(.L_x_1007) ;  /* 0x0000120000027945 */ /* 0x000fe80003800000 */
[----:B------:R-:W-:-:S04]  /*f2c0*/  ISETP.GE.AND P2, PT, R20, R3, PT ;  /* 0x000000031400720c */ /* 0x000fc80003f46270 */
[----:B------:R-:W-:-:S13]  /*f2d0*/  ISETP.LT.OR P2, PT, R125, -0x87, P2 ;  /* 0xffffff797d00780c */ /* 0x000fda0001741670 */
[----:B------:R-:W-:Y:S05]  /*f2e0*/  @P2 BRA `(.L_x_1008) ;  /* 0x0000001000702947 */ /* 0x000fea0003800000 */
[----:B------:R-:W-:Y:S01]  /*f2f0*/  ULDC UR5, c[0x0][0x2d0] ;  /* 0x0000b40000057ab9 */ /* 0x000fe20000000800 */
[----:B------:R-:W-:Y:S01]  /*f300*/  BSSY B1, `(.L_x_1009) ;  /* 0x000005e000017945 */ /* 0x000fe20003800000 */
[----:B------:R-:W-:-:S13]  /*f310*/  ISETP.GE.AND P2, PT, R12, UR5, PT ;  /* 0x000000050c007c0c */ /* 0x000fda000bf46270 */
[----:B------:R1:W-:Y:S01]  /*f320*/  @P2 STS.128 [R203+0x800], RZ ;  /* 0x000800ffcb002388 */ /* 0x0003e20000000c00 */
        /* <DEDUP_REMOVED lines=9> */
[C---:B------:R-:W-:Y:S02]  /*f3c0*/  IADD3 R11, P4, R143.reuse, R0, RZ ;  /* 0x000000008f0b7210 */ /* 0x040fe40007f9e0ff */
[----:B------:R-:W-:Y:S02]  /*f3d0*/  MOV R16, RZ ;  /* 0x000000ff00107202 */ /* 0x000fe40000000f00 */
[----:B------:R-:W-:-:S03]  /*f3e0*/  LEA.HI.X.SX32 R8, R143, R2, 0x1, P4 ;  /* 0x000000028f087211 */ /* 0x000fc600020f0eff */
[----:B------:R-:W-:-:S04]  /*f3f0*/  @P2 SHF.R.S32.HI R145, RZ, 0x1, R144 ;  /* 0x00000001ff912819 */ /* 0x000fc80000011490 */
[C---:B------:R-:W-:Y:S02]  /*f400*/  @P2 IADD3 R4, -R145.reuse, RZ, RZ ;  /* 0x000000ff91042210 */ /* 0x040fe40007ffe1ff */
[C---:B------:R-:W-:Y:S02]  /*f410*/  @P2 IADD3 R7, -R145.reuse, RZ, RZ ;  /* 0x000000ff91072210 */ /* 0x040fe40007ffe1ff */
[C---:B------:R-:W-:Y:S02]  /*f420*/  IADD3 R5, P4, R4.reuse, R11, RZ ;  /* 0x0000000b04057210 */ /* 0x040fe40007f9e0ff */
        /* <DEDUP_REMOVED lines=13> */
[--C-:B---3--:R-:W-:Y:S02]  /*f500*/  HADD2.F32 R35, -RZ, R24.reuse.H0_H0 ;  /* 0x20000018ff237230 */ /* 0x108fe40000004100 */
[----:B------:R-:W-:Y:S02]  /*f510*/  HADD2.F32 R24, -RZ, R24.H1_H1 ;  /* 0x30000018ff187230 */ /* 0x000fe40000004100 */
        /* <DEDUP_REMOVED lines=10> */
[----:B------:R-:W-:Y:S01]  /*f5c0*/  @!P2 FADD.FTZ R21, -R21, -RZ ;  /* 0x800000ff1515a221 */ /* 0x000fe20000010100 */
[----:B------:R-:W-:-:S02]  /*f5d0*/  HADD2.F32 R36, -RZ, R25.H1_H1 ;  /* 0x30000019ff247230 */ /* 0x000fc40000004100 */
[--C-:B------:R-:W-:Y:S02]  /*f5e0*/  HADD2.F32 R6, -RZ, R7.reuse.H0_H0 ;  /* 0x20000007ff067230 */ /* 0x100fe40000004100 */
[----:B------:R-:W-:Y:S02]  /*f5f0*/  HADD2.F32 R7, -RZ, R7.H1_H1 ;  /* 0x30000007ff077230 */ /* 0x000fe40000004100 */
[----:B------:R-:W-:Y:S01]  /*f600*/  FMUL.FTZ R35, R35, R8 ;  /* 0x0000000823237220 */ /* 0x000fe20000410000 */
[----:B------:R-:W-:Y:S01]  /*f610*/  FMUL.FTZ R24, R24, R11 ;  /* 0x0000000b18187220 */ /* 0x000fe20000410000 */
[----:B------:R-:W-:Y:S01]  /*f620*/  FMUL.FTZ R37, R37, R4 ;  /* 0x0000000425257220 */ /* 0x000fe20000410000 */
[----:B------:R-:W-:Y:S01]  /*f630*/  FMUL.FTZ R36, R36, R21 ;  /* 0x0000001524247220 */ /* 0x000fe20000410000 */
[--C-:B------:R-:W-:Y:S02]  /*f640*/  HADD2.F32 R8, -RZ, R26.reuse.H0_H0 ;  /* 0x2000001aff087230 */ /* 0x100fe40000004100 */
[----:B------:R-:W-:Y:S01]  /*f650*/  @!P2 FADD.FTZ R5, -R5, -RZ ;  /* 0x800000ff0505a221 */ /* 0x000fe20000010100 */
[----:B------:R-:W-:-:S02]  /*f660*/  HADD2.F32 R21, -RZ, R26.H1_H1 ;  /* 0x3000001aff157230 */ /* 0x000fc40000004100 */
[----:B------:R-:W-:Y:S01]  /*f670*/  @!P2 FADD.FTZ R34, -R34, -RZ ;  /* 0x800000ff2222a221 */ /* 0x000fe20000010100 */
[--C-:B------:R-:W-:Y:S02]  /*f680*/  HADD2.F32 R11, -RZ, R27.reuse.H0_H0 ;  /* 0x2000001bff0b7230 */ /* 0x100fe40000004100 */
[----:B------:R-:W-:Y:S01]  /*f690*/  @!P2 FADD.FTZ R6, -R6, -RZ ;  /* 0x800000ff0606a221 */ /* 0x000fe20000010100 */
[----:B------:R-:W-:Y:S02]  /*f6a0*/  HADD2.F32 R4, -RZ, R27.H1_H1 ;  /* 0x3000001bff047230 */ /* 0x000fe40000004100 */
[----:B------:R-:W-:Y:S01]  /*f6b0*/  @!P2 FADD.FTZ R7, -R7, -RZ ;  /* 0x800000ff0707a221 */ /* 0x000fe20000010100 */
[----:B------:R-:W-:Y:S01]  /*f6c0*/  FMUL.FTZ R5, R8, R5 ;  /* 0x0000000508057220 */ /* 0x000fe20000410000 */
[----:B------:R-:W-:Y:S01]  /*f6d0*/  FMUL.FTZ R34, R21, R34 ;  /* 0x0000002215227220 */ /* 0x000fe20000410000 */
[----:B------:R-:W-:Y:S01]  /*f6e0*/  FMUL.FTZ R6, R11, R6 ;  /* 0x000000060b067220 */ /* 0x000fe20000410000 */
[----:B------:R-:W-:Y:S01]  /*f6f0*/  FMUL.FTZ R7, R4, R7 ;  /* 0x0000000704077220 */ /* 0x000fe20000410000 */
[----:B-----5:R-:W-:-:S02]  /*f700*/  HADD2.F32 R4, -RZ, R28.H0_H0 ;  /* 0x2000001cff047230 */ /* 0x020fc40000004100 */
[----:B------:R-:W-:Y:S02]  /*f710*/  HADD2.F32 R11, -RZ, R28.H1_H1 ;  /* 0x3000001cff0b7230 */ /* 0x000fe40000004100 */
[--C-:B--2---:R-:W-:Y:S02]  /*f720*/  HADD2.F32 R8, -RZ, R16.reuse.H0_H0 ;  /* 0x20000010ff087230 */ /* 0x104fe40000004100 */
[----:B------:R-:W-:Y:S02]  /*f730*/  HADD2.F32 R21, -RZ, R16.H1_H1 ;  /* 0x30000010ff157230 */ /* 0x000fe40000004100 */
[--C-:B------:R-:W-:Y:S02]  /*f740*/  HADD2.F32 R28, -RZ, R18.reuse.H0_H0 ;  /* 0x20000012ff1c7230 */ /* 0x100fe40000004100 */
[----:B------:R-:W-:Y:S01]  /*f750*/  FFMA.FTZ R4, R4, R8, R35 ;  /* 0x0000000804047223 */ /* 0x000fe20000010023 */
[----:B------:R-:W-:Y:S02]  /*f760*/  HADD2.F32 R27, -RZ, R18.H1_H1 ;  /* 0x30000012ff1b7230 */ /* 0x000fe40000004100 */
[----:B------:R-:W-:Y:S01]  /*f770*/  FFMA.FTZ R11, R11, R21, R24 ;  /* 0x000000150b0b7223 */ /* 0x000fe20000010018 */
[----:B------:R-:W-:-:S02]  /*f780*/  HADD2.F32 R26, -RZ, R29.H0_H0 ;  /* 0x2000001dff1a7230 */ /* 0x000fc40000004100 */
[----:B------:R-:W-:Y:S02]  /*f790*/  HADD2.F32 R16, -RZ, R17.H0_H0 ;  /* 0x20000011ff107230 */ /* 0x000fe40000004100 */
[--C-:B------:R-:W-:Y:S02]  /*f7a0*/  HADD2.F32 R25, -RZ, R19.reuse.H0_H0 ;  /* 0x20000013ff197230 */ /* 0x100fe40000004100 */
[----:B------:R-:W-:Y:S02]  /*f7b0*/  HADD2.F32 R18, -RZ, R19.H1_H1 ;  /* 0x30000013ff127230 */ /* 0x000fe40000004100 */
[----:B------:R-:W-:Y:S02]  /*f7c0*/  HADD2.F32 R17, -RZ, R17.H1_H1 ;  /* 0x30000011ff117230 */ /* 0x000fe40000004100 */
[----:B------:R-:W-:Y:S02]  /*f7d0*/  HADD2.F32 R29, -RZ, R29.H1_H1 ;  /* 0x3000001dff1d7230 */ /* 0x000fe40000004100 */
[----:B------:R-:W-:-:S02]  /*f7e0*/  HADD2.F32 R8, -RZ, R30.H0_H0 ;  /* 0x2000001eff087230 */ /* 0x000fc40000004100 */
        /* <DEDUP_REMOVED lines=13> */
.L_x_1012:
[----:B------:R-:W-:Y:S05]  /*f8c0*/  BSYNC B0 ;  /* 0x0000000000007941 */ /* 0x000fea0003800000 */
.L_x_1011:
[----:B-----5:R3:W-:Y:S02]  /*f8d0*/  STS.128 [R203+0x800], R28 ;  /* 0x0008001ccb007388 */ /* 0x0207e40000000c00 */
.L_x_1010:
[----:B------:R-:W-:Y:S05]  /*f8e0*/  BSYNC B1 ;  /* 0x0000000000017941 */ /* 0x000fea0003800000 */
.L_x_1009:
        /* <DEDUP_REMOVED lines=10> */
[----:B------:R-:W-:Y:S02]  /*f990*/  IADD3 R5, R143, 0x40, RZ ;  /* 0x000000408f057810 */ /* 0x000fe40007ffe0ff */
[----:B------:R-:W-:Y:S02]  /*f9a0*/  MOV R4, RZ ;  /* 0x000000ff00047202 */ /* 0x000fe40000000f00 */
[----:B------:R-:W-:Y:S02]  /*f9b0*/  IADD3 R11, P4, R5, R0, RZ ;  /* 0x00000000050b7210 */ /* 0x000fe40007f9e0ff */
[----:B------:R-:W-:-:S02]  /*f9c0*/  MOV R16, RZ ;  /* 0x000000ff00107202 */ /* 0x000fc40000000f00 */
[----:B------:R-:W-:Y:S02]  /*f9d0*/  LEA.HI.X.SX32 R8, R5, R2, 0x1, P4 ;  /* 0x0000000205087211 */ /* 0x000fe400020f0eff */
        /* <DEDUP_REMOVED lines=17> */
[--C-:B--2---:R-:W-:Y:S02]  /*faf0*/  HADD2.F32 R35, -RZ, R24.reuse.H0_H0 ;  /* 0x20000018ff237230 */ /* 0x104fe40000004100 */
        /* <DEDUP_REMOVED lines=33> */
[--C-:B---3--:R-:W-:Y:S02]  /*fd10*/  HADD2.F32 R8, -RZ, R16.reuse.H0_H0 ;  /* 0x20000010ff087230 */ /* 0x108fe40000004100 */
        /* <DEDUP_REMOVED lines=25> */
.L_x_1016:
[----:B------:R-:W-:Y:S05]  /*feb0*/  BSYNC B0 ;  /* 0x0000000000007941 */ /* 0x000fea0003800000 */
.L_x_1015:
[----:B-----5:R1:W-:Y:S02]  /*fec0*/  STS.128 [R203+0x2800], R28 ;  /* 0x0028001ccb007388 */ /* 0x0203e40000000c00 */
.L_x_1014:
[----:B------:R-:W-:Y:S05]  /*fed0*/  BSYNC B1 ;  /* 0x0000000000017941 */ /* 0x000fea0003800000 */
.L_x_1013:
        /* <DEDUP_REMOVED lines=19> */
[----:B-1-3--:R-:W-:Y:S01]  /*10010*/  IMAD.WIDE R28, R5, 0x2, R32 ;  /* 0x00000002051c7825 */ /* 0x00afe200078e0220 */
[----:B------:R-:W-:Y:S02]  /*10020*/  LEA.HI.X.SX32 R4, R4, R11, 0x1, P4 ;  /* 0x0000000b04047211 */ /* 0x000fe400020f0eff */
[----:B------:R-:W-:-:S03]  /*10030*/  LEA R6, P4, R7, UR8, 0x1 ;  /* 0x0000000807067c11 */ /* 0x000fc6000f8808ff */
[----:B------:R-:W2:Y:S01]  /*10040*/  LDG.E.128 R28, desc[UR6][R28.64+0x100] ;  /* 0x000100061c1c7981 */ /* 0x000ea2000c1e1d00 */
[----:B------:R-:W-:Y:S01]  /*10050*/  LEA.HI.X R7, R7, UR9, R4, 0x1, P4 ;  /* 0x0000000907077c11 */ /* 0x000fe2000a0f0c04 */
[----:B------:R-:W-:Y:S01]  /*10060*/  ULDC.64 UR8, c[0x0][0x358] ;  /* 0x0000d60000087ab9 */ /* 0x000fe20000000a00 */
[----:B------:R-:W-:-:S04]  /*10070*/  IADD3 R17, P4, R8, R17, RZ ;  /* 0x0000001108117210 */ /* 0x000fc80007f9e0ff */
[----:B------:R-:W3:Y:S01]  /*10080*/  LDG.E.128 R4, desc[UR6][R6.64] ;  /* 0x0000000606047981 */ /* 0x000ee2000c1e1d00 */
[----:B------:R-:W-:Y:S02]  /*10090*/  LEA.HI.X.SX32 R8, R8, R11, 0x1, P4 ;  /* 0x0000000b08087211 */ /* 0x000fe400020f0eff */
[----:B------:R-:W-:-:S04]  /*100a0*/  LEA R16, P4, R17, UR8, 0x1 ;  /* 0x0000000811107c11 */ /* 0x000fc8000f8808ff */
[----:B------:R-:W-:-:S06]  /*100b0*/  LEA.HI.X R17, R17, UR9, R8, 0x1, P4 ;  /* 0x0000000911117c11 */ /* 0x000fcc000a0f0c08 */
[----:B------:R-:W4:Y:S01]  /*100c0*/  LDG.E.128 R16, desc[UR6][R16.64] ;  /* 0x0000000610107981 */ /* 0x000f22000c1e1d00 */
[--C-:B--2---:R-:W-:Y:S02]  /*100d0*/  HADD2.F32 R33, -RZ, R28.reuse.H0_H0 ;  /* 0x2000001cff217230 */ /* 0x104fe40000004100 */
[----:B------:R-:W-:Y:S02]  /*100e0*/  HADD2.F32 R28, -RZ, R28.H1_H1 ;  /* 0x3000001cff1c7230 */ /* 0x000fe40000004100 */
[--C-:B---3--:R-:W-:Y:S02]  /*100f0*/  HADD2.F32 R8, -RZ, R4.reuse.H0_H0 ;  /* 0x20000004ff087230 */ /* 0x108fe40000004100 */
        /* <DEDUP_REMOVED lines=31> */
[--C-:B----4-:R-:W-:Y:S02]  /*102f0*/  HADD2.F32 R8, -RZ, R16.reuse.H0_H0 ;  /* 0x20000010ff087230 */ /* 0x110fe40000004100 */
[----:B------:R-:W-:Y:S02]  /*10300*/  HADD2.F32 R21, -RZ, R16.H1_H1 ;  /* 0x30000010ff157230 */ /* 0x000fe40000004100 */
[----:B------:R-:W-:Y:S02]  /*10310*/  HADD2.F32 R24, -RZ, R25.H0_H0 ;  /* 0x20000019ff187230 */ /* 0x000fe40000004100 */
[----:B------:R-:W-:Y:S02]  /*10320*/  HADD2.F32 R16, -RZ, R17.H0_H0 ;  /* 0x20000011ff107230 */ /* 0x000fe40000004100 */
[----:B------:R-:W-:Y:S01]  /*10330*/  FFMA.FTZ R4, R4, R8, R33 ;  /* 0x0000000804047223 */ /* 0x000fe20000010021 */
[----:B------:R-:W-:-:S02]  /*10340*/  HADD2.F32 R30, -RZ, R18.H0_H0 ;  /* 0x20000012ff1e7230 */ /* 0x000fc40000004100 */
[----:B------:R-:W-:Y:S01]  /*10350*/  FFMA.FTZ R11, R11, R21, R28 ;  /* 0x000000150b0b7223 */ /* 0x000fe2000001001c */
[----:B------:R-:W-:Y:S02]  /*10360*/  HADD2.F32 R31, -RZ, R18.H1_H1 ;  /* 0x30000012ff1f7230 */ /* 0x000fe40000004100 */
[----:B------:R-:W-:Y:S01]  /*10370*/  FFMA.FTZ R16, R24, R16, R35 ;  /* 0x0000001018107223 */ /* 0x000fe20000010023 */
[--C-:B------:R-:W-:Y:S02]  /*10380*/  HADD2.F32 R29, -RZ, R19.reuse.H0_H0 ;  /* 0x20000013ff1d7230 */ /* 0x100fe40000004100 */
[----:B------:R-:W-:Y:S02]  /*10390*/  HADD2.F32 R18, -RZ, R19.H1_H1 ;  /* 0x30000013ff127230 */ /* 0x000fe40000004100 */
[----:B------:R-:W-:Y:S02]  /*103a0*/  HADD2.F32 R17, -RZ, R17.H1_H1 ;  /* 0x30000011ff117230 */ /* 0x000fe40000004100 */
[----:B------:R-:W-:-:S02]  /*103b0*/  HADD2.F32 R25, -RZ, R25.H1_H1 ;  /* 0x30000019ff197230 */ /* 0x000fc40000004100 */
[--C-:B------:R-:W-:Y:S02]  /*103c0*/  HADD2.F32 R8, -RZ, R26.reuse.H0_H0 ;  /* 0x2000001aff087230 */ /* 0x100fe40000004100 */
        /* <DEDUP_REMOVED lines=12> */
.L_x_1018:
[----:B------:R-:W-:Y:S05]  /*10490*/  BSYNC B0 ;  /* 0x0000000000007941 */ /* 0x000fea0003800000 */
.L_x_1017:
[----:B-----5:R1:W-:Y:S02]  /*104a0*/  STS.128 [R203+0x4800], R24 ;  /* 0x00480018cb007388 */ /* 0x0203e40000000c00 */
.L_x_1008:
[----:B------:R-:W-:Y:S05]  /*104b0*/  BSYNC B2 ;  /* 0x0000000000027941 */ /* 0x000fea0003800000 */
.L_x_1007:
[----:B-1----:R-:W-:Y:S01]  /*104c0*/  VIADD R24, R152, 0x20 ;  /* 0x0000002098187836 */ /* 0x002fe20000000000 */
        /* <DEDUP_REMOVED lines=9> */
[----:B--23--:R2:W5:Y:S01]  /*10560*/  LDG.E.128 R32, desc[UR6][R14.64] ;  /* 0x000000060e207981 */ /* 0x00c562000c1e1d00 */
        /* <DEDUP_REMOVED lines=9> */
[C---:B------:R-:W-:Y:S02]  /*10600*/  SHF.L.U32 R5, R145.reuse, 0x5, RZ ;  /* 0x0000000591057819 */ /* 0x040fe400000006ff */
[----:B------:R-:W-:Y:S02]  /*10610*/  @P2 IADD3 R4, -R145, RZ, RZ ;  /* 0x000000ff91042210 */ /* 0x000fe40007ffe1ff */
[----:B------:R-:W-:Y:S02]  /*10620*/  IADD3 R11, P4, R5, R0, RZ ;  /* 0x00000000050b7210 */ /* 0x000fe40007f9e0ff */
[----:B------:R-:W-:Y:S02]  /*10630*/  @P2 IADD3 R7, -R145, RZ, RZ ;  /* 0x000000ff91072210 */ /* 0x000fe40007ffe1ff */
[----:B------:R-:W-:Y:S02]  /*10640*/  LEA.HI.X.SX32 R8, R5, R2, 0x1, P4 ;  /* 0x0000000205087211 */ /* 0x000fe400020f0eff */
[----:B------:R-:W-:Y:S01]  /*10650*/  IADD3 R5, P4, R4, R11, RZ ;  /* 0x0000000b04057210 */ /* 0x000fe20007f9e0ff */
[----:B------:R-:W-:Y:S01]  /*10660*/  IMAD.WIDE R28, R7, 0x2, R14 ;  /* 0x00000002071c7825 */ /* 0x000fe200078e020e */
[----:B------:R-:W-:-:S02]  /*10670*/  @P2 IADD3 R16, -R145, RZ, RZ ;  /* 0x000000ff91102210 */ /* 0x000fc40007ffe1ff */
[----:B------:R-:W-:Y:S02]  /*10680*/  LEA.HI.X.SX32 R4, R4, R8, 0x1, P4 ;  /* 0x0000000804047211 */ /* 0x000fe400020f0eff */
[C---:B------:R-:W-:Y:S01]  /*10690*/  LEA R6, P4, R5.reuse, UR8, 0x1 ;  /* 0x0000000805067c11 */ /* 0x040fe2000f8808ff */
[----:B------:R-:W3:Y:S03]  /*106a0*/  LDG.E.128 R28, desc[UR6][R28.64] ;  /* 0x000000061c1c7981 */ /* 0x000ee6000c1e1d00 */
        /* <DEDUP_REMOVED lines=25> */
[----:B------:R-:W-:Y:S02]  /*10840*/  HADD2.F32 R8, -RZ, R30.H0_H0 ;  /* 0x2000001eff087230 */ /* 0x000fe40000004100 */
[----:B------:R-:W-:Y:S01]  /*10850*/  @!P2 FADD.FTZ R5, -R5, -RZ ;  /* 0x800000ff0505a221 */ /* 0x000fe20000010100 */
[----:B------:R-:W-:Y:S02]  /*10860*/  HADD2.F32 R4, -RZ, R31.H1_H1 ;  /* 0x3000001fff047230 */ /* 0x000fe40000004100 */
[----:B------:R-:W-:Y:S01]  /*10870*/  @!P2 FADD.FTZ R7, -R7, -RZ ;  /* 0x800000ff0707a221 */ /* 0x000fe20000010100 */
[----:B------:R-:W-:Y:S02]  /*10880*/  HADD2.F32 R26, -RZ, R29.H1_H1 ;  /* 0x3000001dff1a7230 */ /* 0x000fe40000004100 */
[----:B------:R-:W-:Y:S01]  /*10890*/  @!P2 FADD.FTZ R21, -R21, -RZ ;  /* 0x800000ff1515a221 */ /* 0x000fe20000010100 */
[----:B------:R-:W-:-:S02]  /*108a0*/  HADD2.F32 R11, -RZ, R31.H0_H0 ;  /* 0x2000001fff0b7230 */ /* 0x000fc40000004100 */
[----:B------:R-:W-:Y:S01]  /*108b0*/  @!P2 FADD.FTZ R6, -R6, -RZ ;  /* 0x800000ff0606a221 */ /* 0x000fe20000010100 */
[----:B------:R-:W-:Y:S01]  /*108c0*/  FMUL.FTZ R5, R8, R5 ;  /* 0x0000000508057220 */ /* 0x000fe20000410000 */
[----:B------:R-:W-:Y:S01]  /*108d0*/  FMUL.FTZ R7, R4, R7 ;  /* 0x0000000704077220 */ /* 0x000fe20000410000 */
[----:B------:R-:W-:Y:S01]  /*108e0*/  FMUL.FTZ R26, R26, R21 ;  /* 0x000000151a1a7220 */ /* 0x000fe20000410000 */
[----:B------:R-:W-:Y:S02]  /*108f0*/  HADD2.F32 R30, -RZ, R30.H1_H1 ;  /* 0x3000001eff1e7230 */ /* 0x000fe40000004100 */
[----:B------:R-:W-:Y:S01]  /*10900*/  FMUL.FTZ R6, R11, R6 ;  /* 0x000000060b067220 */ /* 0x000fe20000410000 */
[----:B-----5:R-:W-:Y:S02]  /*10910*/  HADD2.F32 R4, -RZ, R32.H0_H0 ;  /* 0x20000020ff047230 */ /* 0x020fe40000004100 */
[----:B------:R-:W-:Y:S01]  /*10920*/  @!P2 FADD.FTZ R25, -R25, -RZ ;  /* 0x800000ff1919a221 */ /* 0x000fe20000010100 */
[----:B--2---:R-:W-:-:S02]  /*10930*/  HADD2.F32 R8, -RZ, R16.H0_H0 ;  /* 0x20000010ff087230 */ /* 0x004fc40000004100 */
[----:B------:R-:W-:Y:S02]  /*10940*/  HADD2.F32 R11, -RZ, R32.H1_H1 ;  /* 0x30000020ff0b7230 */ /* 0x000fe40000004100 */
[----:B------:R-:W-:Y:S02]  /*10950*/  HADD2.F32 R21, -RZ, R16.H1_H1 ;  /* 0x30000010ff157230 */ /* 0x000fe40000004100 */
[----:B------:R-:W-:Y:S01]  /*10960*/  FMUL.FTZ R25, R30, R25 ;  /* 0x000000191e197220 */ /* 0x000fe20000410000 */
[----:B------:R-:W-:Y:S01]  /*10970*/  FFMA.FTZ R4, R4, R8, R27 ;  /* 0x0000000804047223 */ /* 0x000fe2000001001b */
[----:B------:R-:W-:Y:S02]  /*10980*/  HADD2.F32 R30, -RZ, R33.H0_H0 ;  /* 0x20000021ff1e7230 */ /* 0x000fe40000004100 */
[----:B------:R-:W-:Y:S02]  /*10990*/  HADD2.F32 R16, -RZ, R17.H0_H0 ;  /* 0x20000011ff107230 */ /* 0x000fe40000004100 */
[----:B------:R-:W-:Y:S01]  /*109a0*/  FFMA.FTZ R11, R11, R21, R28 ;  /* 0x000000150b0b7223 */ /* 0x000fe2000001001c */
[----:B------:R-:W-:-:S02]  /*109b0*/  HADD2.F32 R32, -RZ, R18.H0_H0 ;  /* 0x20000012ff207230 */ /* 0x000fc40000004100 */
[--C-:B------:R-:W-:Y:S02]  /*109c0*/  HADD2.F32 R29, -RZ, R19.reuse.H0_H0 ;  /* 0x20000013ff1d7230 */ /* 0x100fe40000004100 */
[----:B------:R-:W-:Y:S02]  /*109d0*/  HADD2.F32 R36, -RZ, R19.H1_H1 ;  /* 0x30000013ff247230 */ /* 0x000fe40000004100 */
[----:B------:R-:W-:Y:S02]  /*109e0*/  HADD2.F32 R8, -RZ, R34.H0_H0 ;  /* 0x20000022ff087230 */ /* 0x000fe40000004100 */
[----:B------:R-:W-:Y:S02]  /*109f0*/  HADD2.F32 R17, -RZ, R17.H1_H1 ;  /* 0x30000011ff117230 */ /* 0x000fe40000004100 */
        /* <DEDUP_REMOVED lines=15> */
.L_x_1024:
[----:B------:R-:W-:Y:S05]  /*10af0*/  BSYNC B0 ;  /* 0x0000000000007941 */ /* 0x000fea0003800000 */
.L_x_1023:
[----:B-----5:R3:W-:Y:S02]  /*10b00*/  STS.128 [R203+0x1000], R32 ;  /* 0x00100020cb007388 */ /* 0x0207e40000000c00 */
.L_x_1022:
[----:B------:R-:W-:Y:S05]  /*10b10*/  BSYNC B1 ;  /* 0x0000000000017941 */ /* 0x000fea0003800000 */
.L_x_1021:
[----:B------:R1:W-:Y:S01]  /*10b20*/  @P1 STS.128 [R203+0x3000], RZ ;  /* 0x003000ffcb001388 */ /* 0x0003e20000000c00 */
[----:B------:R-:W-:Y:S04]  /*10b30*/  BSSY B1, `(.L_x_1025) ;  /* 0x000005d000017945 */ /* 0x000fe80003800000 */
        /* <DEDUP_REMOVED lines=11> */
[C---:B------:R-:W-:Y:S02]  /*10bf0*/  LEA R5, R145.reuse, 0x40, 0x5 ;  /* 0x0000004091057811 */ /* 0x040fe400078e28ff */
        /* <DEDUP_REMOVED lines=78> */
.L_x_1028:
[----:B------:R-:W-:Y:S05]  /*110e0*/  BSYNC B0 ;  /* 0x0000000000007941 */ /* 0x000fea0003800000 */
.L_x_1027:
[----:B-----5:R3:W-:Y:S02]  /*110f0*/  STS.128 [R203+0x3000], R32 ;  /* 0x00300020cb007388 */ /* 0x0207e40000000c00 */
.L_x_1026:
[----:B------:R-:W-:Y:S05]  /*11100*/  BSYNC B1 ;  /* 0x0000000000017941 */ /* 0x000fea0003800000 */
.L_x_1025:
[----:B------:R1:W-:Y:S01]  /*11110*/  @P0 STS.128 [R203+0x5000], RZ ;  /* 0x005000ffcb000388 */ /* 0x0003e20000000c00 */
        /* <DEDUP_REMOVED lines=17> */
[----:B--2---:R-:W-:Y:S01]  /*11230*/  IMAD.WIDE R32, R7, 0x2, R14 ;  /* 0x0000000207207825 */ /* 0x004fe200078e020e */
[----:B------:R-:W-:-:S02]  /*11240*/  @P2 IADD3 R16, -R145, RZ, RZ ;  /* 0x000000ff91102210 */ /* 0x000fc40007ffe1ff */
[----:B------:R-:W-:Y:S02]  /*11250*/  LEA.HI.X.SX32 R4, R4, R8, 0x1, P4 ;  /* 0x0000000804047211 */ /* 0x000fe400020f0eff */
[C---:B------:R-:W-:Y:S01]  /*11260*/  LEA R6, P4, R5.reuse, UR8, 0x1 ;  /* 0x0000000805067c11 */ /* 0x040fe2000f8808ff */
[----:B------:R-:W2:Y:S03]  /*11270*/  LDG.E.128 R32, desc[UR6][R32.64+0x100] ;  /* 0x0001000620207981 */ /* 0x000ea6000c1e1d00 */
        /* <DEDUP_REMOVED lines=13> */
[----:B---3--:R-:W-:-:S02]  /*11350*/  HADD2.F32 R14, -RZ, R5.H1_H1 ;  /* 0x30000005ff0e7230 */ /* 0x008fc40000004100 */
        /* <DEDUP_REMOVED lines=22> */
[----:B------:R-:W-:Y:S01]  /*114c0*/  FMUL.FTZ R33, R33, R14 ;  /* 0x0000000e21217220 */ /* 0x000fe20000410000 */
[----:B------:R-:W-:Y:S01]  /*114d0*/  @!P2 FADD.FTZ R15, -R15, -RZ ;  /* 0x800000ff0f0fa221 */ /* 0x000fe20000010100 */
[----:B------:R-:W-:Y:S01]  /*114e0*/  FMUL.FTZ R6, R11, R6 ;  /* 0x000000060b067220 */ /* 0x000fe20000410000 */
[----:B-----5:R-:W-:Y:S02]  /*114f0*/  HADD2.F32 R4, -RZ, R28.H0_H0 ;  /* 0x2000001cff047230 */ /* 0x020fe40000004100 */
[----:B------:R-:W-:-:S02]  /*11500*/  HADD2.F32 R8, -RZ, R16.H0_H0 ;  /* 0x20000010ff087230 */ /* 0x000fc40000004100 */
        /* <DEDUP_REMOVED lines=27> */
.L_x_1030:
[----:B------:R-:W-:Y:S05]  /*116c0*/  BSYNC B0 ;  /* 0x0000000000007941 */ /* 0x000fea0003800000 */
.L_x_1029:
[----:B-----5:R1:W-:Y:S02]  /*116d0*/  STS.128 [R203+0x5000], R28 ;  /* 0x0050001ccb007388 */ /* 0x0203e40000000c00 */
.L_x_1020:
[----:B------:R-:W-:Y:S05]  /*116e0*/  BSYNC B2 ;  /* 0x0000000000027941 */ /* 0x000fea0003800000 */
.L_x_1019:
[----:B------:R-:W-:-:S05]  /*116f0*/  VIADD R26, R152, 0x30 ;  /* 0x00000030981a7836 */ /* 0x000fca0000000000 */
        /* <DEDUP_REMOVED lines=18> */
[C---:B------:R-:W-:Y:S01]  /*11820*/  @P2 IADD3 R4, -R145.reuse, RZ, RZ ;  /* 0x000000ff91042210 */ /* 0x040fe20007ffe1ff */
[C---:B------:R-:W-:Y:S01]  /*11830*/  IMAD R3, R145.reuse, 0x30, RZ ;  /* 0x0000003091037824 */ /* 0x040fe200078e02ff */
[C---:B------:R-:W-:Y:S02]  /*11840*/  @P2 IADD3 R7, -R145.reuse, RZ, RZ ;  /* 0x000000ff91072210 */ /* 0x040fe40007ffe1ff */
[----:B------:R-:W-:Y:S02]  /*11850*/  @P2 IADD3 R11, -R145, RZ, RZ ;  /* 0x000000ff910b2210 */ /* 0x000fe40007ffe1ff */
[----:B------:R-:W-:Y:S01]  /*11860*/  IADD3 R8, P4, R3, R0, RZ ;  /* 0x0000000003087210 */ /* 0x000fe20007f9e0ff */
[----:B-1-3--:R-:W-:-:S03]  /*11870*/  IMAD.WIDE R28, R7, 0x2, R22 ;  /* 0x00000002071c7825 */ /* 0x00afc600078e0216 */
[----:B------:R-:W-:Y:S02]  /*11880*/  LEA.HI.X.SX32 R3, R3, R2, 0x1, P4 ;  /* 0x0000000203037211 */ /* 0x000fe400020f0eff */
[C---:B------:R-:W-:Y:S01]  /*11890*/  IADD3 R5, P4, R4.reuse, R8, RZ ;  /* 0x0000000804057210 */ /* 0x040fe20007f9e0ff */
[----:B------:R-:W3:Y:S03]  /*118a0*/  LDG.E.128 R28, desc[UR6][R28.64] ;  /* 0x000000061c1c7981 */ /* 0x000ee6000c1e1d00 */
[----:B------:R-:W-:Y:S02]  /*118b0*/  LEA.HI.X.SX32 R4, R4, R3, 0x1, P4 ;  /* 0x0000000304047211 */ /* 0x000fe400020f0eff */
[----:B------:R-:W-:-:S04]  /*118c0*/  LEA R6, P4, R5, UR8, 0x1 ;  /* 0x0000000805067c11 */ /* 0x000fc8000f8808ff */
[----:B------:R-:W-:Y:S01]  /*118d0*/  LEA.HI.X R7, R5, UR9, R4, 0x1, P4 ;  /* 0x0000000905077c11 */ /* 0x000fe2000a0f0c04 */
[----:B------:R-:W-:Y:S01]  /*118e0*/  ULDC.64 UR8, c[0x0][0x358] ;  /* 0x0000d60000087ab9 */ /* 0x000fe20000000a00 */
[----:B------:R-:W-:-:S04]  /*118f0*/  IADD3 R8, P4, R11, R8, RZ ;  /* 0x000000080b087210 */ /* 0x000fc80007f9e0ff */
[----:B------:R-:W4:Y:S01]  /*11900*/  LDG.E.128 R4, desc[UR6][R6.64] ;  /* 0x0000000606047981 */ /* 0x000f22000c1e1d00 */
[----:B------:R-:W-:Y:S02]  /*11910*/  LEA.HI.X.SX32 R3, R11, R3, 0x1, P4 ;  /* 0x000000030b037211 */ /* 0x000fe400020f0eff */
[----:B------:R-:W-:-:S04]  /*11920*/  LEA R12, P4, R8, UR8, 0x1 ;  /* 0x00000008080c7c11 */ /* 0x000fc8000f8808ff */
[----:B------:R-:W-:-:S06]  /*11930*/  LEA.HI.X R13, R8, UR9, R3, 0x1, P4 ;  /* 0x00000009080d7c11 */ /* 0x000fcc000a0f0c03 */
[----:B--2---:R-:W2:Y:S01]  /*11940*/  LDG.E.128 R12, desc[UR6][R12.64] ;  /* 0x000000060c0c7981 */ /* 0x004ea2000c1e1d00 */
[--C-:B---3--:R-:W-:Y:S02]  /*11950*/  HADD2.F32 R32, -RZ, R28.reuse.H0_H0 ;  /* 0x2000001cff207230 */ /* 0x108fe40000004100 */
[----:B------:R-:W-:Y:S02]  /*11960*/  HADD2.F32 R25, -RZ, R29.H0_H0 ;  /* 0x2000001dff197230 */ /* 0x000fe40000004100 */
[----:B------:R-:W-:Y:S02]  /*11970*/  HADD2.F32 R27, -RZ, R28.H1_H1 ;  /* 0x3000001cff1b7230 */ /* 0x000fe40000004100 */
[--C-:B----4-:R-:W-:Y:S02]  /*11980*/  HADD2.F32 R3, -RZ, R4.reuse.H0_H0 ;  /* 0x20000004ff037230 */ /* 0x110fe40000004100 */
[----:B------:R-:W-:Y:S02]  /*11990*/  HADD2.F32 R8, -RZ, R4.H1_H1 ;  /* 0x30000004ff087230 */ /* 0x000fe40000004100 */
[----:B------:R-:W-:-:S02]  /*119a0*/  HADD2.F32 R4, -RZ, R5.H0_H0 ;  /* 0x20000005ff047230 */ /* 0x000fc40000004100 */
[----:B------:R-:W-:Y:S02]  /*119b0*/  HADD2.F32 R11, -RZ, R5.H1_H1 ;  /* 0x30000005ff0b7230 */ /* 0x000fe40000004100 */
[----:B------:R-:W-:Y:S01]  /*119c0*/  @!P2 FADD.FTZ R3, -R3, -RZ ;  /* 0x800000ff0303a221 */ /* 0x000fe20000010100 */
[--C-:B------:R-:W-:Y:S02]  /*119d0*/  HADD2.F32 R5, -RZ, R6.reuse.H0_H0 ;  /* 0x20000006ff057230 */ /* 0x100fe40000004100 */
[----:B------:R-:W-:Y:S01]  /*119e0*/  @!P2 FADD.FTZ R4, -R4, -RZ ;  /* 0x800000ff0404a221 */ /* 0x000fe20000010100 */
[----:B------:R-:W-:Y:S02]  /*119f0*/  HADD2.F32 R21, -RZ, R6.H1_H1 ;  /* 0x30000006ff157230 */ /* 0x000fe40000004100 */
[----:B------:R-:W-:Y:S01]  /*11a00*/  @!P2 FADD.FTZ R8, -R8, -RZ ;  /* 0x800000ff0808a221 */ /* 0x000fe20000010100 */
[--C-:B------:R-:W-:Y:S02]  /*11a10*/  HADD2.F32 R6, -RZ, R7.reuse.H0_H0 ;  /* 0x20000007ff067230 */ /* 0x100fe40000004100 */
[----:B------:R-:W-:-:S02]  /*11a20*/  HADD2.F32 R7, -RZ, R7.H1_H1 ;  /* 0x30000007ff077230 */ /* 0x000fc40000004100 */
[----:B------:R-:W-:Y:S01]  /*11a30*/  FMUL.FTZ R32, R32, R3 ;  /* 0x0000000320207220 */ /* 0x000fe20000410000 */
[----:B------:R-:W-:Y:S01]  /*11a40*/  FMUL.FTZ R25, R25, R4 ;  /* 0x0000000419197220 */ /* 0x000fe20000410000 */
[----:B------:R-:W-:Y:S01]  /*11a50*/  FMUL.FTZ R27, R27, R8 ;  /* 0x000000081b1b7220 */ /* 0x000fe20000410000 */
[--C-:B------:R-:W-:Y:S02]  /*11a60*/  HADD2.F32 R3, -RZ, R31.reuse.H0_H0 ;  /* 0x2000001fff037230 */ /* 0x100fe40000004100 */
        /* <DEDUP_REMOVED lines=16> */
[----:B------:R-:W-:Y:S02]  /*11b70*/  HADD2.F32 R8, -RZ, R17.H0_H0 ;  /* 0x20000011ff087230 */ /* 0x000fe40000004100 */
[----:B------:R-:W-:Y:S02]  /*11b80*/  HADD2.F32 R12, -RZ, R12.H1_H1 ;  /* 0x3000000cff0c7230 */ /* 0x000fe40000004100 */
[----:B------:R-:W-:Y:S02]  /*11b90*/  HADD2.F32 R11, -RZ, R13.H0_H0 ;  /* 0x2000000dff0b7230 */ /* 0x000fe40000004100 */
[----:B------:R-:W-:Y:S01]  /*11ba0*/  FMUL.FTZ R21, R30, R21 ;  /* 0x000000151e157220 */ /* 0x000fe20000410000 */
[----:B------:R-:W-:Y:S01]  /*11bb0*/  FFMA.FTZ R3, R3, R4, R32 ;  /* 0x0000000403037223 */ /* 0x000fe20000010020 */
[----:B------:R-:W-:-:S02]  /*11bc0*/  HADD2.F32 R30, -RZ, R14.H0_H0 ;  /* 0x2000000eff1e7230 */ /* 0x000fc40000004100 */
[----:B------:R-:W-:Y:S01]  /*11bd0*/  FFMA.FTZ R12, R16, R12, R27 ;  /* 0x0000000c100c7223 */ /* 0x000fe2000001001b */
[----:B------:R-:W-:Y:S01]  /*11be0*/  FFMA.FTZ R8, R8, R11, R25 ;  /* 0x0000000b08087223 */ /* 0x000fe20000010019 */
[----:B------:R-:W-:Y:S02]  /*11bf0*/  HADD2.F32 R4, -RZ, R18.H0_H0 ;  /* 0x20000012ff047230 */ /* 0x000fe40000004100 */
[----:B------:R-:W-:Y:S02]  /*11c00*/  HADD2.F32 R13, -RZ, R13.H1_H1 ;  /* 0x3000000dff0d7230 */ /* 0x000fe40000004100 */
[----:B------:R-:W-:Y:S02]  /*11c10*/  HADD2.F32 R14, -RZ, R14.H1_H1 ;  /* 0x3000000eff0e7230 */ /* 0x000fe40000004100 */
[--C-:B------:R-:W-:Y:S02]  /*11c20*/  HADD2.F32 R29, -RZ, R15.reuse.H0_H0 ;  /* 0x2000000fff1d7230 */ /* 0x100fe40000004100 */
        /* <DEDUP_REMOVED lines=14> */
.L_x_1034:
[----:B------:R-:W-:Y:S05]  /*11d10*/  BSYNC B0 ;  /* 0x0000000000007941 */ /* 0x000fea0003800000 */
.L_x_1033:
[----:B-----5:R1:W-:Y:S02]  /*11d20*/  STS.128 [R203+0x1800], R16 ;  /* 0x00180010cb007388 */ /* 0x0203e40000000c00 */
.L_x_1032:
[----:B------:R-:W-:Y:S05]  /*11d30*/  BSYNC B1 ;  /* 0x0000000000017941 */ /* 0x000fea0003800000 */
.L_x_1031:
[----:B------:R1:W-:Y:S01]  /*11d40*/  @P1 STS.128 [R203+0x3800], RZ ;  /* 0x003800ffcb001388 */ /* 0x0003e20000000c00 */
[----:B------:R-:W-:Y:S04]  /*11d50*/  BSSY B1, `(.L_x_1035) ;  /* 0x000005e000017945 */ /* 0x000fe80003800000 */
[----:B------:R-:W-:Y:S05]  /*11d60*/  @P1 BRA `(.L_x_1036) ;  /* 0x0000000400701947 */ /* 0x000fea0003800000 */
[----:B-1----:R1:W5:Y:S01]  /*11d70*/  LDG.E.128 R16, desc[UR6][R22.64+0x80] ;  /* 0x0000800616107981 */ /* 0x002362000c1e1d00 */
[----:B------:R-:W-:Y:S01]  /*11d80*/  ISETP.GE.AND P1, PT, R10, UR12, PT ;  /* 0x0000000c0a007c0c */ /* 0x000fe2000bf26270 */
[----:B------:R-:W-:-:S12]  /*11d90*/  BSSY B0, `(.L_x_1037) ;  /* 0x0000058000007945 */ /* 0x000fd80003800000 */
[----:B------:R-:W-:Y:S05]  /*11da0*/  @P1 BRA `(.L_x_1038) ;  /* 0x0000000400581947 */ /* 0x000fea0003800000 */
[-C--:B------:R-:W-:Y:S01]  /*11db0*/  ISETP.GE.AND P1, PT, R10, R145.reuse, PT ;  /* 0x000000910a00720c */ /* 0x080fe20003f26270 */
[----:B------:R-:W-:Y:S01]  /*11dc0*/  ULDC.64 UR8, c[0x0][0x360] ;  /* 0x0000d80000087ab9 */ /* 0x000fe20000000a00 */
[----:B------:R-:W-:Y:S02]  /*11dd0*/  MOV R7, R145 ;  /* 0x0000009100077202 */ /* 0x000fe40000000f00 */
[----:B------:R-:W-:Y:S02]  /*11de0*/  MOV R4, 0x30 ;  /* 0x0000003000047802 */ /* 0x000fe40000000f00 */
[----:B------:R-:W-:-:S07]  /*11df0*/  MOV R10, RZ ;  /* 0x000000ff000a7202 */ /* 0x000fce0000000f00 */
[----:B------:R-:W-:-:S04]  /*11e00*/  @P1 SHF.R.S32.HI R145, RZ, 0x1, R144 ;  /* 0x00000001ff911819 */ /* 0x000fc80000011490 */
[C---:B------:R-:W-:Y:S01]  /*11e10*/  @P1 IADD3 R7, -R145.reuse, RZ, RZ ;  /* 0x000000ff91071210 */ /* 0x040fe20007ffe1ff */
[C---:B------:R-:W-:Y:S01]  /*11e20*/  IMAD R3, R145.reuse, R4, 0x40 ;  /* 0x0000004091037424 */ /* 0x040fe200078e0204 */
[----:B------:R-:W-:Y:S02]  /*11e30*/  MOV R4, RZ ;  /* 0x000000ff00047202 */ /* 0x000fe40000000f00 */
[----:B------:R-:W-:Y:S01]  /*11e40*/  @P1 IADD3 R4, -R145, RZ, RZ ;  /* 0x000000ff91041210 */ /* 0x000fe20007ffe1ff */
[----:B---3--:R-:W-:Y:S01]  /*11e50*/  IMAD.WIDE R28, R7, 0x2, R22 ;  /* 0x00000002071c7825 */ /* 0x008fe200078e0216 */
[----:B------:R-:W-:Y:S02]  /*11e60*/  IADD3 R8, P2, R3, R0, RZ ;  /* 0x0000000003087210 */ /* 0x000fe40007f5e0ff */
[----:B------:R-:W-:Y:S02]  /*11e70*/  @P1 IADD3 R10, -R145, RZ, RZ ;  /* 0x000000ff910a1210 */ /* 0x000fe40007ffe1ff */
[----:B------:R-:W-:Y:S01]  /*11e80*/  LEA.HI.X.SX32 R3, R3, R2, 0x1, P2 ;  /* 0x0000000203037211 */ /* 0x000fe200010f0eff */
[----:B------:R-:W3:Y:S01]  /*11e90*/  LDG.E.128 R28, desc[UR6][R28.64+0x80] ;  /* 0x000080061c1c7981 */ /* 0x000ee2000c1e1d00 */
[----:B------:R-:W-:-:S04]  /*11ea0*/  IADD3 R5, P2, R4, R8, RZ ;  /* 0x0000000804057210 */ /* 0x000fc80007f5e0ff */
        /* <DEDUP_REMOVED lines=42> */
[----:B--2---:R-:W-:-:S02]  /*12150*/  HADD2.F32 R4, -RZ, R12.H0_H0 ;  /* 0x2000000cff047230 */ /* 0x004fc40000004100 */
[----:B------:R-:W-:Y:S02]  /*12160*/  HADD2.F32 R16, -RZ, R16.H1_H1 ;  /* 0x30000010ff107230 */ /* 0x000fe40000004100 */
[----:B------:R-:W-:Y:S02]  /*12170*/  HADD2.F32 R8, -RZ, R17.H0_H0 ;  /* 0x20000011ff087230 */ /* 0x000fe40000004100 */
[----:B------:R-:W-:Y:S02]  /*12180*/  HADD2.F32 R12, -RZ, R12.H1_H1 ;  /* 0x3000000cff0c7230 */ /* 0x000fe40000004100 */
        /* <DEDUP_REMOVED lines=24> */
.L_x_1038:
[----:B------:R-:W-:Y:S05]  /*12310*/  BSYNC B0 ;  /* 0x0000000000007941 */ /* 0x000fea0003800000 */
.L_x_1037:
[----:B-----5:R1:W-:Y:S02]  /*12320*/  STS.128 [R203+0x3800], R16 ;  /* 0x00380010cb007388 */ /* 0x0203e40000000c00 */
.L_x_1036:
[----:B------:R-:W-:Y:S05]  /*12330*/  BSYNC B1 ;  /* 0x0000000000017941 */ /* 0x000fea0003800000 */
.L_x_1035:
[----:B------:R1:W-:Y:S01]  /*12340*/  @P0 STS.128 [R203+0x5800], RZ ;  /* 0x005800ffcb000388 */ /* 0x0003e20000000c00 */
[----:B------:R-:W-:Y:S05]  /*12350*/  @P0 BRA `(.L_x_984) ;  /* 0x0000000c00a00947 */ /* 0x000fea0003800000 */
[----:B--23--:R2:W5:Y:S01]  /*12360*/  LDG.E.128 R12, desc[UR6][R22.64+0x100] ;  /* 0x00010006160c7981 */ /* 0x00c562000c1e1d00 */
[----:B------:R-:W-:Y:S01]  /*12370*/  ISETP.GE.AND P0, PT, R9, UR12, PT ;  /* 0x0000000c09007c0c */ /* 0x000fe2000bf06270 */
[----:B------:R-:W-:Y:S01]  /*12380*/  BSSY B0, `(.L_x_1039) ;  /* 0x000005c000007945 */ /* 0x000fe20003800000 */
[----:B------:R-:W-:-:S05]  /*12390*/  IADD3 R10, P1, R22, 0x100, RZ ;  /* 0x00000100160a7810 */ /* 0x000fca0007f3e0ff */
[----:B------:R-:W-:-:S06]  /*123a0*/  IMAD.X R11, RZ, RZ, R23, P1 ;  /* 0x000000ffff0b7224 */ /* 0x000fcc00008e0617 */
[----:B------:R-:W-:Y:S05]  /*123b0*/  @P0 BRA `(.L_x_1040) ;  /* 0x0000000400600947 */ /* 0x000fea0003800000 */
[-C--:B------:R-:W-:Y:S01]  /*123c0*/  ISETP.GE.AND P0, PT, R9, R145.reuse, PT ;  /* 0x000000910900720c */ /* 0x080fe20003f06270 */
[----:B------:R-:W-:Y:S01]  /*123d0*/  ULDC.64 UR8, c[0x0][0x360] ;  /* 0x0000d80000087ab9 */ /* 0x000fe20000000a00 */
[----:B------:R-:W-:Y:S02]  /*123e0*/  MOV R4, R145 ;  /* 0x0000009100047202 */ /* 0x000fe40000000f00 */
[----:B------:R-:W-:Y:S02]  /*123f0*/  MOV R6, 0x30 ;  /* 0x0000003000067802 */ /* 0x000fe40000000f00 */
[----:B------:R-:W-:-:S07]  /*12400*/  MOV R3, RZ ;  /* 0x000000ff00037202 */ /* 0x000fce0000000f00 */
[--C-:B------:R-:W-:Y:S02]  /*12410*/  @P0 SHF.R.S32.HI R145, RZ, 0x1, R144.reuse ;  /* 0x00000001ff910819 */ /* 0x100fe40000011490 */
[--C-:B------:R-:W-:Y:S02]  /*12420*/  @P0 SHF.R.S32.HI R5, RZ, 0x1, R144.reuse ;  /* 0x00000001ff050819 */ /* 0x100fe40000011490 */
[C---:B------:R-:W-:Y:S01]  /*12430*/  @P0 IADD3 R4, -R145.reuse, RZ, RZ ;  /* 0x000000ff91040210 */ /* 0x040fe20007ffe1ff */
[----:B------:R-:W-:Y:S01]  /*12440*/  IMAD R7, R145, R6, 0x80 ;  /* 0x0000008091077424 */ /* 0x000fe200078e0206 */
[----:B------:R-:W-:Y:S02]  /*12450*/  @P0 IADD3 R3, -R5, RZ, RZ ;  /* 0x000000ff05030210 */ /* 0x000fe40007ffe1ff */
[----:B------:R-:W-:Y:S01]  /*12460*/  @P0 SHF.R.S32.HI R144, RZ, 0x1, R144 ;  /* 0x00000001ff900819 */ /* 0x000fe20000011490 */
[----:B-1----:R-:W-:Y:S01]  /*12470*/  IMAD.WIDE R16, R4, 0x2, R10 ;  /* 0x0000000204107825 */ /* 0x002fe200078e020a */
[----:B------:R-:W-:-:S04]  /*12480*/  IADD3 R0, P1, R7, R0, RZ ;  /* 0x0000000007007210 */ /* 0x000fc80007f3e0ff */
[----:B------:R-:W-:Y:S01]  /*12490*/  LEA.HI.X.SX32 R2, R7, R2, 0x1, P1 ;  /* 0x0000000207027211 */ /* 0x000fe200008f0eff */
[----:B------:R-:W3:Y:S01]  /*124a0*/  LDG.E.128 R16, desc[UR6][R16.64] ;  /* 0x0000000610107981 */ /* 0x000ee2000c1e1d00 */
[----:B------:R-:W-:-:S04]  /*124b0*/  IADD3 R5, P1, R3, R0, RZ ;  /* 0x0000000003057210 */ /* 0x000fc80007f3e0ff */
[----:B------:R-:W-:Y:S02]  /*124c0*/  LEA.HI.X.SX32 R6, R3, R2, 0x1, P1 ;  /* 0x0000000203067211 */ /* 0x000fe400008f0eff */
[C---:B--2---:R-:W-:Y:S02]  /*124d0*/  LEA R22, P1, R5.reuse, UR8, 0x1 ;  /* 0x0000000805167c11 */ /* 0x044fe4000f8208ff */
[----:B------:R-:W-:Y:S02]  /*124e0*/  MOV R3, RZ ;  /* 0x000000ff00037202 */ /* 0x000fe40000000f00 */
[----:B------:R-:W-:Y:S01]  /*124f0*/  LEA.HI.X R23, R5, UR9, R6, 0x1, P1 ;  /* 0x0000000905177c11 */ /* 0x000fe200088f0c06 */
[----:B------:R-:W-:Y:S01]  /*12500*/  ULDC.64 UR8, c[0x0][0x358] ;  /* 0x0000d60000087ab9 */ /* 0x000fe20000000a00 */
[----:B------:R-:W-:-:S03]  /*12510*/  @P0 IADD3 R3, -R144, RZ, RZ ;  /* 0x000000ff90030210 */ /* 0x000fc60007ffe1ff */
[----:B------:R3:W2:Y:S01]  /*12520*/  LDG.E.128 R4, desc[UR6][R22.64] ;  /* 0x0000000616047981 */ /* 0x0006a2000c1e1d00 */
[----:B------:R-:W-:-:S04]  /*12530*/  IADD3 R0, P1, R3, R0, RZ ;  /* 0x0000000003007210 */ /* 0x000fc80007f3e0ff */
[----:B------:R-:W-:Y:S02]  /*12540*/  LEA.HI.X.SX32 R3, R3, R2, 0x1, P1 ;  /* 0x0000000203037211 */ /* 0x000fe400008f0eff */
[----:B------:R-:W-:-:S04]  /*12550*/  LEA R8, P1, R0, UR8, 0x1 ;  /* 0x0000000800087c11 */ /* 0x000fc8000f8208ff */
[----:B------:R-:W-:-:S06]  /*12560*/  LEA.HI.X R9, R0, UR9, R3, 0x1, P1 ;  /* 0x0000000900097c11 */ /* 0x000fcc00088f0c03 */
[----:B------:R-:W4:Y:S01]  /*12570*/  LDG.E.128 R8, desc[UR6][R8.64] ;  /* 0x0000000608087981 */ /* 0x000f22000c1e1d00 */
[--C-:B---3--:R-:W-:Y:S02]  /*12580*/  HADD2.F32 R23, -RZ, R17.reuse.H0_H0 ;  /* 0x20000011ff177230 */ /* 0x108fe40000004100 */
[----:B------:R-:W-:Y:S02]  /*12590*/  HADD2.F32 R22, -RZ, R17.H1_H1 ;  /* 0x30000011ff167230 */ /* 0x000fe40000004100 */
[----:B------:R-:W-:Y:S02]  /*125a0*/  HADD2.F32 R17, -RZ, R16.H0_H0 ;  /* 0x20000010ff117230 */ /* 0x000fe40000004100 */
[--C-:B--2---:R-:W-:Y:S02]  /*125b0*/  HADD2.F32 R0, -RZ, R5.reuse.H0_H0 ;  /* 0x20000005ff007230 */ /* 0x104fe40000004100 */
[----:B------:R-:W-:Y:S02]  /*125c0*/  HADD2.F32 R2, -RZ, R4.H0_H0 ;  /* 0x20000004ff027230 */ /* 0x000fe40000004100 */
[----:B------:R-:W-:-:S02]  /*125d0*/  HADD2.F32 R5, -RZ, R5.H1_H1 ;  /* 0x30000005ff057230 */ /* 0x000fc40000004100 */
[----:B------:R-:W-:Y:S01]  /*125e0*/  @!P0 FADD.FTZ R0, -R0, -RZ ;  /* 0x800000ff00008221 */ /* 0x000fe20000010100 */
[--C-:B------:R-:W-:Y:S02]  /*125f0*/  HADD2.F32 R3, -RZ, R6.reuse.H0_H0 ;  /* 0x20000006ff037230 */ /* 0x100fe40000004100 */
[----:B------:R-:W-:Y:S01]  /*12600*/  @!P0 FADD.FTZ R2, -R2, -RZ ;  /* 0x800000ff02028221 */ /* 0x000fe20000010100 */
[----:B------:R-:W-:Y:S02]  /*12610*/  HADD2.F32 R21, -RZ, R6.H1_H1 ;  /* 0x30000006ff157230 */ /* 0x000fe40000004100 */
[--C-:B------:R-:W-:Y:S02]  /*12620*/  HADD2.F32 R6, -RZ, R7.reuse.H0_H0 ;  /* 0x20000007ff067230 */ /* 0x100fe40000004100 */
[----:B------:R-:W-:Y:S01]  /*12630*/  @!P0 FADD.FTZ R5, -R5, -RZ ;  /* 0x800000ff05058221 */ /* 0x000fe20000010100 */
[----:B------:R-:W-:Y:S02]  /*12640*/  HADD2.F32 R7, -RZ, R7.H1_H1 ;  /* 0x30000007ff077230 */ /* 0x000fe40000004100 */
[----:B------:R-:W-:Y:S01]  /*12650*/  FMUL.FTZ R23, R23, R0 ;  /* 0x0000000017177220 */ /* 0x000fe20000410000 */
[----:B------:R-:W-:-:S02]  /*12660*/  HADD2.F32 R4, -RZ, R4.H1_H1 ;  /* 0x30000004ff047230 */ /* 0x000fc40000004100 */
[----:B------:R-:W-:Y:S01]  /*12670*/  FMUL.FTZ R17, R17, R2 ;  /* 0x0000000211117220 */ /* 0x000fe20000410000 */
[----:B------:R-:W-:Y:S02]  /*12680*/  HADD2.F32 R2, -RZ, R18.H0_H0 ;  /* 0x20000012ff027230 */ /* 0x000fe40000004100 */
[----:B------:R-:W-:Y:S01]  /*12690*/  FMUL.FTZ R22, R22, R5 ;  /* 0x0000000516167220 */ /* 0x000fe20000410000 */
[--C-:B------:R-:W-:Y:S02]  /*126a0*/  HADD2.F32 R0, -RZ, R19.reuse.H1_H1 ;  /* 0x30000013ff007230 */ /* 0x100fe40000004100 */
[----:B------:R-:W-:Y:S01]  /*126b0*/  @!P0 FADD.FTZ R3, -R3, -RZ ;  /* 0x800000ff03038221 */ /* 0x000fe20000010100 */
[----:B------:R-:W-:Y:S01]  /*126c0*/  @!P0 FADD.FTZ R7, -R7, -RZ ;  /* 0x800000ff07078221 */ /* 0x000fe20000010100 */
[----:B------:R-:W-:Y:S02]  /*126d0*/  HADD2.F32 R25, -RZ, R16.H1_H1 ;  /* 0x30000010ff197230 */ /* 0x000fe40000004100 */
[----:B------:R-:W-:Y:S01]  /*126e0*/  @!P0 FADD.FTZ R4, -R4, -RZ ;  /* 0x800000ff04048221 */ /* 0x000fe20000010100 */
[----:B------:R-:W-:-:S02]  /*126f0*/  HADD2.F32 R5, -RZ, R19.H0_H0 ;  /* 0x20000013ff057230 */ /* 0x000fc40000004100 */
[----:B------:R-:W-:Y:S01]  /*12700*/  @!P0 FADD.FTZ R6, -R6, -RZ ;  /* 0x800000ff06068221 */ /* 0x000fe20000010100 */
[----:B------:R-:W-:Y:S01]  /*12710*/  FMUL.FTZ R3, R2, R3 ;  /* 0x0000000302037220 */ /* 0x000fe20000410000 */
[----:B------:R-:W-:Y:S01]  /*12720*/  FMUL.FTZ R7, R0, R7 ;  /* 0x0000000700077220 */ /* 0x000fe20000410000 */
[----:B-----5:R-:W-:Y:S02]  /*12730*/  HADD2.F32 R0, -RZ, R13.H0_H0 ;  /* 0x2000000dff007230 */ /* 0x020fe40000004100 */
[----:B------:R-:W-:Y:S01]  /*12740*/  FMUL.FTZ R25, R25, R4 ;  /* 0x0000000419197220 */ /* 0x000fe20000410000 */
[----:B----4-:R-:W-:Y:S02]  /*12750*/  HADD2.F32 R2, -RZ, R9.H0_H0 ;  /* 0x20000009ff027230 */ /* 0x010fe40000004100 */
[----:B------:R-:W-:Y:S01]  /*12760*/  FMUL.FTZ R6, R5, R6 ;  /* 0x0000000605067220 */ /* 0x000fe20000410000 */
[----:B------:R-:W-:Y:S02]  /*12770*/  HADD2.F32 R18, -RZ, R18.H1_H1 ;  /* 0x30000012ff127230 */ /* 0x000fe40000004100 */
[----:B------:R-:W-:Y:S01]  /*12780*/  @!P0 FADD.FTZ R21, -R21, -RZ ;  /* 0x800000ff15158221 */ /* 0x000fe20000010100 */
[----:B------:R-:W-:-:S02]  /*12790*/  HADD2.F32 R13, -RZ, R13.H1_H1 ;  /* 0x3000000dff0d7230 */ /* 0x000fc40000004100 */
[----:B------:R-:W-:Y:S02]  /*127a0*/  HADD2.F32 R9, -RZ, R9.H1_H1 ;  /* 0x30000009ff097230 */ /* 0x000fe40000004100 */
[----:B------:R-:W-:Y:S02]  /*127b0*/  HADD2.F32 R4, -RZ, R12.H0_H0 ;  /* 0x2000000cff047230 */ /* 0x000fe40000004100 */
[----:B------:R-:W-:Y:S02]  /*127c0*/  HADD2.F32 R5, -RZ, R8.H0_H0 ;  /* 0x20000008ff057230 */ /* 0x000fe40000004100 */
[----:B------:R-:W-:Y:S01]  /*127d0*/  FMUL.FTZ R21, R18, R21 ;  /* 0x0000001512157220 */ /* 0x000fe20000410000 */
[----:B------:R-:W-:Y:S01]  /*127e0*/  FFMA.FTZ R9, R13, R9, R22 ;  /* 0x000000090d097223 */ /* 0x000fe20000010016 */
[----:B------:R-:W-:Y:S02]  /*127f0*/  HADD2.F32 R18, -RZ, R10.H0_H0 ;  /* 0x2000000aff127230 */ /* 0x000fe40000004100 */
[----:B------:R-:W-:Y:S01]  /*12800*/  FFMA.FTZ R0, R0, R2, R23 ;  /* 0x0000000200007223 */ /* 0x000fe20000010017 */
[----:B------:R-:W-:Y:S01]  /*12810*/  FFMA.FTZ R4, R4, R5, R17 ;  /* 0x0000000504047223 */ /* 0x000fe20000010011 */
[----:B------:R-:W-:-:S02]  /*12820*/  HADD2.F32 R22, -RZ, R14.H0_H0 ;  /* 0x2000000eff167230 */ /* 0x000fc40000004100 */
[----:B------:R-:W-:Y:S02]  /*12830*/  HADD2.F32 R8, -RZ, R8.H1_H1 ;  /* 0x30000008ff087230 */ /* 0x000fe40000004100 */
[--C-:B------:R-:W-:Y:S02]  /*12840*/  HADD2.F32 R19, -RZ, R11.reuse.H0_H0 ;  /* 0x2000000bff137230 */ /* 0x100fe40000004100 */
[----:B------:R-:W-:Y:S02]  /*12850*/  HADD2.F32 R16, -RZ, R11.H1_H1 ;  /* 0x3000000bff107230 */ /* 0x000fe40000004100 */
[----:B------:R-:W-:Y:S02]  /*12860*/  HADD2.F32 R10, -RZ, R10.H1_H1 ;  /* 0x3000000aff0a7230 */ /* 0x000fe40000004100 */
[----:B------:R-:W-:Y:S02]  /*12870*/  HADD2.F32 R12, -RZ, R12.H1_H1 ;  /* 0x3000000cff0c7230 */ /* 0x000fe40000004100 */
[----:B------:R-:W-:-:S02]  /*12880*/  HADD2.F32 R5, -RZ, R15.H0_H0 ;  /* 0x2000000fff057230 */ /* 0x000fc40000004100 */
[----:B------:R-:W-:Y:S02]  /*12890*/  HADD2.F32 R2, -RZ, R15.H1_H1 ;  /* 0x3000000fff027230 */ /* 0x000fe40000004100 */
[----:B------:R-:W-:Y:S02]  /*128a0*/  HADD2.F32 R14, -RZ, R14.H1_H1 ;  /* 0x3000000eff0e7230 */ /* 0x000fe40000004100 */
[----:B------:R-:W-:Y:S01]  /*128b0*/  FFMA.FTZ R25, R12, R8, R25 ;  /* 0x000000080c197223 */ /* 0x000fe20000010019 */
[----:B------:R-:W-:Y:S01]  /*128c0*/  FFMA.FTZ R5, R5, R19, R6 ;  /* 0x0000001305057223 */ /* 0x000fe20000010006 */
[----:B------:R-:W-:Y:S01]  /*128d0*/  FFMA.FTZ R2, R2, R16, R7 ;  /* 0x0000001002027223 */ /* 0x000fe20000010007 */
[----:B------:R-:W-:Y:S01]  /*128e0*/  FFMA.FTZ R3, R22, R18, R3 ;  /* 0x0000001216037223 */ /* 0x000fe20000010003 */
[----:B------:R-:W-:Y:S01]  /*128f0*/  FFMA.FTZ R10, R14, R10, R21 ;  /* 0x0000000a0e0a7223 */ /* 0x000fe20000010015 */
[----:B------:R-:W-:Y:S02]  /*12900*/  F2FP.F16.F32.PACK_AB R13, R9, R0 ;  /* 0x00000000090d723e */ /* 0x000fe400000000ff */
[----:B------:R-:W-:-:S02]  /*12910*/  F2FP.F16.F32.PACK_AB R12, R25, R4 ;  /* 0x00000004190c723e */ /* 0x000fc400000000ff */
[----:B------:R-:W-:Y:S02]  /*12920*/  F2FP.F16.F32.PACK_AB R15, R2, R5 ;  /* 0x00000005020f723e */ /* 0x000fe400000000ff */
[----:B------:R-:W-:Y:S02]  /*12930*/  F2FP.F16.F32.PACK_AB R14, R10, R3 ;  /* 0x000000030a0e723e */ /* 0x000fe400000000ff */
.L_x_1040:
[----:B------:R-:W-:Y:S05]  /*12940*/  BSYNC B0 ;  /* 0x0000000000007941 */ /* 0x000fea0003800000 */
.L_x_1039:
[----:B-----5:R3:W-:Y:S01]  /*12950*/  STS.128 [R203+0x5800], R12 ;  /* 0x0058000ccb007388 */ /* 0x0207e20000000c00 */
[----:B------:R-:W-:Y:S05]  /*12960*/  BRA `(.L_x_984) ;  /* 0x00000008001c7947 */ /* 0x000fea0003800000 */
.L_x_946:
[----:B------:R-:W-:Y:S01]  /*12970*/  IMAD.IADD R9, R201, 0x1, -R60 ;  /* 0x00000001c9097824 */ /* 0x000fe200078e0a3c */
[C---:B------:R-:W-:Y:S01]  /*12980*/  IADD3 R24, R152.reuse, 0x20, RZ ;  /* 0x0000002098187810 */ /* 0x040fe20007ffe0ff */
[C---:B------:R-:W-:Y:S01]  /*12990*/  VIADD R20, R152.reuse, 0x10 ;  /* 0x0000001098147836 */ /* 0x040fe20000000000 */
[----:B------:R-:W-:Y:S01]  /*129a0*/  BSSY B0, `(.L_x_1041) ;  /* 0x0000021000007945 */ /* 0x000fe20003800000 */
[C---:B------:R-:W-:Y:S01]  /*129b0*/  VIADD R26, R152.reuse, 0x30 ;  /* 0x00000030981a7836 */ /* 0x040fe20000000000 */
[-C--:B------:R-:W-:Y:S02]  /*129c0*/  ISETP.GE.AND P4, PT, R152, R9.reuse, PT ;  /* 0x000000099800720c */ /* 0x080fe40003f86270 */
[-C--:B------:R-:W-:Y:S02]  /*129d0*/  ISETP.GE.AND P2, PT, R20, R9.reuse, PT ;  /* 0x000000091400720c */ /* 0x080fe40003f46270 */
[----:B------:R-:W-:-:S09]  /*129e0*/  ISETP.GE.AND P6, PT, R24, R9, PT ;  /* 0x000000091800720c */ /* 0x000fd20003fc6270 */
[----:B------:R-:W-:Y:S05]  /*129f0*/  @P4 BRA `(.L_x_1042) ;  /* 0x00000000006c4947 */ /* 0x000fea0003800000 */
[----:B------:R-:W-:Y:S01]  /*12a00*/  ULDC UR5, c[0x0][0x2d0] ;  /* 0x0000b40000057ab9 */ /* 0x000fe20000000800 */
[----:B------:R-:W1:Y:S01]  /*12a10*/  @!P1 LDC.64 R2, c[0x0][0x210] ;  /* 0x00008400ff029b82 */ /* 0x000e620000000a00 */
[----:B------:R-:W-:-:S13]  /*12a20*/  ISETP.GE.AND P5, PT, R12, UR5, PT ;  /* 0x000000050c007c0c */ /* 0x000fda000bfa6270 */
[----:B------:R-:W2:Y:S01]  /*12a30*/  @!P5 LDC.64 R6, c[0x0][0x210] ;  /* 0x00008400ff06db82 */ /* 0x000ea20000000a00 */
[----:B------:R3:W-:Y:S01]  /*12a40*/  @P5 STS.128 [R203], RZ ;  /* 0x000000ffcb005388 */ /* 0x0007e20000000c00 */
[----:B--2---:R-:W-:-:S04]  /*12a50*/  @!P5 LEA R6, P4, R154, R6, 0x1 ;  /* 0x000000069a06d211 */ /* 0x004fc800078808ff */
[C---:B------:R-:W-:Y:S02]  /*12a60*/  @!P5 LEA.HI.X R7, R154.reuse, R7, R157, 0x1, P4 ;  /* 0x000000079a07d211 */ /* 0x040fe400020f0c9d */
[----:B-1----:R-:W-:-:S03]  /*12a70*/  @!P1 LEA R2, P4, R154, R2, 0x1 ;  /* 0x000000029a029211 */ /* 0x002fc600078808ff */
        /* <DEDUP_REMOVED lines=19> */
.L_x_1042:
[----:B------:R-:W-:Y:S05]  /*12bb0*/  BSYNC B0 ;  /* 0x0000000000007941 */ /* 0x000fea0003800000 */
.L_x_1041:
[----:B------:R-:W-:Y:S01]  /*12bc0*/  BSSY B0, `(.L_x_1043) ;  /* 0x0000020000007945 */ /* 0x000fe20003800000 */
[----:B------:R-:W-:-:S03]  /*12bd0*/  ISETP.GE.AND P5, PT, R26, R9, PT ;  /* 0x000000091a00720c */ /* 0x000fc60003fa6270 */
[----:B------:R-:W-:Y:S10]  /*12be0*/  @P2 BRA `(.L_x_1044) ;  /* 0x0000000000742947 */ /* 0x000ff40003800000 */
[----:B------:R-:W-:Y:S01]  /*12bf0*/  ULDC UR5, c[0x0][0x2d0] ;  /* 0x0000b40000057ab9 */ /* 0x000fe20000000800 */
[----:B-1-3--:R-:W1:Y:S01]  /*12c00*/  @!P1 LDC.64 R2, c[0x0][0x210] ;  /* 0x00008400ff029b82 */ /* 0x00ae620000000a00 */
[----:B------:R-:W-:Y:S02]  /*12c10*/  ISETP.GE.AND P4, PT, R12, UR5, PT ;  /* 0x000000050c007c0c */ /* 0x000fe4000bf86270 */
[----:B------:R-:W-:-:S05]  /*12c20*/  IADD3 R15, P2, R15, R154, RZ ;  /* 0x0000009a0f0f7210 */ /* 0x000fca0007f5e0ff */
[----:B------:R-:W-:-:S06]  /*12c30*/  IMAD.X R0, R11, 0x1, R157, P2 ;  /* 0x000000010b007824 */ /* 0x000fcc00010e069d */
[----:B------:R-:W2:Y:S01]  /*12c40*/  @!P4 LDC.64 R6, c[0x0][0x210] ;  /* 0x00008400ff06cb82 */ /* 0x000ea20000000a00 */
[----:B------:R4:W-:Y:S01]  /*12c50*/  @P4 STS.128 [R203+0x800], RZ ;  /* 0x000800ffcb004388 */ /* 0x0009e20000000c00 */
        /* <DEDUP_REMOVED lines=16> */
[----:B----4-:R-:W-:-:S04]  /*12d60*/  LEA R2, P2, R15, UR8, 0x1 ;  /* 0x000000080f027c11 */ /* 0x010fc8000f8408ff */
[----:B------:R-:W-:-:S05]  /*12d70*/  LEA.HI.X R3, R15, UR9, R0, 0x1, P2 ;  /* 0x000000090f037c11 */ /* 0x000fca00090f0c00 */
[----:B------:R-:W-:Y:S01]  /*12d80*/  @!PT LDS RZ, [RZ] ;  /* 0x00000000fffff984 */ /* 0x000fe20000000800 */
[----:B------:R-:W-:Y:S01]  /*12d90*/  @!PT LDS RZ, [RZ] ;  /* 0x00000000fffff984 */ /* 0x000fe20000000800 */
[----:B------:R-:W-:Y:S01]  /*12da0*/  @!PT LDS RZ, [RZ] ;  /* 0x00000000fffff984 */ /* 0x000fe20000000800 */
[----:B------:R2:W-:Y:S04]  /*12db0*/  LDGSTS.E.BYPASS.LTC128B.128 [R203+0x4800], desc[UR6][R2.64+0x100] ;  /* 0x0480010002cb7fae */ /* 0x0005e8000b901d46 */
.L_x_1044:
[----:B------:R-:W-:Y:S05]  /*12dc0*/  BSYNC B0 ;  /* 0x0000000000007941 */ /* 0x000fea0003800000 */
.L_x_1043:
[----:B------:R-:W-:Y:S04]  /*12dd0*/  BSSY B0, `(.L_x_1045) ;  /* 0x000001f000007945 */ /* 0x000fe80003800000 */
[----:B------:R-:W-:Y:S05]  /*12de0*/  @P6 BRA `(.L_x_1046) ;  /* 0x0000000000746947 */ /* 0x000fea0003800000 */
[----:B------:R-:W-:Y:S01]  /*12df0*/  ULDC UR5, c[0x0][0x2d0] ;  /* 0x0000b40000057ab9 */ /* 0x000fe20000000800 */
[----:B-1234-:R-:W1:Y:S01]  /*12e00*/  @!P1 LDC.64 R2, c[0x0][0x210] ;  /* 0x00008400ff029b82 */ /* 0x01ee620000000a00 */
[----:B------:R-:W-:Y:S02]  /*12e10*/  ISETP.GE.AND P4, PT, R12, UR5, PT ;  /* 0x000000050c007c0c */ /* 0x000fe4000bf86270 */
[----:B------:R-:W-:-:S04]  /*12e20*/  LEA R9, P2, R4, R154, 0x5 ;  /* 0x0000009a04097211 */ /* 0x000fc800078428ff */
[----:B------:R-:W-:-:S07]  /*12e30*/  LEA.HI.X R0, R4, R157, R5, 0x5, P2 ;  /* 0x0000009d04007211 */ /* 0x000fce00010f2c05 */
[----:B------:R-:W2:Y:S01]  /*12e40*/  @!P4 LDC.64 R6, c[0x0][0x210] ;  /* 0x00008400ff06cb82 */ /* 0x000ea20000000a00 */
[----:B------:R3:W-:Y:S01]  /*12e50*/  @P4 STS.128 [R203+0x1000], RZ ;  /* 0x001000ffcb004388 */ /* 0x0007e20000000c00 */
[----:B-1----:R-:W-:-:S04]  /*12e60*/  @!P1 LEA R2, P2, R9, R2, 0x1 ;  /* 0x0000000209029211 */ /* 0x002fc800078408ff */
[C---:B------:R-:W-:Y:S02]  /*12e70*/  @!P1 LEA.HI.X R3, R9.reuse, R3, R0, 0x1, P2 ;  /* 0x0000000309039211 */ /* 0x040fe400010f0c00 */
[----:B--2---:R-:W-:-:S04]  /*12e80*/  @!P4 LEA R6, P6, R9, R6, 0x1 ;  /* 0x000000060906c211 */ /* 0x004fc800078c08ff */
[----:B------:R-:W-:-:S05]  /*12e90*/  @!P4 LEA.HI.X R7, R9, R7, R0, 0x1, P6 ;  /* 0x000000070907c211 */ /* 0x000fca00030f0c00 */
        /* <DEDUP_REMOVED lines=18> */
.L_x_1046:
[----:B------:R-:W-:Y:S05]  /*12fc0*/  BSYNC B0 ;  /* 0x0000000000007941 */ /* 0x000fea0003800000 */
.L_x_1045:
[----:B------:R-:W-:Y:S05]  /*12fd0*/  @P5 BRA `(.L_x_984) ;  /* 0x0000000000805947 */ /* 0x000fea0003800000 */
[----:B------:R-:W-:Y:S01]  /*12fe0*/  ULDC UR5, c[0x0][0x2d0] ;  /* 0x0000b40000057ab9 */ /* 0x000fe20000000800 */
[----:B-1234-:R-:W1:Y:S01]  /*12ff0*/  @!P1 LDC.64 R2, c[0x0][0x210] ;  /* 0x00008400ff029b82 */ /* 0x01ee620000000a00 */
[----:B------:R-:W-:Y:S01]  /*13000*/  ISETP.GE.AND P4, PT, R12, UR5, PT ;  /* 0x000000050c007c0c */ /* 0x000fe2000bf86270 */
[----:B------:R-:W-:Y:S02]  /*13010*/  IMAD.MOV.U32 R8, RZ, RZ, R154 ;  /* 0x000000ffff087224 */ /* 0x000fe400078e009a */
[----:B------:R-:W-:Y:S02]  /*13020*/  IMAD.MOV.U32 R9, RZ, RZ, R157 ;  /* 0x000000ffff097224 */ /* 0x000fe400078e009d */
[----:B------:R-:W-:Y:S02]  /*13030*/  IMAD R5, R5, 0x30, RZ ;  /* 0x0000003005057824 */ /* 0x000fe400078e02ff */
[----:B------:R-:W-:-:S04]  /*13040*/  IMAD.WIDE.U32 R8, R4, 0x30, R8 ;  /* 0x0000003004087825 */ /* 0x000fc800078e0008 */
[----:B------:R-:W-:Y:S02]  /*13050*/  IMAD.IADD R0, R5, 0x1, R9 ;  /* 0x0000000105007824 */ /* 0x000fe400078e0209 */
        /* <DEDUP_REMOVED lines=24> */
.L_x_984:
[----:B------:R-:W-:Y:S05]  /*131e0*/  BSYNC B3 ;  /* 0x0000000000037941 */ /* 0x000fea0003800000 */
.L_x_945:
[----:B------:R-:W-:Y:S01]  /*131f0*/  VIADD R207, R134, 0xffffffff ;  /* 0xffffffff86cf7836 */ /* 0x000fe20000000000 */
[----:B------:R-:W-:Y:S01]  /*13200*/  ULDC.64 UR10, c[0x0][0x218] ;  /* 0x00008600000a7ab9 */ /* 0x000fe20000000a00 */
[----:B------:R-:W-:Y:S01]  /*13210*/  LOP3.LUT R208, R146, 0xffff, RZ, 0xc0, !PT ;  /* 0x0000ffff92d07812 */ /* 0x000fe200078ec0ff */
[----:B------:R-:W-:Y:S01]  /*13220*/  BSSY B0, `(.L_x_1047) ;  /* 0x0000022000007945 */ /* 0x000fe20003800000 */
[----:B-1234-:R-:W-:Y:S01]  /*13230*/  IMAD.SHL.U32 R3, R207, 0x40, RZ ;  /* 0x00000040cf037824 */ /* 0x01efe200078e00ff */
[----:B------:R-:W-:Y:S02]  /*13240*/  LEA R206, P0, R150, UR10, 0x1 ;  /* 0x0000000a96ce7c11 */ /* 0x000fe4000f8008ff */
[----:B------:R-:W-:Y:S01]  /*13250*/  LOP3.LUT R44, R208, 0xff, RZ, 0xc0, !PT ;  /* 0x000000ffd02c7812 */ /* 0x000fe200078ec0ff */
[----:B------:R-:W-:Y:S01]  /*13260*/  IMAD.IADD R7, R62, 0x1, -R3 ;  /* 0x000000013e077824 */ /* 0x000fe200078e0a03 */
[----:B------:R-:W-:-:S04]  /*13270*/  LEA.HI.X R209, R150, UR11, R149, 0x1, P0 ;  /* 0x0000000b96d17c11 */ /* 0x000fc800080f0c95 */
[----:B------:R-:W-:-:S13]  /*13280*/  ISETP.GE.AND P1, PT, R152, R7, PT ;  /* 0x000000079800720c */ /* 0x000fda0003f26270 */
[----:B------:R-:W-:Y:S05]  /*13290*/  @P1 BRA `(.L_x_1048) ;  /* 0x0000000000681947 */ /* 0x000fea0003800000 */
[C---:B------:R-:W-:Y:S02]  /*132a0*/  LOP3.LUT R0, R44.reuse, 0x1, RZ, 0xc0, !PT ;  /* 0x000000012c007812 */ /* 0x040fe400078ec0ff */
[----:B------:R-:W-:Y:S02]  /*132b0*/  R2P PR, R44, 0x6 ;  /* 0x000000062c007804 */ /* 0x000fe40000000000 */
[----:B------:R-:W-:-:S11]  /*132c0*/  ISETP.NE.U32.AND P0, PT, R0, 0x1, PT ;  /* 0x000000010000780c */ /* 0x000fd60003f05070 */
[----:B------:R-:W-:Y:S02]  /*132d0*/  @P1 IMAD.MOV.U32 R4, RZ, RZ, R206 ;  /* 0x000000ffff041224 */ /* 0x000fe400078e00ce */
[----:B------:R-:W-:Y:S01]  /*132e0*/  @!P0 MOV R8, R206 ;  /* 0x000000ce00088202 */ /* 0x000fe20000000f00 */
[--C-:B------:R-:W-:Y:S02]  /*132f0*/  @!P0 IMAD.MOV.U32 R9, RZ, RZ, R209.reuse ;  /* 0x000000ffff098224 */ /* 0x100fe400078e00d1 */
[----:B------:R-:W-:-:S03]  /*13300*/  @P1 IMAD.MOV.U32 R5, RZ, RZ, R209 ;  /* 0x000000ffff051224 */ /* 0x000fc600078e00d1 */
        /* <DEDUP_REMOVED lines=8> */
[----:B------:R1:W-:Y:S04]  /*13390*/  @P1 LDGSTS.E.BYPASS.LTC128B.128 [R203+0x8000], desc[UR6][R4.64+0x80] ;  /* 0x0800008004cb1fae */ /* 0x0003e8000b901d46 */
[----:B------:R1:W-:Y:S01]  /*133a0*/  @!P1 STS.128 [R203+0x8000], RZ ;  /* 0x008000ffcb009388 */ /* 0x0003e20000000c00 */
[----:B------:R-:W-:Y:S05]  /*133b0*/  @!P2 BRA `(.L_x_1049) ;  /* 0x00000000001ca947 */ /* 0x000fea0003800000 */
[----:B-1----:R-:W-:Y:S02]  /*133c0*/  MOV R4, R206 ;  /* 0x000000ce00047202 */ /* 0x002fe40000000f00 */
[----:B------:R-:W-:-:S05]  /*133d0*/  MOV R5, R209 ;  /* 0x000000d100057202 */ /* 0x000fca0000000f00 */
[----:B------:R-:W-:Y:S01]  /*133e0*/  @!PT LDS RZ, [RZ] ;  /* 0x00000000fffff984 */ /* 0x000fe20000000800 */
[----:B------:R-:W-:Y:S01]  /*133f0*/  @!PT LDS RZ, [RZ] ;  /* 0x00000000fffff984 */ /* 0x000fe20000000800 */
[----:B------:R-:W-:Y:S01]  /*13400*/  @!PT LDS RZ, [RZ] ;  /* 0x00000000fffff984 */ /* 0x000fe20000000800 */
[----:B------:R1:W-:Y:S01]  /*13410*/  LDGSTS.E.BYPASS.LTC128B.128 [R203+0xa000], desc[UR6][R4.64+0x100] ;  /* 0x0a00010004cb7fae */ /* 0x0003e2000b901d46 */
[----:B------:R-:W-:Y:S05]  /*13420*/  BRA `(.L_x_1048) ;  /* 0x0000000000047947 */ /* 0x000fea0003800000 */
.L_x_1049:
[----:B------:R2:W-:Y:S02]  /*13430*/  STS.128 [R203+0xa000], RZ ;  /* 0x00a000ffcb007388 */ /* 0x0005e40000000c00 */
.L_x_1048:
[----:B------:R-:W-:Y:S05]  /*13440*/  BSYNC B0 ;  /* 0x0000000000007941 */ /* 0x000fea0003800000 */
.L_x_1047:
[----:B------:R-:W-:Y:S01]  /*13450*/  ISETP.GE.AND P0, PT, R20, R7, PT ;  /* 0x000000071400720c */ /* 0x000fe20003f06270 */
[----:B------:R-:W-:-:S12]  /*13460*/  BSSY B0, `(.L_x_1050) ;  /* 0x000001f000007945 */ /* 0x000fd80003800000 */
[----:B------:R-:W-:Y:S05]  /*13470*/  @P0 BRA `(.L_x_1051) ;  /* 0x0000000000740947 */ /* 0x000fea0003800000 */
[C---:B------:R-:W-:Y:S02]  /*13480*/  LOP3.LUT R0, R44.reuse, 0x1, RZ, 0xc0, !PT ;  /* 0x000000012c007812 */ /* 0x040fe400078ec0ff */
[----:B------:R-:W-:Y:S02]  /*13490*/  LOP3.LUT P0, RZ, R44, 0x2, RZ, 0xc0, !PT ;  /* 0x000000022cff7812 */ /* 0x000fe4000780c0ff */
[----:B------:R-:W-:Y:S02]  /*134a0*/  ISETP.NE.U32.AND P1, PT, R0, 0x1, PT ;  /* 0x000000010000780c */ /* 0x000fe40003f25070 */
[----:B-1----:R-:W-:-:S05]  /*134b0*/  IADD3 R5, P2, R200, R150, RZ ;  /* 0x00000096c8057210 */ /* 0x002fca0007f5e0ff */
[----:B------:R-:W-:-:S04]  /*134c0*/  IMAD.X R0, R199, 0x1, R149, P2 ;  /* 0x00000001c7007824 */ /* 0x000fc800010e0695 */
[C---:B------:R-:W-:Y:S02]  /*134d0*/  @P0 LEA R8, P2, R5.reuse, UR10, 0x1 ;  /* 0x0000000a05080c11 */ /* 0x040fe4000f8408ff */
[C---:B------:R-:W-:Y:S02]  /*134e0*/  @!P1 LEA R10, P4, R200.reuse, R206, 0x1 ;  /* 0x000000cec80a9211 */ /* 0x040fe400078808ff */
[----:B------:R-:W-:Y:S02]  /*134f0*/  @P0 LEA.HI.X R9, R5, UR11, R0, 0x1, P2 ;  /* 0x0000000b05090c11 */ /* 0x000fe400090f0c00 */
        /* <DEDUP_REMOVED lines=11> */
[----:B------:R-:W-:-:S13]  /*135b0*/  LOP3.LUT P0, RZ, R44, 0x4, RZ, 0xc0, !PT ;  /* 0x000000042cff7812 */ /* 0x000fda000780c0ff */
[----:B------:R-:W-:Y:S05]  /*135c0*/  @!P0 BRA `(.L_x_1052) ;  /* 0x00000000001c8947 */ /* 0x000fea0003800000 */
[----:B------:R-:W-:-:S04]  /*135d0*/  LEA R4, P0, R5, UR10, 0x1 ;  /* 0x0000000a05047c11 */ /* 0x000fc8000f8008ff */
[----:B------:R-:W-:-:S05]  /*135e0*/  LEA.HI.X R5, R5, UR11, R0, 0x1, P0 ;  /* 0x0000000b05057c11 */ /* 0x000fca00080f0c00 */
[----:B------:R-:W-:Y:S01]  /*135f0*/  @!PT LDS RZ, [RZ] ;  /* 0x00000000fffff984 */ /* 0x000fe20000000800 */
[----:B------:R-:W-:Y:S01]  /*13600*/  @!PT LDS RZ, [RZ] ;  /* 0x00000000fffff984 */ /* 0x000fe20000000800 */
[----:B------:R-:W-:Y:S01]  /*13610*/  @!PT LDS RZ, [RZ] ;  /* 0x00000000fffff984 */ /* 0x000fe20000000800 */
[----:B------:R3:W-:Y:S01]  /*13620*/  LDGSTS.E.BYPASS.LTC128B.128 [R203+0xa800], desc[UR6][R4.64+0x100] ;  /* 0x0a80010004cb7fae */ /* 0x0007e2000b901d46 */
[----:B------:R-:W-:Y:S05]  /*13630*/  BRA `(.L_x_1051) ;  /* 0x0000000000047947 */ /* 0x000fea0003800000 */
.L_x_1052:
[----:B------:R4:W-:Y:S02]  /*13640*/  STS.128 [R203+0xa800], RZ ;  /* 0x00a800ffcb007388 */ /* 0x0009e40000000c00 */
.L_x_1051:
[----:B------:R-:W-:Y:S05]  /*13650*/  BSYNC B0 ;  /* 0x0000000000007941 */ /* 0x000fea0003800000 */
.L_x_1050:
[----:B------:R-:W-:Y:S01]  /*13660*/  ISETP.GE.AND P0, PT, R24, R7, PT ;  /* 0x000000071800720c */ /* 0x000fe20003f06270 */
[----:B------:R-:W-:-:S12]  /*13670*/  BSSY B0, `(.L_x_1053) ;  /* 0x0000022000007945 */ /* 0x000fd80003800000 */
[----:B------:R-:W-:Y:S05]  /*13680*/  @P0 BRA `(.L_x_1054) ;  /* 0x0000000000800947 */ /* 0x000fea0003800000 */
[----:B-1-3--:R-:W1:Y:S01]  /*13690*/  LDC.64 R4, c[0x0][0x248] ;  /* 0x00009200ff047b82 */ /* 0x00ae620000000a00 */
[C---:B------:R-:W-:Y:S02]  /*136a0*/  LOP3.LUT R0, R44.reuse, 0x1, RZ, 0xc0, !PT ;  /* 0x000000012c007812 */ /* 0x040fe400078ec0ff */
[----:B------:R-:W-:Y:S02]  /*136b0*/  LOP3.LUT P0, RZ, R44, 0x2, RZ, 0xc0, !PT ;  /* 0x000000022cff7812 */ /* 0x000fe4000780c0ff */
[----:B------:R-:W-:Y:S01]  /*136c0*/  ISETP.NE.U32.AND P1, PT, R0, 0x1, PT ;  /* 0x000000010000780c */ /* 0x000fe20003f25070 */
[C---:B-1----:R-:W-:Y:S01]  /*136d0*/  IMAD.SHL.U32 R9, R4.reuse, 0x20, RZ ;  /* 0x0000002004097824 */ /* 0x042fe200078e00ff */
[----:B------:R-:W-:-:S04]  /*136e0*/  SHF.L.U64.HI R4, R4, 0x5, R5 ;  /* 0x0000000504047819 */ /* 0x000fc80000010205 */
[----:B------:R-:W-:-:S07]  /*136f0*/  IADD3 R5, P2, R9, R150, RZ ;  /* 0x0000009609057210 */ /* 0x000fce0007f5e0ff */
[----:B------:R-:W-:Y:S01]  /*13700*/  @!P1 LEA R10, P4, R9, R206, 0x1 ;  /* 0x000000ce090a9211 */ /* 0x000fe200078808ff */
[----:B------:R-:W-:Y:S01]  /*13710*/  IMAD.X R0, R4, 0x1, R149, P2 ;  /* 0x0000000104007824 */ /* 0x000fe200010e0695 */
[----:B------:R-:W-:Y:S02]  /*13720*/  @P0 LEA R8, P2, R5, UR10, 0x1 ;  /* 0x0000000a05080c11 */ /* 0x000fe4000f8408ff */
[----:B------:R-:W-:Y:S02]  /*13730*/  @!P1 LEA.HI.X R11, R9, R209, R4, 0x1, P4 ;  /* 0x000000d1090b9211 */ /* 0x000fe400020f0c04 */
[----:B------:R-:W-:-:S03]  /*13740*/  @P0 LEA.HI.X R9, R5, UR11, R0, 0x1, P2 ;  /* 0x0000000b05090c11 */ /* 0x000fc600090f0c00 */
        /* <DEDUP_REMOVED lines=19> */
.L_x_1055:
[----:B------:R3:W-:Y:S02]  /*13880*/  STS.128 [R203+0xb000], RZ ;  /* 0x00b000ffcb007388 */ /* 0x0007e40000000c00 */
.L_x_1054:
[----:B------:R-:W-:Y:S05]  /*13890*/  BSYNC B0 ;  /* 0x0000000000007941 */ /* 0x000fea0003800000 */
.L_x_1053:
[----:B------:R-:W-:Y:S01]  /*138a0*/  ISETP.GE.AND P0, PT, R26, R7, PT ;  /* 0x000000071a00720c */ /* 0x000fe20003f06270 */
[----:B------:R-:W-:-:S12]  /*138b0*/  BSSY B0, `(.L_x_1056) ;  /* 0x0000023000007945 */ /* 0x000fd80003800000 */
[----:B------:R-:W-:Y:S05]  /*138c0*/  @P0 BRA `(.L_x_1057) ;  /* 0x0000000000840947 */ /* 0x000fea0003800000 */
[----:B-1-3--:R-:W1:Y:S01]  /*138d0*/  LDC.64 R4, c[0x0][0x248] ;  /* 0x00009200ff047b82 */ /* 0x00ae620000000a00 */
[C---:B------:R-:W-:Y:S01]  /*138e0*/  LOP3.LUT R0, R44.reuse, 0x1, RZ, 0xc0, !PT ;  /* 0x000000012c007812 */ /* 0x040fe200078ec0ff */
[----:B------:R-:W-:Y:S01]  /*138f0*/  IMAD.MOV.U32 R148, RZ, RZ, R150 ;  /* 0x000000ffff947224 */ /* 0x000fe200078e0096 */
[----:B------:R-:W-:Y:S02]  /*13900*/  LOP3.LUT P2, RZ, R44, 0x2, RZ, 0xc0, !PT ;  /* 0x000000022cff7812 */ /* 0x000fe4000784c0ff */
[----:B------:R-:W-:Y:S02]  /*13910*/  ISETP.NE.U32.AND P4, PT, R0, 0x1, PT ;  /* 0x000000010000780c */ /* 0x000fe40003f85070 */
[----:B------:R-:W-:-:S11]  /*13920*/  LOP3.LUT P1, RZ, R44, 0x4, RZ, 0xc0, !PT ;  /* 0x000000042cff7812 */ /* 0x000fd6000782c0ff */
[----:B------:R-:W-:Y:S01]  /*13930*/  @!P4 MOV R11, R209 ;  /* 0x000000d1000bc202 */ /* 0x000fe20000000f00 */
[----:B------:R-:W-:Y:S02]  /*13940*/  @!P4 IMAD.MOV.U32 R10, RZ, RZ, R206 ;  /* 0x000000ffff0ac224 */ /* 0x000fe400078e00ce */
[----:B-1----:R-:W-:-:S04]  /*13950*/  IMAD.WIDE.U32 R8, R4, 0x30, R148 ;  /* 0x0000003004087825 */ /* 0x002fc800078e0094 */
[----:B------:R-:W-:Y:S01]  /*13960*/  IMAD R0, R5, 0x30, RZ ;  /* 0x0000003005007824 */ /* 0x000fe200078e02ff */
[----:B------:R-:W-:Y:S01]  /*13970*/  @P2 LEA R14, P5, R8, UR10, 0x1 ;  /* 0x0000000a080e2c11 */ /* 0x000fe2000f8a08ff */
[----:B------:R-:W-:Y:S01]  /*13980*/  @!P4 IMAD.WIDE.U32 R10, R4, 0x60, R10 ;  /* 0x00000060040ac825 */ /* 0x000fe200078e000a */
[----:B------:R-:W-:-:S03]  /*13990*/  @P1 LEA R12, P0, R8, UR10, 0x1 ;  /* 0x0000000a080c1c11 */ /* 0x000fc6000f8008ff */
[----:B------:R-:W-:Y:S02]  /*139a0*/  @!P4 IMAD R5, R5, 0x60, RZ ;  /* 0x000000600505c824 */ /* 0x000fe400078e02ff */
[----:B------:R-:W-:-:S03]  /*139b0*/  IMAD.IADD R0, R9, 0x1, R0 ;  /* 0x0000000109007824 */ /* 0x000fc600078e0200 */
[----:B------:R-:W-:Y:S02]  /*139c0*/  @!P4 IADD3 R11, R5, R11, RZ ;  /* 0x0000000b050bc210 */ /* 0x000fe40007ffe0ff */
[C-C-:B------:R-:W-:Y:S02]  /*139d0*/  @P2 LEA.HI.X R15, R8.reuse, UR11, R0.reuse, 0x1, P5 ;  /* 0x0000000b080f2c11 */ /* 0x140fe4000a8f0c00 */
[----:B------:R-:W-:Y:S01]  /*139e0*/  @P1 LEA.HI.X R13, R8, UR11, R0, 0x1, P0 ;  /* 0x0000000b080d1c11 */ /* 0x000fe200080f0c00 */
        /* <DEDUP_REMOVED lines=9> */
[----:B------:R1:W-:Y:S04]  /*13a80*/  @!P2 STS.128 [R203+0x9800], RZ ;  /* 0x009800ffcb00a388 */ /* 0x0003e80000000c00 */
[----:B------:R-:W-:Y:S01]  /*13a90*/  @!PT LDS RZ, [RZ] ;  /* 0x00000000fffff984 */ /* 0x000fe20000000800 */
[----:B------:R-:W-:Y:S01]  /*13aa0*/  @!PT LDS RZ, [RZ] ;  /* 0x00000000fffff984 */ /* 0x000fe20000000800 */
[----:B------:R-:W-:Y:S01]  /*13ab0*/  @!PT LDS RZ, [RZ] ;  /* 0x00000000fffff984 */ /* 0x000fe20000000800 */
[----:B------:R1:W-:Y:S04]  /*13ac0*/  @P1 LDGSTS.E.BYPASS.LTC128B.128 [R203+0xb800], desc[UR6][R12.64+0x100] ;  /* 0x0b8001000ccb1fae */ /* 0x0003e8000b901d46 */
[----:B------:R1:W-:Y:S02]  /*13ad0*/  @!P1 STS.128 [R203+0xb800], RZ ;  /* 0x00b800ffcb009388 */ /* 0x0003e40000000c00 */
.L_x_1057:
[----:B------:R-:W-:Y:S05]  /*13ae0*/  BSYNC B0 ;  /* 0x0000000000007941 */ /* 0x000fea0003800000 */
.L_x_1056:
[----:B------:R-:W0:Y:S01]  /*13af0*/  LDGDEPBAR ;  /* 0x00000000000079af */ /* 0x000e220000000000 */
[----:B------:R-:W-:Y:S01]  /*13b00*/  ISETP.GE.AND P1, PT, R152, R7, PT ;  /* 0x000000079800720c */ /* 0x000fe20003f26270 */
[----:B------:R-:W-:Y:S01]  /*13b10*/  ULDC.64 UR8, c[0x0][0x220] ;  /* 0x0000880000087ab9 */ /* 0x000fe20000000a00 */
[----:B------:R-:W-:Y:S01]  /*13b20*/  SHF.R.S32.HI R2, RZ, 0x1f, R147 ;  /* 0x0000001fff027819 */ /* 0x000fe20000011493 */
[----:B------:R-:W-:Y:S01]  /*13b30*/  IMAD.SHL.U32 R84, R125, 0x2, RZ ;  /* 0x000000027d547824 */ /* 0x000fe200078e00ff */
[----:B------:R-:W-:Y:S01]  /*13b40*/  LEA R164, P0, R136, UR8, 0x1 ;  /* 0x0000000888a47c11 */ /* 0x000fe2000f8008ff */
[----:B------:R-:W-:Y:S01]  /*13b50*/  BSSY B0, `(.L_x_1058) ;  /* 0x0000021000007945 */ /* 0x000fe20003800000 */
[----:B------:R-:W-:Y:S02]  /*13b60*/  LEA.HI R2, R2, R147, RZ, 0x2 ;  /* 0x0000009302027211 */ /* 0x000fe400078f10ff */
[----:B------:R-:W-:Y:S02]  /*13b70*/  LEA.HI.X R165, R136, UR9, R133, 0x1, P0 ;  /* 0x0000000988a57c11 */ /* 0x000fe400080f0c85 */
[----:B------:R-:W-:-:S02]  /*13b80*/  LOP3.LUT R84, R84, 0x6, RZ, 0xc0, !PT ;  /* 0x0000000654547812 */ /* 0x000fc400078ec0ff */
[----:B------:R-:W-:Y:S01]  /*13b90*/  SHF.R.S32.HI R2, RZ, 0x2, R2 ;  /* 0x00000002ff027819 */ /* 0x000fe20000011402 */
[----:B------:R-:W-:-:S04]  /*13ba0*/  DEPBAR.LE SB0, 0x0 ;  /* 0x000080000000791a */ /* 0x000fc80000000000 */
[----:B------:R-:W-:Y:S06]  /*13bb0*/  BAR.SYNC.DEFER_BLOCKING 0x0 ;  /* 0x0000000000007b1d */ /* 0x000fec0000010000 */
[----:B------:R1:W-:Y:S04]  /*13bc0*/  @P1 STS.128 [R203+0xc000], RZ ;  /* 0x00c000ffcb001388 */ /* 0x0003e80000000c00 */
[----:B------:R1:W-:Y:S04]  /*13bd0*/  @P1 STS.128 [R203+0xe000], RZ ;  /* 0x00e000ffcb001388 */ /* 0x0003e80000000c00 */
[----:B------:R1:W-:Y:S01]  /*13be0*/  @P1 STS.128 [R203+0x10000], RZ ;  /* 0x010000ffcb001388 */ /* 0x0003e20000000c00 */
[----:B------:R-:W-:Y:S05]  /*13bf0*/  @P1 BRA `(.L_x_1059) ;  /* 0x0000000000581947 */ /* 0x000fea0003800000 */
[C---:B------:R-:W-:Y:S02]  /*13c00*/  LOP3.LUT R0, R44.reuse, 0x1, RZ, 0xc0, !PT ;  /* 0x000000012c007812 */ /* 0x040fe400078ec0ff */
[----:B------:R-:W-:Y:S02]  /*13c10*/  R2P PR, R44, 0x6 ;  /* 0x000000062c007804 */ /* 0x000fe40000000000 */
[----:B------:R-:W-:-:S13]  /*13c20*/  ISETP.NE.U32.AND P0, PT, R0, 0x1, PT ;  /* 0x000000010000780c */ /* 0x000fda0003f05070 */
[----:B-1-3--:R-:W-:Y:S02]  /*13c30*/  @!P0 IMAD.MOV.U32 R4, RZ, RZ, R164 ;  /* 0x000000ffff048224 */ /* 0x00afe400078e00a4 */
[----:B------:R-:W-:-:S05]  /*13c40*/  @!P0 IMAD.MOV.U32 R5, RZ, RZ, R165 ;  /* 0x000000ffff058224 */ /* 0x000fca00078e00a5 */
        /* <DEDUP_REMOVED lines=11> */
[----:B------:R-:W-:Y:S01]  /*13d00*/  @!PT LDS RZ, [RZ] ;  /* 0x00000000fffff984 */ /* 0x000fe20000000800 */
[----:B------:R-:W-:Y:S01]  /*13d10*/  @!PT LDS RZ, [RZ] ;  /* 0x00000000fffff984 */ /* 0x000fe20000000800 */
[----:B------:R-:W-:Y:S01]  /*13d20*/  @!PT LDS RZ, [RZ] ;  /* 0x00000000fffff984 */ /* 0x000fe20000000800 */
[----:B------:R3:W-:Y:S01]  /*13d30*/  LDGSTS.E.BYPASS.LTC128B.128 [R203+0x10000], desc[UR6][R164.64+0x100] ;  /* 0x10000100a4cb7fae */ /* 0x0007e2000b901d46 */
[----:B------:R-:W-:Y:S05]  /*13d40*/  BRA `(.L_x_1059) ;  /* 0x0000000000047947 */ /* 0x000fea0003800000 */
.L_x_1060:
[----:B------:R3:W-:Y:S02]  /*13d50*/  STS.128 [R203+0x10000], RZ ;  /* 0x010000ffcb007388 */ /* 0x0007e40000000c00 */
.L_x_1059:
[----:B------:R-:W-:Y:S05]  /*13d60*/  BSYNC B0 ;  /* 0x0000000000007941 */ /* 0x000fea0003800000 */
.L_x_1058:
[----:B------:R-:W-:Y:S01]  /*13d70*/  ISETP.GE.AND P0, PT, R20, R7, PT ;  /* 0x000000071400720c */ /* 0x000fe20003f06270 */
[----:B------:R-:W-:-:S12]  /*13d80*/  BSSY B0, `(.L_x_1061) ;  /* 0x0000020000007945 */ /* 0x000fd80003800000 */
[----:B------:R1:W-:Y:S04]  /*13d90*/  @P0 STS.128 [R203+0xc800], RZ ;  /* 0x00c800ffcb000388 */ /* 0x0003e80000000c00 */
[----:B------:R1:W-:Y:S04]  /*13da0*/  @P0 STS.128 [R203+0xe800], RZ ;  /* 0x00e800ffcb000388 */ /* 0x0003e80000000c00 */
[----:B------:R1:W-:Y:S01]  /*13db0*/  @P0 STS.128 [R203+0x10800], RZ ;  /* 0x010800ffcb000388 */ /* 0x0003e20000000c00 */
[----:B------:R-:W-:Y:S05]  /*13dc0*/  @P0 BRA `(.L_x_1062) ;  /* 0x00000000006c0947 */ /* 0x000fea0003800000 */
[C---:B------:R-:W-:Y:S02]  /*13dd0*/  LOP3.LUT R0, R44.reuse, 0x1, RZ, 0xc0, !PT ;  /* 0x000000012c007812 */ /* 0x040fe400078ec0ff */
[----:B------:R-:W-:Y:S02]  /*13de0*/  LOP3.LUT P1, RZ, R44, 0x2, RZ, 0xc0, !PT ;  /* 0x000000022cff7812 */ /* 0x000fe4000782c0ff */
[----:B------:R-:W-:-:S11]  /*13df0*/  ISETP.NE.U32.AND P2, PT, R0, 0x1, PT ;  /* 0x000000010000780c */ /* 0x000fd60003f45070 */
[CC--:B-1-3--:R-:W-:Y:S02]  /*13e00*/  @P1 LEA R4, P0, R198.reuse, R164.reuse, 0x1 ;  /* 0x000000a4c6041211 */ /* 0x0cafe400078008ff */
[C---:B------:R-:W-:Y:S02]  /*13e10*/  @!P2 LEA R8, P4, R198.reuse, R164, 0x1 ;  /* 0x000000a4c608a211 */ /* 0x040fe400078808ff */
[CCC-:B------:R-:W-:Y:S02]  /*13e20*/  @P1 LEA.HI.X R5, R198.reuse, R165.reuse, R197.reuse, 0x1, P0 ;  /* 0x000000a5c6051211 */ /* 0x1c0fe400000f0cc5 */
[----:B------:R-:W-:Y:S02]  /*13e30*/  @!P2 LEA.HI.X R9, R198, R165, R197, 0x1, P4 ;  /* 0x000000a5c609a211 */ /* 0x000fe400020f0cc5 */
[----:B------:R-:W-:-:S03]  /*13e40*/  LOP3.LUT P0, RZ, R44, 0x4, RZ, 0xc0, !PT ;  /* 0x000000042cff7812 */ /* 0x000fc6000780c0ff */
        /* <DEDUP_REMOVED lines=11> */
[----:B-1----:R-:W-:-:S04]  /*13f00*/  LEA R4, P0, R198, R164, 0x1 ;  /* 0x000000a4c6047211 */ /* 0x002fc800078008ff */
[----:B------:R-:W-:-:S05]  /*13f10*/  LEA.HI.X R5, R198, R165, R197, 0x1, P0 ;  /* 0x000000a5c6057211 */ /* 0x000fca00000f0cc5 */
[----:B------:R-:W-:Y:S01]  /*13f20*/  @!PT LDS RZ, [RZ] ;  /* 0x00000000fffff984 */ /* 0x000fe20000000800 */
[----:B------:R-:W-:Y:S01]  /*13f30*/  @!PT LDS RZ, [RZ] ;  /* 0x00000000fffff984 */ /* 0x000fe20000000800 */
[----:B------:R-:W-:Y:S01]  /*13f40*/  @!PT LDS RZ, [RZ] ;  /* 0x00000000fffff984 */ /* 0x000fe20000000800 */
[----:B------:R1:W-:Y:S01]  /*13f50*/  LDGSTS.E.BYPASS.LTC128B.128 [R203+0x10800], desc[UR6][R4.64+0x100] ;  /* 0x1080010004cb7fae */ /* 0x0003e2000b901d46 */
[----:B------:R-:W-:Y:S05]  /*13f60*/  BRA `(.L_x_1062) ;  /* 0x0000000000047947 */ /* 0x000fea0003800000 */
.L_x_1063:
[----:B------:R3:W-:Y:S02]  /*13f70*/  STS.128 [R203+0x10800], RZ ;  /* 0x010800ffcb007388 */ /* 0x0007e40000000c00 */
.L_x_1062:
[----:B------:R-:W-:Y:S05]  /*13f80*/  BSYNC B0 ;  /* 0x0000000000007941 */ /* 0x000fea0003800000 */
.L_x_1061:
[----:B------:R-:W-:Y:S01]  /*13f90*/  ISETP.GE.AND P0, PT, R24, R7, PT ;  /* 0x000000071800720c */ /* 0x000fe20003f06270 */
[----:B------:R-:W-:-:S12]  /*13fa0*/  BSSY B0, `(.L_x_1064) ;  /* 0x0000023000007945 */ /* 0x000fd80003800000 */
[----:B------:R1:W-:Y:S04]  /*13fb0*/  @P0 STS.128 [R203+0xd000], RZ ;  /* 0x00d000ffcb000388 */ /* 0x0003e80000000c00 */
[----:B------:R1:W-:Y:S04]  /*13fc0*/  @P0 STS.128 [R203+0xf000], RZ ;  /* 0x00f000ffcb000388 */ /* 0x0003e80000000c00 */
[----:B------:R1:W-:Y:S01]  /*13fd0*/  @P0 STS.128 [R203+0x11000], RZ ;  /* 0x011000ffcb000388 */ /* 0x0003e20000000c00 */
[----:B------:R-:W-:Y:S05]  /*13fe0*/  @P0 BRA `(.L_x_1065) ;  /* 0x0000000000780947 */ /* 0x000fea0003800000 */
[----:B-1-3--:R-:W1:Y:S01]  /*13ff0*/  LDC.64 R4, c[0x0][0x250] ;  /* 0x00009400ff047b82 */ /* 0x00ae620000000a00 */
[C---:B------:R-:W-:Y:S02]  /*14000*/  LOP3.LUT R0, R44.reuse, 0x1, RZ, 0xc0, !PT ;  /* 0x000000012c007812 */ /* 0x040fe400078ec0ff */
[----:B------:R-:W-:Y:S02]  /*14010*/  LOP3.LUT P1, RZ, R44, 0x2, RZ, 0xc0, !PT ;  /* 0x000000022cff7812 */ /* 0x000fe4000782c0ff */
[----:B------:R-:W-:Y:S01]  /*14020*/  ISETP.NE.U32.AND P2, PT, R0, 0x1, PT ;  /* 0x000000010000780c */ /* 0x000fe20003f45070 */
[C---:B-1----:R-:W-:Y:S01]  /*14030*/  IMAD.SHL.U32 R0, R4.reuse, 0x20, RZ ;  /* 0x0000002004007824 */ /* 0x042fe200078e00ff */
[----:B------:R-:W-:-:S11]  /*14040*/  SHF.L.U64.HI R5, R4, 0x5, R5 ;  /* 0x0000000504057819 */ /* 0x000fd60000010205 */
[CC--:B------:R-:W-:Y:S02]  /*14050*/  @!P2 LEA R10, P4, R0.reuse, R164.reuse, 0x1 ;  /* 0x000000a4000aa211 */ /* 0x0c0fe400078808ff */
[C---:B------:R-:W-:Y:S02]  /*14060*/  @P1 LEA R8, P0, R0.reuse, R164, 0x1 ;  /* 0x000000a400081211 */ /* 0x040fe400078008ff */
[CCC-:B------:R-:W-:Y:S02]  /*14070*/  @!P2 LEA.HI.X R11, R0.reuse, R165.reuse, R5.reuse, 0x1, P4 ;  /* 0x000000a5000ba211 */ /* 0x1c0fe400020f0c05 */
[----:B------:R-:W-:Y:S02]  /*14080*/  @P1 LEA.HI.X R9, R0, R165, R5, 0x1, P0 ;  /* 0x000000a500091211 */ /* 0x000fe400000f0c05 */
[----:B------:R-:W-:Y:S01]  /*14090*/  LOP3.LUT P0, RZ, R44, 0x4, RZ, 0xc0, !PT ;  /* 0x000000042cff7812 */ /* 0x000fe2000780c0ff */
        /* <DEDUP_REMOVED lines=11> */
[----:B------:R-:W-:-:S04]  /*14150*/  LEA R4, P0, R0, R164, 0x1 ;  /* 0x000000a400047211 */ /* 0x000fc800078008ff */
[----:B------:R-:W-:-:S05]  /*14160*/  LEA.HI.X R5, R0, R165, R5, 0x1, P0 ;  /* 0x000000a500057211 */ /* 0x000fca00000f0c05 */
[----:B------:R-:W-:Y:S01]  /*14170*/  @!PT LDS RZ, [RZ] ;  /* 0x00000000fffff984 */ /* 0x000fe20000000800 */
[----:B------:R-:W-:Y:S01]  /*14180*/  @!PT LDS RZ, [RZ] ;  /* 0x00000000fffff984 */ /* 0x000fe20000000800 */
[----:B------:R-:W-:Y:S01]  /*14190*/  @!PT LDS RZ, [RZ] ;  /* 0x00000000fffff984 */ /* 0x000fe20000000800 */
[----:B------:R3:W-:Y:S01]  /*141a0*/  LDGSTS.E.BYPASS.LTC128B.128 [R203+0x11000], desc[UR6][R4.64+0x100] ;  /* 0x1100010004cb7fae */ /* 0x0007e2000b901d46 */
[----:B------:R-:W-:Y:S05]  /*141b0*/  BRA `(.L_x_1065) ;  /* 0x0000000000047947 */ /* 0x000fea0003800000 */
.L_x_1066:
[----:B------:R3:W-:Y:S02]  /*141c0*/  STS.128 [R203+0x11000], RZ ;  /* 0x011000ffcb007388 */ /* 0x0007e40000000c00 */
.L_x_1065:
[----:B------:R-:W-:Y:S05]  /*141d0*/  BSYNC B0 ;  /* 0x0000000000007941 */ /* 0x000fea0003800000 */
.L_x_1064:
[----:B------:R-:W-:Y:S01]  /*141e0*/  ISETP.GE.AND P0, PT, R26, R7, PT ;  /* 0x000000071a00720c */ /* 0x000fe20003f06270 */
[----:B------:R-:W-:-:S12]  /*141f0*/  BSSY B0, `(.L_x_1067) ;  /* 0x0000026000007945 */ /* 0x000fd80003800000 */
[----:B------:R1:W-:Y:S04]  /*14200*/  @P0 STS.128 [R203+0xd800], RZ ;  /* 0x00d800ffcb000388 */ /* 0x0003e80000000c00 */
[----:B------:R1:W-:Y:S04]  /*14210*/  @P0 STS.128 [R203+0xf800], RZ ;  /* 0x00f800ffcb000388 */ /* 0x0003e80000000c00 */
[----:B------:R1:W-:Y:S01]  /*14220*/  @P0 STS.128 [R203+0x11800], RZ ;  /* 0x011800ffcb000388 */ /* 0x0003e20000000c00 */
[----:B------:R-:W-:Y:S05]  /*14230*/  @P0 BRA `(.L_x_1068) ;  /* 0x0000000000840947 */ /* 0x000fea0003800000 */
[C---:B------:R-:W-:Y:S02]  /*14240*/  LOP3.LUT R0, R44.reuse, 0x1, RZ, 0xc0, !PT ;  /* 0x000000012c007812 */ /* 0x040fe400078ec0ff */
[----:B------:R-:W-:Y:S02]  /*14250*/  R2P PR, R44, 0x6 ;  /* 0x000000062c007804 */ /* 0x000fe40000000000 */
[----:B------:R-:W-:-:S11]  /*14260*/  ISETP.NE.U32.AND P0, PT, R0, 0x1, PT ;  /* 0x000000010000780c */ /* 0x000fd60003f05070 */
[----:B-1-3--:R-:W1:Y:S08]  /*14270*/  @P1 LDC.64 R4, c[0x0][0x250] ;  /* 0x00009400ff041b82 */ /* 0x00ae700000000a00 */
[----:B------:R-:W3:Y:S01]  /*14280*/  @!P0 LDC.64 R6, c[0x0][0x250] ;  /* 0x00009400ff068b82 */ /* 0x000ee20000000a00 */
[----:B-1----:R-:W-:-:S04]  /*14290*/  @P1 IMAD.WIDE.U32 R8, R4, 0x60, R164 ;  /* 0x0000006004081825 */ /* 0x002fc800078e00a4 */
[----:B------:R-:W-:Y:S01]  /*142a0*/  @P1 IMAD R5, R5, 0x60, RZ ;  /* 0x0000006005051824 */ /* 0x000fe200078e02ff */
[----:B------:R-:W-:Y:S01]  /*142b0*/  @P1 MOV R4, R8 ;  /* 0x0000000800041202 */ /* 0x000fe20000000f00 */
[----:B---3--:R-:W-:-:S03]  /*142c0*/  @!P0 IMAD.WIDE.U32 R10, R6, 0x60, R164 ;  /* 0x00000060060a8825 */ /* 0x008fc600078e00a4 */
[----:B------:R-:W-:Y:S01]  /*142d0*/  @P1 IADD3 R5, R5, R9, RZ ;  /* 0x0000000905051210 */ /* 0x000fe20007ffe0ff */
[----:B------:R-:W-:-:S05]  /*142e0*/  @!P0 IMAD R7, R7, 0x60, RZ ;  /* 0x0000006007078824 */ /* 0x000fca00078e02ff */
[----:B------:R-:W-:-:S05]  /*142f0*/  @!P0 IADD3 R11, R7, R11, RZ ;  /* 0x0000000b070b8210 */ /* 0x000fca0007ffe0ff */
        /* <DEDUP_REMOVED lines=11> */
[----:B-1----:R-:W1:Y:S02]  /*143b0*/  LDC.64 R4, c[0x0][0x250] ;  /* 0x00009400ff047b82 */ /* 0x002e640000000a00 */
[----:B-1----:R-:W-:-:S04]  /*143c0*/  IMAD.WIDE.U32 R6, R4, 0x60, R164 ;  /* 0x0000006004067825 */ /* 0x002fc800078e00a4 */
[----:B------:R-:W-:-:S05]  /*143d0*/  IMAD R5, R5, 0x60, RZ ;  /* 0x0000006005057824 */ /* 0x000fca00078e02ff */
[----:B------:R-:W-:-:S05]  /*143e0*/  IADD3 R7, R5, R7, RZ ;  /* 0x0000000705077210 */ /* 0x000fca0007ffe0ff */
[----:B------:R-:W-:Y:S01]  /*143f0*/  @!PT LDS RZ, [RZ] ;  /* 0x00000000fffff984 */ /* 0x000fe20000000800 */
[----:B------:R-:W-:Y:S01]  /*14400*/  @!PT LDS RZ, [RZ] ;  /* 0x00000000fffff984 */ /* 0x000fe20000000800 */
[----:B------:R-:W-:Y:S01]  /*14410*/  @!PT LDS RZ, [RZ] ;  /* 0x00000000fffff984 */ /* 0x000fe20000000800 */
[----:B------:R1:W-:Y:S01]  /*14420*/  LDGSTS.E.BYPASS.LTC128B.128 [R203+0x11800], desc[UR6][R6.64+0x100] ;  /* 0x1180010006cb7fae */ /* 0x0003e2000b901d46 */
[----:B------:R-:W-:Y:S05]  /*14430*/  BRA `(.L_x_1068) ;  /* 0x0000000000047947 */ /* 0x000fea0003800000 */
.L_x_1069:
[----:B------:R3:W-:Y:S02]  /*14440*/  STS.128 [R203+0x11800], RZ ;  /* 0x011800ffcb007388 */ /* 0x0007e40000000c00 */
.L_x_1068:
[----:B------:R-:W-:Y:S05]  /*14450*/  BSYNC B0 ;  /* 0x0000000000007941 */ /* 0x000fea0003800000 */
.L_x_1067:
[C---:B------:R-:W-:Y:S01]  /*14460*/  IMAD.SHL.U32 R0, R63.reuse, 0x40, RZ ;  /* 0x000000403f007824 */ /* 0x040fe200078e00ff */
[----:B------:R-:W-:Y:S01]  /*14470*/  R2P PR, R63, 0x6 ;  /* 0x000000063f007804 */ /* 0x000fe20000000000 */
[----:B------:R-:W-:Y:S01]  /*14480*/  IMAD.SHL.U32 R152, R152, 0x8, RZ ;  /* 0x0000000898987824 */ /* 0x000fe200078e00ff */
[----:B------:R-:W0:Y:S01]  /*14490*/  LDGDEPBAR ;  /* 0x00000000000079af */ /* 0x000e220000000000 */
[C---:B------:R-:W-:Y:S01]  /*144a0*/  IMAD R196, R61.reuse, 0x400, R46 ;  /* 0x000004003dc47824 */ /* 0x040fe200078e022e */
[----:B-1-3--:R-:W-:Y:S01]  /*144b0*/  LOP3.LUT R5, R0, 0x1c0, RZ, 0xc0, !PT ;  /* 0x000001c000057812 */ /* 0x00afe200078ec0ff */
[----:B------:R-:W-:Y:S01]  /*144c0*/  IMAD R61, R61, 0x10, R60 ;  /* 0x000000103d3d7824 */ /* 0x000fe200078e023c */
[----:B------:R-:W-:Y:S01]  /*144d0*/  ISETP.GE.AND P4, PT, R134, 0x2, PT ;  /* 0x000000028600780c */ /* 0x000fe20003f86270 */
[----:B------:R-:W-:Y:S01]  /*144e0*/  ULDC UR5, c[0x0][0x398] ;  /* 0x0000e60000057ab9 */ /* 0x000fe20000000800 */
[----:B------:R-:W-:Y:S02]  /*144f0*/  LOP3.LUT R152, R5, 0x8, R152, 0xf8, !PT ;  /* 0x0000000805987812 */ /* 0x000fe400078ef898 */
[----:B------:R-:W-:-:S02]  /*14500*/  SHF.R.U32.HI R195, RZ, 0x3, R5 ;  /* 0x00000003ffc37819 */ /* 0x000fc40000011605 */
[----:B------:R-:W-:Y:S02]  /*14510*/  LEA R196, R196, UR4, 0x1 ;  /* 0x00000004c4c47c11 */ /* 0x000fe4000f8e08ff */
[----:B------:R-:W-:Y:S02]  /*14520*/  LOP3.LUT R195, R152, R195, RZ, 0x3c, !PT ;  /* 0x000000c398c37212 */ /* 0x000fe400078e3cff */
[-C--:B------:R-:W-:Y:S01]  /*14530*/  LEA R194, R47, R196.reuse, 0x1 ;  /* 0x000000c42fc27211 */ /* 0x080fe200078e08ff */
[----:B------:R-:W-:Y:S01]  /*14540*/  LDSM.16.M88.4 R12, [R196] ;  /* 0x00000000c40c783b */ /* 0x000fe20000000200 */
[----:B------:R-:W-:Y:S02]  /*14550*/  LEA R195, R64, R195, 0x9 ;  /* 0x000000c340c37211 */ /* 0x000fe400078e48ff */
[----:B------:R-:W-:Y:S01]  /*14560*/  LEA R212, R45, R196, 0x1 ;  /* 0x000000c42dd47211 */ /* 0x000fe200078e08ff */
[----:B------:R-:W-:Y:S01]  /*14570*/  LDSM.16.M88.4 R56, [R194] ;  /* 0x00000000c238783b */ /* 0x000fe20000000200 */
[----:B------:R-:W-:Y:S01]  /*14580*/  LEA R195, R195, UR4, 0x1 ;  /* 0x00000004c3c37c11 */ /* 0x000fe2000f8e08ff */
[----:B------:R-:W-:Y:S01]  /*14590*/  IMAD R135, R45, 0x2, R194 ;  /* 0x000000022d877824 */ /* 0x000fe200078e02c2 */
[----:B------:R-:W-:Y:S01]  /*145a0*/  IADD3 R2, R61, 0x1, R2 ;  /* 0x000000013d027810 */ /* 0x000fe20007ffe002 */
[----:B------:R-:W-:Y:S02]  /*145b0*/  LDSM.16.M88.4 R72, [R212] ;  /* 0x00000000d448783b */ /* 0x000fe40000000200 */
[C---:B------:R-:W-:Y:S01]  /*145c0*/  VIADD R0, R195.reuse, 0x6000 ;  /* 0x00006000c3007836 */ /* 0x040fe20000000000 */
[----:B------:R-:W-:Y:S01]  /*145d0*/  IADD3 R2, R62, R2, -R201 ;  /* 0x000000023e027210 */ /* 0x000fe20007ffe8c9 */
[----:B------:R-:W1:Y:S01]  /*145e0*/  LDSM.16.M88.4 R28, [R195+0x6800] ;  /* 0x00680000c31c783b */ /* 0x000e620000000200 */
[----:B------:R-:W-:-:S02]  /*145f0*/  VIADD R193, R195, 0x6020 ;  /* 0x00006020c3c17836 */ /* 0x000fc40000000000 */
[----:B------:R-:W-:Y:S01]  /*14600*/  @P1 VIADD R193, R0, 0xffffffe0 ;  /* 0xffffffe000c11836 */ /* 0x000fe20000000000 */
[----:B------:R-:W3:Y:S01]  /*14610*/  LDSM.16.M88.4 R36, [R195+0x6000] ;  /* 0x00600000c324783b */ /* 0x000ee20000000200 */
[----:B------:R-:W-:Y:S02]  /*14620*/  IMAD.MOV.U32 R0, RZ, RZ, 0x40 ;  /* 0x00000040ff007424 */ /* 0x000fe400078e00ff */
[C---:B------:R-:W-:Y:S01]  /*14630*/  VIADD R186, R193.reuse, 0x1000 ;  /* 0x00001000c1ba7836 */ /* 0x040fe20000000000 */
[----:B------:R-:W5:Y:S01]  /*14640*/  LDSM.16.M88.4 R20, [R195+0x7000] ;  /* 0x00700000c314783b */ /* 0x000f620000000200 */
[C---:B------:R-:W-:Y:S01]  /*14650*/  IADD3 R187, R193.reuse, 0x800, RZ ;  /* 0x00000800c1bb7810 */ /* 0x040fe20007ffe0ff */
[C---:B------:R-:W-:Y:S01]  /*14660*/  VIADD R185, R193.reuse, 0x1800 ;  /* 0x00001800c1b97836 */ /* 0x040fe20000000000 */
[----:B------:R-:W-:Y:S01]  /*14670*/  SEL R0, R0, 0xffffffc0, !P2 ;  /* 0xffffffc000007807 */ /* 0x000fe20005000000 */
[----:B------:R-:W2:Y:S01]  /*14680*/  LDSM.16.M88.4 R76, [R195+0x7800] ;  /* 0x00780000c34c783b */ /* 0x000ea20000000200 */
[C---:B------:R-:W-:Y:S01]  /*14690*/  IADD3 R183, R193.reuse, 0x2000, RZ ;  /* 0x00002000c1b77810 */ /* 0x040fe20007ffe0ff */
[----:B------:R-:W-:Y:S01]  /*146a0*/  VIADD R182, R193, 0x2800 ;  /* 0x00002800c1b67836 */ /* 0x000fe20000000000 */
[----:B------:R-:W-:Y:S01]  /*146b0*/  IADD3 R184, R0, R193, RZ ;  /* 0x000000c100b87210 */ /* 0x000fe20007ffe0ff */
[----:B------:R-:W4:Y:S01]  /*146c0*/  LDSM.16.M88.4 R8, [R193+0x800] ;  /* 0x00080000c108783b */ /* 0x000f220000000200 */
[----:B------:R-:W-:Y:S01]  /*146d0*/  IMAD.IADD R191, R195, 0x1, R0 ;  /* 0x00000001c3bf7824 */ /* 0x000fe200078e0200 */
[C---:B------:R-:W-:Y:S01]  /*146e0*/  IADD3 R180, R193.reuse, 0x3800, RZ ;  /* 0x00003800c1b47810 */ /* 0x040fe20007ffe0ff */
[C---:B------:R-:W-:Y:S01]  /*146f0*/  VIADD R181, R193.reuse, 0x3000 ;  /* 0x00003000c1b57836 */ /* 0x040fe20000000000 */
[----:B------:R-:W4:Y:S01]  /*14700*/  LDSM.16.M88.4 R68, [R193] ;  /* 0x00000000c144783b */ /* 0x000f220000000200 */
[C---:B------:R-:W-:Y:S01]  /*14710*/  VIADD R179, R193.reuse, 0x4000 ;  /* 0x00004000c1b37836 */ /* 0x040fe20000000000 */
[C---:B------:R-:W-:Y:S01]  /*14720*/  IADD3 R177, R193.reuse, 0x5000, RZ ;  /* 0x00005000c1b17810 */ /* 0x040fe20007ffe0ff */
[C---:B------:R-:W-:Y:S01]  /*14730*/  VIADD R178, R193.reuse, 0x4800 ;  /* 0x00004800c1b27836 */ /* 0x040fe20000000000 */
[----:B------:R-:W4:Y:S01]  /*14740*/  LDSM.16.M88.4 R4, [R193+0x1000] ;  /* 0x00100000c104783b */ /* 0x000f220000000200 */
[----:B------:R-:W-:-:S03]  /*14750*/  VIADD R176, R193, 0x5800 ;  /* 0x00005800c1b07836 */ /* 0x000fc60000000000 */
[----:B------:R-:W4:Y:S04]  /*14760*/  LDSM.16.M88.4 R64, [R193+0x1800] ;  /* 0x00180000c140783b */ /* 0x000f280000000200 */
[----:B------:R-:W4:Y:S04]  /*14770*/  LDSM.16.M88.4 R52, [R191+0x6000] ;  /* 0x00600000bf34783b */ /* 0x000f280000000200 */
[----:B------:R-:W4:Y:S01]  /*14780*/  LDSM.16.M88.4 R48, [R191+0x6800] ;  /* 0x00680000bf30783b */ /* 0x000f220000000200 */
[C---:B-1----:R-:W-:Y:S03]  /*14790*/  HMMA.16816.F32 R32, R12.reuse, R28, RZ ;  /* 0x0000001c0c20723c */ /* 0x042fe600000018ff */
[----:B------:R-:W-:Y:S03]  /*147a0*/  LDSM.16.M88.4 R80, [R191+0x7800] ;  /* 0x00780000bf50783b */ /* 0x000fe60000000200 */
[C---:B---3--:R-:W-:Y:S06]  /*147b0*/  HMMA.16816.F32 R40, R12.reuse, R36, RZ ;  /* 0x000000240c28723c */ /* 0x048fec00000018ff */
[C---:B------:R-:W-:Y:S06]  /*147c0*/  HMMA.16816.F32 R28, R12.reuse, R30, RZ ;  /* 0x0000001e0c1c723c */ /* 0x040fec00000018ff */
[C---:B------:R-:W-:Y:S06]  /*147d0*/  HMMA.16816.F32 R36, R12.reuse, R38, RZ ;  /* 0x000000260c24723c */ /* 0x040fec00000018ff */
[C---:B-----5:R-:W-:Y:S06]  /*147e0*/  HMMA.16816.F32 R24, R12.reuse, R20, RZ ;  /* 0x000000140c18723c */ /* 0x060fec00000018ff */
[C---:B------:R-:W-:Y:S06]  /*147f0*/  HMMA.16816.F32 R20, R12.reuse, R22, RZ ;  /* 0x000000160c14723c */ /* 0x040fec00000018ff */
[C---:B--2---:R-:W-:Y:S06]  /*14800*/  HMMA.16816.F32 R16, R12.reuse, R76, RZ ;  /* 0x0000004c0c10723c */ /* 0x044fec00000018ff */
[----:B------:R-:W-:Y:S01]  /*14810*/  HMMA.16816.F32 R12, R12, R78, RZ ;  /* 0x0000004e0c0c723c */ /* 0x000fe200000018ff */
[----:B------:R-:W-:Y:S05]  /*14820*/  LDSM.16.M88.4 R76, [R184] ;  /* 0x00000000b84c783b */ /* 0x000fea0000000200 */
[C---:B----4-:R-:W-:Y:S06]  /*14830*/  HMMA.16816.F32 R32, R56.reuse, R8, R32 ;  /* 0x000000083820723c */ /* 0x050fec0000001820 */
[C---:B------:R-:W-:Y:S01]  /*14840*/  HMMA.16816.F32 R28, R56.reuse, R10, R28 ;  /* 0x0000000a381c723c */ /* 0x040fe2000000181c */
[----:B------:R-:W1:Y:S05]  /*14850*/  LDSM.16.M88.4 R8, [R191+0x7000] ;  /* 0x00700000bf08783b */ /* 0x000e6a0000000200 */
[C---:B------:R-:W-:Y:S06]  /*14860*/  HMMA.16816.F32 R40, R56.reuse, R68, R40 ;  /* 0x000000443828723c */ /* 0x040fec0000001828 */
[C---:B------:R-:W-:Y:S01]  /*14870*/  HMMA.16816.F32 R36, R56.reuse, R70, R36 ;  /* 0x000000463824723c */ /* 0x040fe20000001824 */
[----:B------:R-:W-:Y:S05]  /*14880*/  LDSM.16.M88.4 R68, [R184+0x800] ;  /* 0x00080000b844783b */ /* 0x000fea0000000200 */
[C---:B------:R-:W-:Y:S06]  /*14890*/  HMMA.16816.F32 R24, R56.reuse, R4, R24 ;  /* 0x000000043818723c */ /* 0x040fec0000001818 */
[C---:B------:R-:W-:Y:S01]  /*148a0*/  HMMA.16816.F32 R20, R56.reuse, R6, R20 ;  /* 0x000000063814723c */ /* 0x040fe20000001814 */
[----:B------:R-:W2:Y:S05]  /*148b0*/  LDSM.16.M88.4 R4, [R135] ;  /* 0x000000008704783b */ /* 0x000eaa0000000200 */
[C---:B------:R-:W-:Y:S06]  /*148c0*/  HMMA.16816.F32 R16, R56.reuse, R64, R16 ;  /* 0x000000403810723c */ /* 0x040fec0000001810 */
[----:B------:R-:W-:Y:S01]  /*148d0*/  HMMA.16816.F32 R12, R56, R66, R12 ;  /* 0x00000042380c723c */ /* 0x000fe2000000180c */
[----:B------:R-:W3:Y:S04]  /*148e0*/  LDSM.16.M88.4 R64, [R184+0x1000] ;  /* 0x00100000b840783b */ /* 0x000ee80000000200 */
[----:B------:R-:W-:Y:S01]  /*148f0*/  LDSM.16.M88.4 R56, [R195+0x8800] ;  /* 0x00880000c338783b */ /* 0x000fe20000000200 */
[C---:B------:R-:W-:Y:S06]  /*14900*/  HMMA.16816.F32 R40, R72.reuse, R52, R40 ;  /* 0x000000344828723c */ /* 0x040fec0000001828 */
[C---:B------:R-:W-:Y:S01]  /*14910*/  HMMA.16816.F32 R36, R72.reuse, R54, R36 ;  /* 0x000000364824723c */ /* 0x040fe20000001824 */
[----:B------:R-:W4:Y:S05]  /*14920*/  LDSM.16.M88.4 R52, [R184+0x1800] ;  /* 0x00180000b834783b */ /* 0x000f2a0000000200 */
[C---:B------:R-:W-:Y:S06]  /*14930*/  HMMA.16816.F32 R32, R72.reuse, R48, R32 ;  /* 0x000000304820723c */ /* 0x040fec0000001820 */
[C---:B------:R-:W-:Y:S01]  /*14940*/  HMMA.16816.F32 R28, R72.reuse, R50, R28 ;  /* 0x00000032481c723c */ /* 0x040fe2000000181c */
[----:B------:R-:W-:Y:S05]  /*14950*/  LDSM.16.M88.4 R48, [R196+0x2000] ;  /* 0x00200000c430783b */ /* 0x000fea0000000200 */
[C---:B-1----:R-:W-:Y:S06]  /*14960*/  HMMA.16816.F32 R24, R72.reuse, R8, R24 ;  /* 0x000000084818723c */ /* 0x042fec0000001818 */
[C---:B------:R-:W-:Y:S01]  /*14970*/  HMMA.16816.F32 R20, R72.reuse, R10, R20 ;  /* 0x0000000a4814723c */ /* 0x040fe20000001814 */
[----:B------:R-:W1:Y:S05]  /*14980*/  LDSM.16.M88.4 R8, [R195+0x8000] ;  /* 0x00800000c308783b */ /* 0x000e6a0000000200 */
[C---:B------:R-:W-:Y:S06]  /*14990*/  HMMA.16816.F32 R16, R72.reuse, R80, R16 ;  /* 0x000000504810723c */ /* 0x040fec0000001810 */
[----:B------:R-:W-:Y:S01]  /*149a0*/  HMMA.16816.F32 R72, R72, R82, R12 ;  /* 0x000000524848723c */ /* 0x000fe2000000180c */
[----:B------:R-:W5:Y:S04]  /*149b0*/  LDSM.16.M88.4 R12, [R195+0x9000] ;  /* 0x00900000c30c783b */ /* 0x000f680000000200 */
[----:B------:R-:W-:Y:S01]  /*149c0*/  LDSM.16.M88.4 R80, [R191+0x9800] ;  /* 0x00980000bf50783b */ /* 0x000fe20000000200 */
[C---:B--2---:R-:W-:Y:S06]  /*149d0*/  HMMA.16816.F32 R40, R4.reuse, R76, R40 ;  /* 0x0000004c0428723c */ /* 0x044fec0000001828 */
[C---:B------:R-:W-:Y:S01]  /*149e0*/  HMMA.16816.F32 R36, R4.reuse, R78, R36 ;  /* 0x0000004e0424723c */ /* 0x040fe20000001824 */
[----:B------:R-:W2:Y:S05]  /*149f0*/  LDSM.16.M88.4 R76, [R195+0x9800] ;  /* 0x00980000c34c783b */ /* 0x000eaa0000000200 */
[C---:B------:R-:W-:Y:S06]  /*14a00*/  HMMA.16816.F32 R32, R4.reuse, R68, R32 ;  /* 0x000000440420723c */ /* 0x040fec0000001820 */
[C---:B------:R-:W-:Y:S01]  /*14a10*/  HMMA.16816.F32 R28, R4.reuse, R70, R28 ;  /* 0x00000046041c723c */ /* 0x040fe2000000181c */
[----:B------:R-:W-:Y:S05]  /*14a20*/  LDSM.16.M88.4 R68, [R193+0x2800] ;  /* 0x00280000c144783b */ /* 0x000fea0000000200 */
[C---:B---3--:R-:W-:Y:S06]  /*14a30*/  HMMA.16816.F32 R24, R4.reuse, R64, R24 ;  /* 0x000000400418723c */ /* 0x048fec0000001818 */
[C---:B------:R-:W-:Y:S01]  /*14a40*/  HMMA.16816.F32 R20, R4.reuse, R66, R20 ;  /* 0x000000420414723c */ /* 0x040fe20000001814 */
[----:B------:R-:W-:Y:S05]  /*14a50*/  LDSM.16.M88.4 R64, [R193+0x3800] ;  /* 0x00380000c140783b */ /* 0x000fea0000000200 */
[C---:B----4-:R-:W-:Y:S06]  /*14a60*/  HMMA.16816.F32 R16, R4.reuse, R52, R16 ;  /* 0x000000340410723c */ /* 0x050fec0000001810 */
[----:B------:R-:W-:Y:S01]  /*14a70*/  HMMA.16816.F32 R72, R4, R54, R72 ;  /* 0x000000360448723c */ /* 0x000fe20000001848 */
[----:B------:R-:W-:Y:S04]  /*14a80*/  LDSM.16.M88.4 R52, [R194+0x2000] ;  /* 0x00200000c234783b */ /* 0x000fe80000000200 */
[----:B------:R-:W3:Y:S01]  /*14a90*/  LDSM.16.M88.4 R4, [R193+0x2000] ;  /* 0x00200000c104783b */ /* 0x000ee20000000200 */
[C---:B-1----:R-:W-:Y:S06]  /*14aa0*/  HMMA.16816.F32 R40, R48.reuse, R8, R40 ;  /* 0x000000083028723c */ /* 0x042fec0000001828 */
[C---:B------:R-:W-:Y:S01]  /*14ab0*/  HMMA.16816.F32 R36, R48.reuse, R10, R36 ;  /* 0x0000000a3024723c */ /* 0x040fe20000001824 */
[----:B------:R-:W1:Y:S05]  /*14ac0*/  LDSM.16.M88.4 R8, [R193+0x3000] ;  /* 0x00300000c108783b */ /* 0x000e6a0000000200 */
[C---:B------:R-:W-:Y:S06]  /*14ad0*/  HMMA.16816.F32 R32, R48.reuse, R56, R32 ;  /* 0x000000383020723c */ /* 0x040fec0000001820 */
[C---:B------:R-:W-:Y:S01]  /*14ae0*/  HMMA.16816.F32 R28, R48.reuse, R58, R28 ;  /* 0x0000003a301c723c */ /* 0x040fe2000000181c */
[----:B------:R-:W-:Y:S05]  /*14af0*/  LDSM.16.M88.4 R56, [R212+0x2000] ;  /* 0x00200000d438783b */ /* 0x000fea0000000200 */
[C---:B-----5:R-:W-:Y:S06]  /*14b00*/  HMMA.16816.F32 R24, R48.reuse, R12, R24 ;  /* 0x0000000c3018723c */ /* 0x060fec0000001818 */
[C---:B------:R-:W-:Y:S01]  /*14b10*/  HMMA.16816.F32 R20, R48.reuse, R14, R20 ;  /* 0x0000000e3014723c */ /* 0x040fe20000001814 */
[----:B------:R-:W4:Y:S05]  /*14b20*/  LDSM.16.M88.4 R12, [R191+0x8000] ;  /* 0x00800000bf0c783b */ /* 0x000f2a0000000200 */
[C---:B--2---:R-:W-:Y:S06]  /*14b30*/  HMMA.16816.F32 R16, R48.reuse, R76, R16 ;  /* 0x0000004c3010723c */ /* 0x044fec0000001810 */
[----:B------:R-:W-:Y:S01]  /*14b40*/  HMMA.16816.F32 R72, R48, R78, R72 ;  /* 0x0000004e3048723c */ /* 0x000fe20000001848 */
[----:B------:R-:W-:Y:S04]  /*14b50*/  LDSM.16.M88.4 R48, [R191+0x8800] ;  /* 0x00880000bf30783b */ /* 0x000fe80000000200 */
[----:B------:R-:W-:Y:S01]  /*14b60*/  LDSM.16.M88.4 R76, [R184+0x2000] ;  /* 0x00200000b84c783b */ /* 0x000fe20000000200 */
[C---:B---3--:R-:W-:Y:S06]  /*14b70*/  HMMA.16816.F32 R40, R52.reuse, R4, R40 ;  /* 0x000000043428723c */ /* 0x048fec0000001828 */
[C---:B------:R-:W-:Y:S01]  /*14b80*/  HMMA.16816.F32 R36, R52.reuse, R6, R36 ;  /* 0x000000063424723c */ /* 0x040fe20000001824 */
[----:B------:R-:W2:Y:S05]  /*14b90*/  LDSM.16.M88.4 R4, [R191+0x9000] ;  /* 0x00900000bf04783b */ /* 0x000eaa0000000200 */
        /* <DEDUP_REMOVED lines=8> */
[----:B------:R-:W3:Y:S04]  /*14c20*/  LDSM.16.M88.4 R52, [R184+0x3000] ;  /* 0x00300000b834783b */ /* 0x000ee80000000200 */
[----:B------:R-:W-:Y:S01]  /*14c30*/  LDSM.16.M88.4 R64, [R195+0xa800] ;  /* 0x00a80000c340783b */ /* 0x000fe20000000200 */
[C---:B----4-:R-:W-:Y:S06]  /*14c40*/  HMMA.16816.F32 R40, R56.reuse, R12, R40 ;  /* 0x0000000c3828723c */ /* 0x050fec0000001828 */
[C---:B------:R-:W-:Y:S01]  /*14c50*/  HMMA.16816.F32 R36, R56.reuse, R14, R36 ;  /* 0x0000000e3824723c */ /* 0x040fe20000001824 */
[----:B------:R-:W4:Y:S05]  /*14c60*/  LDSM.16.M88.4 R12, [R184+0x3800] ;  /* 0x00380000b80c783b */ /* 0x000f2a0000000200 */
        /* <DEDUP_REMOVED lines=8> */
[----:B------:R-:W5:Y:S04]  /*14cf0*/  LDSM.16.M88.4 R56, [R195+0xb000] ;  /* 0x00b00000c338783b */ /* 0x000f680000000200 */
[----:B------:R-:W-:Y:S01]  /*14d00*/  LDSM.16.M88.4 R80, [R193+0x5800] ;  /* 0x00580000c150783b */ /* 0x000fe20000000200 */
[C---:B-1----:R-:W-:Y:S06]  /*14d10*/  HMMA.16816.F32 R40, R8.reuse, R76, R40 ;  /* 0x0000004c0828723c */ /* 0x042fec0000001828 */
[C---:B------:R-:W-:Y:S01]  /*14d20*/  HMMA.16816.F32 R36, R8.reuse, R78, R36 ;  /* 0x0000004e0824723c */ /* 0x040fe20000001824 */
[----:B------:R-:W-:Y:S05]  /*14d30*/  LDSM.16.M88.4 R76, [R194+0x4000] ;  /* 0x00400000c24c783b */ /* 0x000fea0000000200 */
[C---:B---3--:R-:W-:Y:S06]  /*14d40*/  HMMA.16816.F32 R24, R8.reuse, R52, R24 ;  /* 0x000000340818723c */ /* 0x048fec0000001818 */
[C---:B------:R-:W-:Y:S01]  /*14d50*/  HMMA.16816.F32 R20, R8.reuse, R54, R20 ;  /* 0x000000360814723c */ /* 0x040fe20000001814 */
[----:B------:R-:W1:Y:S05]  /*14d60*/  LDSM.16.M88.4 R52, [R195+0xb800] ;  /* 0x00b80000c334783b */ /* 0x000e6a0000000200 */
[C---:B------:R-:W-:Y:S06]  /*14d70*/  HMMA.16816.F32 R32, R8.reuse, R68, R32 ;  /* 0x000000440820723c */ /* 0x040fec0000001820 */
[C---:B------:R-:W-:Y:S01]  /*14d80*/  HMMA.16816.F32 R28, R8.reuse, R70, R28 ;  /* 0x00000046081c723c */ /* 0x040fe2000000181c */
[----:B------:R-:W-:Y:S05]  /*14d90*/  LDSM.16.M88.4 R68, [R212+0x4000] ;  /* 0x00400000d444783b */ /* 0x000fea0000000200 */
[C---:B----4-:R-:W-:Y:S06]  /*14da0*/  HMMA.16816.F32 R16, R8.reuse, R12, R16 ;  /* 0x0000000c0810723c */ /* 0x050fec0000001810 */
[----:B------:R-:W-:Y:S01]  /*14db0*/  HMMA.16816.F32 R72, R8, R14, R72 ;  /* 0x0000000e0848723c */ /* 0x000fe20000001848 */
[----:B------:R-:W3:Y:S04]  /*14dc0*/  LDSM.16.M88.4 R12, [R193+0x4000] ;  /* 0x00400000c10c783b */ /* 0x000ee80000000200 */
[----:B------:R-:W4:Y:S01]  /*14dd0*/  LDSM.16.M88.4 R8, [R193+0x4800] ;  /* 0x00480000c108783b */ /* 0x000f220000000200 */
[C---:B--2---:R-:W-:Y:S06]  /*14de0*/  HMMA.16816.F32 R40, R48.reuse, R4, R40 ;  /* 0x000000043028723c */ /* 0x044fec0000001828 */
[C---:B------:R-:W-:Y:S01]  /*14df0*/  HMMA.16816.F32 R36, R48.reuse, R6, R36 ;  /* 0x000000063024723c */ /* 0x040fe20000001824 */
[----:B------:R-:W2:Y:S05]  /*14e00*/  LDSM.16.M88.4 R4, [R193+0x5000] ;  /* 0x00500000c104783b */ /* 0x000eaa0000000200 */
[C---:B------:R-:W-:Y:S06]  /*14e10*/  HMMA.16816.F32 R32, R48.reuse, R64, R32 ;  /* 0x000000403020723c */ /* 0x040fec0000001820 */
[C---:B------:R-:W-:Y:S01]  /*14e20*/  HMMA.16816.F32 R28, R48.reuse, R66, R28 ;  /* 0x00000042301c723c */ /* 0x040fe2000000181c */
[----:B------:R-:W2:Y:S05]  /*14e30*/  LDSM.16.M88.4 R64, [R191+0xa000] ;  /* 0x00a00000bf40783b */ /* 0x000eaa0000000200 */
[C---:B-----5:R-:W-:Y:S06]  /*14e40*/  HMMA.16816.F32 R24, R48.reuse, R56, R24 ;  /* 0x000000383018723c */ /* 0x060fec0000001818 */
[C---:B------:R-:W-:Y:S01]  /*14e50*/  HMMA.16816.F32 R20, R48.reuse, R58, R20 ;  /* 0x0000003a3014723c */ /* 0x040fe20000001814 */
[----:B------:R-:W5:Y:S05]  /*14e60*/  LDSM.16.M88.4 R56, [R191+0xa800] ;  /* 0x00a80000bf38783b */ /* 0x000f6a0000000200 */
[C---:B-1----:R-:W-:Y:S06]  /*14e70*/  HMMA.16816.F32 R16, R48.reuse, R52, R16 ;  /* 0x000000343010723c */ /* 0x042fec0000001810 */
[----:B------:R-:W-:Y:S01]  /*14e80*/  HMMA.16816.F32 R72, R48, R54, R72 ;  /* 0x000000363048723c */ /* 0x000fe20000001848 */
[----:B------:R-:W1:Y:S04]  /*14e90*/  LDSM.16.M88.4 R52, [R191+0xb000] ;  /* 0x00b00000bf34783b */ /* 0x000e680000000200 */
[----:B------:R-:W1:Y:S01]  /*14ea0*/  LDSM.16.M88.4 R48, [R191+0xb800] ;  /* 0x00b80000bf30783b */ /* 0x000e620000000200 */
[C---:B---3--:R-:W-:Y:S06]  /*14eb0*/  HMMA.16816.F32 R40, R76.reuse, R12, R40 ;  /* 0x0000000c4c28723c */ /* 0x048fec0000001828 */
[C---:B------:R-:W-:Y:S01]  /*14ec0*/  HMMA.16816.F32 R36, R76.reuse, R14, R36 ;  /* 0x0000000e4c24723c */ /* 0x040fe20000001824 */
[----:B------:R-:W-:Y:S05]  /*14ed0*/  LDSM.16.M88.4 R12, [R135+0x4000] ;  /* 0x00400000870c783b */ /* 0x000fea0000000200 */
[C---:B----4-:R-:W-:Y:S06]  /*14ee0*/  HMMA.16816.F32 R32, R76.reuse, R8, R32 ;  /* 0x000000084c20723c */ /* 0x050fec0000001820 */
[C---:B------:R-:W-:Y:S01]  /*14ef0*/  HMMA.16816.F32 R28, R76.reuse, R10, R28 ;  /* 0x0000000a4c1c723c */ /* 0x040fe2000000181c */
[----:B------:R-:W-:Y:S05]  /*14f00*/  LDSM.16.M88.4 R8, [R184+0x4000] ;  /* 0x00400000b808783b */ /* 0x000fea0000000200 */
[C---:B--2---:R-:W-:Y:S06]  /*14f10*/  HMMA.16816.F32 R24, R76.reuse, R4, R24 ;  /* 0x000000044c18723c */ /* 0x044fec0000001818 */
[C---:B------:R-:W-:Y:S01]  /*14f20*/  HMMA.16816.F32 R20, R76.reuse, R6, R20 ;  /* 0x000000064c14723c */ /* 0x040fe20000001814 */
[----:B------:R-:W2:Y:S05]  /*14f30*/  LDSM.16.M88.4 R4, [R184+0x4800] ;  /* 0x00480000b804783b */ /* 0x000eaa0000000200 */
[C---:B------:R-:W-:Y:S06]  /*14f40*/  HMMA.16816.F32 R16, R76.reuse, R80, R16 ;  /* 0x000000504c10723c */ /* 0x040fec0000001810 */
[----:B------:R-:W-:Y:S01]  /*14f50*/  HMMA.16816.F32 R72, R76, R82, R72 ;  /* 0x000000524c48723c */ /* 0x000fe20000001848 */
[----:B------:R-:W3:Y:S05]  /*14f60*/  LDSM.16.M88.4 R76, [R184+0x5000] ;  /* 0x00500000b84c783b */ /* 0x000eea0000000200 */
[C---:B------:R-:W-:Y:S06]  /*14f70*/  HMMA.16816.F32 R40, R68.reuse, R64, R40 ;  /* 0x000000404428723c */ /* 0x040fec0000001828 */
[----:B------:R-:W-:Y:S01]  /*14f80*/  HMMA.16816.F32 R36, R68, R66, R36 ;  /* 0x000000424424723c */ /* 0x000fe20000001824 */
[----:B------:R-:W4:Y:S01]  /*14f90*/  LDSM.16.M88.4 R64, [R184+0x5800] ;  /* 0x00580000b840783b */ /* 0x000f220000000200 */
[----:B------:R-:W-:-:S04]  /*14fa0*/  DEPBAR.LE SB0, 0x0 ;  /* 0x000080000000791a */ /* 0x000fc80000000000 */
[C---:B-----5:R-:W-:Y:S06]  /*14fb0*/  HMMA.16816.F32 R32, R68.reuse, R56, R32 ;  /* 0x000000384420723c */ /* 0x060fec0000001820 */
[C---:B------:R-:W-:Y:S06]  /*14fc0*/  HMMA.16816.F32 R28, R68.reuse, R58, R28 ;  /* 0x0000003a441c723c */ /* 0x040fec000000181c */
[C---:B-1----:R-:W-:Y:S06]  /*14fd0*/  HMMA.16816.F32 R24, R68.reuse, R52, R24 ;  /* 0x000000344418723c */ /* 0x042fec0000001818 */
[C---:B------:R-:W-:Y:S06]  /*14fe0*/  HMMA.16816.F32 R20, R68.reuse, R54, R20 ;  /* 0x000000364414723c */ /* 0x040fec0000001814 */
[C---:B------:R-:W-:Y:S06]  /*14ff0*/  HMMA.16816.F32 R16, R68.reuse, R48, R16 ;  /* 0x000000304410723c */ /* 0x040fec0000001810 */
[----:B------:R-:W-:Y:S06]  /*15000*/  HMMA.16816.F32 R72, R68, R50, R72 ;  /* 0x000000324448723c */ /* 0x000fec0000001848 */
[C---:B--2---:R-:W-:Y:S06]  /*15010*/  HMMA.16816.F32 R32, R12.reuse, R4, R32 ;  /* 0x000000040c20723c */ /* 0x044fec0000001820 */
[----:B------:R-:W-:Y:S01]  /*15020*/  HMMA.16816.F32 R40, R12, R8, R40 ;  /* 0x000000080c28723c */ /* 0x000fe20000001828 */
[----:B------:R-:W-:-:S05]  /*15030*/  VIADD R5, R2, UR5 ;  /* 0x0000000502057c36 */ /* 0x000fca0008000000 */
[----:B------:R-:W-:Y:S01]  /*15040*/  HMMA.16816.F32 R36, R12, R10, R36 ;  /* 0x0000000a0c24723c */ /* 0x000fe20000001824 */
[C---:B------:R-:W-:Y:S02]  /*15050*/  VIMNMX R0, R5.reuse, R62, PT ;  /* 0x0000003e05007248 */ /* 0x040fe40003fe0100 */
[----:B------:R-:W-:-:S03]  /*15060*/  VIADDMNMX R2, R5, 0x8, R62, PT ;  /* 0x0000000805027846 */ /* 0x000fc6000380013e */
[C---:B------:R-:W-:Y:S06]  /*15070*/  HMMA.16816.F32 R28, R12.reuse, R6, R28 ;  /* 0x000000060c1c723c */ /* 0x040fec000000181c */
[C---:B---3--:R-:W-:Y:S06]  /*15080*/  HMMA.16816.F32 R24, R12.reuse, R76, R24 ;  /* 0x0000004c0c18723c */ /* 0x048fec0000001818 */
[C---:B------:R-:W-:Y:S06]  /*15090*/  HMMA.16816.F32 R20, R12.reuse, R78, R20 ;  /* 0x0000004e0c14723c */ /* 0x040fec0000001814 */
[C---:B----4-:R-:W-:Y:S06]  /*150a0*/  HMMA.16816.F32 R16, R12.reuse, R64, R16 ;  /* 0x000000400c10723c */ /* 0x050fec0000001810 */
[----:B------:R-:W-:Y:S01]  /*150b0*/  HMMA.16816.F32 R72, R12, R66, R72 ;  /* 0x000000420c48723c */ /* 0x000fe20000001848 */
[----:B------:R-:W-:Y:S06]  /*150c0*/  BAR.SYNC.DEFER_BLOCKING 0x0 ;  /* 0x0000000000007b1d */ /* 0x000fec0000010000 */
[----:B------:R-:W-:-:S02]  /*150d0*/  NOP ;  /* 0x0000000000007918 */ /* 0x000fc40000000000 */
[----:B------:R-:W-:-:S15]  /*150e0*/  @!P4 BRA `(.L_x_1070) ;  /* 0x0000000800c0c947 */ /* 0x000fde0003800000 */
[----:B------:R-:W-:Y:S05]  /*150f0*/  @!P3 BRA `(.L_x_1071) ;  /* 0x0000000000f0b947 */ /* 0x000fea0003800000 */
[----:B------:R-:W1:Y:S01]  /*15100*/  LDC R6, c[0x0][0x380] ;  /* 0x0000e000ff067b82 */ /* 0x000e620000000800 */
[----:B------:R-:W-:Y:S01]  /*15110*/  VIADD R11, R3, 0xffffffc0 ;  /* 0xffffffc0030b7836 */ /* 0x000fe20000000000 */
[----:B------:R-:W-:Y:S01]  /*15120*/  IABS R8, R3 ;  /* 0x0000000300087213 */ /* 0x000fe20000000000 */
[----:B------:R-:W-:-:S03]  /*15130*/  ULDC.64 UR8, c[0x0][0x248] ;  /* 0x0000920000087ab9 */ /* 0x000fc60000000a00 */
[----:B------:R-:W-:Y:S02]  /*15140*/  IABS R7, R11 ;  /* 0x0000000b00077213 */ /* 0x000fe40000000000 */
[-C--:B-1----:R-:W-:Y:S02]  /*15150*/  IABS R4, R6.reuse ;  /* 0x0000000600047213 */ /* 0x082fe40000000000 */
[----:B------:R-:W-:Y:S02]  /*15160*/  LOP3.LUT R11, R11, R6, RZ, 0x3c, !PT ;  /* 0x000000060b0b7212 */ /* 0x000fe400078e3cff */
[----:B------:R-:W1:Y:S08]  /*15170*/  I2F.RP R9, R4 ;  /* 0x0000000400097306 */ /* 0x000e700000209400 */
[----:B-1----:R-:W1:Y:S02]  /*15180*/  MUFU.RCP R12, R9 ;  /* 0x00000009000c7308 */ /* 0x002e640000001000 */
[----:B-1----:R-:W-:-:S06]  /*15190*/  VIADD R12, R12, 0xffffffe ;  /* 0x0ffffffe0c0c7836 */ /* 0x002fcc0000000000 */
[----:B------:R-:W1:Y:S02]  /*151a0*/  F2I.FTZ.U32.TRUNC.NTZ R13, R12 ;  /* 0x0000000c000d7305 */ /* 0x000e64000021f000 */
[----:B-1----:R-:W-:Y:S02]  /*151b0*/  IADD3 R5, RZ, -R13, RZ ;  /* 0x8000000dff057210 */ /* 0x002fe40007ffe0ff */
[----:B------:R-:W-:-:S03]  /*151c0*/  MOV R12, RZ ;  /* 0x000000ff000c7202 */ /* 0x000fc60000000f00 */
[----:B------:R-:W-:-:S04]  /*151d0*/  IMAD R10, R5, R4, RZ ;  /* 0x00000004050a7224 */ /* 0x000fc800078e02ff */
[----:B------:R-:W-:-:S06]  /*151e0*/  IMAD.HI.U32 R10, R13, R10, R12 ;  /* 0x0000000a0d0a7227 */ /* 0x000fcc00078e000c */
[----:B------:R-:W-:-:S04]  /*151f0*/  IMAD.HI.U32 R12, R10, R8, RZ ;  /* 0x000000080a0c7227 */ /* 0x000fc800078e00ff */
[----:B------:R-:W-:-:S04]  /*15200*/  IMAD.HI.U32 R10, R10, R7, RZ ;  /* 0x000000070a0a7227 */ /* 0x000fc800078e00ff */
[----:B------:R-:W-:Y:S01]  /*15210*/  IMAD.MOV R9, RZ, RZ, -R12 ;  /* 0x000000ffff097224 */ /* 0x000fe200078e0a0c */
[----:B------:R-:W-:-:S03]  /*15220*/  IADD3 R5, -R10, RZ, RZ ;  /* 0x000000ff0a057210 */ /* 0x000fc60007ffe1ff */
[C---:B------:R-:W-:Y:S01]  /*15230*/  IMAD R9, R4.reuse, R9, R8 ;  /* 0x0000000904097224 */ /* 0x040fe200078e0208 */
[----:B------:R-:W-:Y:S01]  /*15240*/  LOP3.LUT R8, RZ, R6, RZ, 0x33, !PT ;  /* 0x00000006ff087212 */ /* 0x000fe200078e33ff */
[----:B------:R-:W-:-:S03]  /*15250*/  IMAD R5, R4, R5, R7 ;  /* 0x0000000504057224 */ /* 0x000fc600078e0207 */
[C---:B------:R-:W-:Y:S02]  /*15260*/  ISETP.GT.U32.AND P0, PT, R4.reuse, R9, PT ;  /* 0x000000090400720c */ /* 0x040fe40003f04070 */
[----:B------:R-:W-:-:S11]  /*15270*/  ISETP.GT.U32.AND P1, PT, R4, R5, PT ;  /* 0x000000050400720c */ /* 0x000fd60003f24070 */
[----:B------:R-:W-:Y:S02]  /*15280*/  @!P0 IMAD.IADD R9, R9, 0x1, -R4 ;  /* 0x0000000109098824 */ /* 0x000fe400078e0a04 */
[-C--:B------:R-:W-:Y:S01]  /*15290*/  @!P1 IADD3 R5, R5, -R4.reuse, RZ ;  /* 0x8000000405059210 */ /* 0x080fe20007ffe0ff */
[----:B------:R-:W-:Y:S01]  /*152a0*/  @!P0 VIADD R12, R12, 0x1 ;  /* 0x000000010c0c8836 */ /* 0x000fe20000000000 */
[----:B------:R-:W-:Y:S02]  /*152b0*/  ISETP.GE.AND P0, PT, R11, RZ, PT ;  /* 0x000000ff0b00720c */ /* 0x000fe40003f06270 */
[-C--:B------:R-:W-:Y:S02]  /*152c0*/  ISETP.GE.U32.AND P6, PT, R9, R4.reuse, PT ;  /* 0x000000040900720c */ /* 0x080fe40003fc6070 */
[----:B------:R-:W-:Y:S02]  /*152d0*/  ISETP.GE.U32.AND P5, PT, R5, R4, PT ;  /* 0x000000040500720c */ /* 0x000fe40003fa6070 */
[----:B------:R-:W-:-:S02]  /*152e0*/  LOP3.LUT R4, R3, R6, RZ, 0x3c, !PT ;  /* 0x0000000603047212 */ /* 0x000fc400078e3cff */
[----:B------:R-:W-:Y:S02]  /*152f0*/  @!P1 IADD3 R10, R10, 0x1, RZ ;  /* 0x000000010a0a9810 */ /* 0x000fe40007ffe0ff */
[----:B------:R-:W-:Y:S02]  /*15300*/  ISETP.GE.AND P2, PT, R4, RZ, PT ;  /* 0x000000ff0400720c */ /* 0x000fe40003f46270 */
[----:B------:R-:W-:-:S03]  /*15310*/  ISETP.NE.AND P1, PT, R6, RZ, PT ;  /* 0x000000ff0600720c */ /* 0x000fc60003f25270 */
[----:B------:R-:W-:Y:S02]  /*15320*/  @P6 VIADD R12, R12, 0x1 ;  /* 0x000000010c0c6836 */ /* 0x000fe40000000000 */
[----:B------:R-:W-:-:S04]  /*15330*/  @P5 IADD3 R10, R10, 0x1, RZ ;  /* 0x000000010a0a5810 */ /* 0x000fc80007ffe0ff */
[----:B------:R-:W-:Y:S02]  /*15340*/  @!P0 IADD3 R10, -R10, RZ, RZ ;  /* 0x000000ff0a0a8210 */ /* 0x000fe40007ffe1ff */
[----:B------:R-:W-:-:S05]  /*15350*/  @!P2 IMAD.MOV R12, RZ, RZ, -R12 ;  /* 0x000000ffff0ca224 */ /* 0x000fca00078e0a0c */
[C---:B------:R-:W-:Y:S02]  /*15360*/  SEL R5, R8.reuse, R12, !P1 ;  /* 0x0000000c08057207 */ /* 0x040fe40004800000 */
[----:B------:R-:W-:-:S03]  /*15370*/  SEL R8, R8, R10, !P1 ;  /* 0x0000000a08087207 */ /* 0x000fc60004800000 */
[----:B------:R-:W-:-:S04]  /*15380*/  IMAD.WIDE R12, R5, 0x4, R204 ;  /* 0x00000004050c7825 */ /* 0x000fc800078e02cc */
[----:B------:R-:W-:Y:S01]  /*15390*/  IMAD.WIDE R10, R8, 0x4, R204 ;  /* 0x00000004080a7825 */ /* 0x000fe200078e02cc */
[----:B------:R-:W2:Y:S04]  /*153a0*/  LDG.E R7, desc[UR6][R12.64] ;  /* 0x000000060c077981 */ /* 0x000ea8000c1e1900 */
[----:B------:R-:W2:Y:S01]  /*153b0*/  LDG.E R4, desc[UR6][R10.64] ;  /* 0x000000060a047981 */ /* 0x000ea2000c1e1900 */
[----:B------:R-:W-:-:S04]  /*153c0*/  IMAD.IADD R5, R5, 0x1, -R8 ;  /* 0x0000000105057824 */ /* 0x000fc800078e0a08 */
[----:B------:R-:W-:-:S04]  /*153d0*/  IMAD R6, R5, R6, -0x40 ;  /* 0xffffffc005067424 */ /* 0x000fc800078e0206 */
[----:B------:R-:W-:Y:S01]  /*153e0*/  IMAD.WIDE.U32 R8, R6, UR8, RZ ;  /* 0x0000000806087c25 */ /* 0x000fe2000f8e00ff */
[----:B------:R-:W-:-:S05]  /*153f0*/  SHF.R.S32.HI R5, RZ, 0x1f, R6 ;  /* 0x0000001fff057819 */ /* 0x000fca0000011406 */
[----:B------:R-:W-:-:S04]  /*15400*/  IMAD R5, R5, UR8, RZ ;  /* 0x0000000805057c24 */ /* 0x000fc8000f8e02ff */
[----:B------:R-:W-:Y:S01]  /*15410*/  IMAD R5, R6, UR9, R5 ;  /* 0x0000000906057c24 */ /* 0x000fe2000f8e0205 */
[----:B------:R-:W-:-:S03]  /*15420*/  ULDC.64 UR8, c[0x0][0x230] ;  /* 0x00008c0000087ab9 */ /* 0x000fc60000000a00 */
[----:B------:R-:W-:Y:S01]  /*15430*/  IMAD.IADD R9, R9, 0x1, R5 ;  /* 0x0000000109097824 */ /* 0x000fe200078e0205 */
[----:B--2---:R-:W-:-:S04]  /*15440*/  IADD3 R4, -R7, R4, RZ ;  /* 0x0000000407047210 */ /* 0x004fc80007ffe1ff */
[----:B------:R-:W-:Y:S01]  /*15450*/  SHF.R.S32.HI R7, RZ, 0x1f, R4 ;  /* 0x0000001fff077819 */ /* 0x000fe20000011404 */
[----:B------:R-:W-:-:S04]  /*15460*/  IMAD.WIDE.U32 R8, R4, UR8, R8 ;  /* 0x0000000804087c25 */ /* 0x000fc8000f8e0008 */
[----:B------:R-:W-:Y:S02]  /*15470*/  IMAD R7, R7, UR8, RZ ;  /* 0x0000000807077c24 */ /* 0x000fe4000f8e02ff */
[----:B------:R-:W-:Y:S02]  /*15480*/  IMAD.MOV.U32 R5, RZ, RZ, R8 ;  /* 0x000000ffff057224 */ /* 0x000fe400078e0008 */
[----:B------:R-:W-:-:S05]  /*15490*/  IMAD R7, R4, UR9, R7 ;  /* 0x0000000904077c24 */ /* 0x000fca000f8e0207 */
[----:B------:R-:W-:Y:S01]  /*154a0*/  IADD3 R4, R9, R7, RZ ;  /* 0x0000000709047210 */ /* 0x000fe20007ffe0ff */
[----:B------:R-:W-:Y:S06]  /*154b0*/  BRA `(.L_x_1072) ;  /* 0x00000000000c7947 */ /* 0x000fec0003800000 */
.L_x_1071:
[----:B------:R-:W1:Y:S02]  /*154c0*/  LDC R5, c[0x0][0x248] ;  /* 0x00009200ff057b82 */ /* 0x000e640000000800 */
[----:B-1----:R-:W-:-:S04]  /*154d0*/  LEA R5, -R5, RZ, 0x6 ;  /* 0x000000ff05057211 */ /* 0x002fc800078e31ff */
[----:B------:R-:W-:-:S07]  /*154e0*/  SHF.R.S32.HI R4, RZ, 0x1f, R5 ;  /* 0x0000001fff047819 */ /* 0x000fce0000011405 */
.L_x_1072:
[C---:B------:R-:W-:Y:S02]  /*154f0*/  LOP3.LUT P2, RZ, R44.reuse, 0x2, RZ, 0xc0, !PT ;  /* 0x000000022cff7812 */ /* 0x040fe4000784c0ff */
[C---:B------:R-:W-:Y:S02]  /*15500*/  LOP3.LUT P1, RZ, R44.reuse, 0x4, RZ, 0xc0, !PT ;  /* 0x000000042cff7812 */ /* 0x040fe4000782c0ff */
[C---:B------:R-:W-:Y:S02]  /*15510*/  LEA R8, P5, R5.reuse, R206, 0x1 ;  /* 0x000000ce05087211 */ /* 0x040fe400078a08ff */
[----:B------:R-:W-:Y:S02]  /*15520*/  LOP3.LUT P6, RZ, R44, 0x1, RZ, 0xc0, !PT ;  /* 0x000000012cff7812 */ /* 0x000fe400078cc0ff */
[----:B------:R-:W-:-:S05]  /*15530*/  LEA.HI.X R9, R5, R209, R4, 0x1, P5 ;  /* 0x000000d105097211 */ /* 0x000fca00028f0c04 */
[----:B------:R-:W-:-:S04]  /*15540*/  @P2 IADD3 R6, P0, R5, R150, RZ ;  /* 0x0000009605062210 */ /* 0x000fc80007f1e0ff */
[----:B------:R-:W-:Y:S01]  /*15550*/  @P2 LEA R50, P5, R6, UR10, 0x1 ;  /* 0x0000000a06322c11 */ /* 0x000fe2000f8a08ff */
[----:B------:R-:W-:Y:S01]  /*15560*/  @P2 IMAD.X R11, R4, 0x1, R149, P0 ;  /* 0x00000001040b2824 */ /* 0x000fe200000e0695 */
[----:B------:R-:W-:Y:S01]  /*15570*/  @P1 IADD3 R7, P0, R5, R150, RZ ;  /* 0x0000009605071210 */ /* 0x000fe20007f1e0ff */
[----:B------:R-:W-:Y:S01]  /*15580*/  @!PT LDS RZ, [RZ] ;  /* 0x00000000fffff984 */ /* 0x000fe20000000800 */
[----:B------:R-:W-:Y:S01]  /*15590*/  @!PT LDS RZ, [RZ] ;  /* 0x00000000fffff984 */ /* 0x000fe20000000800 */
[----:B------:R-:W-:Y:S01]  /*155a0*/  @!PT LDS RZ, [RZ] ;  /* 0x00000000fffff984 */ /* 0x000fe20000000800 */
[----:B------:R1:W-:Y:S03]  /*155b0*/  @P6 LDGSTS.E.BYPASS.LTC128B.128 [R203+0x6000], desc[UR6][R8.64] ;  /* 0x0600000008cb6fae */ /* 0x0003e6000b901d46 */
[----:B------:R-:W-:Y:S01]  /*155c0*/  @P2 LEA.HI.X R51, R6, UR11, R11, 0x1, P5 ;  /* 0x0000000b06332c11 */ /* 0x000fe2000a8f0c0b */
[----:B------:R-:W-:Y:S01]  /*155d0*/  @P1 IMAD.X R6, R4, 0x1, R149, P0 ;  /* 0x0000000104061824 */ /* 0x000fe200000e0695 */
[----:B------:R-:W-:Y:S01]  /*155e0*/  @P1 LEA R12, P0, R7, UR10, 0x1 ;  /* 0x0000000a070c1c11 */ /* 0x000fe2000f8008ff */
[----:B------:R1:W-:Y:S01]  /*155f0*/  @!P6 STS.128 [R203+0x6000], RZ ;  /* 0x006000ffcb00e388 */ /* 0x0003e20000000c00 */
[----:B------:R-:W-:-:S02]  /*15600*/  IADD3 R5, P5, R200, R5, RZ ;  /* 0x00000005c8057210 */ /* 0x000fc40007fbe0ff */
[----:B------:R-:W-:Y:S01]  /*15610*/  @P1 LEA.HI.X R13, R7, UR11, R6, 0x1, P0 ;  /* 0x0000000b070d1c11 */ /* 0x000fe200080f0c06 */
[----:B------:R-:W-:Y:S01]  /*15620*/  @!PT LDS RZ, [RZ] ;  /* 0x00000000fffff984 */ /* 0x000fe20000000800 */
[----:B------:R-:W-:Y:S01]  /*15630*/  @!PT LDS RZ, [RZ] ;  /* 0x00000000fffff984 */ /* 0x000fe20000000800 */
[----:B------:R-:W-:Y:S01]  /*15640*/  @!PT LDS RZ, [RZ] ;  /* 0x00000000fffff984 */ /* 0x000fe20000000800 */
[----:B------:R1:W-:Y:S01]  /*15650*/  @P2 LDGSTS.E.BYPASS.LTC128B.128 [R203+0x8000], desc[UR6][R50.64+0x80] ;  /* 0x0800008032cb2fae */ /* 0x0003e2000b901d46 */
[----:B------:R-:W-:Y:S01]  /*15660*/  @P2 IADD3 R11, P0, R5, R150, RZ ;  /* 0x00000096050b2210 */ /* 0x000fe20007f1e0ff */
[----:B------:R-:W-:Y:S01]  /*15670*/  IMAD.X R148, R199, 0x1, R4, P5 ;  /* 0x00000001c7947824 */ /* 0x000fe200028e0604 */
[C---:B------:R-:W-:Y:S01]  /*15680*/  @P6 LEA R48, P5, R5.reuse, R206, 0x1 ;  /* 0x000000ce05306211 */ /* 0x040fe200078a08ff */
[----:B------:R1:W-:Y:S02]  /*15690*/  @!P2 STS.128 [R203+0x8000], RZ ;  /* 0x008000ffcb00a388 */ /* 0x0003e40000000c00 */
[----:B------:R-:W-:Y:S01]  /*156a0*/  @P2 IMAD.X R4, R148, 0x1, R149, P0 ;  /* 0x0000000194042824 */ /* 0x000fe200000e0695 */
[----:B------:R-:W-:Y:S01]  /*156b0*/  @P6 LEA.HI.X R49, R5, R209, R148, 0x1, P5 ;  /* 0x000000d105316211 */ /* 0x000fe200028f0c94 */
[----:B------:R-:W-:Y:S01]  /*156c0*/  @!PT LDS RZ, [RZ] ;  /* 0x00000000fffff984 */ /* 0x000fe20000000800 */
[----:B------:R-:W-:Y:S01]  /*156d0*/  @!PT LDS RZ, [RZ] ;  /* 0x00000000fffff984 */ /* 0x000fe20000000800 */
[----:B------:R-:W-:Y:S01]  /*156e0*/  @!PT LDS RZ, [RZ] ;  /* 0x00000000fffff984 */ /* 0x000fe20000000800 */
[----:B------:R1:W-:Y:S01]  /*156f0*/  @P1 LDGSTS.E.BYPASS.LTC128B.128 [R203+0xa000], desc[UR6][R12.64+0x100] ;  /* 0x0a0001000ccb1fae */ /* 0x0003e2000b901d46 */
[----:B------:R-:W-:-:S02]  /*15700*/  @P2 LEA R14, P5, R11, UR10, 0x1 ;  /* 0x0000000a0b0e2c11 */ /* 0x000fc4000f8a08ff */
[-C--:B------:R-:W-:Y:S01]  /*15710*/  @P1 IADD3 R7, P0, R5, R150.reuse, RZ ;  /* 0x0000009605071210 */ /* 0x080fe20007f1e0ff */
[----:B------:R1:W-:Y:S01]  /*15720*/  @!P1 STS.128 [R203+0xa000], RZ ;  /* 0x00a000ffcb009388 */ /* 0x0003e20000000c00 */
[----:B------:R-:W-:Y:S02]  /*15730*/  @P2 LEA.HI.X R15, R11, UR11, R4, 0x1, P5 ;  /* 0x0000000b0b0f2c11 */ /* 0x000fe4000a8f0c04 */
[----:B------:R-:W-:Y:S01]  /*15740*/  IADD3 R5, P5, R200, R5, RZ ;  /* 0x00000005c8057210 */ /* 0x000fe20007fbe0ff */
[----:B------:R-:W-:Y:S01]  /*15750*/  @P1 IMAD.X R4, R148, 0x1, R149, P0 ;  /* 0x0000000194041824 */ /* 0x000fe200000e0695 */
[----:B------:R-:W-:Y:S01]  /*15760*/  @P1 LEA R10, P0, R7, UR10, 0x1 ;  /* 0x0000000a070a1c11 */ /* 0x000fe2000f8008ff */
[----:B------:R-:W-:Y:S01]  /*15770*/  @!PT LDS RZ, [RZ] ;  /* 0x00000000fffff984 */ /* 0x000fe20000000800 */
[----:B------:R-:W-:Y:S01]  /*15780*/  @!PT LDS RZ, [RZ] ;  /* 0x00000000fffff984 */ /* 0x000fe20000000800 */
[----:B------:R-:W-:Y:S01]  /*15790*/  @!PT LDS RZ, [RZ] ;  /* 0x00000000fffff984 */ /* 0x000fe20000000800 */
[----:B------:R1:W-:Y:S02]  /*157a0*/  @P6 LDGSTS.E.BYPASS.LTC128B.128 [R203+0x6800], desc[UR6][R48.64] ;  /* 0x0680000030cb6fae */ /* 0x0003e4000b901d46 */
[----:B------:R-:W-:Y:S01]  /*157b0*/  IMAD.X R148, R199, 0x1, R148, P5 ;  /* 0x00000001c7947824 */ /* 0x000fe200028e0694 */
[----:B------:R-:W-:Y:S01]  /*157c0*/  @P1 LEA.HI.X R11, R7, UR11, R4, 0x1, P0 ;  /* 0x0000000b070b1c11 */ /* 0x000fe200080f0c04 */
[----:B------:R1:W-:Y:S01]  /*157d0*/  @!P6 STS.128 [R203+0x6800], RZ ;  /* 0x006800ffcb00e388 */ /* 0x0003e20000000c00 */
[----:B------:R-:W-:-:S02]  /*157e0*/  @P2 IADD3 R7, P0, R5, R150, RZ ;  /* 0x0000009605072210 */ /* 0x000fc40007f1e0ff */
[C---:B------:R-:W-:Y:S01]  /*157f0*/  @P6 LEA R54, P5, R5.reuse, R206, 0x1 ;  /* 0x000000ce05366211 */ /* 0x040fe200078a08ff */
[----:B------:R-:W-:Y:S01]  /*15800*/  @!PT LDS RZ, [RZ] ;  /* 0x00000000fffff984 */ /* 0x000fe20000000800 */
[----:B------:R-:W-:Y:S01]  /*15810*/  @!PT LDS RZ, [RZ] ;  /* 0x00000000fffff984 */ /* 0x000fe20000000800 */
[----:B------:R-:W-:Y:S01]  /*15820*/  @!PT LDS RZ, [RZ] ;  /* 0x00000000fffff984 */ /* 0x000fe20000000800 */
[----:B------:R1:W-:Y:S02]  /*15830*/  @P2 LDGSTS.E.BYPASS.LTC128B.128 [R203+0x8800], desc[UR6][R14.64+0x80] ;  /* 0x088000800ecb2fae */ /* 0x0003e4000b901d46 */
[----:B------:R-:W-:Y:S01]  /*15840*/  @P2 IMAD.X R6, R148, 0x1, R149, P0 ;  /* 0x0000000194062824 */ /* 0x000fe200000e0695 */
[----:B------:R-:W-:Y:S01]  /*15850*/  @P6 LEA.HI.X R55, R5, R209, R148, 0x1, P5 ;  /* 0x000000d105376211 */ /* 0x000fe200028f0c94 */
[----:B------:R1:W-:Y:S01]  /*15860*/  @!P2 STS.128 [R203+0x8800], RZ ;  /* 0x008800ffcb00a388 */ /* 0x0003e20000000c00 */
[----:B------:R-:W-:Y:S02]  /*15870*/  @P2 LEA R52, P5, R7, UR10, 0x1 ;  /* 0x0000000a07342c11 */ /* 0x000fe4000f8a08ff */
[----:B------:R-:W-:Y:S01]  /*15880*/  @P1 IADD3 R4, P0, R5, R150, RZ ;  /* 0x0000009605041210 */ /* 0x000fe20007f1e0ff */
[----:B------:R-:W-:Y:S01]  /*15890*/  @!PT LDS RZ, [RZ] ;  /* 0x00000000fffff984 */ /* 0x000fe20000000800 */
[----:B------:R-:W-:Y:S01]  /*158a0*/  @!PT LDS RZ, [RZ] ;  /* 0x00000000fffff984 */ /* 0x000fe20000000800 */
[----:B------:R-:W-:Y:S01]  /*158b0*/  @!PT LDS RZ, [RZ] ;  /* 0x00000000fffff984 */ /* 0x000fe20000000800 */
[----:B------:R1:W-:Y:S01]  /*158c0*/  @P1 LDGSTS.E.BYPASS.LTC128B.128 [R203+0xa800], desc[UR6][R10.64+0x100] ;  /* 0x0a8001000acb1fae */ /* 0x0003e2000b901d46 */
[----:B------:R-:W-:-:S02]  /*158d0*/  @P2 LEA.HI.X R53, R7, UR11, R6, 0x1, P5 ;  /* 0x0000000b07352c11 */ /* 0x000fc4000a8f0c06 */
[----:B------:R-:W-:Y:S01]  /*158e0*/  IADD3 R5, P5, R200, R5, RZ ;  /* 0x00000005c8057210 */ /* 0x000fe20007fbe0ff */
[----:B------:R-:W-:Y:S01]  /*158f0*/  @P1 IMAD.X R7, R148, 0x1, R149, P0 ;  /* 0x0000000194071824 */ /* 0x000fe200000e0695 */
[C---:B------:R-:W-:Y:S01]  /*15900*/  @P1 LEA R56, P0, R4.reuse, UR10, 0x1 ;  /* 0x0000000a04381c11 */ /* 0x040fe2000f8008ff */
[----:B------:R1:W-:Y:S02]  /*15910*/  @!P1 STS.128 [R203+0xa800], RZ ;  /* 0x00a800ffcb009388 */ /* 0x0003e40000000c00 */
[----:B------:R-:W-:Y:S01]  /*15920*/  IMAD.X R148, R199, 0x1, R148, P5 ;  /* 0x00000001c7947824 */ /* 0x000fe200028e0694 */
[----:B------:R-:W-:Y:S01]  /*15930*/  @P1 LEA.HI.X R57, R4, UR11, R7, 0x1, P0 ;  /* 0x0000000b04391c11 */ /* 0x000fe200080f0c07 */
[----:B------:R-:W-:Y:S01]  /*15940*/  @!PT LDS RZ, [RZ] ;  /* 0x00000000fffff984 */ /* 0x000fe20000000800 */
[----:B------:R-:W-:Y:S01]  /*15950*/  @!PT LDS RZ, [RZ] ;  /* 0x00000000fffff984 */ /* 0x000fe20000000800 */
[----:B------:R-:W-:Y:S01]  /*15960*/  @!PT LDS RZ, [RZ] ;  /* 0x00000000fffff984 */ /* 0x000fe20000000800 */
[----:B------:R1:W-:Y:S01]  /*15970*/  @P6 LDGSTS.E.BYPASS.LTC128B.128 [R203+0x7000], desc[UR6][R54.64] ;  /* 0x0700000036cb6fae */ /* 0x0003e2000b901d46 */
[C---:B------:R-:W-:Y:S01]  /*15980*/  @P6 LEA R58, P0, R5.reuse, R206, 0x1 ;  /* 0x000000ce053a6211 */ /* 0x040fe200078008ff */
[----:B------:R-:W-:Y:S01]  /*15990*/  IMAD.MOV.U32 R206, RZ, RZ, R8 ;  /* 0x000000ffffce7224 */ /* 0x000fe200078e0008 */
[CC--:B------:R-:W-:Y:S01]  /*159a0*/  @P2 IADD3 R4, P5, R5.reuse, R150.reuse, RZ ;  /* 0x0000009605042210 */ /* 0x0c0fe20007fbe0ff */
[----:B------:R1:W-:Y:S01]  /*159b0*/  @!P6 STS.128 [R203+0x7000], RZ ;  /* 0x007000ffcb00e388 */ /* 0x0003e20000000c00 */
[C---:B------:R-:W-:Y:S01]  /*159c0*/  @P6 LEA.HI.X R59, R5.reuse, R209, R148, 0x1, P0 ;  /* 0x000000d1053b6211 */ /* 0x040fe200000f0c94 */
[----:B------:R-:W-:Y:S01]  /*159d0*/  IMAD.MOV.U32 R209, RZ, RZ, R9 ;  /* 0x000000ffffd17224 */ /* 0x000fe200078e0009 */
[----:B------:R-:W-:Y:S01]  /*159e0*/  @P1 IADD3 R5, P0, R5, R150, RZ ;  /* 0x0000009605051210 */ /* 0x000fe20007f1e0ff */
[--C-:B------:R-:W-:Y:S01]  /*159f0*/  @P2 IMAD.X R7, R148, 0x1, R149.reuse, P5 ;  /* 0x0000000194072824 */ /* 0x100fe200028e0695 */
[----:B------:R-:W-:Y:S01]  /*15a00*/  @P2 LEA R6, P5, R4, UR10, 0x1 ;  /* 0x0000000a04062c11 */ /* 0x000fe2000f8a08ff */
[----:B------:R-:W-:Y:S01]  /*15a10*/  @!PT LDS RZ, [RZ] ;  /* 0x00000000fffff984 */ /* 0x000fe20000000800 */
[----:B------:R-:W-:Y:S01]  /*15a20*/  @!PT LDS RZ, [RZ] ;  /* 0x00000000fffff984 */ /* 0x000fe20000000800 */
[----:B------:R-:W-:Y:S01]  /*15a30*/  @!PT LDS RZ, [RZ] ;  /* 0x00000000fffff984 */ /* 0x000fe20000000800 */
[----:B------:R1:W-:Y:S02]  /*15a40*/  @P2 LDGSTS.E.BYPASS.LTC128B.128 [R203+0x9000], desc[UR6][R52.64+0x80] ;  /* 0x0900008034cb2fae */ /* 0x0003e4000b901d46 */
[----:B------:R-:W-:Y:S01]  /*15a50*/  @P1 IMAD.X R148, R148, 0x1, R149, P0 ;  /* 0x0000000194941824 */ /* 0x000fe200000e0695 */
[----:B------:R-:W-:Y:S01]  /*15a60*/  @P2 LEA.HI.X R7, R4, UR11, R7, 0x1, P5 ;  /* 0x0000000b04072c11 */ /* 0x000fe2000a8f0c07 */
[----:B------:R1:W-:Y:S01]  /*15a70*/  @!P2 STS.128 [R203+0x9000], RZ ;  /* 0x009000ffcb00a388 */ /* 0x0003e20000000c00 */
[----:B------:R-:W-:-:S03]  /*15a80*/  @P1 LEA R4, P0, R5, UR10, 0x1 ;  /* 0x0000000a05041c11 */ /* 0x000fc6000f8008ff */
[----:B------:R-:W-:Y:S01]  /*15a90*/  @!PT LDS RZ, [RZ] ;  /* 0x00000000fffff984 */ /* 0x000fe20000000800 */
[----:B------:R-:W-:Y:S01]  /*15aa0*/  @!PT LDS RZ, [RZ] ;  /* 0x00000000fffff984 */ /* 0x000fe20000000800 */
[----:B------:R-:W-:Y:S01]  /*15ab0*/  @!PT LDS RZ, [RZ] ;  /* 0x00000000fffff984 */ /* 0x000fe20000000800 */
[----:B------:R1:W-:Y:S01]  /*15ac0*/  @P1 LDGSTS.E.BYPASS.LTC128B.128 [R203+0xb000], desc[UR6][R56.64+0x100] ;  /* 0x0b00010038cb1fae */ /* 0x0003e2000b901d46 */
[----:B------:R-:W-:-:S03]  /*15ad0*/  @P1 LEA.HI.X R5, R5, UR11, R148, 0x1, P0 ;  /* 0x0000000b05051c11 */ /* 0x000fc600080f0c94 */
[----:B------:R1:W-:Y:S04]  /*15ae0*/  @!P1 STS.128 [R203+0xb000], RZ ;  /* 0x00b000ffcb009388 */ /* 0x0003e80000000c00 */
        /* <DEDUP_REMOVED lines=15> */
[----:B------:R-:W0:Y:S02]  /*15be0*/  LDGDEPBAR ;  /* 0x00000000000079af */ /* 0x000e240000000000 */
.L_x_1070:
[----:B-1----:R-:W-:Y:S01]  /*15bf0*/  IMAD.IADD R53, R3, 0x1, R84 ;  /* 0x0000000103357824 */ /* 0x002fe200078e0254 */
[----:B------:R-:W-:Y:S01]  /*15c00*/  ULDC UR5, c[0x0][0x2ec] ;  /* 0x0000bb0000057ab9 */ /* 0x000fe20000000800 */
[----:B------:R-:W-:Y:S02]  /*15c10*/  LEA R192, R46, UR4, 0x1 ;  /* 0x000000042ec07c11 */ /* 0x000fe4000f8e08ff */
[C---:B------:R-:W-:Y:S02]  /*15c20*/  VIADD R3, R53.reuse, 0x1 ;  /* 0x0000000135037836 */ /* 0x040fe40000000000 */
[C---:B------:R-:W-:Y:S01]  /*15c30*/  VIADD R5, R53.reuse, 0x8 ;  /* 0x0000000835057836 */ /* 0x040fe20000000000 */
[----:B------:R-:W-:Y:S01]  /*15c40*/  LDSM.16.MT88.4 R68, [R192+0xe000] ;  /* 0x00e00000c044783b */ /* 0x000fe20000004200 */
[----:B------:R-:W-:Y:S01]  /*15c50*/  VIADD R7, R53, 0x10 ;  /* 0x0000001035077836 */ /* 0x000fe20000000000 */
[----:B------:R-:W-:Y:S01]  /*15c60*/  ISETP.GE.AND P6, PT, R3, R0, PT ;  /* 0x000000000300720c */ /* 0x000fe20003fc6270 */
[----:B------:R-:W-:Y:S01]  /*15c70*/  VIADD R9, R53, 0x20 ;  /* 0x0000002035097836 */ /* 0x000fe20000000000 */
[----:B------:R-:W-:Y:S01]  /*15c80*/  ISETP.GE.AND P1, PT, R3, R2, PT ;  /* 0x000000020300720c */ /* 0x000fe20003f26270 */
[----:B------:R-:W-:Y:S01]  /*15c90*/  VIADD R3, R53, 0x9 ;  /* 0x0000000935037836 */ /* 0x000fe20000000000 */
[----:B------:R-:W-:Y:S01]  /*15ca0*/  ISETP.GE.AND P0, PT, R5, R0, PT ;  /* 0x000000000500720c */ /* 0x000fe20003f06270 */
[--C-:B------:R-:W-:Y:S01]  /*15cb0*/  IMAD R190, R47, 0x2, R192.reuse ;  /* 0x000000022fbe7824 */ /* 0x100fe200078e02c0 */
[----:B------:R-:W-:Y:S01]  /*15cc0*/  ISETP.GE.AND P2, PT, R5, R2, PT ;  /* 0x000000020500720c */ /* 0x000fe20003f46270 */
[C---:B------:R-:W-:Y:S01]  /*15cd0*/  IMAD R189, R45.reuse, 0x2, R192 ;  /* 0x000000022dbd7824 */ /* 0x040fe200078e02c0 */
        /* <DEDUP_REMOVED lines=21> */
[----:B------:R-:W-:Y:S01]  /*15e30*/  ISETP.GE.AND P5, PT, R7, R2, PT ;  /* 0x000000020700720c */ /* 0x000fe20003fa6270 */
[----:B------:R-:W-:Y:S01]  /*15e40*/  VIADD R7, R53, 0x18 ;  /* 0x0000001835077836 */ /* 0x000fe20000000000 */
[----:B------:R-:W-:Y:S01]  /*15e50*/  FSEL R35, R35, -INF , !P2 ;  /* 0xff80000023237808 */ /* 0x000fe20005000000 */
[----:B------:R-:W-:Y:S01]  /*15e60*/  LDSM.16.MT88.4 R112, [R189+0x10000] ;  /* 0x01000000bd70783b */ /* 0x000fe20000004200 */
[----:B------:R-:W-:Y:S02]  /*15e70*/  FSEL R43, R43, -INF , !P1 ;  /* 0xff8000002b2b7808 */ /* 0x000fe40004800000 */
[C---:B------:R-:W-:Y:S01]  /*15e80*/  ISETP.GE.AND P1, PT, R3.reuse, R0, PT ;  /* 0x000000000300720c */ /* 0x040fe20003f26270 */
[----:B------:R-:W-:Y:S01]  /*15e90*/  LDSM.16.MT88.4 R144, [R188+0x10000] ;  /* 0x01000000bc90783b */ /* 0x000fe20000004200 */
[----:B------:R-:W-:-:S02]  /*15ea0*/  ISETP.GE.AND P2, PT, R3, R2, PT ;  /* 0x000000020300720c */ /* 0x000fc40003f46270 */
[----:B------:R-:W-:Y:S01]  /*15eb0*/  FSEL R3, R40, -INF , !P6 ;  /* 0xff80000028037808 */ /* 0x000fe20007000000 */
[----:B------:R-:W-:Y:S01]  /*15ec0*/  LDSM.16.MT88.4 R140, [R192+0xc800] ;  /* 0x00c80000c08c783b */ /* 0x000fe20000004200 */
[----:B------:R-:W-:Y:S02]  /*15ed0*/  FSEL R13, R34, -INF , !P5 ;  /* 0xff800000220d7808 */ /* 0x000fe40006800000 */
[----:B------:R-:W-:Y:S02]  /*15ee0*/  FSEL R33, R33, -INF , !P0 ;  /* 0xff80000021217808 */ /* 0x000fe40004000000 */
[C---:B------:R-:W-:Y:S02]  /*15ef0*/  ISETP.GE.AND P5, PT, R7.reuse, R0, PT ;  /* 0x000000000700720c */ /* 0x040fe40003fa6270 */
[----:B------:R-:W-:Y:S01]  /*15f00*/  ISETP.GE.AND P0, PT, R7, R2, PT ;  /* 0x000000020700720c */ /* 0x000fe20003f06270 */
[----:B------:R-:W-:Y:S01]  /*15f10*/  VIADD R7, R53, 0x21 ;  /* 0x0000002135077836 */ /* 0x000fe20000000000 */
[----:B------:R-:W-:-:S02]  /*15f20*/  FMNMX.FTZ R4, R3, R41, !PT ;  /* 0x0000002903047209 */ /* 0x000fc40007810000 */
[----:B------:R-:W-:Y:S02]  /*15f30*/  FSEL R29, R29, -INF , !P1 ;  /* 0xff8000001d1d7808 */ /* 0x000fe40004800000 */
[----:B------:R-:W-:Y:S02]  /*15f40*/  FMNMX.FTZ R4, R5, R4, !PT ;  /* 0x0000000405047209 */ /* 0x000fe40007810000 */
[----:B------:R-:W-:Y:S02]  /*15f50*/  FSEL R15, R28, -INF , !P5 ;  /* 0xff8000001c0f7808 */ /* 0x000fe40006800000 */
[----:B------:R-:W-:Y:S02]  /*15f60*/  FSEL R11, R30, -INF , !P0 ;  /* 0xff8000001e0b7808 */ /* 0x000fe40004000000 */
[C---:B------:R-:W-:Y:S02]  /*15f70*/  ISETP.GE.AND P6, PT, R7.reuse, R0, PT ;  /* 0x000000000700720c */ /* 0x040fe40003fc6270 */
[----:B------:R-:W-:Y:S01]  /*15f80*/  ISETP.GE.AND P1, PT, R7, R2, PT ;  /* 0x000000020700720c */ /* 0x000fe20003f26270 */
[----:B------:R-:W-:Y:S01]  /*15f90*/  VIADD R7, R53, 0x28 ;  /* 0x0000002835077836 */ /* 0x000fe20000000000 */
[----:B------:R-:W-:-:S02]  /*15fa0*/  ISETP.GE.AND P5, PT, R9, R0, PT ;  /* 0x000000000900720c */ /* 0x000fc40003fa6270 */
[----:B------:R-:W-:Y:S02]  /*15fb0*/  ISETP.GE.AND P0, PT, R9, R2, PT ;  /* 0x000000020900720c */ /* 0x000fe40003f06270 */
[----:B------:R-:W-:Y:S01]  /*15fc0*/  FSEL R9, R31, -INF , !P2 ;  /* 0xff8000001f097808 */ /* 0x000fe20005000000 */
[----:B------:R-:W-:Y:S01]  /*15fd0*/  VIADD R31, R53, 0x29 ;  /* 0x00000029351f7836 */ /* 0x000fe20000000000 */
[----:B------:R-:W-:Y:S02]  /*15fe0*/  FMNMX.FTZ R4, R37, R4, !PT ;  /* 0x0000000425047209 */ /* 0x000fe40007810000 */
[----:B------:R-:W-:Y:S02]  /*15ff0*/  ISETP.GE.AND P2, PT, R53, R2, PT ;  /* 0x000000023500720c */ /* 0x000fe40003f46270 */
[----:B------:R-:W-:Y:S02]  /*16000*/  FSEL R229, R24, -INF , !P5 ;  /* 0xff80000018e57808 */ /* 0x000fe40006800000 */
[----:B------:R-:W-:-:S02]  /*16010*/  FSEL R225, R26, -INF , !P0 ;  /* 0xff8000001ae17808 */ /* 0x000fc40004000000 */
[C---:B------:R-:W-:Y:S02]  /*16020*/  ISETP.GE.AND P5, PT, R7.reuse, R0, PT ;  /* 0x000000000700720c */ /* 0x040fe40003fa6270 */
[----:B------:R-:W-:Y:S02]  /*16030*/  ISETP.GE.AND P0, PT, R7, R2, PT ;  /* 0x000000020700720c */ /* 0x000fe40003f06270 */
[----:B------:R-:W-:Y:S02]  /*16040*/  FMNMX.FTZ R4, R81, R4, !PT ;  /* 0x0000000451047209 */ /* 0x000fe40007810000 */
[----:B------:R-:W-:Y:S02]  /*16050*/  FSEL R7, R42, -INF , !P2 ;  /* 0xff8000002a077808 */ /* 0x000fe40005000000 */
[----:B------:R-:W-:Y:S02]  /*16060*/  FMNMX.FTZ R6, R33, R4, !PT ;  /* 0x0000000421067209 */ /* 0x000fe40007810000 */
[----:B------:R-:W-:-:S02]  /*16070*/  FMNMX.FTZ R4, R7, R43, !PT ;  /* 0x0000002b07047209 */ /* 0x000fc40007810000 */
[----:B------:R-:W-:Y:S02]  /*16080*/  FMNMX.FTZ R6, R15, R6, !PT ;  /* 0x000000060f067209 */ /* 0x000fe40007810000 */
[----:B------:R-:W-:Y:S02]  /*16090*/  FMNMX.FTZ R4, R51, R4, !PT ;  /* 0x0000000433047209 */ /* 0x000fe40007810000 */
[----:B------:R-:W-:Y:S02]  /*160a0*/  FMNMX.FTZ R6, R29, R6, !PT ;  /* 0x000000061d067209 */ /* 0x000fe40007810000 */
[----:B------:R-:W-:Y:S02]  /*160b0*/  FMNMX.FTZ R4, R49, R4, !PT ;  /* 0x0000000431047209 */ /* 0x000fe40007810000 */
[----:B------:R-:W-:Y:S01]  /*160c0*/  FSEL R163, R25, -INF , !P6 ;  /* 0xff80000019a37808 */ /* 0x000fe20007000000 */
[----:B------:R-:W-:Y:S01]  /*160d0*/  VIADD R25, R53, 0x38 ;  /* 0x0000003835197836 */ /* 0x000fe20000000000 */
[----:B------:R-:W-:-:S02]  /*160e0*/  FMNMX.FTZ R6, R229, R6, !PT ;  /* 0x00000006e5067209 */ /* 0x000fc40007810000 */
[----:B------:R-:W-:Y:S02]  /*160f0*/  FMNMX.FTZ R4, R13, R4, !PT ;  /* 0x000000040d047209 */ /* 0x000fe40007810000 */
[C---:B------:R-:W-:Y:S02]  /*16100*/  ISETP.GE.AND P6, PT, R31.reuse, R0, PT ;  /* 0x000000001f00720c */ /* 0x040fe40003fc6270 */
[----:B------:R-:W-:Y:S01]  /*16110*/  ISETP.GE.AND P2, PT, R31, R2, PT ;  /* 0x000000021f00720c */ /* 0x000fe20003f46270 */
[----:B------:R-:W-:Y:S01]  /*16120*/  VIADD R31, R53, 0x30 ;  /* 0x00000030351f7836 */ /* 0x000fe20000000000 */
[----:B------:R-:W-:Y:S02]  /*16130*/  FSEL R227, R20, -INF , !P5 ;  /* 0xff80000014e37808 */ /* 0x000fe40006800000 */
[----:B------:R-:W-:Y:S02]  /*16140*/  FMNMX.FTZ R6, R163, R6, !PT ;  /* 0x00000006a3067209 */ /* 0x000fe40007810000 */
[----:B------:R-:W-:-:S02]  /*16150*/  FMNMX.FTZ R4, R35, R4, !PT ;  /* 0x0000000423047209 */ /* 0x000fc40007810000 */
[----:B------:R-:W-:Y:S01]  /*16160*/  FSEL R169, R27, -INF , !P1 ;  /* 0xff8000001ba97808 */ /* 0x000fe20004800000 */
[----:B------:R-:W-:Y:S01]  /*16170*/  VIADD R27, R53, 0x31 ;  /* 0x00000031351b7836 */ /* 0x000fe20000000000 */
[----:B------:R-:W-:Y:S01]  /*16180*/  ISETP.GE.AND P1, PT, R31, R0, PT ;  /* 0x000000001f00720c */ /* 0x000fe20003f26270 */
[----:B------:R-:W-:Y:S01]  /*16190*/  VIADD R53, R53, 0x39 ;  /* 0x0000003935357836 */ /* 0x000fe20000000000 */
[----:B------:R-:W-:Y:S02]  /*161a0*/  FSEL R167, R21, -INF , !P6 ;  /* 0xff80000015a77808 */ /* 0x000fe40007000000 */
[----:B------:R-:W-:Y:S02]  /*161b0*/  FMNMX.FTZ R6, R227, R6, !PT ;  /* 0x00000006e3067209 */ /* 0x000fe40007810000 */
        /* <DEDUP_REMOVED lines=20> */
[----:B------:R-:W-:Y:S02]  /*16300*/  ISETP.GE.AND P1, PT, R27, R2, PT ;  /* 0x000000021b00720c */ /* 0x000fe40003f26270 */
[----:B------:R-:W-:Y:S01]  /*16310*/  FSEL R213, R18, -INF , !P0 ;  /* 0xff80000012d57808 */ /* 0x000fe20004000000 */
[----:B------:R-:W1:Y:S01]  /*16320*/  SHFL.BFLY PT, R17, R4, 0x2, 0x1f ;  /* 0x0c401f0004117f89 */ /* 0x000e6200000e0000 */
[----:B------:R-:W-:Y:S02]  /*16330*/  FMNMX.FTZ R8, R211, R8, !PT ;  /* 0x00000008d3087209 */ /* 0x000fe40007810000 */
[----:B------:R-:W-:Y:S02]  /*16340*/  ISETP.GE.AND P0, PT, R25, R2, PT ;  /* 0x000000021900720c */ /* 0x000fe40003f06270 */
[----:B------:R-:W-:Y:S01]  /*16350*/  FSEL R175, R19, -INF , !P1 ;  /* 0xff80000013af7808 */ /* 0x000fe20004800000 */
[----:B------:R-:W-:Y:S01]  /*16360*/  LDSM.16.MT88.4 R24, [R190+0xe800] ;  /* 0x00e80000be18783b */ /* 0x000fe20000004200 */
[----:B------:R-:W-:-:S02]  /*16370*/  FMNMX.FTZ R8, R213, R8, !PT ;  /* 0x00000008d5087209 */ /* 0x000fc40007810000 */
[----:B------:R-:W-:Y:S02]  /*16380*/  ISETP.GE.AND P1, PT, R53, R2, PT ;  /* 0x000000023500720c */ /* 0x000fe40003f26270 */
[----:B------:R-:W-:Y:S01]  /*16390*/  FSEL R173, R74, -INF , !P0 ;  /* 0xff8000004aad7808 */ /* 0x000fe20004000000 */
[----:B------:R-:W-:Y:S01]  /*163a0*/  LDSM.16.MT88.4 R52, [R189+0xc000] ;  /* 0x00c00000bd34783b */ /* 0x000fe20000004200 */
[----:B------:R-:W-:Y:S02]  /*163b0*/  FMNMX.FTZ R8, R175, R8, !PT ;  /* 0x00000008af087209 */ /* 0x000fe40007810000 */
[----:B------:R-:W-:Y:S02]  /*163c0*/  FSEL R171, R75, -INF , !P1 ;  /* 0xff8000004bab7808 */ /* 0x000fe40004800000 */
[----:B------:R-:W-:-:S04]  /*163d0*/  FMNMX.FTZ R8, R173, R8, !PT ;  /* 0x00000008ad087209 */ /* 0x000fc80007810000 */
[----:B------:R-:W-:Y:S02]  /*163e0*/  FMNMX.FTZ R21, R171, R8, !PT ;  /* 0x00000008ab157209 */ /* 0x000fe40007810000 */
[----:B-1----:R-:W-:-:S03]  /*163f0*/  FMNMX.FTZ R19, R4, R17, !PT ;  /* 0x0000001104137209 */ /* 0x002fc60007810000 */
[----:B------:R-:W1:Y:S04]  /*16400*/  SHFL.BFLY PT, R6, R21, 0x2, 0x1f ;  /* 0x0c401f0015067f89 */ /* 0x000e6800000e0000 */
[----:B------:R-:W2:Y:S01]  /*16410*/  SHFL.BFLY PT, R132, R19, 0x1, 0x1f ;  /* 0x0c201f0013847f89 */ /* 0x000ea200000e0000 */
[----:B-1----:R-:W-:-:S03]  /*16420*/  FMNMX.FTZ R17, R21, R6, !PT ;  /* 0x0000000615117209 */ /* 0x002fc60007810000 */
[----:B------:R-:W-:Y:S01]  /*16430*/  LDSM.16.MT88.4 R20, [R189+0xe800] ;  /* 0x00e80000bd14783b */ /* 0x000fe20000004200 */
[----:B--2---:R-:W-:-:S03]  /*16440*/  FMNMX.FTZ R132, R19, R132, !PT ;  /* 0x0000008413847209 */ /* 0x004fc60007810000 */
[----:B------:R-:W1:Y:S01]  /*16450*/  SHFL.BFLY PT, R4, R17, 0x1, 0x1f ;  /* 0x0c201f0011047f89 */ /* 0x000e6200000e0000 */
[C---:B------:R-:W-:Y:S01]  /*16460*/  FSETP.NEU.FTZ.AND P0, PT, R132.reuse, -INF , PT ;  /* 0xff8000008400780b */ /* 0x040fe20003f1d000 */
[----:B------:R-:W-:-:S05]  /*16470*/  FMUL.FTZ R174, R132, UR5 ;  /* 0x0000000584ae7c20 */ /* 0x000fca0008410000 */
[----:B------:R-:W-:-:S05]  /*16480*/  FSEL R174, R174, RZ, P0 ;  /* 0x000000ffaeae7208 */ /* 0x000fca0000000000 */
[--C-:B------:R-:W-:Y:S01]  /*16490*/  FFMA.FTZ R159, R3, UR5, -R174.reuse ;  /* 0x00000005039f7c23 */ /* 0x100fe200080108ae */
[--C-:B------:R-:W-:Y:S01]  /*164a0*/  FFMA.FTZ R157, R5, UR5, -R174.reuse ;  /* 0x00000005059d7c23 */ /* 0x100fe200080108ae */
[--C-:B------:R-:W-:Y:S01]  /*164b0*/  FFMA.FTZ R158, R41, UR5, -R174.reuse ;  /* 0x00000005299e7c23 */ /* 0x100fe200080108ae */
[--C-:B------:R-:W-:Y:S01]  /*164c0*/  FFMA.FTZ R154, R37, UR5, -R174.reuse ;  /* 0x00000005259a7c23 */ /* 0x100fe200080108ae */
[--C-:B------:R-:W-:Y:S01]  /*164d0*/  FFMA.FTZ R151, R15, UR5, -R174.reuse ;  /* 0x000000050f977c23 */ /* 0x100fe200080108ae */
[--C-:B------:R-:W-:Y:S01]  /*164e0*/  FFMA.FTZ R153, R81, UR5, -R174.reuse ;  /* 0x0000000551997c23 */ /* 0x100fe200080108ae */
[----:B------:R-:W-:Y:S01]  /*164f0*/  MUFU.EX2 R159, R159 ;  /* 0x0000009f009f7308 */ /* 0x000fe20000000800 */
[--C-:B------:R-:W-:Y:S01]  /*16500*/  FFMA.FTZ R150, R33, UR5, -R174.reuse ;  /* 0x0000000521967c23 */ /* 0x100fe200080108ae */
[--C-:B------:R-:W-:Y:S01]  /*16510*/  FFMA.FTZ R138, R29, UR5, -R174.reuse ;  /* 0x000000051d8a7c23 */ /* 0x100fe200080108ae */
[----:B------:R-:W-:Y:S01]  /*16520*/  LDSM.16.MT88.4 R36, [R192+0xc000] ;  /* 0x00c00000c024783b */ /* 0x000fe20000004200 */
[--C-:B------:R-:W-:Y:S01]  /*16530*/  FFMA.FTZ R162, R229, UR5, -R174.reuse ;  /* 0x00000005e5a27c23 */ /* 0x100fe200080108ae */
[----:B-1----:R-:W-:Y:S01]  /*16540*/  FMNMX.FTZ R3, R17, R4, !PT ;  /* 0x0000000411037209 */ /* 0x002fe20007810000 */
[--C-:B------:R-:W-:Y:S01]  /*16550*/  FFMA.FTZ R163, R163, UR5, -R174.reuse ;  /* 0x00000005a3a37c23 */ /* 0x100fe200080108ae */
[----:B------:R-:W-:Y:S01]  /*16560*/  LDSM.16.MT88.4 R16, [R188+0xe800] ;  /* 0x00e80000bc10783b */ /* 0x000fe20000004200 */
[----:B------:R-:W1:Y:S01]  /*16570*/  MUFU.EX2 R158, R158 ;  /* 0x0000009e009e7308 */ /* 0x000e620000000800 */
[C---:B------:R-:W-:Y:S01]  /*16580*/  FSETP.NEU.FTZ.AND P0, PT, R3.reuse, -INF , PT ;  /* 0xff8000000300780b */ /* 0x040fe20003f1d000 */
[----:B------:R-:W-:Y:S01]  /*16590*/  FMUL.FTZ R170, R3, UR5 ;  /* 0x0000000503aa7c20 */ /* 0x000fe20008410000 */
[----:B------:R-:W-:Y:S01]  /*165a0*/  LDSM.16.MT88.4 R28, [R188+0xc800] ;  /* 0x00c80000bc1c783b */ /* 0x000fe20000004200 */
[--C-:B------:R-:W-:Y:S01]  /*165b0*/  FFMA.FTZ R166, R227, UR5, -R174.reuse ;  /* 0x00000005e3a67c23 */ /* 0x100fe200080108ae */
[--C-:B------:R-:W-:Y:S01]  /*165c0*/  FFMA.FTZ R167, R167, UR5, -R174.reuse ;  /* 0x00000005a7a77c23 */ /* 0x100fe200080108ae */
[--C-:B------:R-:W-:Y:S01]  /*165d0*/  FFMA.FTZ R210, R221, UR5, -R174.reuse ;  /* 0x00000005ddd27c23 */ /* 0x100fe200080108ae */
[----:B------:R-:W-:Y:S01]  /*165e0*/  FSEL R170, R170, RZ, P0 ;  /* 0x000000ffaaaa7208 */ /* 0x000fe20000000000 */
[----:B------:R-:W-:Y:S01]  /*165f0*/  MUFU.EX2 R157, R157 ;  /* 0x0000009d009d7308 */ /* 0x000fe20000000800 */
[--C-:B------:R-:W-:Y:S01]  /*16600*/  FFMA.FTZ R219, R219, UR5, -R174.reuse ;  /* 0x00000005dbdb7c23 */ /* 0x100fe200080108ae */
[--C-:B------:R-:W-:Y:S01]  /*16610*/  FFMA.FTZ R214, R217, UR5, -R174.reuse ;  /* 0x00000005d9d67c23 */ /* 0x100fe200080108ae */
[----:B------:R-:W-:Y:S01]  /*16620*/  FFMA.FTZ R215, R215, UR5, -R174 ;  /* 0x00000005d7d77c23 */ /* 0x000fe200080108ae */
[--C-:B------:R-:W-:Y:S01]  /*16630*/  FFMA.FTZ R160, R7, UR5, -R170.reuse ;  /* 0x0000000507a07c23 */ /* 0x100fe200080108aa */
[--C-:B------:R-:W-:Y:S01]  /*16640*/  FFMA.FTZ R161, R43, UR5, -R170.reuse ;  /* 0x000000052ba17c23 */ /* 0x100fe200080108aa */
[----:B------:R-:W2:Y:S01]  /*16650*/  LDSM.16.MT88.4 R4, [R190+0xc000] ;  /* 0x00c00000be04783b */ /* 0x000ea20000004200 */
[--C-:B------:R-:W-:Y:S01]  /*16660*/  FFMA.FTZ R156, R51, UR5, -R170.reuse ;  /* 0x00000005339c7c23 */ /* 0x100fe200080108aa */
[--C-:B------:R-:W-:Y:S01]  /*16670*/  FFMA.FTZ R155, R49, UR5, -R170.reuse ;  /* 0x00000005319b7c23 */ /* 0x100fe200080108aa */
[----:B------:R-:W3:Y:S01]  /*16680*/  MUFU.EX2 R154, R154 ;  /* 0x0000009a009a7308 */ /* 0x000ee20000000800 */
[--C-:B------:R-:W-:Y:S01]  /*16690*/  FFMA.FTZ R152, R13, UR5, -R170.reuse ;  /* 0x000000050d987c23 */ /* 0x100fe200080108aa */
[--C-:B------:R-:W-:Y:S01]  /*166a0*/  FFMA.FTZ R148, R11, UR5, -R170.reuse ;  /* 0x000000050b947c23 */ /* 0x100fe200080108aa */
[--C-:B------:R-:W-:Y:S01]  /*166b0*/  FFMA.FTZ R139, R9, UR5, -R170.reuse ;  /* 0x00000005098b7c23 */ /* 0x100fe200080108aa */
[----:B------:R-:W4:Y:S01]  /*166c0*/  LDSM.16.MT88.4 R12, [R190+0xc800] ;  /* 0x00c80000be0c783b */ /* 0x000f220000004200 */
[----:B-1----:R-:W-:Y:S01]  /*166d0*/  F2FP.F16.F32.PACK_AB R116, R158, R159 ;  /* 0x0000009f9e74723e */ /* 0x002fe200000000ff */
[--C-:B------:R-:W-:Y:S01]  /*166e0*/  FFMA.FTZ R149, R35, UR5, -R170.reuse ;  /* 0x0000000523957c23 */ /* 0x100fe200080108aa */
[--C-:B------:R-:W-:Y:S01]  /*166f0*/  FFMA.FTZ R168, R225, UR5, -R170.reuse ;  /* 0x00000005e1a87c23 */ /* 0x100fe200080108aa */
[----:B------:R-:W-:Y:S01]  /*16700*/  MUFU.EX2 R160, R160 ;  /* 0x000000a000a07308 */ /* 0x000fe20000000800 */
[----:B------:R-:W1:Y:S01]  /*16710*/  LDSM.16.MT88.4 R8, [R192+0xe800] ;  /* 0x00e80000c008783b */ /* 0x000e620000004200 */
[--C-:B------:R-:W-:Y:S01]  /*16720*/  FFMA.FTZ R169, R169, UR5, -R170.reuse ;  /* 0x00000005a9a97c23 */ /* 0x100fe200080108aa */
[--C-:B------:R-:W-:Y:S01]  /*16730*/  FFMA.FTZ R172, R223, UR5, -R170.reuse ;  /* 0x00000005dfac7c23 */ /* 0x100fe200080108aa */
[--C-:B------:R-:W-:Y:S01]  /*16740*/  FFMA.FTZ R211, R211, UR5, -R170.reuse ;  /* 0x00000005d3d37c23 */ /* 0x100fe200080108aa */
[----:B------:R-:W-:Y:S01]  /*16750*/  LDSM.16.MT88.4 R32, [R189+0xc800] ;  /* 0x00c80000bd20783b */ /* 0x000fe20000004200 */
[--C-:B------:R-:W-:Y:S01]  /*16760*/  FFMA.FTZ R174, R213, UR5, -R170.reuse ;  /* 0x00000005d5ae7c23 */ /* 0x100fe200080108aa */
[--C-:B------:R-:W-:Y:S01]  /*16770*/  FFMA.FTZ R175, R175, UR5, -R170.reuse ;  /* 0x00000005afaf7c23 */ /* 0x100fe200080108aa */
[----:B------:R-:W5:Y:S01]  /*16780*/  MUFU.EX2 R161, R161 ;  /* 0x000000a100a17308 */ /* 0x000f620000000800 */
[----:B---3--:R-:W-:Y:S01]  /*16790*/  F2FP.F16.F32.PACK_AB R118, R154, R157 ;  /* 0x0000009d9a76723e */ /* 0x008fe200000000ff */
[--C-:B------:R-:W-:Y:S01]  /*167a0*/  FFMA.FTZ R173, R173, UR5, -R170.reuse ;  /* 0x00000005adad7c23 */ /* 0x100fe200080108aa */
[----:B------:R-:W-:Y:S01]  /*167b0*/  FFMA.FTZ R170, R171, UR5, -R170 ;  /* 0x00000005abaa7c23 */ /* 0x000fe200080108aa */
[----:B------:R-:W-:-:S04]  /*167c0*/  FADD.FTZ R158, R159, R158 ;  /* 0x0000009e9f9e7221 */ /* 0x000fc80000010000 */
[----:B------:R-:W-:Y:S01]  /*167d0*/  MUFU.EX2 R156, R156 ;  /* 0x0000009c009c7308 */ /* 0x000fe20000000800 */
[----:B------:R-:W-:-:S04]  /*167e0*/  FADD.FTZ R157, R157, R158 ;  /* 0x0000009e9d9d7221 */ /* 0x000fc80000010000 */
[----:B------:R-:W-:-:S03]  /*167f0*/  FADD.FTZ R154, R154, R157 ;  /* 0x0000009d9a9a7221 */ /* 0x000fc60000010000 */
[----:B------:R-:W3:Y:S01]  /*16800*/  MUFU.EX2 R155, R155 ;  /* 0x0000009b009b7308 */ /* 0x000ee20000000800 */
[----:B-----5:R-:W-:Y:S01]  /*16810*/  F2FP.F16.F32.PACK_AB R117, R161, R160 ;  /* 0x000000a0a175723e */ /* 0x020fe200000000ff */
[----:B------:R-:W-:-:S06]  /*16820*/  FADD.FTZ R161, R160, R161 ;  /* 0x000000a1a0a17221 */ /* 0x000fcc0000010000 */
[----:B------:R-:W-:Y:S08]  /*16830*/  MUFU.EX2 R153, R153 ;  /* 0x0000009900997308 */ /* 0x000ff00000000800 */
[----:B------:R-:W5:Y:S01]  /*16840*/  MUFU.EX2 R150, R150 ;  /* 0x0000009600967308 */ /* 0x000f620000000800 */
[----:B---3--:R-:W-:Y:S01]  /*16850*/  F2FP.F16.F32.PACK_AB R119, R155, R156 ;  /* 0x0000009c9b77723e */ /* 0x008fe200000000ff */
[----:B------:R-:W-:-:S04]  /*16860*/  FADD.FTZ R156, R156, R161 ;  /* 0x000000a19c9c7221 */ /* 0x000fc80000010000 */
[----:B------:R-:W-:Y:S02]  /*16870*/  FADD.FTZ R155, R155, R156 ;  /* 0x0000009c9b9b7221 */ /* 0x000fe40000010000 */
[C---:B------:R-:W-:Y:S01]  /*16880*/  HMMA.16816.F32 R64, R116.reuse, R68, RZ ;  /* 0x000000447440723c */ /* 0x040fe200000018ff */
[----:B------:R-:W-:Y:S05]  /*16890*/  MUFU.EX2 R151, R151 ;  /* 0x0000009700977308 */ /* 0x000fea0000000800 */
[C---:B--2---:R-:W-:Y:S03]  /*168a0*/  HMMA.16816.F32 R40, R116.reuse, R4, RZ ;  /* 0x000000047428723c */ /* 0x044fe600000018ff */
[----:B------:R-:W2:Y:S03]  /*168b0*/  MUFU.EX2 R138, R138 ;  /* 0x0000008a008a7308 */ /* 0x000ea60000000800 */
[----:B------:R-:W-:Y:S01]  /*168c0*/  HMMA.16816.F32 R44, R116, R6, RZ ;  /* 0x00000006742c723c */ /* 0x000fe200000018ff */
[----:B-----5:R-:W-:Y:S01]  /*168d0*/  F2FP.F16.F32.PACK_AB R4, R150, R153 ;  /* 0x000000999604723e */ /* 0x020fe200000000ff */
[----:B------:R-:W-:-:S03]  /*168e0*/  FADD.FTZ R153, R153, R154 ;  /* 0x0000009a99997221 */ /* 0x000fc60000010000 */
[----:B------:R-:W-:Y:S01]  /*168f0*/  MUFU.EX2 R152, R152 ;  /* 0x0000009800987308 */ /* 0x000fe20000000800 */
[----:B------:R-:W-:Y:S01]  /*16900*/  HMMA.16816.F32 R68, R116, R70, RZ ;  /* 0x000000467444723c */ /* 0x000fe200000018ff */
[----:B------:R-:W-:-:S05]  /*16910*/  FADD.FTZ R150, R150, R153 ;  /* 0x0000009996967221 */ /* 0x000fca0000010000 */
[----:B------:R-:W-:Y:S01]  /*16920*/  HMMA.16816.F32 R80, R116, R84, RZ ;  /* 0x000000547450723c */ /* 0x000fe200000018ff */
[----:B------:R-:W3:Y:S01]  /*16930*/  MUFU.EX2 R149, R149 ;  /* 0x0000009500957308 */ /* 0x000ee20000000800 */
[----:B--2---:R-:W-:Y:S01]  /*16940*/  F2FP.F16.F32.PACK_AB R6, R138, R151 ;  /* 0x000000978a06723e */ /* 0x004fe200000000ff */
[----:B------:R-:W-:-:S03]  /*16950*/  FADD.FTZ R151, R151, R150 ;  /* 0x0000009697977221 */ /* 0x000fc60000010000 */
[C---:B------:R-:W-:Y:S01]  /*16960*/  HMMA.16816.F32 R88, R116.reuse, R92, RZ ;  /* 0x0000005c7458723c */ /* 0x040fe200000018ff */
[----:B------:R-:W-:Y:S02]  /*16970*/  FADD.FTZ R151, R138, R151 ;  /* 0x000000978a977221 */ /* 0x000fe40000010000 */
[----:B------:R-:W-:Y:S03]  /*16980*/  MUFU.EX2 R148, R148 ;  /* 0x0000009400947308 */ /* 0x000fe60000000800 */
[C---:B------:R-:W-:Y:S05]  /*16990*/  HMMA.16816.F32 R84, R116.reuse, R86, RZ ;  /* 0x000000567454723c */ /* 0x040fea00000018ff */
[----:B------:R-:W2:Y:S01]  /*169a0*/  MUFU.EX2 R139, R139 ;  /* 0x0000008b008b7308 */ /* 0x000ea20000000800 */
[----:B---3--:R-:W-:Y:S01]  /*169b0*/  F2FP.F16.F32.PACK_AB R5, R149, R152 ;  /* 0x000000989505723e */ /* 0x008fe200000000ff */
[----:B------:R-:W-:Y:S01]  /*169c0*/  HMMA.16816.F32 R92, R116, R94, RZ ;  /* 0x0000005e745c723c */ /* 0x000fe200000018ff */
[----:B------:R-:W-:-:S04]  /*169d0*/  FADD.FTZ R152, R152, R155 ;  /* 0x0000009b98987221 */ /* 0x000fc80000010000 */
[----:B------:R-:W-:Y:S01]  /*169e0*/  FADD.FTZ R149, R149, R152 ;  /* 0x0000009895957221 */ /* 0x000fe20000010000 */
[C---:B------:R-:W-:Y:S01]  /*169f0*/  HMMA.16816.F32 R96, R116.reuse, R100, RZ ;  /* 0x000000647460723c */ /* 0x040fe200000018ff */
[----:B------:R-:W-:Y:S05]  /*16a00*/  MUFU.EX2 R162, R162 ;  /* 0x000000a200a27308 */ /* 0x000fea0000000800 */
[----:B------:R-:W-:Y:S01]  /*16a10*/  HMMA.16816.F32 R104, R116, R108, RZ ;  /* 0x0000006c7468723c */ /* 0x000fe200000018ff */
[----:B--2---:R-:W-:Y:S02]  /*16a20*/  F2FP.F16.F32.PACK_AB R7, R139, R148 ;  /* 0x000000948b07723e */ /* 0x004fe400000000ff */
[----:B------:R-:W2:Y:S01]  /*16a30*/  MUFU.EX2 R163, R163 ;  /* 0x000000a300a37308 */ /* 0x000ea20000000800 */
[----:B------:R-:W-:-:S02]  /*16a40*/  FADD.FTZ R148, R148, R149 ;  /* 0x0000009594947221 */ /* 0x000fc40000010000 */
[----:B------:R-:W-:Y:S02]  /*16a50*/  HMMA.16816.F32 R100, R116, R102, RZ ;  /* 0x000000667464723c */ /* 0x000fe400000018ff */
[----:B------:R-:W-:-:S04]  /*16a60*/  FADD.FTZ R139, R139, R148 ;  /* 0x000000948b8b7221 */ /* 0x000fc80000010000 */
[C---:B----4-:R-:W-:Y:S01]  /*16a70*/  HMMA.16816.F32 R40, R4.reuse, R12, R40 ;  /* 0x0000000c0428723c */ /* 0x050fe20000001828 */
[----:B------:R-:W-:Y:S05]  /*16a80*/  MUFU.EX2 R166, R166 ;  /* 0x000000a600a67308 */ /* 0x000fea0000000800 */
[C---:B------:R-:W-:Y:S01]  /*16a90*/  HMMA.16816.F32 R44, R4.reuse, R14, R44 ;  /* 0x0000000e042c723c */ /* 0x040fe2000000182c */
[----:B------:R-:W3:Y:S02]  /*16aa0*/  LDSM.16.MT88.4 R12, [R192+0x10800] ;  /* 0x01080000c00c783b */ /* 0x000ee40000004200 */
[----:B------:R-:W4:Y:S03]  /*16ab0*/  MUFU.EX2 R167, R167 ;  /* 0x000000a700a77308 */ /* 0x000f260000000800 */
[C---:B-1----:R-:W-:Y:S05]  /*16ac0*/  HMMA.16816.F32 R64, R4.reuse, R8, R64 ;  /* 0x000000080440723c */ /* 0x042fea0000001840 */
[----:B------:R-:W-:Y:S01]  /*16ad0*/  MUFU.EX2 R168, R168 ;  /* 0x000000a800a87308 */ /* 0x000fe20000000800 */
[----:B------:R-:W-:Y:S01]  /*16ae0*/  HMMA.16816.F32 R68, R4, R10, R68 ;  /* 0x0000000a0444723c */ /* 0x000fe20000001844 */
[----:B------:R-:W1:Y:S05]  /*16af0*/  LDSM.16.MT88.4 R8, [R190+0x10800] ;  /* 0x01080000be08783b */ /* 0x000e6a0000004200 */
[C---:B------:R-:W-:Y:S01]  /*16b00*/  HMMA.16816.F32 R108, R116.reuse, R110, RZ ;  /* 0x0000006e746c723c */ /* 0x040fe200000018ff */
[----:B------:R-:W5:Y:S05]  /*16b10*/  MUFU.EX2 R169, R169 ;  /* 0x000000a900a97308 */ /* 0x000f6a0000000800 */
[----:B------:R-:W-:Y:S03]  /*16b20*/  HMMA.16816.F32 R48, R116, R52, RZ ;  /* 0x000000347430723c */ /* 0x000fe600000018ff */
[----:B------:R-:W-:Y:S03]  /*16b30*/  MUFU.EX2 R172, R172 ;  /* 0x000000ac00ac7308 */ /* 0x000fe60000000800 */
[C---:B------:R-:W-:Y:S05]  /*16b40*/  HMMA.16816.F32 R80, R4.reuse, R20, R80 ;  /* 0x000000140450723c */ /* 0x040fea0000001850 */
[----:B------:R-:W5:Y:S01]  /*16b50*/  MUFU.EX2 R211, R211 ;  /* 0x000000d300d37308 */ /* 0x000f620000000800 */
[C---:B------:R-:W-:Y:S01]  /*16b60*/  HMMA.16816.F32 R84, R4.reuse, R22, R84 ;  /* 0x000000160454723c */ /* 0x040fe20000001854 */
[----:B------:R-:W2:Y:S05]  /*16b70*/  LDSM.16.MT88.4 R20, [R189+0x10800] ;  /* 0x01080000bd14783b */ /* 0x000eaa0000004200 */
[C---:B------:R-:W-:Y:S01]  /*16b80*/  HMMA.16816.F32 R88, R4.reuse, R16, R88 ;  /* 0x000000100458723c */ /* 0x040fe20000001858 */
[----:B------:R-:W-:Y:S05]  /*16b90*/  MUFU.EX2 R210, R210 ;  /* 0x000000d200d27308 */ /* 0x000fea0000000800 */
[----:B------:R-:W-:Y:S01]  /*16ba0*/  HMMA.16816.F32 R92, R4, R18, R92 ;  /* 0x00000012045c723c */ /* 0x000fe2000000185c */
[----:B------:R-:W4:Y:S02]  /*16bb0*/  LDSM.16.MT88.4 R16, [R188+0x10800] ;  /* 0x01080000bc10783b */ /* 0x000f240000004200 */
[----:B------:R-:W5:Y:S03]  /*16bc0*/  MUFU.EX2 R219, R219 ;  /* 0x000000db00db7308 */ /* 0x000f660000000800 */
[----:B------:R-:W-:Y:S05]  /*16bd0*/  HMMA.16816.F32 R52, R116, R54, RZ ;  /* 0x000000367434723c */ /* 0x000fea00000018ff */
[----:B------:R-:W-:Y:S01]  /*16be0*/  MUFU.EX2 R214, R214 ;  /* 0x000000d600d67308 */ /* 0x000fe20000000800 */
[C---:B---3--:R-:W-:Y:S06]  /*16bf0*/  HMMA.16816.F32 R96, R4.reuse, R12, R96 ;  /* 0x0000000c0460723c */ /* 0x048fec0000001860 */
[C---:B------:R-:W-:Y:S01]  /*16c00*/  HMMA.16816.F32 R100, R4.reuse, R14, R100 ;  /* 0x0000000e0464723c */ /* 0x040fe20000001864 */
[----:B------:R-:W3:Y:S01]  /*16c10*/  LDSM.16.MT88.4 R12, [R189+0xd000] ;  /* 0x00d00000bd0c783b */ /* 0x000ee20000004200 */
[----:B------:R-:W3:Y:S04]  /*16c20*/  MUFU.EX2 R215, R215 ;  /* 0x000000d700d77308 */ /* 0x000ee80000000800 */
[C---:B-1----:R-:W-:Y:S04]  /*16c30*/  HMMA.16816.F32 R104, R4.reuse, R8, R104 ;  /* 0x000000080468723c */ /* 0x042fe80000001868 */
[----:B------:R-:W-:Y:S02]  /*16c40*/  MUFU.EX2 R174, R174 ;  /* 0x000000ae00ae7308 */ /* 0x000fe40000000800 */
[----:B------:R-:W-:Y:S01]  /*16c50*/  HMMA.16816.F32 R108, R4, R10, R108 ;  /* 0x0000000a046c723c */ /* 0x000fe2000000186c */
[----:B------:R-:W1:Y:S05]  /*16c60*/  LDSM.16.MT88.4 R8, [R189+0xf000] ;  /* 0x00f00000bd08783b */ /* 0x000e6a0000004200 */
[C---:B------:R-:W-:Y:S01]  /*16c70*/  HMMA.16816.F32 R128, R116.reuse, R36, RZ ;  /* 0x000000247480723c */ /* 0x040fe200000018ff */
[----:B------:R-:W1:Y:S05]  /*16c80*/  MUFU.EX2 R175, R175 ;  /* 0x000000af00af7308 */ /* 0x000e6a0000000800 */
[C---:B------:R-:W-:Y:S03]  /*16c90*/  HMMA.16816.F32 R56, R116.reuse, R60, RZ ;  /* 0x0000003c7438723c */ /* 0x040fe600000018ff */
[----:B------:R-:W-:Y:S03]  /*16ca0*/  MUFU.EX2 R173, R173 ;  /* 0x000000ad00ad7308 */ /* 0x000fe60000000800 */
[C---:B------:R-:W-:Y:S05]  /*16cb0*/  HMMA.16816.F32 R72, R116.reuse, R76, RZ ;  /* 0x0000004c7448723c */ /* 0x040fea00000018ff */
[----:B------:R-:W1:Y:S01]  /*16cc0*/  MUFU.EX2 R170, R170 ;  /* 0x000000aa00aa7308 */ /* 0x000e620000000800 */
[C---:B------:R-:W-:Y:S06]  /*16cd0*/  HMMA.16816.F32 R124, R116.reuse, R112, RZ ;  /* 0x00000070747c723c */ /* 0x040fec00000018ff */
[C---:B------:R-:W-:Y:S06]  /*16ce0*/  HMMA.16816.F32 R36, R116.reuse, R38, RZ ;  /* 0x000000267424723c */ /* 0x040fec00000018ff */
[C---:B------:R-:W-:Y:S06]  /*16cf0*/  HMMA.16816.F32 R60, R116.reuse, R62, RZ ;  /* 0x0000003e743c723c */ /* 0x040fec00000018ff */
[C---:B------:R-:W-:Y:S06]  /*16d00*/  HMMA.16816.F32 R76, R116.reuse, R78, RZ ;  /* 0x0000004e744c723c */ /* 0x040fec00000018ff */
[C---:B------:R-:W-:Y:S06]  /*16d10*/  HMMA.16816.F32 R112, R116.reuse, R114, RZ ;  /* 0x000000727470723c */ /* 0x040fec00000018ff */
[C---:B------:R-:W-:Y:S06]  /*16d20*/  HMMA.16816.F32 R120, R116.reuse, R144, RZ ;  /* 0x000000907478723c */ /* 0x040fec00000018ff */
[----:B------:R-:W-:Y:S01]  /*16d30*/  HMMA.16816.F32 R116, R116, R146, RZ ;  /* 0x000000927474723c */ /* 0x000fe200000018ff */
        /* <DEDUP_REMOVED lines=16> */
[C---:B----4-:R-:W-:Y:S06]  /*16e40*/  HMMA.16816.F32 R120, R4.reuse, R16, R120 ;  /* 0x000000100478723c */ /* 0x050fec0000001878 */
[----:B------:R-:W-:Y:S01]  /*16e50*/  HMMA.16816.F32 R116, R4, R18, R116 ;  /* 0x000000120474723c */ /* 0x000fe20000001874 */
[----:B------:R-:W4:Y:S06]  /*16e60*/  LDSM.16.MT88.4 R16, [R192+0x11000] ;  /* 0x01100000c010783b */ /* 0x000f2c0000004200 */
[----:B------:R-:W-:Y:S01]  /*16e70*/  F2FP.F16.F32.PACK_AB R4, R163, R162 ;  /* 0x000000a2a304723e */ /* 0x000fe200000000ff */
[----:B------:R-:W-:Y:S01]  /*16e80*/  FADD.FTZ R162, R162, R151 ;  /* 0x00000097a2a27221 */ /* 0x000fe20000010000 */
[----:B------:R-:W-:-:S02]  /*16e90*/  F2FP.F16.F32.PACK_AB R6, R167, R166 ;  /* 0x000000a6a706723e */ /* 0x000fc400000000ff */
[----:B-----5:R-:W-:Y:S01]  /*16ea0*/  F2FP.F16.F32.PACK_AB R5, R169, R168 ;  /* 0x000000a8a905723e */ /* 0x020fe200000000ff */
[----:B------:R-:W-:Y:S01]  /*16eb0*/  FADD.FTZ R168, R168, R139 ;  /* 0x0000008ba8a87221 */ /* 0x000fe20000010000 */
[----:B------:R-:W-:Y:S01]  /*16ec0*/  F2FP.F16.F32.PACK_AB R7, R211, R172 ;  /* 0x000000acd307723e */ /* 0x000fe200000000ff */
[----:B------:R-:W-:Y:S02]  /*16ed0*/  FADD.FTZ R163, R163, R162 ;  /* 0x000000a2a3a37221 */ /* 0x000fe40000010000 */
[----:B------:R-:W-:Y:S02]  /*16ee0*/  FADD.FTZ R169, R169, R168 ;  /* 0x000000a8a9a97221 */ /* 0x000fe40000010000 */
[----:B------:R-:W-:Y:S02]  /*16ef0*/  FADD.FTZ R166, R166, R163 ;  /* 0x000000a3a6a67221 */ /* 0x000fe40000010000 */
[----:B---3--:R-:W-:Y:S01]  /*16f00*/  HMMA.16816.F32 R48, R4, R12, R48 ;  /* 0x0000000c0430723c */ /* 0x008fe20000001830 */
[----:B------:R-:W-:Y:S01]  /*16f10*/  FADD.FTZ R172, R172, R169 ;  /* 0x000000a9acac7221 */ /* 0x000fe20000010000 */
[----:B------:R-:W-:-:S03]  /*16f20*/  FADD.FTZ R167, R167, R166 ;  /* 0x000000a6a7a77221 */ /* 0x000fc60000010000 */
[----:B------:R-:W-:Y:S01]  /*16f30*/  FADD.FTZ R211, R211, R172 ;  /* 0x000000acd3d37221 */ /* 0x000fe20000010000 */
[C---:B------:R-:W-:Y:S01]  /*16f40*/  HMMA.16816.F32 R52, R4.reuse, R14, R52 ;  /* 0x0000000e0434723c */ /* 0x040fe20000001834 */
[----:B------:R-:W3:Y:S05]  /*16f50*/  LDSM.16.MT88.4 R12, [R190+0x11000] ;  /* 0x01100000be0c783b */ /* 0x000eea0000004200 */
[C---:B-1----:R-:W-:Y:S06]  /*16f60*/  HMMA.16816.F32 R80, R4.reuse, R8, R80 ;  /* 0x000000080450723c */ /* 0x042fec0000001850 */
[C---:B------:R-:W-:Y:S01]  /*16f70*/  HMMA.16816.F32 R84, R4.reuse, R10, R84 ;  /* 0x0000000a0454723c */ /* 0x040fe20000001854 */
[----:B------:R-:W1:Y:S05]  /*16f80*/  LDSM.16.MT88.4 R8, [R189+0x11000] ;  /* 0x01100000bd08783b */ /* 0x000e6a0000004200 */
[C---:B--2---:R-:W-:Y:S06]  /*16f90*/  HMMA.16816.F32 R88, R4.reuse, R20, R88 ;  /* 0x000000140458723c */ /* 0x044fec0000001858 */
[C---:B------:R-:W-:Y:S01]  /*16fa0*/  HMMA.16816.F32 R92, R4.reuse, R22, R92 ;  /* 0x00000016045c723c */ /* 0x040fe2000000185c */
[----:B------:R-:W2:Y:S05]  /*16fb0*/  LDSM.16.MT88.4 R20, [R188+0x11000] ;  /* 0x01100000bc14783b */ /* 0x000eaa0000004200 */
[C---:B----4-:R-:W-:Y:S06]  /*16fc0*/  HMMA.16816.F32 R96, R4.reuse, R16, R96 ;  /* 0x000000100460723c */ /* 0x050fec0000001860 */
[C---:B------:R-:W-:Y:S01]  /*16fd0*/  HMMA.16816.F32 R100, R4.reuse, R18, R100 ;  /* 0x000000120464723c */ /* 0x040fe20000001864 */
[----:B------:R-:W4:Y:S05]  /*16fe0*/  LDSM.16.MT88.4 R16, [R192+0xd800] ;  /* 0x00d80000c010783b */ /* 0x000f2a0000004200 */
[C---:B---3--:R-:W-:Y:S06]  /*16ff0*/  HMMA.16816.F32 R104, R4.reuse, R12, R104 ;  /* 0x0000000c0468723c */ /* 0x048fec0000001868 */
[C---:B------:R-:W-:Y:S01]  /*17000*/  HMMA.16816.F32 R108, R4.reuse, R14, R108 ;  /* 0x0000000e046c723c */ /* 0x040fe2000000186c */
[----:B------:R-:W3:Y:S05]  /*17010*/  LDSM.16.MT88.4 R12, [R190+0xd800] ;  /* 0x00d80000be0c783b */ /* 0x000eea0000004200 */
[C---:B-1----:R-:W-:Y:S06]  /*17020*/  HMMA.16816.F32 R124, R4.reuse, R8, R124 ;  /* 0x00000008047c723c */ /* 0x042fec000000187c */
[C---:B------:R-:W-:Y:S01]  /*17030*/  HMMA.16816.F32 R112, R4.reuse, R10, R112 ;  /* 0x0000000a0470723c */ /* 0x040fe20000001870 */
[----:B------:R-:W1:Y:S05]  /*17040*/  LDSM.16.MT88.4 R8, [R189+0xf800] ;  /* 0x00f80000bd08783b */ /* 0x000e6a0000004200 */
[C---:B------:R-:W-:Y:S06]  /*17050*/  HMMA.16816.F32 R128, R4.reuse, R144, R128 ;  /* 0x000000900480723c */ /* 0x040fec0000001880 */
[C---:B------:R-:W-:Y:S01]  /*17060*/  HMMA.16816.F32 R36, R4.reuse, R146, R36 ;  /* 0x000000920424723c */ /* 0x040fe20000001824 */
[----:B------:R-:W5:Y:S05]  /*17070*/  LDSM.16.MT88.4 R144, [R189+0xd800] ;  /* 0x00d80000bd90783b */ /* 0x000f6a0000004200 */
        /* <DEDUP_REMOVED lines=12> */
[C---:B--2---:R-:W-:Y:S06]  /*17140*/  HMMA.16816.F32 R120, R4.reuse, R20, R120 ;  /* 0x000000140478723c */ /* 0x044fec0000001878 */
[----:B------:R-:W-:Y:S01]  /*17150*/  HMMA.16816.F32 R116, R4, R22, R116 ;  /* 0x000000160474723c */ /* 0x000fe20000001874 */
[----:B------:R-:W2:Y:S06]  /*17160*/  LDSM.16.MT88.4 R20, [R192+0x11800] ;  /* 0x01180000c014783b */ /* 0x000eac0000004200 */
[----:B------:R-:W-:Y:S01]  /*17170*/  F2FP.F16.F32.PACK_AB R4, R219, R210 ;  /* 0x000000d2db04723e */ /* 0x000fe200000000ff */
[----:B------:R-:W-:Y:S01]  /*17180*/  FADD.FTZ R210, R210, R167 ;  /* 0x000000a7d2d27221 */ /* 0x000fe20000010000 */
[----:B------:R-:W-:-:S02]  /*17190*/  F2FP.F16.F32.PACK_AB R6, R215, R214 ;  /* 0x000000d6d706723e */ /* 0x000fc400000000ff */
[----:B------:R-:W-:Y:S01]  /*171a0*/  F2FP.F16.F32.PACK_AB R5, R175, R174 ;  /* 0x000000aeaf05723e */ /* 0x000fe200000000ff */
[----:B------:R-:W-:Y:S01]  /*171b0*/  FADD.FTZ R174, R174, R211 ;  /* 0x000000d3aeae7221 */ /* 0x000fe20000010000 */
[----:B------:R-:W-:Y:S01]  /*171c0*/  F2FP.F16.F32.PACK_AB R7, R170, R173 ;  /* 0x000000adaa07723e */ /* 0x000fe200000000ff */
[----:B------:R-:W-:Y:S02]  /*171d0*/  FADD.FTZ R219, R219, R210 ;  /* 0x000000d2dbdb7221 */ /* 0x000fe40000010000 */
[----:B------:R-:W-:Y:S02]  /*171e0*/  FADD.FTZ R174, R175, R174 ;  /* 0x000000aeafae7221 */ /* 0x000fe40000010000 */
[----:B------:R-:W-:Y:S02]  /*171f0*/  FADD.FTZ R214, R214, R219 ;  /* 0x000000dbd6d67221 */ /* 0x000fe40000010000 */
[----:B----4-:R-:W-:Y:S01]  /*17200*/  HMMA.16816.F32 R128, R4, R16, R128 ;  /* 0x000000100480723c */ /* 0x010fe20000001880 */
[----:B------:R-:W-:Y:S01]  /*17210*/  FADD.FTZ R173, R173, R174 ;  /* 0x000000aeadad7221 */ /* 0x000fe20000010000 */
[----:B------:R-:W-:-:S03]  /*17220*/  FADD.FTZ R215, R215, R214 ;  /* 0x000000d6d7d77221 */ /* 0x000fc60000010000 */
[----:B------:R-:W-:Y:S01]  /*17230*/  FADD.FTZ R213, R170, R173 ;  /* 0x000000adaad57221 */ /* 0x000fe20000010000 */
        /* <DEDUP_REMOVED lines=8> */
[C---:B-----5:R-:W-:Y:S06]  /*172c0*/  HMMA.16816.F32 R48, R4.reuse, R144, R48 ;  /* 0x000000900430723c */ /* 0x060fec0000001830 */
        /* <DEDUP_REMOVED lines=9> */
[C---:B--2---:R-:W-:Y:S06]  /*17360*/  HMMA.16816.F32 R96, R4.reuse, R20, R96 ;  /* 0x000000140460723c */ /* 0x044fec0000001860 */
[C---:B------:R-:W-:Y:S06]  /*17370*/  HMMA.16816.F32 R100, R4.reuse, R22, R100 ;  /* 0x000000160464723c */ /* 0x040fec0000001864 */
[C---:B----4-:R-:W-:Y:S06]  /*17380*/  HMMA.16816.F32 R104, R4.reuse, R16, R104 ;  /* 0x000000100468723c */ /* 0x050fec0000001868 */
[C---:B------:R-:W-:Y:S06]  /*17390*/  HMMA.16816.F32 R108, R4.reuse, R18, R108 ;  /* 0x00000012046c723c */ /* 0x040fec000000186c */
[C---:B---3--:R-:W-:Y:S06]  /*173a0*/  HMMA.16816.F32 R124, R4.reuse, R12, R124 ;  /* 0x0000000c047c723c */ /* 0x048fec000000187c */
[C---:B------:R-:W-:Y:S06]  /*173b0*/  HMMA.16816.F32 R112, R4.reuse, R14, R112 ;  /* 0x0000000e0470723c */ /* 0x040fec0000001870 */
[C---:B-1----:R-:W-:Y:S06]  /*173c0*/  HMMA.16816.F32 R120, R4.reuse, R8, R120 ;  /* 0x000000080478723c */ /* 0x042fec0000001878 */
[----:B------:R-:W-:Y:S01]  /*173d0*/  HMMA.16816.F32 R116, R4, R10, R116 ;  /* 0x0000000a0474723c */ /* 0x000fe20000001874 */
[----:B------:R-:W-:-:S08]  /*173e0*/  NOP ;  /* 0x0000000000007918 */ /* 0x000fd00000000000 */
[----:B------:R-:W-:-:S15]  /*173f0*/  @!P4 BRA `(.L_x_1073) ;  /* 0x0000003c00bcc947 */ /* 0x000fde0003800000 */
[----:B------:R-:W-:-:S04]  /*17400*/  DEPBAR.LE SB0, 0x0 ;  /* 0x000080000000791a */ /* 0x000fc80000000000 */
[----:B------:R-:W-:Y:S01]  /*17410*/  ULDC.64 UR6, c[0x0][0x208] ;  /* 0x0000820000067ab9 */ /* 0x000fe20000000a00 */
[----:B------:R-:W-:Y:S01]  /*17420*/  IADD3 R207, R134, -0x2, RZ ;  /* 0xfffffffe86cf7810 */ /* 0x000fe20007ffe0ff */
[----:B------:R-:W-:Y:S06]  /*17430*/  BAR.SYNC.DEFER_BLOCKING 0x0 ;  /* 0x0000000000007b1d */ /* 0x000fec0000010000 */
[----:B------:R-:W-:Y:S05]  /*17440*/  @!P3 BRA `(.L_x_1074) ;  /* 0x0000000000f4b947 */ /* 0x000fea0003800000 */
[----:B------:R-:W1:Y:S01]  /*17450*/  LDC R5, c[0x0][0x380] ;  /* 0x0000e000ff057b82 */ /* 0x000e620000000800 */
[----:B------:R-:W-:Y:S01]  /*17460*/  SHF.L.U32 R6, R207, 0x6, RZ ;  /* 0x00000006cf067819 */ /* 0x000fe200000006ff */
[----:B------:R-:W-:-:S03]  /*17470*/  ULDC.64 UR4, c[0x0][0x250] ;  /* 0x0000940000047ab9 */ /* 0x000fc60000000a00 */
[----:B------:R-:W-:Y:S01]  /*17480*/  IABS R8, R6 ;  /* 0x0000000600087213 */ /* 0x000fe20000000000 */
[----:B------:R-:W-:-:S05]  /*17490*/  VIADD R14, R6, 0x40 ;  /* 0x00000040060e7836 */ /* 0x000fca0000000000 */
[----:B------:R-:W-:Y:S02]  /*174a0*/  IABS R10, R14 ;  /* 0x0000000e000a7213 */ /* 0x000fe40000000000 */
[-C--:B-1----:R-:W-:Y:S02]  /*174b0*/  IABS R4, R5.reuse ;  /* 0x0000000500047213 */ /* 0x082fe40000000000 */
[-C--:B------:R-:W-:Y:S02]  /*174c0*/  LOP3.LUT R14, R14, R5.reuse, RZ, 0x3c, !PT ;  /* 0x000000050e0e7212 */ /* 0x080fe400078e3cff */
[----:B------:R-:W1:Y:S01]  /*174d0*/  I2F.RP R7, R4 ;  /* 0x0000000400077306 */ /* 0x000e620000209400 */
[----:B------:R-:W-:Y:S02]  /*174e0*/  LOP3.LUT R6, R6, R5, RZ, 0x3c, !PT ;  /* 0x0000000506067212 */ /* 0x000fe400078e3cff */
[----:B------:R-:W-:Y:S02]  /*174f0*/  ISETP.GE.AND P2, PT, R14, RZ, PT ;  /* 0x000000ff0e00720c */ /* 0x000fe40003f46270 */
[----:B------:R-:W-:-:S03]  /*17500*/  ISETP.GE.AND P0, PT, R6, RZ, PT ;  /* 0x000000ff0600720c */ /* 0x000fc60003f06270 */
[----:B-1----:R-:W1:Y:S02]  /*17510*/  MUFU.RCP R12, R7 ;  /* 0x00000007000c7308 */ /* 0x002e640000001000 */
[----:B-1----:R-:W-:-:S06]  /*17520*/  VIADD R12, R12, 0xffffffe ;  /* 0x0ffffffe0c0c7836 */ /* 0x002fcc0000000000 */
[----:B------:R-:W1:Y:S02]  /*17530*/  F2I.FTZ.U32.TRUNC.NTZ R13, R12 ;  /* 0x0000000c000d7305 */ /* 0x000e64000021f000 */
[----:B-1----:R-:W-:Y:S01]  /*17540*/  IMAD.MOV R11, RZ, RZ, -R13 ;  /* 0x000000ffff0b7224 */ /* 0x002fe200078e0a0d */
[----:B------:R-:W-:-:S03]  /*17550*/  MOV R12, RZ ;  /* 0x000000ff000c7202 */ /* 0x000fc60000000f00 */
[----:B------:R-:W-:-:S04]  /*17560*/  IMAD R11, R11, R4, RZ ;  /* 0x000000040b0b7224 */ /* 0x000fc800078e02ff */
[----:B------:R-:W-:-:S06]  /*17570*/  IMAD.HI.U32 R11, R13, R11, R12 ;  /* 0x0000000b0d0b7227 */ /* 0x000fcc00078e000c */
[----:B------:R-:W-:-:S04]  /*17580*/  IMAD.HI.U32 R12, R11, R10, RZ ;  /* 0x0000000a0b0c7227 */ /* 0x000fc800078e00ff */
[----:B------:R-:W-:-:S04]  /*17590*/  IMAD.HI.U32 R11, R11, R8, RZ ;  /* 0x000000080b0b7227 */ /* 0x000fc800078e00ff */
[----:B------:R-:W-:Y:S01]  /*175a0*/  IMAD.MOV R9, RZ, RZ, -R12 ;  /* 0x000000ffff097224 */ /* 0x000fe200078e0a0c */
[----:B------:R-:W-:-:S03]  /*175b0*/  IADD3 R7, -R11, RZ, RZ ;  /* 0x000000ff0b077210 */ /* 0x000fc60007ffe1ff */
[C---:B------:R-:W-:Y:S02]  /*175c0*/  IMAD R9, R4.reuse, R9, R10 ;  /* 0x0000000904097224 */ /* 0x040fe400078e020a */
[----:B------:R-:W-:-:S03]  /*175d0*/  IMAD R7, R4, R7, R8 ;  /* 0x0000000704077224 */ /* 0x000fc600078e0208 */
[C---:B------:R-:W-:Y:S02]  /*175e0*/  ISETP.GT.U32.AND P4, PT, R4.reuse, R9, PT ;  /* 0x000000090400720c */ /* 0x040fe40003f84070 */
[----:B------:R-:W-:-:S11]  /*175f0*/  ISETP.GT.U32.AND P1, PT, R4, R7, PT ;  /* 0x000000070400720c */ /* 0x000fd60003f24070 */
[----:B------:R-:W-:Y:S02]  /*17600*/  @!P4 IMAD.IADD R9, R9, 0x1, -R4 ;  /* 0x000000010909c824 */ /* 0x000fe400078e0a04 */
[-C--:B------:R-:W-:Y:S01]  /*17610*/  @!P1 IADD3 R7, R7, -R4.reuse, RZ ;  /* 0x8000000407079210 */ /* 0x080fe20007ffe0ff */
[----:B------:R-:W-:Y:S01]  /*17620*/  @!P4 VIADD R12, R12, 0x1 ;  /* 0x000000010c0cc836 */ /* 0x000fe20000000000 */
[----:B------:R-:W-:Y:S02]  /*17630*/  @!P1 IADD3 R11, R11, 0x1, RZ ;  /* 0x000000010b0b9810 */ /* 0x000fe40007ffe0ff */
[-C--:B------:R-:W-:Y:S02]  /*17640*/  ISETP.GE.U32.AND P6, PT, R9, R4.reuse, PT ;  /* 0x000000040900720c */ /* 0x080fe40003fc6070 */
[----:B------:R-:W-:Y:S02]  /*17650*/  ISETP.GE.U32.AND P5, PT, R7, R4, PT ;  /* 0x000000040700720c */ /* 0x000fe40003fa6070 */
[----:B------:R-:W-:-:S02]  /*17660*/  ISETP.NE.AND P1, PT, R5, RZ, PT ;  /* 0x000000ff0500720c */ /* 0x000fc40003f25270 */
[----:B------:R-:W-:-:S07]  /*17670*/  LOP3.LUT R4, RZ, R5, RZ, 0x33, !PT ;  /* 0x00000005ff047212 */ /* 0x000fce00078e33ff */
[----:B------:R-:W-:Y:S02]  /*17680*/  @P6 VIADD R12, R12, 0x1 ;  /* 0x000000010c0c6836 */ /* 0x000fe40000000000 */
[----:B------:R-:W-:Y:S02]  /*17690*/  @P5 IADD3 R11, R11, 0x1, RZ ;  /* 0x000000010b0b5810 */ /* 0x000fe40007ffe0ff */
[----:B------:R-:W-:Y:S02]  /*176a0*/  @!P2 IMAD.MOV R12, RZ, RZ, -R12 ;  /* 0x000000ffff0ca224 */ /* 0x000fe400078e0a0c */
[----:B------:R-:W-:-:S03]  /*176b0*/  @!P0 IADD3 R11, -R11, RZ, RZ ;  /* 0x000000ff0b0b8210 */ /* 0x000fc60007ffe1ff */
[C---:B------:R-:W-:Y:S02]  /*176c0*/  SEL R7, R4.reuse, R12, !P1 ;  /* 0x0000000c04077207 */ /* 0x040fe40004800000 */
[----:B------:R-:W-:-:S03]  /*176d0*/  SEL R4, R4, R11, !P1 ;  /* 0x0000000b04047207 */ /* 0x000fc60004800000 */
[----:B------:R-:W-:-:S04]  /*176e0*/  IMAD.WIDE R12, R7, 0x4, R204 ;  /* 0x00000004070c7825 */ /* 0x000fc800078e02cc */
[----:B------:R-:W-:Y:S01]  /*176f0*/  IMAD.WIDE R10, R4, 0x4, R204 ;  /* 0x00000004040a7825 */ /* 0x000fe200078e02cc */
[----:B------:R-:W2:Y:S04]  /*17700*/  LDG.E R9, desc[UR6][R12.64] ;  /* 0x000000060c097981 */ /* 0x000ea8000c1e1900 */
[----:B------:R-:W2:Y:S01]  /*17710*/  LDG.E R6, desc[UR6][R10.64] ;  /* 0x000000060a067981 */ /* 0x000ea2000c1e1900 */
[----:B------:R-:W-:-:S04]  /*17720*/  IMAD.IADD R4, R7, 0x1, -R4 ;  /* 0x0000000107047824 */ /* 0x000fc800078e0a04 */
[----:B------:R-:W-:-:S05]  /*17730*/  IMAD R7, R4, R5, -0x40 ;  /* 0xffffffc004077424 */ /* 0x000fca00078e0205 */
[----:B------:R-:W-:-:S05]  /*17740*/  SHF.R.S32.HI R4, RZ, 0x1f, R7 ;  /* 0x0000001fff047819 */ /* 0x000fca0000011407 */
[----:B------:R-:W-:-:S04]  /*17750*/  IMAD R4, R4, UR4, RZ ;  /* 0x0000000404047c24 */ /* 0x000fc8000f8e02ff */
[----:B------:R-:W-:Y:S01]  /*17760*/  IMAD R4, R7, UR5, R4 ;  /* 0x0000000507047c24 */ /* 0x000fe2000f8e0204 */
[----:B--2---:R-:W-:Y:S01]  /*17770*/  IADD3 R6, -R9, R6, RZ ;  /* 0x0000000609067210 */ /* 0x004fe20007ffe1ff */
[----:B------:R-:W-:Y:S01]  /*17780*/  IMAD.WIDE.U32 R8, R7, UR4, RZ ;  /* 0x0000000407087c25 */ /* 0x000fe2000f8e00ff */
[----:B------:R-:W-:Y:S02]  /*17790*/  ULDC.64 UR4, c[0x0][0x238] ;  /* 0x00008e0000047ab9 */ /* 0x000fe40000000a00 */
[----:B------:R-:W-:Y:S01]  /*177a0*/  SHF.R.S32.HI R5, RZ, 0x1f, R6 ;  /* 0x0000001fff057819 */ /* 0x000fe20000011406 */
[----:B------:R-:W-:-:S04]  /*177b0*/  IMAD.IADD R9, R9, 0x1, R4 ;  /* 0x0000000109097824 */ /* 0x000fc800078e0204 */
[----:B------:R-:W-:-:S04]  /*177c0*/  IMAD R5, R5, UR4, RZ ;  /* 0x0000000405057c24 */ /* 0x000fc8000f8e02ff */
[C---:B------:R-:W-:Y:S02]  /*177d0*/  IMAD R5, R6.reuse, UR5, R5 ;  /* 0x0000000506057c24 */ /* 0x040fe4000f8e0205 */
[----:B------:R-:W-:-:S05]  /*177e0*/  IMAD.WIDE.U32 R6, R6, UR4, R8 ;  /* 0x0000000406067c25 */ /* 0x000fca000f8e0008 */
[----:B------:R-:W-:Y:S01]  /*177f0*/  IADD3 R4, R7, R5, RZ ;  /* 0x0000000507047210 */ /* 0x000fe20007ffe0ff */
[----:B------:R-:W-:Y:S01]  /*17800*/  IMAD.MOV.U32 R5, RZ, RZ, R6 ;  /* 0x000000ffff057224 */ /* 0x000fe200078e0006 */
[----:B------:R-:W-:Y:S06]  /*17810*/  BRA `(.L_x_1075) ;  /* 0x00000000000c7947 */ /* 0x000fec0003800000 */
.L_x_1074:
[----:B------:R-:W1:Y:S02]  /*17820*/  LDC R5, c[0x0][0x250] ;  /* 0x00009400ff057b82 */ /* 0x000e640000000800 */
[----:B-1----:R-:W-:-:S04]  /*17830*/  LEA R5, -R5, RZ, 0x6 ;  /* 0x000000ff05057211 */ /* 0x002fc800078e31ff */
[----:B------:R-:W-:-:S07]  /*17840*/  SHF.R.S32.HI R4, RZ, 0x1f, R5 ;  /* 0x0000001fff047819 */ /* 0x000fce0000011405 */
.L_x_1075:
[----:B------:R-:W-:Y:S01]  /*17850*/  LOP3.LUT R6, R208, 0xff, RZ, 0xc0, !PT ;  /* 0x000000ffd0067812 */ /* 0x000fe200078ec0ff */
[----:B------:R-:W-:Y:S01]  /*17860*/  ULDC.64 UR4, c[0x0][0x220] ;  /* 0x0000880000047ab9 */ /* 0x000fe20000000a00 */
[C---:B------:R-:W-:Y:S02]  /*17870*/  LEA R210, P0, R5.reuse, R164, 0x1 ;  /* 0x000000a405d27211 */ /* 0x040fe400078008ff */
[C---:B------:R-:W-:Y:S02]  /*17880*/  LOP3.LUT P4, RZ, R6.reuse, 0x2, RZ, 0xc0, !PT ;  /* 0x0000000206ff7812 */ /* 0x040fe4000788c0ff */
[----:B------:R-:W-:Y:S02]  /*17890*/  LOP3.LUT P2, RZ, R6, 0x4, RZ, 0xc0, !PT ;  /* 0x0000000406ff7812 */ /* 0x000fe4000784c0ff */
[----:B------:R-:W-:Y:S02]  /*178a0*/  IADD3 R7, P1, R198, R5, RZ ;  /* 0x00000005c6077210 */ /* 0x000fe40007f3e0ff */
[----:B------:R-:W-:-:S07]  /*178b0*/  LEA.HI.X R211, R5, R165, R4, 0x1, P0 ;  /* 0x000000a505d37211 */ /* 0x000fce00000f0c04 */
[CC--:B------:R-:W-:Y:S02]  /*178c0*/  @P4 IADD3 R9, P5, R5.reuse, R136.reuse, RZ ;  /* 0x0000008805094210 */ /* 0x0c0fe40007fbe0ff */
[----:B------:R-:W-:Y:S02]  /*178d0*/  @P2 IADD3 R5, P0, R5, R136, RZ ;  /* 0x0000008805052210 */ /* 0x000fe40007f1e0ff */
[----:B------:R-:W-:Y:S01]  /*178e0*/  @P4 LEA R18, P6, R9, UR4, 0x1 ;  /* 0x0000000409124c11 */ /* 0x000fe2000f8c08ff */
[--C-:B------:R-:W-:Y:S01]  /*178f0*/  @P4 IMAD.X R8, R4, 0x1, R133.reuse, P5 ;  /* 0x0000000104084824 */ /* 0x100fe200028e0685 */
[----:B------:R-:W-:Y:S01]  /*17900*/  LOP3.LUT P5, RZ, R6, 0x1, RZ, 0xc0, !PT ;  /* 0x0000000106ff7812 */ /* 0x000fe200078ac0ff */
[----:B------:R-:W-:Y:S02]  /*17910*/  IMAD.X R6, R197, 0x1, R4, P1 ;  /* 0x00000001c5067824 */ /* 0x000fe400008e0604 */
[----:B------:R-:W-:Y:S01]  /*17920*/  @P2 IMAD.X R4, R4, 0x1, R133, P0 ;  /* 0x0000000104042824 */ /* 0x000fe200000e0685 */
[----:B------:R-:W-:-:S02]  /*17930*/  @P4 LEA.HI.X R19, R9, UR5, R8, 0x1, P6 ;  /* 0x0000000509134c11 */ /* 0x000fc4000b0f0c08 */
[----:B------:R-:W-:Y:S02]  /*17940*/  @P2 LEA R12, P0, R5, UR4, 0x1 ;  /* 0x00000004050c2c11 */ /* 0x000fe4000f8008ff */
[-C--:B------:R-:W-:Y:S02]  /*17950*/  @P4 IADD3 R9, P1, R7, R136.reuse, RZ ;  /* 0x0000008807094210 */ /* 0x080fe40007f3e0ff */
[----:B------:R-:W-:Y:S02]  /*17960*/  @P2 LEA.HI.X R13, R5, UR5, R4, 0x1, P0 ;  /* 0x00000005050d2c11 */ /* 0x000fe400080f0c04 */
[----:B------:R-:W-:Y:S01]  /*17970*/  @P2 IADD3 R5, P0, R7, R136, RZ ;  /* 0x0000008807052210 */ /* 0x000fe20007f1e0ff */
[----:B------:R-:W-:Y:S01]  /*17980*/  @P4 IMAD.X R4, R6, 0x1, R133, P1 ;  /* 0x0000000106044824 */ /* 0x000fe200008e0685 */
[----:B------:R-:W-:Y:S01]  /*17990*/  @P4 LEA R14, P1, R9, UR4, 0x1 ;  /* 0x00000004090e4c11 */ /* 0x000fe2000f8208ff */
[----:B------:R-:W-:Y:S01]  /*179a0*/  @!PT LDS RZ, [RZ] ;  /* 0x00000000fffff984 */ /* 0x000fe20000000800 */
[----:B------:R-:W-:Y:S01]  /*179b0*/  @!PT LDS RZ, [RZ] ;  /* 0x00000000fffff984 */ /* 0x000fe20000000800 */
[----:B------:R-:W-:Y:S01]  /*179c0*/  @!PT LDS RZ, [RZ] ;  /* 0x00000000fffff984 */ /* 0x000fe20000000800 */
[----:B------:R-:W-:Y:S01]  /*179d0*/  @P5 LDGSTS.E.BYPASS.LTC128B.128 [R203+0xc000], desc[UR6][R210.64] ;  /* 0x0c000000d2cb5fae */ /* 0x000fe2000b901d46 */
[----:B------:R-:W-:-:S02]  /*179e0*/  @P5 LEA R16, P6, R7, R164, 0x1 ;  /* 0x000000a407105211 */ /* 0x000fc400078c08ff */
[----:B------:R-:W-:Y:S01]  /*179f0*/  @P4 LEA.HI.X R15, R9, UR5, R4, 0x1, P1 ;  /* 0x00000005090f4c11 */ /* 0x000fe200088f0c04 */
[----:B------:R-:W-:Y:S01]  /*17a00*/  @P2 IMAD.X R4, R6, 0x1, R133, P0 ;  /* 0x0000000106042824 */ /* 0x000fe200000e0685 */
[C---:B------:R-:W-:Y:S01]  /*17a10*/  @P2 LEA R10, P0, R5.reuse, UR4, 0x1 ;  /* 0x00000004050a2c11 */ /* 0x040fe2000f8008ff */
[----:B------:R-:W-:Y:S01]  /*17a20*/  @!P5 STS.128 [R203+0xc000], RZ ;  /* 0x00c000ffcb00d388 */ /* 0x000fe20000000c00 */
[----:B------:R-:W-:Y:S02]  /*17a30*/  IADD3 R9, P1, R198, R7, RZ ;  /* 0x00000007c6097210 */ /* 0x000fe40007f3e0ff */
[----:B------:R-:W-:Y:S01]  /*17a40*/  @P2 LEA.HI.X R11, R5, UR5, R4, 0x1, P0 ;  /* 0x00000005050b2c11 */ /* 0x000fe200080f0c04 */
[----:B------:R-:W-:Y:S01]  /*17a50*/  @!PT LDS RZ, [RZ] ;  /* 0x00000000fffff984 */ /* 0x000fe20000000800 */
[----:B------:R-:W-:Y:S01]  /*17a60*/  @!PT LDS RZ, [RZ] ;  /* 0x00000000fffff984 */ /* 0x000fe20000000800 */
[----:B------:R-:W-:Y:S01]  /*17a70*/  @!PT LDS RZ, [RZ] ;  /* 0x00000000fffff984 */ /* 0x000fe20000000800 */
[----:B------:R-:W-:Y:S01]  /*17a80*/  @P4 LDGSTS.E.BYPASS.LTC128B.128 [R203+0xe000], desc[UR6][R18.64+0x80] ;  /* 0x0e00008012cb4fae */ /* 0x000fe2000b901d46 */
[--C-:B------:R-:W-:Y:S01]  /*17a90*/  @P5 LEA.HI.X R17, R7, R165, R6.reuse, 0x1, P6 ;  /* 0x000000a507115211 */ /* 0x100fe200030f0c06 */
[----:B------:R-:W-:Y:S01]  /*17aa0*/  IMAD.X R6, R197, 0x1, R6, P1 ;  /* 0x00000001c5067824 */ /* 0x000fe200008e0606 */
[C---:B------:R-:W-:Y:S01]  /*17ab0*/  @P4 IADD3 R8, P0, R9.reuse, R136, RZ ;  /* 0x0000008809084210 */ /* 0x040fe20007f1e0ff */
[----:B------:R-:W-:Y:S01]  /*17ac0*/  @!P4 STS.128 [R203+0xe000], RZ ;  /* 0x00e000ffcb00c388 */ /* 0x000fe20000000c00 */
[----:B------:R-:W-:-:S02]  /*17ad0*/  @P5 LEA R22, P1, R9, R164, 0x1 ;  /* 0x000000a409165211 */ /* 0x000fc400078208ff */
[----:B------:R-:W-:Y:S01]  /*17ae0*/  IADD3 R5, P6, R198, R9, RZ ;  /* 0x00000009c6057210 */ /* 0x000fe20007fde0ff */
[----:B------:R-:W-:Y:S01]  /*17af0*/  @P4 IMAD.X R7, R6, 0x1, R133, P0 ;  /* 0x0000000106074824 */ /* 0x000fe200000e0685 */
[C---:B------:R-:W-:Y:S01]  /*17b00*/  @P4 LEA R20, P0, R8.reuse, UR4, 0x1 ;  /* 0x0000000408144c11 */ /* 0x040fe2000f8008ff */
[----:B------:R-:W-:Y:S01]  /*17b10*/  @!PT LDS RZ, [RZ] ;  /* 0x00000000fffff984 */ /* 0x000fe20000000800 */
[----:B------:R-:W-:Y:S01]  /*17b20*/  @!PT LDS RZ, [RZ] ;  /* 0x00000000fffff984 */ /* 0x000fe20000000800 */
[----:B------:R-:W-:Y:S01]  /*17b30*/  @!PT LDS RZ, [RZ] ;  /* 0x00000000fffff984 */ /* 0x000fe20000000800 */
[----:B------:R-:W-:Y:S01]  /*17b40*/  @P2 LDGSTS.E.BYPASS.LTC128B.128 [R203+0x10000], desc[UR6][R12.64+0x100] ;  /* 0x100001000ccb2fae */ /* 0x000fe2000b901d46 */
[C-C-:B------:R-:W-:Y:S02]  /*17b50*/  @P5 LEA.HI.X R23, R9.reuse, R165, R6.reuse, 0x1, P1 ;  /* 0x000000a509175211 */ /* 0x140fe400008f0c06 */
[----:B------:R-:W-:Y:S01]  /*17b60*/  @P2 IADD3 R4, P1, R9, R136, RZ ;  /* 0x0000008809042210 */ /* 0x000fe20007f3e0ff */
[----:B------:R-:W-:Y:S01]  /*17b70*/  @!P2 STS.128 [R203+0x10000], RZ ;  /* 0x010000ffcb00a388 */ /* 0x000fe20000000c00 */
[----:B------:R-:W-:Y:S01]  /*17b80*/  @P4 LEA.HI.X R21, R8, UR5, R7, 0x1, P0 ;  /* 0x0000000508154c11 */ /* 0x000fe200080f0c07 */
[----:B------:R-:W-:Y:S01]  /*17b90*/  IMAD.X R8, R197, 0x1, R6, P6 ;  /* 0x00000001c5087824 */ /* 0x000fe200030e0606 */
[C---:B------:R-:W-:Y:S01]  /*17ba0*/  @P5 LEA R28, P0, R5.reuse, R164, 0x1 ;  /* 0x000000a4051c5211 */ /* 0x040fe200078008ff */
[----:B------:R-:W-:Y:S01]  /*17bb0*/  @P2 IMAD.X R7, R6, 0x1, R133, P1 ;  /* 0x0000000106072824 */ /* 0x000fe200008e0685 */
[----:B------:R-:W-:Y:S01]  /*17bc0*/  @P2 LEA R30, P1, R4, UR4, 0x1 ;  /* 0x00000004041e2c11 */ /* 0x000fe2000f8208ff */
[----:B------:R-:W-:Y:S01]  /*17bd0*/  @!PT LDS RZ, [RZ] ;  /* 0x00000000fffff984 */ /* 0x000fe20000000800 */
[----:B------:R-:W-:Y:S01]  /*17be0*/  @!PT LDS RZ, [RZ] ;  /* 0x00000000fffff984 */ /* 0x000fe20000000800 */
[----:B------:R-:W-:Y:S01]  /*17bf0*/  @!PT LDS RZ, [RZ] ;  /* 0x00000000fffff984 */ /* 0x000fe20000000800 */
[----:B------:R1:W-:Y:S01]  /*17c00*/  @P5 LDGSTS.E.BYPASS.LTC128B.128 [R203+0xc800], desc[UR6][R16.64] ;  /* 0x0c80000010cb5fae */ /* 0x0003e2000b901d46 */
[----:B------:R-:W-:-:S02]  /*17c10*/  @P4 IADD3 R6, P6, R5, R136, RZ ;  /* 0x0000008805064210 */ /* 0x000fc40007fde0ff */
[C---:B------:R-:W-:Y:S01]  /*17c20*/  @P5 LEA.HI.X R29, R5.reuse, R165, R8, 0x1, P0 ;  /* 0x000000a5051d5211 */ /* 0x040fe200000f0c08 */
[----:B------:R-:W-:Y:S01]  /*17c30*/  @!P5 STS.128 [R203+0xc800], RZ ;  /* 0x00c800ffcb00d388 */ /* 0x000fe20000000c00 */
[----:B------:R-:W-:Y:S02]  /*17c40*/  @P2 IADD3 R5, P0, R5, R136, RZ ;  /* 0x0000008805052210 */ /* 0x000fe40007f1e0ff */
[----:B------:R-:W-:Y:S01]  /*17c50*/  @P2 LEA.HI.X R31, R4, UR5, R7, 0x1, P1 ;  /* 0x00000005041f2c11 */ /* 0x000fe200088f0c07 */
[----:B------:R-:W-:Y:S01]  /*17c60*/  @!PT LDS RZ, [RZ] ;  /* 0x00000000fffff984 */ /* 0x000fe20000000800 */
[----:B------:R-:W-:Y:S01]  /*17c70*/  @!PT LDS RZ, [RZ] ;  /* 0x00000000fffff984 */ /* 0x000fe20000000800 */
[----:B------:R-:W-:Y:S01]  /*17c80*/  @!PT LDS RZ, [RZ] ;  /* 0x00000000fffff984 */ /* 0x000fe20000000800 */
[----:B------:R2:W-:Y:S01]  /*17c90*/  @P4 LDGSTS.E.BYPASS.LTC128B.128 [R203+0xe800], desc[UR6][R14.64+0x80] ;  /* 0x0e8000800ecb4fae */ /* 0x0005e2000b901d46 */
[--C-:B------:R-:W-:Y:S01]  /*17ca0*/  @P4 IMAD.X R7, R8, 0x1, R133.reuse, P6 ;  /* 0x0000000108074824 */ /* 0x100fe200030e0685 */
[----:B------:R-:W-:Y:S01]  /*17cb0*/  @P4 LEA R136, P1, R6, UR4, 0x1 ;  /* 0x0000000406884c11 */ /* 0x000fe2000f8208ff */
[----:B------:R-:W-:Y:S01]  /*17cc0*/  @P2 IMAD.X R8, R8, 0x1, R133, P0 ;  /* 0x0000000108082824 */ /* 0x000fe200000e0685 */
[----:B------:R-:W-:Y:S01]  /*17cd0*/  @!P4 STS.128 [R203+0xe800], RZ ;  /* 0x00e800ffcb00c388 */ /* 0x000fe20000000c00 */
[----:B------:R-:W-:-:S02]  /*17ce0*/  @P2 LEA R4, P0, R5, UR4, 0x1 ;  /* 0x0000000405042c11 */ /* 0x000fc4000f8008ff */
[----:B------:R-:W-:Y:S01]  /*17cf0*/  @P4 LEA.HI.X R137, R6, UR5, R7, 0x1, P1 ;  /* 0x0000000506894c11 */ /* 0x000fe200088f0c07 */
[----:B------:R-:W-:Y:S01]  /*17d00*/  @!PT LDS RZ, [RZ] ;  /* 0x00000000fffff984 */ /* 0x000fe20000000800 */
[----:B------:R-:W-:Y:S01]  /*17d10*/  @!PT LDS RZ, [RZ] ;  /* 0x00000000fffff984 */ /* 0x000fe20000000800 */
[----:B------:R-:W-:Y:S01]  /*17d20*/  @!PT LDS RZ, [RZ] ;  /* 0x00000000fffff984 */ /* 0x000fe20000000800 */
[----:B------:R3:W-:Y:S01]  /*17d30*/  @P2 LDGSTS.E.BYPASS.LTC128B.128 [R203+0x10800], desc[UR6][R10.64+0x100] ;  /* 0x108001000acb2fae */ /* 0x0007e2000b901d46 */
[----:B------:R-:W-:Y:S02]  /*17d40*/  @P2 LEA.HI.X R5, R5, UR5, R8, 0x1, P0 ;  /* 0x0000000505052c11 */ /* 0x000fe400080f0c08 */
[----:B------:R-:W-:Y:S01]  /*17d50*/  ISETP.GE.AND P0, PT, R134, 0x3, PT ;  /* 0x000000038600780c */ /* 0x000fe20003f06270 */
[----:B------:R-:W-:Y:S04]  /*17d60*/  @!P2 STS.128 [R203+0x10800], RZ ;  /* 0x010800ffcb00a388 */ /* 0x000fe80000000c00 */
[----:B------:R-:W-:Y:S01]  /*17d70*/  @!PT LDS RZ, [RZ] ;  /* 0x00000000fffff984 */ /* 0x000fe20000000800 */
[----:B------:R-:W-:Y:S01]  /*17d80*/  @!PT LDS RZ, [RZ] ;  /* 0x00000000fffff984 */ /* 0x000fe20000000800 */
[----:B------:R-:W-:Y:S01]  /*17d90*/  @!PT LDS RZ, [RZ] ;  /* 0x00000000fffff984 */ /* 0x000fe20000000800 */
[----:B------:R-:W-:Y:S04]  /*17da0*/  @P5 LDGSTS.E.BYPASS.LTC128B.128 [R203+0xd000], desc[UR6][R22.64] ;  /* 0x0d00000016cb5fae */ /* 0x000fe8000b901d46 */
        /* <DEDUP_REMOVED lines=24> */
[----:B------:R4:W-:Y:S04]  /*17f30*/  @P2 LDGSTS.E.BYPASS.LTC128B.128 [R203+0x11800], desc[UR6][R4.64+0x100] ;  /* 0x1180010004cb2fae */ /* 0x0009e8000b901d46 */
[----:B------:R-:W-:Y:S04]  /*17f40*/  @!P2 STS.128 [R203+0x11800], RZ ;  /* 0x011800ffcb00a388 */ /* 0x000fe80000000c00 */
[----:B------:R-:W-:Y:S04]  /*17f50*/  LDSM.16.M88.4 R160, [R196] ;  /* 0x00000000c4a0783b */ /* 0x000fe80000000200 */
[----:B------:R-:W5:Y:S04]  /*17f60*/  LDSM.16.M88.4 R32, [R195+0x6000] ;  /* 0x00600000c320783b */ /* 0x000f680000000200 */
[----:B------:R-:W5:Y:S04]  /*17f70*/  LDSM.16.M88.4 R24, [R195+0x6800] ;  /* 0x00680000c318783b */ /* 0x000f680000000200 */
[----:B-1----:R-:W1:Y:S04]  /*17f80*/  LDSM.16.M88.4 R16, [R195+0x7000] ;  /* 0x00700000c310783b */ /* 0x002e680000000200 */
[----:B------:R-:W1:Y:S04]  /*17f90*/  LDSM.16.M88.4 R144, [R195+0x7800] ;  /* 0x00780000c390783b */ /* 0x000e680000000200 */
[----:B--2---:R-:W-:Y:S04]  /*17fa0*/  LDSM.16.M88.4 R12, [R194] ;  /* 0x00000000c20c783b */ /* 0x004fe80000000200 */
[----:B------:R-:W2:Y:S04]  /*17fb0*/  LDSM.16.M88.4 R140, [R193] ;  /* 0x00000000c18c783b */ /* 0x000ea80000000200 */
[----:B---3--:R-:W3:Y:S04]  /*17fc0*/  LDSM.16.M88.4 R8, [R187] ;  /* 0x00000000bb08783b */ /* 0x008ee80000000200 */
[----:B------:R-:W3:Y:S04]  /*17fd0*/  LDSM.16.M88.4 R148, [R186] ;  /* 0x00000000ba94783b */ /* 0x000ee80000000200 */
[----:B------:R-:W3:Y:S04]  /*17fe0*/  LDSM.16.M88.4 R172, [R185] ;  /* 0x00000000b9ac783b */ /* 0x000ee80000000200 */
[----:B----4-:R-:W-:Y:S01]  /*17ff0*/  LDSM.16.M88.4 R4, [R212] ;  /* 0x00000000d404783b */ /* 0x010fe20000000200 */
[C---:B-----5:R-:W-:Y:S03]  /*18000*/  HMMA.16816.F32 R136, R160.reuse, R32, RZ ;  /* 0x00000020a088723c */ /* 0x060fe600000018ff */
[----:B------:R-:W4:Y:S04]  /*18010*/  LDSM.16.M88.4 R152, [R191+0x6000] ;  /* 0x00600000bf98783b */ /* 0x000f280000000200 */
[----:B------:R-:W-:Y:S01]  /*18020*/  LDSM.16.M88.4 R168, [R191+0x7800] ;  /* 0x00780000bfa8783b */ /* 0x000fe20000000200 */
[C---:B------:R-:W-:Y:S03]  /*18030*/  HMMA.16816.F32 R32, R160.reuse, R34, RZ ;  /* 0x00000022a020723c */ /* 0x040fe600000018ff */
[----:B------:R-:W-:Y:S03]  /*18040*/  LDSM.16.M88.4 R156, [R184] ;  /* 0x00000000b89c783b */ /* 0x000fe60000000200 */
[C---:B------:R-:W-:Y:S01]  /*18050*/  HMMA.16816.F32 R28, R160.reuse, R24, RZ ;  /* 0x00000018a01c723c */ /* 0x040fe200000018ff */
[----:B------:R-:W-:Y:S04]  /*18060*/  LDSM.16.M88.4 R216, [R181] ;  /* 0x00000000b5d8783b */ /* 0x000fe80000000200 */
[----:B------:R-:W0:Y:S01]  /*18070*/  LDGDEPBAR ;  /* 0x00000000000079af */ /* 0x000e220000000000 */
[C---:B------:R-:W-:Y:S06]  /*18080*/  HMMA.16816.F32 R24, R160.reuse, R26, RZ ;  /* 0x0000001aa018723c */ /* 0x040fec00000018ff */
[C---:B-1----:R-:W-:Y:S06]  /*18090*/  HMMA.16816.F32 R20, R160.reuse, R16, RZ ;  /* 0x00000010a014723c */ /* 0x042fec00000018ff */
[C---:B------:R-:W-:Y:S06]  /*180a0*/  HMMA.16816.F32 R16, R160.reuse, R18, RZ ;  /* 0x00000012a010723c */ /* 0x040fec00000018ff */
[C---:B------:R-:W-:Y:S06]  /*180b0*/  HMMA.16816.F32 R164, R160.reuse, R144, RZ ;  /* 0x00000090a0a4723c */ /* 0x040fec00000018ff */
[----:B------:R-:W-:Y:S01]  /*180c0*/  HMMA.16816.F32 R160, R160, R146, RZ ;  /* 0x00000092a0a0723c */ /* 0x000fe200000018ff */
[----:B------:R-:W1:Y:S05]  /*180d0*/  LDSM.16.M88.4 R144, [R191+0x6800] ;  /* 0x00680000bf90783b */ /* 0x000e6a0000000200 */
[C---:B--2---:R-:W-:Y:S06]  /*180e0*/  HMMA.16816.F32 R136, R12.reuse, R140, R136 ;  /* 0x0000008c0c88723c */ /* 0x044fec0000001888 */
[C---:B------:R-:W-:Y:S01]  /*180f0*/  HMMA.16816.F32 R32, R12.reuse, R142, R32 ;  /* 0x0000008e0c20723c */ /* 0x040fe20000001820 */
[----:B------:R-:W2:Y:S05]  /*18100*/  LDSM.16.M88.4 R140, [R191+0x7000] ;  /* 0x00700000bf8c783b */ /* 0x000eaa0000000200 */
[C---:B---3--:R-:W-:Y:S06]  /*18110*/  HMMA.16816.F32 R28, R12.reuse, R8, R28 ;  /* 0x000000080c1c723c */ /* 0x048fec000000181c */
[C---:B------:R-:W-:Y:S01]  /*18120*/  HMMA.16816.F32 R24, R12.reuse, R10, R24 ;  /* 0x0000000a0c18723c */ /* 0x040fe20000001818 */
[----:B------:R-:W3:Y:S05]  /*18130*/  LDSM.16.M88.4 R8, [R135] ;  /* 0x000000008708783b */ /* 0x000eea0000000200 */
[C---:B------:R-:W-:Y:S06]  /*18140*/  HMMA.16816.F32 R20, R12.reuse, R148, R20 ;  /* 0x000000940c14723c */ /* 0x040fec0000001814 */
[C---:B------:R-:W-:Y:S01]  /*18150*/  HMMA.16816.F32 R16, R12.reuse, R150, R16 ;  /* 0x000000960c10723c */ /* 0x040fe20000001810 */
[----:B------:R-:W5:Y:S05]  /*18160*/  LDSM.16.M88.4 R148, [R184+0x800] ;  /* 0x00080000b894783b */ /* 0x000f6a0000000200 */
[C---:B------:R-:W-:Y:S06]  /*18170*/  HMMA.16816.F32 R164, R12.reuse, R172, R164 ;  /* 0x000000ac0ca4723c */ /* 0x040fec00000018a4 */
[----:B------:R-:W-:Y:S01]  /*18180*/  HMMA.16816.F32 R160, R12, R174, R160 ;  /* 0x000000ae0ca0723c */ /* 0x000fe200000018a0 */
[----:B------:R-:W5:Y:S04]  /*18190*/  LDSM.16.M88.4 R12, [R184+0x1000] ;  /* 0x00100000b80c783b */ /* 0x000f680000000200 */
[----:B------:R-:W-:Y:S01]  /*181a0*/  LDSM.16.M88.4 R172, [R195+0x9000] ;  /* 0x00900000c3ac783b */ /* 0x000fe20000000200 */
[C---:B----4-:R-:W-:Y:S06]  /*181b0*/  HMMA.16816.F32 R136, R4.reuse, R152, R136 ;  /* 0x000000980488723c */ /* 0x050fec0000001888 */
[C---:B------:R-:W-:Y:S01]  /*181c0*/  HMMA.16816.F32 R32, R4.reuse, R154, R32 ;  /* 0x0000009a0420723c */ /* 0x040fe20000001820 */
[----:B------:R-:W4:Y:S05]  /*181d0*/  LDSM.16.M88.4 R152, [R184+0x1800] ;  /* 0x00180000b898783b */ /* 0x000f2a0000000200 */
[C---:B-1----:R-:W-:Y:S06]  /*181e0*/  HMMA.16816.F32 R28, R4.reuse, R144, R28 ;  /* 0x00000090041c723c */ /* 0x042fec000000181c */
[C---:B------:R-:W-:Y:S01]  /*181f0*/  HMMA.16816.F32 R24, R4.reuse, R146, R24 ;  /* 0x000000920418723c */ /* 0x040fe20000001818 */
[----:B------:R-:W-:Y:S05]  /*18200*/  LDSM.16.M88.4 R144, [R196+0x2000] ;  /* 0x00200000c490783b */ /* 0x000fea0000000200 */
[C---:B--2---:R-:W-:Y:S06]  /*18210*/  HMMA.16816.F32 R20, R4.reuse, R140, R20 ;  /* 0x0000008c0414723c */ /* 0x044fec0000001814 */
[C---:B------:R-:W-:Y:S01]  /*18220*/  HMMA.16816.F32 R16, R4.reuse, R142, R16 ;  /* 0x0000008e0410723c */ /* 0x040fe20000001810 */
[----:B------:R-:W1:Y:S05]  /*18230*/  LDSM.16.M88.4 R140, [R195+0x8000] ;  /* 0x00800000c38c783b */ /* 0x000e6a0000000200 */
[C---:B------:R-:W-:Y:S06]  /*18240*/  HMMA.16816.F32 R164, R4.reuse, R168, R164 ;  /* 0x000000a804a4723c */ /* 0x040fec00000018a4 */
[----:B------:R-:W-:Y:S01]  /*18250*/  HMMA.16816.F32 R160, R4, R170, R160 ;  /* 0x000000aa04a0723c */ /* 0x000fe200000018a0 */
[----:B------:R-:W2:Y:S04]  /*18260*/  LDSM.16.M88.4 R4, [R195+0x8800] ;  /* 0x00880000c304783b */ /* 0x000ea80000000200 */
[----:B------:R-:W-:Y:S01]  /*18270*/  LDSM.16.M88.4 R168, [R180] ;  /* 0x00000000b4a8783b */ /* 0x000fe20000000200 */
[C---:B---3--:R-:W-:Y:S06]  /*18280*/  HMMA.16816.F32 R136, R8.reuse, R156, R136 ;  /* 0x0000009c0888723c */ /* 0x048fec0000001888 */
[C---:B-----5:R-:W-:Y:S06]  /*18290*/  HMMA.16816.F32 R28, R8.reuse, R148, R28 ;  /* 0x00000094081c723c */ /* 0x060fec000000181c */
[C---:B------:R-:W-:Y:S01]  /*182a0*/  HMMA.16816.F32 R24, R8.reuse, R150, R24 ;  /* 0x000000960818723c */ /* 0x040fe20000001818 */
[----:B------:R-:W3:Y:S05]  /*182b0*/  LDSM.16.M88.4 R148, [R195+0x9800] ;  /* 0x00980000c394783b */ /* 0x000eea0000000200 */
[C---:B------:R-:W-:Y:S01]  /*182c0*/  HMMA.16816.F32 R32, R8.reuse, R158, R32 ;  /* 0x0000009e0820723c */ /* 0x040fe20000001820 */
[----:B------:R-:W-:Y:S05]  /*182d0*/  LDSM.16.M88.4 R156, [R194+0x2000] ;  /* 0x00200000c29c783b */ /* 0x000fea0000000200 */
[C---:B------:R-:W-:Y:S06]  /*182e0*/  HMMA.16816.F32 R20, R8.reuse, R12, R20 ;  /* 0x0000000c0814723c */ /* 0x040fec0000001814 */
[C---:B------:R-:W-:Y:S01]  /*182f0*/  HMMA.16816.F32 R16, R8.reuse, R14, R16 ;  /* 0x0000000e0810723c */ /* 0x040fe20000001810 */
[----:B------:R-:W5:Y:S05]  /*18300*/  LDSM.16.M88.4 R12, [R183] ;  /* 0x00000000b70c783b */ /* 0x000f6a0000000200 */
[C---:B----4-:R-:W-:Y:S06]  /*18310*/  HMMA.16816.F32 R164, R8.reuse, R152, R164 ;  /* 0x0000009808a4723c */ /* 0x050fec00000018a4 */
[----:B------:R-:W-:Y:S01]  /*18320*/  HMMA.16816.F32 R160, R8, R154, R160 ;  /* 0x0000009a08a0723c */ /* 0x000fe200000018a0 */
[----:B------:R-:W4:Y:S04]  /*18330*/  LDSM.16.M88.4 R8, [R182] ;  /* 0x00000000b608783b */ /* 0x000f280000000200 */
[----:B------:R-:W-:Y:S01]  /*18340*/  LDSM.16.M88.4 R152, [R191+0x8800] ;  /* 0x00880000bf98783b */ /* 0x000fe20000000200 */
[C---:B-1----:R-:W-:Y:S06]  /*18350*/  HMMA.16816.F32 R136, R144.reuse, R140, R136 ;  /* 0x0000008c9088723c */ /* 0x042fec0000001888 */
[C---:B------:R-:W-:Y:S01]  /*18360*/  HMMA.16816.F32 R32, R144.reuse, R142, R32 ;  /* 0x0000008e9020723c */ /* 0x040fe20000001820 */
[----:B------:R-:W-:Y:S05]  /*18370*/  LDSM.16.M88.4 R140, [R212+0x2000] ;  /* 0x00200000d48c783b */ /* 0x000fea0000000200 */
[C---:B--2---:R-:W-:Y:S06]  /*18380*/  HMMA.16816.F32 R28, R144.reuse, R4, R28 ;  /* 0x00000004901c723c */ /* 0x044fec000000181c */
[C---:B------:R-:W-:Y:S01]  /*18390*/  HMMA.16816.F32 R24, R144.reuse, R6, R24 ;  /* 0x000000069018723c */ /* 0x040fe20000001818 */
[----:B------:R-:W1:Y:S05]  /*183a0*/  LDSM.16.M88.4 R4, [R191+0x8000] ;  /* 0x00800000bf04783b */ /* 0x000e6a0000000200 */
[C---:B------:R-:W-:Y:S06]  /*183b0*/  HMMA.16816.F32 R20, R144.reuse, R172, R20 ;  /* 0x000000ac9014723c */ /* 0x040fec0000001814 */
[C---:B------:R-:W-:Y:S01]  /*183c0*/  HMMA.16816.F32 R16, R144.reuse, R174, R16 ;  /* 0x000000ae9010723c */ /* 0x040fe20000001810 */
[----:B------:R-:W-:Y:S05]  /*183d0*/  LDSM.16.M88.4 R172, [R135+0x2000] ;  /* 0x0020000087ac783b */ /* 0x000fea0000000200 */
[C---:B---3--:R-:W-:Y:S06]  /*183e0*/  HMMA.16816.F32 R164, R144.reuse, R148, R164 ;  /* 0x0000009490a4723c */ /* 0x048fec00000018a4 */
[----:B------:R-:W-:Y:S01]  /*183f0*/  HMMA.16816.F32 R160, R144, R150, R160 ;  /* 0x0000009690a0723c */ /* 0x000fe200000018a0 */
[----:B------:R-:W2:Y:S04]  /*18400*/  LDSM.16.M88.4 R148, [R191+0x9000] ;  /* 0x00900000bf94783b */ /* 0x000ea80000000200 */
[----:B------:R-:W-:Y:S01]  /*18410*/  LDSM.16.M88.4 R144, [R191+0x9800] ;  /* 0x00980000bf90783b */ /* 0x000fe20000000200 */
[C---:B-----5:R-:W-:Y:S06]  /*18420*/  HMMA.16816.F32 R136, R156.reuse, R12, R136 ;  /* 0x0000000c9c88723c */ /* 0x060fec0000001888 */
[C---:B------:R-:W-:Y:S01]  /*18430*/  HMMA.16816.F32 R32, R156.reuse, R14, R32 ;  /* 0x0000000e9c20723c */ /* 0x040fe20000001820 */
[----:B------:R-:W3:Y:S05]  /*18440*/  LDSM.16.M88.4 R12, [R184+0x2000] ;  /* 0x00200000b80c783b */ /* 0x000eea0000000200 */
[C---:B----4-:R-:W-:Y:S06]  /*18450*/  HMMA.16816.F32 R28, R156.reuse, R8, R28 ;  /* 0x000000089c1c723c */ /* 0x050fec000000181c */
[C---:B------:R-:W-:Y:S01]  /*18460*/  HMMA.16816.F32 R24, R156.reuse, R10, R24 ;  /* 0x0000000a9c18723c */ /* 0x040fe20000001818 */
[----:B------:R-:W4:Y:S05]  /*18470*/  LDSM.16.M88.4 R8, [R184+0x2800] ;  /* 0x00280000b808783b */ /* 0x000f2a0000000200 */
[C---:B------:R-:W-:Y:S06]  /*18480*/  HMMA.16816.F32 R20, R156.reuse, R216, R20 ;  /* 0x000000d89c14723c */ /* 0x040fec0000001814 */
[----:B------:R-:W-:Y:S06]  /*18490*/  HMMA.16816.F32 R16, R156, R218, R16 ;  /* 0x000000da9c10723c */ /* 0x000fec0000001810 */
[----:B-1----:R-:W-:Y:S06]  /*184a0*/  HMMA.16816.F32 R136, R140, R4, R136 ;  /* 0x000000048c88723c */ /* 0x002fec0000001888 */
        /* <DEDUP_REMOVED lines=8> */
[----:B------:R-:W1:Y:S05]  /*18530*/  LDSM.16.M88.4 R152, [R195+0xa000] ;  /* 0x00a00000c398783b */ /* 0x000e6a0000000200 */
[C---:B--2---:R-:W-:Y:S06]  /*18540*/  HMMA.16816.F32 R20, R140.reuse, R148, R20 ;  /* 0x000000948c14723c */ /* 0x044fec0000001814 */
[----:B------:R-:W-:Y:S01]  /*18550*/  HMMA.16816.F32 R16, R140, R150, R16 ;  /* 0x000000968c10723c */ /* 0x000fe20000001810 */
[----:B------:R-:W2:Y:S05]  /*18560*/  LDSM.16.M88.4 R148, [R195+0xa800] ;  /* 0x00a80000c394783b */ /* 0x000eaa0000000200 */
[----:B---3--:R-:W-:Y:S06]  /*18570*/  HMMA.16816.F32 R136, R172, R12, R136 ;  /* 0x0000000cac88723c */ /* 0x008fec0000001888 */
[C---:B------:R-:W-:Y:S06]  /*18580*/  HMMA.16816.F32 R164, R140.reuse, R144, R164 ;  /* 0x000000908ca4723c */ /* 0x040fec00000018a4 */
[----:B------:R-:W-:Y:S01]  /*18590*/  HMMA.16816.F32 R160, R140, R146, R160 ;  /* 0x000000928ca0723c */ /* 0x000fe200000018a0 */
[----:B------:R-:W-:Y:S04]  /*185a0*/  LDSM.16.M88.4 R144, [R195+0xb000] ;  /* 0x00b00000c390783b */ /* 0x000fe80000000200 */
[----:B------:R-:W-:Y:S01]  /*185b0*/  LDSM.16.M88.4 R140, [R195+0xb800] ;  /* 0x00b80000c38c783b */ /* 0x000fe20000000200 */
[C---:B------:R-:W-:Y:S03]  /*185c0*/  HMMA.16816.F32 R32, R172.reuse, R14, R32 ;  /* 0x0000000eac20723c */ /* 0x040fe60000001820 */
[----:B------:R-:W-:Y:S03]  /*185d0*/  LDSM.16.M88.4 R12, [R194+0x4000] ;  /* 0x00400000c20c783b */ /* 0x000fe60000000200 */
[C---:B----4-:R-:W-:Y:S06]  /*185e0*/  HMMA.16816.F32 R28, R172.reuse, R8, R28 ;  /* 0x00000008ac1c723c */ /* 0x050fec000000181c */
[----:B------:R-:W-:Y:S01]  /*185f0*/  HMMA.16816.F32 R24, R172, R10, R24 ;  /* 0x0000000aac18723c */ /* 0x000fe20000001818 */
[----:B------:R-:W3:Y:S05]  /*18600*/  LDSM.16.M88.4 R8, [R179] ;  /* 0x00000000b308783b */ /* 0x000eea0000000200 */
[----:B-1----:R-:W-:Y:S06]  /*18610*/  HMMA.16816.F32 R136, R156, R152, R136 ;  /* 0x000000989c88723c */ /* 0x002fec0000001888 */
[C---:B------:R-:W-:Y:S06]  /*18620*/  HMMA.16816.F32 R20, R172.reuse, R4, R20 ;  /* 0x00000004ac14723c */ /* 0x040fec0000001814 */
[C---:B------:R-:W-:Y:S01]  /*18630*/  HMMA.16816.F32 R16, R172.reuse, R6, R16 ;  /* 0x00000006ac10723c */ /* 0x040fe20000001810 */
[----:B------:R-:W1:Y:S05]  /*18640*/  LDSM.16.M88.4 R4, [R178] ;  /* 0x00000000b204783b */ /* 0x000e6a0000000200 */
[C---:B------:R-:W-:Y:S06]  /*18650*/  HMMA.16816.F32 R164, R172.reuse, R168, R164 ;  /* 0x000000a8aca4723c */ /* 0x040fec00000018a4 */
[----:B------:R-:W-:Y:S01]  /*18660*/  HMMA.16816.F32 R160, R172, R170, R160 ;  /* 0x000000aaaca0723c */ /* 0x000fe200000018a0 */
[----:B------:R-:W-:Y:S05]  /*18670*/  LDSM.16.M88.4 R168, [R212+0x4000] ;  /* 0x00400000d4a8783b */ /* 0x000fea0000000200 */
[C---:B------:R-:W-:Y:S01]  /*18680*/  HMMA.16816.F32 R32, R156.reuse, R154, R32 ;  /* 0x0000009a9c20723c */ /* 0x040fe20000001820 */
[----:B------:R-:W-:Y:S05]  /*18690*/  LDSM.16.M88.4 R152, [R177] ;  /* 0x00000000b198783b */ /* 0x000fea0000000200 */
[C---:B--2---:R-:W-:Y:S01]  /*186a0*/  HMMA.16816.F32 R172, R156.reuse, R148, R28 ;  /* 0x000000949cac723c */ /* 0x044fe2000000181c */
[----:B------:R-:W2:Y:S05]  /*186b0*/  LDSM.16.M88.4 R28, [R191+0xa000] ;  /* 0x00a00000bf1c783b */ /* 0x000eaa0000000200 */
[----:B------:R-:W-:Y:S01]  /*186c0*/  HMMA.16816.F32 R24, R156, R150, R24 ;  /* 0x000000969c18723c */ /* 0x000fe20000001818 */
[----:B------:R-:W-:Y:S05]  /*186d0*/  LDSM.16.M88.4 R148, [R135+0x4000] ;  /* 0x004000008794783b */ /* 0x000fea0000000200 */
[----:B---3--:R-:W-:Y:S06]  /*186e0*/  HMMA.16816.F32 R136, R12, R8, R136 ;  /* 0x000000080c88723c */ /* 0x008fec0000001888 */
[C---:B------:R-:W-:Y:S06]  /*186f0*/  HMMA.16816.F32 R20, R156.reuse, R144, R20 ;  /* 0x000000909c14723c */ /* 0x040fec0000001814 */
[----:B------:R-:W-:Y:S01]  /*18700*/  HMMA.16816.F32 R16, R156, R146, R16 ;  /* 0x000000929c10723c */ /* 0x000fe20000001810 */
[----:B------:R-:W-:Y:S05]  /*18710*/  LDSM.16.M88.4 R144, [R184+0x4000] ;  /* 0x00400000b890783b */ /* 0x000fea0000000200 */
[----:B------:R-:W-:Y:S01]  /*18720*/  HMMA.16816.F32 R32, R12, R10, R32 ;  /* 0x0000000a0c20723c */ /* 0x000fe20000001820 */
[----:B------:R-:W3:Y:S05]  /*18730*/  LDSM.16.M88.4 R8, [R191+0xa800] ;  /* 0x00a80000bf08783b */ /* 0x000eea0000000200 */
[C---:B------:R-:W-:Y:S06]  /*18740*/  HMMA.16816.F32 R164, R156.reuse, R140, R164 ;  /* 0x0000008c9ca4723c */ /* 0x040fec00000018a4 */
[----:B------:R-:W-:Y:S01]  /*18750*/  HMMA.16816.F32 R160, R156, R142, R160 ;  /* 0x0000008e9ca0723c */ /* 0x000fe200000018a0 */
[----:B------:R-:W4:Y:S01]  /*18760*/  S2R R159, SR_TID.X ;  /* 0x00000000009f7919 */ /* 0x000f220000002100 */
[----:B------:R-:W5:Y:S04]  /*18770*/  LDSM.16.M88.4 R140, [R176] ;  /* 0x00000000b08c783b */ /* 0x000f680000000200 */
[C---:B-1----:R-:W-:Y:S06]  /*18780*/  HMMA.16816.F32 R172, R12.reuse, R4, R172 ;  /* 0x000000040cac723c */ /* 0x042fec00000018ac */
[----:B------:R-:W-:Y:S01]  /*18790*/  HMMA.16816.F32 R24, R12, R6, R24 ;  /* 0x000000060c18723c */ /* 0x000fe20000001818 */
[----:B------:R-:W1:Y:S05]  /*187a0*/  LDSM.16.M88.4 R4, [R191+0xb000] ;  /* 0x00b00000bf04783b */ /* 0x000e6a0000000200 */
[----:B--2---:R-:W-:Y:S06]  /*187b0*/  HMMA.16816.F32 R136, R168, R28, R136 ;  /* 0x0000001ca888723c */ /* 0x004fec0000001888 */
[C---:B------:R-:W-:Y:S06]  /*187c0*/  HMMA.16816.F32 R20, R12.reuse, R152, R20 ;  /* 0x000000980c14723c */ /* 0x040fec0000001814 */
[----:B------:R-:W-:Y:S01]  /*187d0*/  HMMA.16816.F32 R152, R12, R154, R16 ;  /* 0x0000009a0c98723c */ /* 0x000fe20000001810 */
[----:B------:R-:W2:Y:S01]  /*187e0*/  LDSM.16.M88.4 R16, [R184+0x4800] ;  /* 0x00480000b810783b */ /* 0x000ea20000000200 */
[----:B----4-:R-:W-:-:S04]  /*187f0*/  IMAD.SHL.U32 R28, R159, 0x2, RZ ;  /* 0x000000029f1c7824 */ /* 0x010fc800078e00ff */
[----:B---3--:R-:W-:Y:S01]  /*18800*/  HMMA.16816.F32 R172, R168, R8, R172 ;  /* 0x00000008a8ac723c */ /* 0x008fe200000018ac */
[----:B------:R-:W-:-:S05]  /*18810*/  LOP3.LUT R28, R28, 0x6, RZ, 0xc0, !PT ;  /* 0x000000061c1c7812 */ /* 0x000fca00078ec0ff */
[----:B------:R-:W-:Y:S01]  /*18820*/  HMMA.16816.F32 R136, R148, R144, R136 ;  /* 0x000000909488723c */ /* 0x000fe20000001888 */
[----:B------:R-:W-:-:S04]  /*18830*/  IMAD R29, R207, 0x40, R28 ;  /* 0x00000040cf1d7824 */ /* 0x000fc800078e021c */
[C---:B------:R-:W-:Y:S01]  /*18840*/  VIADD R133, R29.reuse, 0x10 ;  /* 0x000000101d857836 */ /* 0x040fe20000000000 */
[----:B------:R-:W-:Y:S01]  /*18850*/  HMMA.16816.F32 R24, R168, R10, R24 ;  /* 0x0000000aa818723c */ /* 0x000fe20000001818 */
[----:B------:R-:W3:Y:S05]  /*18860*/  LDSM.16.M88.4 R8, [R191+0xb800] ;  /* 0x00b80000bf08783b */ /* 0x000eea0000000200 */
[C---:B-----5:R-:W-:Y:S06]  /*18870*/  HMMA.16816.F32 R164, R12.reuse, R140, R164 ;  /* 0x0000008c0ca4723c */ /* 0x060fec00000018a4 */
[----:B------:R-:W-:Y:S01]  /*18880*/  HMMA.16816.F32 R160, R12, R142, R160 ;  /* 0x0000008e0ca0723c */ /* 0x000fe200000018a0 */
[----:B------:R-:W4:Y:S05]  /*18890*/  LDSM.16.M88.4 R12, [R184+0x5000] ;  /* 0x00500000b80c783b */ /* 0x000f2a0000000200 */
[C---:B-1----:R-:W-:Y:S06]  /*188a0*/  HMMA.16816.F32 R20, R168.reuse, R4, R20 ;  /* 0x00000004a814723c */ /* 0x042fec0000001814 */
[----:B------:R-:W-:Y:S01]  /*188b0*/  HMMA.16816.F32 R32, R168, R30, R32 ;  /* 0x0000001ea820723c */ /* 0x000fe20000001820 */
[----:B------:R-:W-:-:S05]  /*188c0*/  VIADD R5, R29, 0x1 ;  /* 0x000000011d057836 */ /* 0x000fca0000000000 */
[----:B------:R-:W-:Y:S01]  /*188d0*/  HMMA.16816.F32 R152, R168, R6, R152 ;  /* 0x00000006a898723c */ /* 0x000fe20000001898 */
[----:B------:R-:W-:Y:S01]  /*188e0*/  ISETP.GE.AND P5, PT, R5, R0, PT ;  /* 0x000000000500720c */ /* 0x000fe20003fa6270 */
[----:B------:R-:W-:Y:S01]  /*188f0*/  VIADD R31, R29, 0x11 ;  /* 0x000000111d1f7836 */ /* 0x000fe20000000000 */
[----:B------:R-:W-:Y:S01]  /*18900*/  ISETP.GE.AND P1, PT, R5, R2, PT ;  /* 0x000000020500720c */ /* 0x000fe20003f26270 */
[C---:B------:R-:W-:Y:S02]  /*18910*/  VIADD R5, R29.reuse, 0x9 ;  /* 0x000000091d057836 */ /* 0x040fe40000000000 */
[----:B--2---:R-:W-:Y:S01]  /*18920*/  HMMA.16816.F32 R172, R148, R16, R172 ;  /* 0x0000001094ac723c */ /* 0x004fe200000018ac */
[----:B------:R-:W-:Y:S02]  /*18930*/  VIADD R7, R29, 0x8 ;  /* 0x000000081d077836 */ /* 0x000fe40000000000 */
[----:B------:R-:W-:-:S03]  /*18940*/  ISETP.GE.AND P2, PT, R5, R0, PT ;  /* 0x000000000500720c */ /* 0x000fc60003f46270 */
[----:B------:R-:W-:Y:S01]  /*18950*/  ISETP.GE.AND P4, PT, R7, R0, PT ;  /* 0x000000000700720c */ /* 0x000fe20003f86270 */
[----:B---3--:R-:W-:Y:S01]  /*18960*/  HMMA.16816.F32 R164, R168, R8, R164 ;  /* 0x00000008a8a4723c */ /* 0x008fe200000018a4 */
[----:B------:R-:W-:Y:S02]  /*18970*/  FSEL R17, R137, -INF , !P5 ;  /* 0xff80000089117808 */ /* 0x000fe40006800000 */
[-C--:B------:R-:W-:Y:S02]  /*18980*/  ISETP.GE.AND P6, PT, R7, R2.reuse, PT ;  /* 0x000000020700720c */ /* 0x080fe40003fc6270 */
[----:B------:R-:W-:Y:S01]  /*18990*/  ISETP.GE.AND P5, PT, R5, R2, PT ;  /* 0x000000020500720c */ /* 0x000fe20003fa6270 */
[----:B------:R-:W-:Y:S01]  /*189a0*/  HMMA.16816.F32 R32, R148, R146, R32 ;  /* 0x000000929420723c */ /* 0x000fe20000001820 */
[----:B------:R-:W1:Y:S01]  /*189b0*/  LDSM.16.M88.4 R4, [R184+0x5800] ;  /* 0x00580000b804783b */ /* 0x000e620000000200 */
[----:B------:R-:W-:Y:S01]  /*189c0*/  FSEL R16, R139, -INF , !P1 ;  /* 0xff8000008b107808 */ /* 0x000fe20004800000 */
[----:B------:R-:W-:Y:S01]  /*189d0*/  VIADD R9, R29, 0x18 ;  /* 0x000000181d097836 */ /* 0x000fe20000000000 */
[----:B------:R-:W-:Y:S01]  /*189e0*/  ISETP.GE.AND P1, PT, R133, R0, PT ;  /* 0x000000008500720c */ /* 0x000fe20003f26270 */
[----:B------:R-:W-:-:S04]  /*189f0*/  DEPBAR.LE SB0, 0x0 ;  /* 0x000080000000791a */ /* 0x000fc80000000000 */
[----:B------:R-:W-:Y:S02]  /*18a00*/  HMMA.16816.F32 R24, R148, R18, R24 ;  /* 0x000000129418723c */ /* 0x000fe40000001818 */
[----:B------:R-:W-:Y:S02]  /*18a10*/  FSEL R139, R172, -INF , !P1 ;  /* 0xff800000ac8b7808 */ /* 0x000fe40004800000 */
[----:B------:R-:W-:Y:S02]  /*18a20*/  ISETP.GE.AND P1, PT, R9, R2, PT ;  /* 0x000000020900720c */ /* 0x000fe40003f26270 */
[----:B------:R-:W-:Y:S06]  /*18a30*/  HMMA.16816.F32 R160, R168, R10, R160 ;  /* 0x0000000aa8a0723c */ /* 0x000fec00000018a0 */
[----:B----4-:R-:W-:Y:S01]  /*18a40*/  HMMA.16816.F32 R20, R148, R12, R20 ;  /* 0x0000000c9414723c */ /* 0x010fe20000001814 */
[----:B------:R-:W-:-:S02]  /*18a50*/  VIADD R11, R29, 0x21 ;  /* 0x000000211d0b7836 */ /* 0x000fc40000000000 */
[----:B------:R-:W-:Y:S02]  /*18a60*/  FSEL R33, R33, -INF , !P2 ;  /* 0xff80000021217808 */ /* 0x000fe40005000000 */
[----:B------:R-:W-:Y:S01]  /*18a70*/  FSEL R34, R34, -INF , !P6 ;  /* 0xff80000022227808 */ /* 0x000fe20007000000 */
[----:B------:R-:W-:Y:S01]  /*18a80*/  HMMA.16816.F32 R152, R148, R14, R152 ;  /* 0x0000000e9498723c */ /* 0x000fe20000001898 */
[----:B------:R-:W-:Y:S01]  /*18a90*/  FSEL R12, R35, -INF , !P5 ;  /* 0xff800000230c7808 */ /* 0x000fe20006800000 */
[----:B------:R-:W-:Y:S01]  /*18aa0*/  VIADD R13, R29, 0x19 ;  /* 0x000000191d0d7836 */ /* 0x000fe20000000000 */
[----:B------:R-:W-:Y:S01]  /*18ab0*/  BAR.SYNC.DEFER_BLOCKING 0x0 ;  /* 0x0000000000007b1d */ /* 0x000fe20000010000 */
[----:B------:R-:W-:Y:S01]  /*18ac0*/  ISETP.GE.AND P5, PT, R9, R0, PT ;  /* 0x000000000900720c */ /* 0x000fe20003fa6270 */
[----:B------:R-:W-:Y:S01]  /*18ad0*/  VIADD R9, R29, 0x20 ;  /* 0x000000201d097836 */ /* 0x000fe20000000000 */
[----:B------:R-:W-:Y:S02]  /*18ae0*/  ISETP.GE.AND P2, PT, R31, R2, PT ;  /* 0x000000021f00720c */ /* 0x000fe40003f46270 */
[----:B------:R-:W-:-:S02]  /*18af0*/  FSEL R19, R32, -INF , !P4 ;  /* 0xff80000020137808 */ /* 0x000fc40006000000 */
[----:B------:R-:W-:Y:S02]  /*18b00*/  ISETP.GE.AND P6, PT, R31, R0, PT ;  /* 0x000000001f00720c */ /* 0x000fe40003fc6270 */
[----:B------:R-:W-:Y:S01]  /*18b10*/  ISETP.GE.AND P4, PT, R133, R2, PT ;  /* 0x000000028500720c */ /* 0x000fe20003f86270 */
[C---:B-1----:R-:W-:Y:S01]  /*18b20*/  HMMA.16816.F32 R164, R148.reuse, R4, R164 ;  /* 0x0000000494a4723c */ /* 0x042fe200000018a4 */
[----:B------:R-:W-:Y:S02]  /*18b30*/  FSEL R168, R175, -INF , !P2 ;  /* 0xff800000afa87808 */ /* 0x000fe40005000000 */
[----:B------:R-:W-:Y:S02]  /*18b40*/  FSEL R133, R24, -INF , !P5 ;  /* 0xff80000018857808 */ /* 0x000fe40006800000 */
[----:B------:R-:W-:Y:S01]  /*18b50*/  FSEL R137, R173, -INF , !P6 ;  /* 0xff800000ad897808 */ /* 0x000fe20007000000 */
[----:B------:R-:W-:Y:S01]  /*18b60*/  HMMA.16816.F32 R160, R148, R6, R160 ;  /* 0x0000000694a0723c */ /* 0x000fe200000018a0 */
[----:B------:R-:W-:Y:S01]  /*18b70*/  ISETP.GE.AND P2, PT, R9, R0, PT ;  /* 0x000000000900720c */ /* 0x000fe20003f46270 */
[----:B------:R-:W-:Y:S01]  /*18b80*/  VIADD R5, R29, 0x31 ;  /* 0x000000311d057836 */ /* 0x000fe20000000000 */
[----:B------:R-:W-:Y:S01]  /*18b90*/  ISETP.GE.AND P5, PT, R9, R2, PT ;  /* 0x000000020900720c */ /* 0x000fe20003fa6270 */
[----:B------:R-:W-:Y:S01]  /*18ba0*/  VIADD R9, R29, 0x28 ;  /* 0x000000281d097836 */ /* 0x000fe20000000000 */
[----:B------:R-:W-:-:S02]  /*18bb0*/  FSEL R170, R174, -INF , !P4 ;  /* 0xff800000aeaa7808 */ /* 0x000fc40006000000 */
[C---:B------:R-:W-:Y:S02]  /*18bc0*/  ISETP.GE.AND P6, PT, R13.reuse, R2, PT ;  /* 0x000000020d00720c */ /* 0x040fe40003fc6270 */
[----:B------:R-:W-:Y:S02]  /*18bd0*/  ISETP.GE.AND P4, PT, R13, R0, PT ;  /* 0x000000000d00720c */ /* 0x000fe40003f86270 */
[----:B------:R-:W-:Y:S02]  /*18be0*/  FSEL R134, R27, -INF , !P6 ;  /* 0xff8000001b867808 */ /* 0x000fe40007000000 */
[----:B------:R-:W-:Y:S02]  /*18bf0*/  FSEL R157, R20, -INF , !P2 ;  /* 0xff800000149d7808 */ /* 0x000fe40005000000 */
[----:B------:R-:W-:Y:S02]  /*18c00*/  FSEL R158, R26, -INF , !P1 ;  /* 0xff8000001a9e7808 */ /* 0x000fe40004800000 */
[----:B------:R-:W-:-:S02]  /*18c10*/  FSEL R135, R25, -INF , !P4 ;  /* 0xff80000019877808 */ /* 0x000fc40006000000 */
[C---:B------:R-:W-:Y:S02]  /*18c20*/  ISETP.GE.AND P6, PT, R9.reuse, R0, PT ;  /* 0x000000000900720c */ /* 0x040fe40003fc6270 */
[----:B------:R-:W-:Y:S01]  /*18c30*/  ISETP.GE.AND P2, PT, R9, R2, PT ;  /* 0x000000020900720c */ /* 0x000fe20003f46270 */
[----:B------:R-:W-:Y:S01]  /*18c40*/  VIADD R9, R29, 0x29 ;  /* 0x000000291d097836 */ /* 0x000fe20000000000 */
[C---:B------:R-:W-:Y:S02]  /*18c50*/  ISETP.GE.AND P1, PT, R11.reuse, R0, PT ;  /* 0x000000000b00720c */ /* 0x040fe40003f26270 */
[----:B------:R-:W-:Y:S01]  /*18c60*/  ISETP.GE.AND P4, PT, R11, R2, PT ;  /* 0x000000020b00720c */ /* 0x000fe20003f86270 */
[----:B------:R-:W-:Y:S01]  /*18c70*/  VIADD R11, R29, 0x30 ;  /* 0x000000301d0b7836 */ /* 0x000fe20000000000 */
[----:B------:R-:W-:Y:S02]  /*18c80*/  FSEL R156, R22, -INF , !P5 ;  /* 0xff800000169c7808 */ /* 0x000fe40006800000 */
[----:B------:R-:W-:-:S02]  /*18c90*/  ISETP.GE.AND P5, PT, R9, R0, PT ;  /* 0x000000000900720c */ /* 0x000fc40003fa6270 */
[----:B------:R-:W-:Y:S02]  /*18ca0*/  FSEL R147, R21, -INF , !P1 ;  /* 0xff80000015937808 */ /* 0x000fe40004800000 */
[----:B------:R-:W-:Y:S02]  /*18cb0*/  FSEL R146, R23, -INF , !P4 ;  /* 0xff80000017927808 */ /* 0x000fe40006000000 */
[----:B------:R-:W-:Y:S02]  /*18cc0*/  ISETP.GE.AND P1, PT, R9, R2, PT ;  /* 0x000000020900720c */ /* 0x000fe40003f26270 */
[----:B------:R-:W-:Y:S02]  /*18cd0*/  ISETP.GE.AND P4, PT, R11, R0, PT ;  /* 0x000000000b00720c */ /* 0x000fe40003f86270 */
[----:B------:R-:W-:Y:S02]  /*18ce0*/  FSEL R154, R154, -INF , !P2 ;  /* 0xff8000009a9a7808 */ /* 0x000fe40005000000 */
[----:B------:R-:W-:-:S02]  /*18cf0*/  FSEL R153, R153, -INF , !P5 ;  /* 0xff80000099997808 */ /* 0x000fc40006800000 */
[C---:B------:R-:W-:Y:S02]  /*18d00*/  ISETP.GE.AND P2, PT, R5.reuse, R0, PT ;  /* 0x000000000500720c */ /* 0x040fe40003f46270 */
[----:B------:R-:W-:Y:S01]  /*18d10*/  ISETP.GE.AND P5, PT, R5, R2, PT ;  /* 0x000000020500720c */ /* 0x000fe20003fa6270 */
[----:B------:R-:W-:Y:S01]  /*18d20*/  VIADD R5, R29, 0x38 ;  /* 0x000000381d057836 */ /* 0x000fe20000000000 */
[----:B------:R-:W-:Y:S02]  /*18d30*/  FSEL R144, R155, -INF , !P1 ;  /* 0xff8000009b907808 */ /* 0x000fe40004800000 */
[----:B------:R-:W-:Y:S01]  /*18d40*/  FSEL R221, R164, -INF , !P4 ;  /* 0xff800000a4dd7808 */ /* 0x000fe20006000000 */
[----:B------:R-:W-:Y:S01]  /*18d50*/  IMAD.MOV.U32 R164, RZ, RZ, R210 ;  /* 0x000000ffffa47224 */ /* 0x000fe200078e00d2 */
[----:B------:R-:W-:Y:S02]  /*18d60*/  FSEL R145, R152, -INF , !P6 ;  /* 0xff80000098917808 */ /* 0x000fe40007000000 */
[----:B------:R-:W-:-:S02]  /*18d70*/  ISETP.GE.AND P1, PT, R29, R0, PT ;  /* 0x000000001d00720c */ /* 0x000fc40003f26270 */
[CC--:B------:R-:W-:Y:S01]  /*18d80*/  ISETP.GE.AND P4, PT, R29.reuse, R2.reuse, PT ;  /* 0x000000021d00720c */ /* 0x0c0fe20003f86270 */
[----:B------:R-:W-:Y:S01]  /*18d90*/  VIADD R29, R29, 0x39 ;  /* 0x000000391d1d7836 */ /* 0x000fe20000000000 */
[----:B------:R-:W-:Y:S02]  /*18da0*/  ISETP.GE.AND P6, PT, R11, R2, PT ;  /* 0x000000020b00720c */ /* 0x000fe40003fc6270 */
[----:B------:R-:W-:Y:S01]  /*18db0*/  FSEL R219, R165, -INF , !P2 ;  /* 0xff800000a5db7808 */ /* 0x000fe20005000000 */
[----:B------:R-:W-:Y:S01]  /*18dc0*/  IMAD.MOV.U32 R165, RZ, RZ, R211 ;  /* 0x000000ffffa57224 */ /* 0x000fe200078e00d3 */
[----:B------:R-:W-:Y:S02]  /*18dd0*/  FSEL R218, R166, -INF , !P6 ;  /* 0xff800000a6da7808 */ /* 0x000fe40007000000 */
[----:B------:R-:W-:Y:S02]  /*18de0*/  FSEL R216, R167, -INF , !P5 ;  /* 0xff800000a7d87808 */ /* 0x000fe40006800000 */
[----:B------:R-:W-:-:S02]  /*18df0*/  FSEL R9, R136, -INF , !P1 ;  /* 0xff80000088097808 */ /* 0x000fc40004800000 */
[C---:B------:R-:W-:Y:S02]  /*18e00*/  ISETP.GE.AND P6, PT, R5.reuse, R0, PT ;  /* 0x000000000500720c */ /* 0x040fe40003fc6270 */
[----:B------:R-:W-:Y:S02]  /*18e10*/  ISETP.GE.AND P2, PT, R5, R2, PT ;  /* 0x000000020500720c */ /* 0x000fe40003f46270 */
[C---:B------:R-:W-:Y:S02]  /*18e20*/  ISETP.GE.AND P5, PT, R29.reuse, R0, PT ;  /* 0x000000001d00720c */ /* 0x040fe40003fa6270 */
[----:B------:R-:W-:Y:S02]  /*18e30*/  ISETP.GE.AND P1, PT, R29, R2, PT ;  /* 0x000000021d00720c */ /* 0x000fe40003f26270 */
[----:B------:R-:W-:Y:S02]  /*18e40*/  FSEL R138, R138, -INF , !P4 ;  /* 0xff8000008a8a7808 */ /* 0x000fe40006000000 */
[----:B------:R-:W-:-:S02]  /*18e50*/  FSEL R217, R160, -INF , !P6 ;  /* 0xff800000a0d97808 */ /* 0x000fc40007000000 */
[----:B------:R-:W-:Y:S02]  /*18e60*/  FSEL R174, R162, -INF , !P2 ;  /* 0xff800000a2ae7808 */ /* 0x000fe40005000000 */
[----:B------:R-:W-:Y:S02]  /*18e70*/  FSEL R175, R161, -INF , !P5 ;  /* 0xff800000a1af7808 */ /* 0x000fe40006800000 */
[----:B------:R-:W-:Y:S01]  /*18e80*/  FSEL R172, R163, -INF , !P1 ;  /* 0xff800000a3ac7808 */ /* 0x000fe20004800000 */
[----:B------:R-:W-:Y:S06]  /*18e90*/  @!P0 BRA `(.L_x_1076) ;  /* 0x0000000800ac8947 */ /* 0x000fec0003800000 */
[----:B------:R-:W-:Y:S05]  /*18ea0*/  @!P3 BRA `(.L_x_1077) ;  /* 0x0000000000f4b947 */ /* 0x000fea0003800000 */
[----:B------:R-:W1:Y:S01]  /*18eb0*/  LDC R0, c[0x0][0x380] ;  /* 0x0000e000ff007b82 */ /* 0x000e620000000800 */
[----:B------:R-:W-:-:S04]  /*18ec0*/  SHF.L.U32 R5, R207, 0x6, RZ ;  /* 0x00000006cf057819 */ /* 0x000fc800000006ff */
        /* <DEDUP_REMOVED lines=21> */
[C---:B------:R-:W-:Y:S01]  /*19020*/  IMAD R7, R2.reuse, R7, R4 ;  /* 0x0000000702077224 */ /* 0x040fe200078e0204 */
[----:B------:R-:W-:Y:S02]  /*19030*/  LOP3.LUT R4, RZ, R0, RZ, 0x33, !PT ;  /* 0x00000000ff047212 */ /* 0x000fe400078e33ff */
        /* <DEDUP_REMOVED lines=8> */
[----:B------:R-:W-:Y:S01]  /*190c0*/  ISETP.NE.AND P1, PT, R0, RZ, PT ;  /* 0x000000ff0000720c */ /* 0x000fe20003f25270 */
[----:B------:R-:W1:Y:S08]  /*190d0*/  LDC.64 R6, c[0x0][0x248] ;  /* 0x00009200ff067b82 */ /* 0x000e700000000a00 */
[----:B------:R-:W-:-:S02]  /*190e0*/  @P6 VIADD R10, R10, 0x1 ;  /* 0x000000010a0a6836 */ /* 0x000fc40000000000 */
[----:B------:R-:W-:Y:S02]  /*190f0*/  @P5 IADD3 R8, R8, 0x1, RZ ;  /* 0x0000000108085810 */ /* 0x000fe40007ffe0ff */
[----:B------:R-:W-:Y:S02]  /*19100*/  @!P2 IMAD.MOV R10, RZ, RZ, -R10 ;  /* 0x000000ffff0aa224 */ /* 0x000fe400078e0a0a */
[----:B------:R-:W-:-:S03]  /*19110*/  @!P0 IADD3 R8, -R8, RZ, RZ ;  /* 0x000000ff08088210 */ /* 0x000fc60007ffe1ff */
[C---:B------:R-:W-:Y:S02]  /*19120*/  SEL R13, R4.reuse, R10, !P1 ;  /* 0x0000000a040d7207 */ /* 0x040fe40004800000 */
[----:B------:R-:W-:-:S03]  /*19130*/  SEL R4, R4, R8, !P1 ;  /* 0x0000000804047207 */ /* 0x000fc60004800000 */
[----:B------:R-:W-:-:S04]  /*19140*/  IMAD.WIDE R14, R13, 0x4, R204 ;  /* 0x000000040d0e7825 */ /* 0x000fc800078e02cc */
[----:B------:R-:W-:Y:S01]  /*19150*/  IMAD.WIDE R20, R4, 0x4, R204 ;  /* 0x0000000404147825 */ /* 0x000fe200078e02cc */
[----:B------:R2:W3:Y:S04]  /*19160*/  LDG.E R11, desc[UR6][R14.64] ;  /* 0x000000060e0b7981 */ /* 0x0004e8000c1e1900 */
[----:B------:R-:W3:Y:S01]  /*19170*/  LDG.E R2, desc[UR6][R20.64] ;  /* 0x0000000614027981 */ /* 0x000ee2000c1e1900 */
[----:B------:R-:W-:Y:S02]  /*19180*/  IMAD.IADD R13, R13, 0x1, -R4 ;  /* 0x000000010d0d7824 */ /* 0x000fe400078e0a04 */
[----:B------:R-:W4:Y:S02]  /*19190*/  LDC.64 R4, c[0x0][0x230] ;  /* 0x00008c00ff047b82 */ /* 0x000f240000000a00 */
[----:B------:R-:W-:-:S05]  /*191a0*/  IMAD R0, R13, R0, -0x40 ;  /* 0xffffffc00d007424 */ /* 0x000fca00078e0200 */
[----:B------:R-:W-:-:S05]  /*191b0*/  SHF.R.S32.HI R13, RZ, 0x1f, R0 ;  /* 0x0000001fff0d7819 */ /* 0x000fca0000011400 */
[----:B-1----:R-:W-:-:S04]  /*191c0*/  IMAD R13, R13, R6, RZ ;  /* 0x000000060d0d7224 */ /* 0x002fc800078e02ff */
[C---:B------:R-:W-:Y:S02]  /*191d0*/  IMAD R7, R0.reuse, R7, R13 ;  /* 0x0000000700077224 */ /* 0x040fe400078e020d */
[----:B--2---:R-:W-:-:S04]  /*191e0*/  IMAD.WIDE.U32 R14, R0, R6, RZ ;  /* 0x00000006000e7225 */ /* 0x004fc800078e00ff */
[----:B------:R-:W-:Y:S01]  /*191f0*/  IMAD.IADD R15, R15, 0x1, R7 ;  /* 0x000000010f0f7824 */ /* 0x000fe200078e0207 */
[----:B---3--:R-:W-:-:S04]  /*19200*/  IADD3 R2, -R11, R2, RZ ;  /* 0x000000020b027210 */ /* 0x008fc80007ffe1ff */
[----:B------:R-:W-:Y:S01]  /*19210*/  SHF.R.S32.HI R11, RZ, 0x1f, R2 ;  /* 0x0000001fff0b7819 */ /* 0x000fe20000011402 */
[----:B----4-:R-:W-:-:S04]  /*19220*/  IMAD.WIDE.U32 R14, R2, R4, R14 ;  /* 0x00000004020e7225 */ /* 0x010fc800078e000e */
[----:B------:R-:W-:-:S04]  /*19230*/  IMAD R11, R11, R4, RZ ;  /* 0x000000040b0b7224 */ /* 0x000fc800078e02ff */
[----:B------:R-:W-:-:S05]  /*19240*/  IMAD R5, R2, R5, R11 ;  /* 0x0000000502057224 */ /* 0x000fca00078e020b */
[----:B------:R-:W-:Y:S01]  /*19250*/  IADD3 R0, R15, R5, RZ ;  /* 0x000000050f007210 */ /* 0x000fe20007ffe0ff */
[----:B------:R-:W-:Y:S01]  /*19260*/  IMAD.MOV.U32 R5, RZ, RZ, R14 ;  /* 0x000000ffff057224 */ /* 0x000fe200078e000e */
[----:B------:R-:W-:Y:S06]  /*19270*/  BRA `(.L_x_1078) ;  /* 0x00000000000c7947 */ /* 0x000fec0003800000 */
.L_x_1077:
[----:B------:R-:W1:Y:S02]  /*19280*/  LDC R5, c[0x0][0x248] ;  /* 0x00009200ff057b82 */ /* 0x000e640000000800 */
[----:B-1----:R-:W-:-:S04]  /*19290*/  LEA R5, -R5, RZ, 0x6 ;  /* 0x000000ff05057211 */ /* 0x002fc800078e31ff */
[----:B------:R-:W-:-:S07]  /*192a0*/  SHF.R.S32.HI R0, RZ, 0x1f, R5 ;  /* 0x0000001fff007819 */ /* 0x000fce0000011405 */
.L_x_1078:
[----:B------:R-:W-:Y:S01]  /*192b0*/  SHF.R.S32.HI R2, RZ, 0x1f, R159 ;  /* 0x0000001fff027819 */ /* 0x000fe2000001149f */
[----:B------:R-:W-:Y:S01]  /*192c0*/  ULDC UR4, c[0x0][0x2d0] ;  /* 0x0000b40000047ab9 */ /* 0x000fe20000000800 */
[C---:B------:R-:W-:Y:S02]  /*192d0*/  LEA R28, P2, R5.reuse, R206, 0x1 ;  /* 0x000000ce051c7211 */ /* 0x040fe400078408ff */
[----:B------:R-:W-:Y:S02]  /*192e0*/  LEA.HI R2, R2, R159, RZ, 0x3 ;  /* 0x0000009f02027211 */ /* 0x000fe400078f18ff */
[----:B------:R-:W-:Y:S02]  /*192f0*/  LEA.HI.X R29, R5, R209, R0, 0x1, P2 ;  /* 0x000000d1051d7211 */ /* 0x000fe400010f0c00 */
[----:B------:R-:W-:-:S05]  /*19300*/  LOP3.LUT R2, R2, 0xfffffff8, RZ, 0xc0, !PT ;  /* 0xfffffff802027812 */ /* 0x000fca00078ec0ff */
[----:B------:R-:W-:-:S04]  /*19310*/  IMAD.IADD R2, R159, 0x1, -R2 ;  /* 0x000000019f027824 */ /* 0x000fc800078e0a02 */
[----:B------:R-:W-:-:S04]  /*19320*/  IMAD.SHL.U32 R4, R2, 0x8, RZ ;  /* 0x0000000802047824 */ /* 0x000fc800078e00ff */
[C---:B------:R-:W-:Y:S01]  /*19330*/  VIADD R2, R4.reuse, 0x40 ;  /* 0x0000004004027836 */ /* 0x040fe20000000000 */
[C---:B------:R-:W-:Y:S01]  /*19340*/  ISETP.GE.AND P5, PT, R4.reuse, UR4, PT ;  /* 0x0000000404007c0c */ /* 0x040fe2000bfa6270 */
[----:B------:R-:W-:-:S03]  /*19350*/  VIADD R4, R4, 0x80 ;  /* 0x0000008004047836 */ /* 0x000fc60000000000 */
[----:B------:R-:W-:Y:S02]  /*19360*/  ISETP.GE.AND P4, PT, R2, UR4, PT ;  /* 0x0000000402007c0c */ /* 0x000fe4000bf86270 */
[----:B------:R-:W-:-:S04]  /*19370*/  ISETP.GE.AND P0, PT, R4, UR4, PT ;  /* 0x0000000404007c0c */ /* 0x000fc8000bf06270 */
[----:B------:R-:W-:-:S03]  /*19380*/  SEL R4, RZ, 0x3fffc, P0 ;  /* 0x0003fffcff047807 */ /* 0x000fc60000000000 */
[-C--:B------:R-:W-:Y:S01]  /*19390*/  @!P5 IADD3 R11, P1, R200, R5.reuse, RZ ;  /* 0x00000005c80bd210 */ /* 0x080fe20007f3e0ff */
[----:B------:R-:W-:Y:S01]  /*193a0*/  @!PT LDS RZ, [RZ] ;  /* 0x00000000fffff984 */ /* 0x000fe20000000800 */
[----:B------:R-:W-:Y:S01]  /*193b0*/  @!PT LDS RZ, [RZ] ;  /* 0x00000000fffff984 */ /* 0x000fe20000000800 */
[----:B------:R-:W-:Y:S01]  /*193c0*/  @!PT LDS RZ, [RZ] ;  /* 0x00000000fffff984 */ /* 0x000fe20000000800 */
[----:B------:R1:W-:Y:S01]  /*193d0*/  @!P5 LDGSTS.E.BYPASS.LTC128B.128 [R203+0x6000], desc[UR6][R28.64] ;  /* 0x060000001ccbdfae */ /* 0x0003e2000b901d46 */
[----:B------:R-:W-:Y:S02]  /*193e0*/  LOP3.LUT P6, RZ, R4, 0x4, RZ, 0xc0, !PT ;  /* 0x0000000404ff7812 */ /* 0x000fe400078cc0ff */
[C---:B------:R-:W-:Y:S01]  /*193f0*/  @!P4 IADD3 R7, P0, R200.reuse, R5, RZ ;  /* 0x00000005c807c210 */ /* 0x040fe20007f1e0ff */
[----:B------:R-:W-:Y:S01]  /*19400*/  @!P5 IMAD.X R2, R199, 0x1, R0, P1 ;  /* 0x00000001c702d824 */ /* 0x000fe200008e0600 */
[CC--:B------:R-:W-:Y:S01]  /*19410*/  @!P5 LEA R26, P1, R11.reuse, R206.reuse, 0x1 ;  /* 0x000000ce0b1ad211 */ /* 0x0c0fe200078208ff */
[----:B------:R1:W-:Y:S03]  /*19420*/  @P5 STS.128 [R203+0x6000], RZ ;  /* 0x006000ffcb005388 */ /* 0x0003e60000000c00 */
[----:B------:R-:W-:Y:S01]  /*19430*/  @!P5 LEA.HI.X R27, R11, R209, R2, 0x1, P1 ;  /* 0x000000d10b1bd211 */ /* 0x000fe200008f0c02 */
[----:B------:R-:W-:Y:S01]  /*19440*/  @!P4 IMAD.X R2, R199, 0x1, R0, P0 ;  /* 0x00000001c702c824 */ /* 0x000fe200000e0600 */
[----:B------:R-:W-:Y:S01]  /*19450*/  @!P4 LEA R20, P0, R7, R206, 0x1 ;  /* 0x000000ce0714c211 */ /* 0x000fe200078008ff */
[----:B------:R-:W-:Y:S01]  /*19460*/  @!PT LDS RZ, [RZ] ;  /* 0x00000000fffff984 */ /* 0x000fe20000000800 */
[----:B------:R-:W-:Y:S01]  /*19470*/  @!PT LDS RZ, [RZ] ;  /* 0x00000000fffff984 */ /* 0x000fe20000000800 */
[----:B------:R-:W-:Y:S01]  /*19480*/  @!PT LDS RZ, [RZ] ;  /* 0x00000000fffff984 */ /* 0x000fe20000000800 */
[----:B------:R1:W-:Y:S01]  /*19490*/  @!P4 LDGSTS.E.BYPASS.LTC128B.128 [R203+0x8000], desc[UR6][R28.64+0x80] ;  /* 0x080000801ccbcfae */ /* 0x0003e2000b901d46 */
[----:B------:R-:W-:-:S02]  /*194a0*/  IADD3 R11, P2, P1, R200, R5, R200 ;  /* 0x00000005c80b7210 */ /* 0x000fc4000795e0c8 */
[----:B------:R-:W-:Y:S01]  /*194b0*/  @!P4 LEA.HI.X R21, R7, R209, R2, 0x1, P0 ;  /* 0x000000d10715c211 */ /* 0x000fe200000f0c02 */
[----:B------:R1:W-:Y:S01]  /*194c0*/  @P4 STS.128 [R203+0x8000], RZ ;  /* 0x008000ffcb004388 */ /* 0x0003e20000000c00 */
[----:B------:R-:W-:Y:S02]  /*194d0*/  IADD3.X R4, R199, R0, R199, P2, P1 ;  /* 0x00000000c7047210 */ /* 0x000fe400017e24c7 */
[----:B------:R-:W-:Y:S01]  /*194e0*/  IADD3 R7, P1, R200, R11, RZ ;  /* 0x0000000bc8077210 */ /* 0x000fe20007f3e0ff */
[----:B------:R-:W-:Y:S01]  /*194f0*/  @!PT LDS RZ, [RZ] ;  /* 0x00000000fffff984 */ /* 0x000fe20000000800 */
[----:B------:R-:W-:Y:S01]  /*19500*/  @!PT LDS RZ, [RZ] ;  /* 0x00000000fffff984 */ /* 0x000fe20000000800 */
[----:B------:R-:W-:Y:S01]  /*19510*/  @!PT LDS RZ, [RZ] ;  /* 0x00000000fffff984 */ /* 0x000fe20000000800 */
[----:B------:R1:W-:Y:S01]  /*19520*/  @P6 LDGSTS.E.BYPASS.LTC128B.128 [R203+0xa000], desc[UR6][R28.64+0x100] ;  /* 0x0a0001001ccb6fae */ /* 0x0003e2000b901d46 */
[CC--:B------:R-:W-:Y:S02]  /*19530*/  @!P4 LEA R14, P0, R11.reuse, R206.reuse, 0x1 ;  /* 0x000000ce0b0ec211 */ /* 0x0c0fe400078008ff */
[-C--:B------:R-:W-:Y:S01]  /*19540*/  @!P5 LEA R24, P2, R11, R206.reuse, 0x1 ;  /* 0x000000ce0b18d211 */ /* 0x080fe200078408ff */
[--C-:B------:R-:W-:Y:S01]  /*19550*/  IMAD.X R2, R199, 0x1, R4.reuse, P1 ;  /* 0x00000001c7027824 */ /* 0x100fe200008e0604 */
[----:B------:R-:W-:Y:S01]  /*19560*/  @!P4 LEA.HI.X R15, R11, R209, R4, 0x1, P0 ;  /* 0x000000d10b0fc211 */ /* 0x000fe200000f0c04 */
[----:B------:R1:W-:Y:S01]  /*19570*/  @!P6 STS.128 [R203+0xa000], RZ ;  /* 0x00a000ffcb00e388 */ /* 0x0003e20000000c00 */
[----:B------:R-:W-:-:S02]  /*19580*/  @!P5 LEA R22, P1, R7, R206, 0x1 ;  /* 0x000000ce0716d211 */ /* 0x000fc400078208ff */
[CC--:B------:R-:W-:Y:S01]  /*19590*/  @P6 LEA R10, P0, R11.reuse, R206.reuse, 0x1 ;  /* 0x000000ce0b0a6211 */ /* 0x0c0fe200078008ff */
[----:B------:R-:W-:Y:S01]  /*195a0*/  @!PT LDS RZ, [RZ] ;  /* 0x00000000fffff984 */ /* 0x000fe20000000800 */
[----:B------:R-:W-:Y:S01]  /*195b0*/  @!PT LDS RZ, [RZ] ;  /* 0x00000000fffff984 */ /* 0x000fe20000000800 */
[----:B------:R-:W-:Y:S01]  /*195c0*/  @!PT LDS RZ, [RZ] ;  /* 0x00000000fffff984 */ /* 0x000fe20000000800 */
[----:B------:R1:W-:Y:S01]  /*195d0*/  @!P5 LDGSTS.E.BYPASS.LTC128B.128 [R203+0x6800], desc[UR6][R26.64] ;  /* 0x068000001acbdfae */ /* 0x0003e2000b901d46 */
[-C--:B------:R-:W-:Y:S02]  /*195e0*/  @!P5 LEA.HI.X R25, R11, R209.reuse, R4, 0x1, P2 ;  /* 0x000000d10b19d211 */ /* 0x080fe400010f0c04 */
[-C--:B------:R-:W-:Y:S01]  /*195f0*/  @!P5 LEA.HI.X R23, R7, R209.reuse, R2, 0x1, P1 ;  /* 0x000000d10717d211 */ /* 0x080fe200008f0c02 */
[----:B------:R1:W-:Y:S01]  /*19600*/  @P5 STS.128 [R203+0x6800], RZ ;  /* 0x006800ffcb005388 */ /* 0x0003e20000000c00 */
[----:B------:R-:W-:Y:S02]  /*19610*/  @P6 LEA.HI.X R11, R11, R209, R4, 0x1, P0 ;  /* 0x000000d10b0b6211 */ /* 0x000fe400000f0c04 */
[----:B------:R-:W-:Y:S01]  /*19620*/  @!P4 LEA R30, P1, R7, R206, 0x1 ;  /* 0x000000ce071ec211 */ /* 0x000fe200078208ff */
[----:B------:R-:W-:Y:S01]  /*19630*/  @!PT LDS RZ, [RZ] ;  /* 0x00000000fffff984 */ /* 0x000fe20000000800 */
[----:B------:R-:W-:Y:S01]  /*19640*/  @!PT LDS RZ, [RZ] ;  /* 0x00000000fffff984 */ /* 0x000fe20000000800 */
[----:B------:R-:W-:Y:S01]  /*19650*/  @!PT LDS RZ, [RZ] ;  /* 0x00000000fffff984 */ /* 0x000fe20000000800 */
[----:B------:R1:W-:Y:S01]  /*19660*/  @!P4 LDGSTS.E.BYPASS.LTC128B.128 [R203+0x8800], desc[UR6][R20.64+0x80] ;  /* 0x0880008014cbcfae */ /* 0x0003e2000b901d46 */
[----:B------:R-:W-:-:S02]  /*19670*/  @P6 IADD3 R5, P2, R200, R5, RZ ;  /* 0x00000005c8056210 */ /* 0x000fc40007f5e0ff */
[CC--:B------:R-:W-:Y:S01]  /*19680*/  @P6 LEA R6, P0, R7.reuse, R206.reuse, 0x1 ;  /* 0x000000ce07066211 */ /* 0x0c0fe200078008ff */
[----:B------:R1:W-:Y:S01]  /*19690*/  @P4 STS.128 [R203+0x8800], RZ ;  /* 0x008800ffcb004388 */ /* 0x0003e20000000c00 */
[-C--:B------:R-:W-:Y:S01]  /*196a0*/  @!P4 LEA.HI.X R31, R7, R209.reuse, R2, 0x1, P1 ;  /* 0x000000d1071fc211 */ /* 0x080fe200008f0c02 */
[----:B------:R-:W-:Y:S01]  /*196b0*/  @P6 IMAD.X R0, R199, 0x1, R0, P2 ;  /* 0x00000001c7006824 */ /* 0x000fe200010e0600 */
[----:B------:R-:W-:Y:S02]  /*196c0*/  @P6 LEA.HI.X R7, R7, R209, R2, 0x1, P0 ;  /* 0x000000d107076211 */ /* 0x000fe400000f0c02 */
[----:B------:R-:W-:Y:S01]  /*196d0*/  @P6 LEA R4, P0, R5, R206, 0x1 ;  /* 0x000000ce05046211 */ /* 0x000fe200078008ff */
[----:B------:R-:W-:-:S03]  /*196e0*/  IMAD.MOV.U32 R206, RZ, RZ, R28 ;  /* 0x000000ffffce7224 */ /* 0x000fc600078e001c */
[----:B------:R-:W-:Y:S01]  /*196f0*/  @P6 LEA.HI.X R5, R5, R209, R0, 0x1, P0 ;  /* 0x000000d105056211 */ /* 0x000fe200000f0c00 */
[----:B------:R-:W-:-:S04]  /*19700*/  IMAD.MOV.U32 R209, RZ, RZ, R29 ;  /* 0x000000ffffd17224 */ /* 0x000fc800078e001d */
        /* <DEDUP_REMOVED lines=35> */
[----:B------:R-:W0:Y:S02]  /*19940*/  LDGDEPBAR ;  /* 0x00000000000079af */ /* 0x000e240000000000 */
.L_x_1076:
[----:B------:R-:W-:Y:S01]  /*19950*/  FMNMX.FTZ R2, R132, R9, !PT ;  /* 0x0000000984027209 */ /* 0x000fe20007810000 */
[----:B------:R-:W-:Y:S01]  /*19960*/  ULDC UR4, c[0x0][0x2ec] ;  /* 0x0000bb0000047ab9 */ /* 0x000fe20000000800 */
[----:B-1----:R-:W-:Y:S01]  /*19970*/  FMNMX.FTZ R5, R3, R138, !PT ;  /* 0x0000008a03057209 */ /* 0x002fe20007810000 */
        /* <DEDUP_REMOVED lines=50> */
[--C-:B------:R-:W-:Y:S01]  /*19ca0*/  FFMA.FTZ R210, R19, UR4, -R220.reuse ;  /* 0x0000000413d27c23 */ /* 0x100fe200080108dc */
[----:B------:R-:W1:Y:S01]  /*19cb0*/  LDSM.16.MT88.4 R8, [R192+0xc000] ;  /* 0x00c00000c008783b */ /* 0x000e620000004200 */
[----:B------:R-:W-:Y:S01]  /*19cc0*/  FFMA.FTZ R2, R16, UR4, -R173 ;  /* 0x0000000410027c23 */ /* 0x000fe200080108ad */
[----:B------:R-:W-:Y:S01]  /*19cd0*/  FSEL R6, R214, RZ, P0 ;  /* 0x000000ffd6067208 */ /* 0x000fe20000000000 */
[----:B------:R-:W-:Y:S01]  /*19ce0*/  FADD.FTZ R4, R132, -R5 ;  /* 0x8000000584047221 */ /* 0x000fe20000010000 */
[----:B------:R-:W2:Y:S01]  /*19cf0*/  LDSM.16.MT88.4 R16, [R190+0xc000] ;  /* 0x00c00000be10783b */ /* 0x000ea20000004200 */
[----:B------:R-:W-:Y:S01]  /*19d00*/  FFMA.FTZ R167, R33, UR4, -R220 ;  /* 0x0000000421a77c23 */ /* 0x000fe200080108dc */
[--C-:B------:R-:W-:Y:S01]  /*19d10*/  FFMA.FTZ R166, R138, UR4, -R173.reuse ;  /* 0x000000048aa67c23 */ /* 0x100fe200080108ad */
[----:B------:R-:W-:Y:S01]  /*19d20*/  FADD.FTZ R6, R3, -R6 ;  /* 0x8000000603067221 */ /* 0x000fe20000010000 */
[--C-:B------:R-:W-:Y:S01]  /*19d30*/  FFMA.FTZ R0, R34, UR4, -R173.reuse ;  /* 0x0000000422007c23 */ /* 0x100fe200080108ad */
[--C-:B------:R-:W-:Y:S01]  /*19d40*/  FFMA.FTZ R225, R12, UR4, -R173.reuse ;  /* 0x000000040ce17c23 */ /* 0x100fe200080108ad */
[----:B------:R-:W-:Y:S01]  /*19d50*/  FMUL.FTZ R226, R4, UR4 ;  /* 0x0000000404e27c20 */ /* 0x000fe20008410000 */
[----:B------:R-:W-:Y:S01]  /*19d60*/  FMUL.FTZ R3, R6, UR4 ;  /* 0x0000000406037c20 */ /* 0x000fe20008410000 */
[----:B------:R-:W-:Y:S01]  /*19d70*/  MUFU.EX2 R212, R212 ;  /* 0x000000d400d47308 */ /* 0x000fe20000000800 */
[----:B------:R-:W3:Y:S01]  /*19d80*/  LDSM.16.MT88.4 R32, [R188+0xc000] ;  /* 0x00c00000bc20783b */ /* 0x000ee20000004200 */
[--C-:B------:R-:W-:Y:S01]  /*19d90*/  FFMA.FTZ R227, R139, UR4, -R220.reuse ;  /* 0x000000048be37c23 */ /* 0x100fe200080108dc */
[--C-:B------:R-:W-:Y:S01]  /*19da0*/  FFMA.FTZ R230, R137, UR4, -R220.reuse ;  /* 0x0000000489e67c23 */ /* 0x100fe200080108dc */
[--C-:B------:R-:W-:Y:S01]  /*19db0*/  FFMA.FTZ R228, R133, UR4, -R220.reuse ;  /* 0x0000000485e47c23 */ /* 0x100fe200080108dc */
[--C-:B------:R-:W-:Y:S01]  /*19dc0*/  FFMA.FTZ R229, R135, UR4, -R220.reuse ;  /* 0x0000000487e57c23 */ /* 0x100fe200080108dc */
[--C-:B------:R-:W-:Y:S01]  /*19dd0*/  FFMA.FTZ R231, R170, UR4, -R173.reuse ;  /* 0x00000004aae77c23 */ /* 0x100fe200080108ad */
[--C-:B------:R-:W-:Y:S01]  /*19de0*/  FFMA.FTZ R234, R168, UR4, -R173.reuse ;  /* 0x00000004a8ea7c23 */ /* 0x100fe200080108ad */
[----:B------:R-:W4:Y:S01]  /*19df0*/  MUFU.EX2 R211, R211 ;  /* 0x000000d300d37308 */ /* 0x000f220000000800 */
[--C-:B------:R-:W-:Y:S01]  /*19e00*/  FFMA.FTZ R232, R158, UR4, -R173.reuse ;  /* 0x000000049ee87c23 */ /* 0x100fe200080108ad */
[--C-:B------:R-:W-:Y:S01]  /*19e10*/  FFMA.FTZ R233, R134, UR4, -R173.reuse ;  /* 0x0000000486e97c23 */ /* 0x100fe200080108ad */
[----:B------:R-:W-:Y:S01]  /*19e20*/  LDSM.16.MT88.4 R136, [R192+0xc800] ;  /* 0x00c80000c088783b */ /* 0x000fe20000004200 */
[--C-:B------:R-:W-:Y:S01]  /*19e30*/  FFMA.FTZ R235, R157, UR4, -R220.reuse ;  /* 0x000000049deb7c23 */ /* 0x100fe200080108dc */
[--C-:B------:R-:W-:Y:S01]  /*19e40*/  FFMA.FTZ R236, R147, UR4, -R220.reuse ;  /* 0x0000000493ec7c23 */ /* 0x100fe200080108dc */
[--C-:B------:R-:W-:Y:S01]  /*19e50*/  FFMA.FTZ R237, R145, UR4, -R220.reuse ;  /* 0x0000000491ed7c23 */ /* 0x100fe200080108dc */
[----:B------:R-:W-:Y:S01]  /*19e60*/  LDSM.16.MT88.4 R132, [R189+0xc800] ;  /* 0x00c80000bd84783b */ /* 0x000fe20000004200 */
[----:B------:R-:W-:Y:S01]  /*19e70*/  MUFU.EX2 R210, R210 ;  /* 0x000000d200d27308 */ /* 0x000fe20000000800 */
[--C-:B------:R-:W-:Y:S01]  /*19e80*/  FFMA.FTZ R238, R153, UR4, -R220.reuse ;  /* 0x0000000499ee7c23 */ /* 0x100fe200080108dc */
[--C-:B------:R-:W-:Y:S01]  /*19e90*/  FFMA.FTZ R239, R156, UR4, -R173.reuse ;  /* 0x000000049cef7c23 */ /* 0x100fe200080108ad */
[--C-:B------:R-:W-:Y:S01]  /*19ea0*/  FFMA.FTZ R240, R146, UR4, -R173.reuse ;  /* 0x0000000492f07c23 */ /* 0x100fe200080108ad */
[----:B------:R-:W-:Y:S01]  /*19eb0*/  LDSM.16.MT88.4 R168, [R192+0xd000] ;  /* 0x00d00000c0a8783b */ /* 0x000fe20000004200 */
[--C-:B------:R-:W-:Y:S01]  /*19ec0*/  FFMA.FTZ R241, R154, UR4, -R173.reuse ;  /* 0x000000049af17c23 */ /* 0x100fe200080108ad */
[--C-:B------:R-:W-:Y:S01]  /*19ed0*/  FFMA.FTZ R242, R144, UR4, -R173.reuse ;  /* 0x0000000490f27c23 */ /* 0x100fe200080108ad */
[--C-:B------:R-:W-:Y:S01]  /*19ee0*/  FFMA.FTZ R243, R221, UR4, -R220.reuse ;  /* 0x00000004ddf37c23 */ /* 0x100fe200080108dc */
[----:B------:R-:W5:Y:S01]  /*19ef0*/  MUFU.EX2 R167, R167 ;  /* 0x000000a700a77308 */ /* 0x000f620000000800 */
[----:B----4-:R-:W-:Y:S01]  /*19f00*/  F2FP.F16.F32.PACK_AB R4, R211, R212 ;  /* 0x000000d4d304723e */ /* 0x010fe200000000ff */
        /* <DEDUP_REMOVED lines=11> */
[----:B------:R-:W4:Y:S01]  /*19fc0*/  MUFU.EX2 R2, R2 ;  /* 0x0000000200027308 */ /* 0x000f220000000800 */
[----:B-----5:R-:W-:-:S07]  /*19fd0*/  F2FP.F16.F32.PACK_AB R6, R167, R210 ;  /* 0x000000d2a706723e */ /* 0x020fce00000000ff */
[----:B------:R-:W-:Y:S08]  /*19fe0*/  MUFU.EX2 R0, R0 ;  /* 0x0000000000007308 */ /* 0x000ff00000000800 */
[----:B------:R-:W5:Y:S01]  /*19ff0*/  MUFU.EX2 R225, R225 ;  /* 0x000000e100e17308 */ /* 0x000f620000000800 */
[----:B----4-:R-:W-:-:S07]  /*1a000*/  F2FP.F16.F32.PACK_AB R5, R2, R166 ;  /* 0x000000a60205723e */ /* 0x010fce00000000ff */
[----:B------:R-:W4:Y:S08]  /*1a010*/  MUFU.EX2 R226, R226 ;  /* 0x000000e200e27308 */ /* 0x000f300000000800 */
[----:B------:R-:W1:Y:S01]  /*1a020*/  MUFU.EX2 R3, R3 ;  /* 0x0000000300037308 */ /* 0x000e620000000800 */
[----:B-----5:R-:W-:-:S07]  /*1a030*/  F2FP.F16.F32.PACK_AB R7, R225, R0 ;  /* 0x00000000e107723e */ /* 0x020fce00000000ff */
[----:B------:R-:W-:Y:S01]  /*1a040*/  MUFU.EX2 R227, R227 ;  /* 0x000000e300e37308 */ /* 0x000fe20000000800 */
        /* <DEDUP_REMOVED lines=8> */
[-C--:B-1----:R-:W-:Y:S01]  /*1a0d0*/  FMUL.FTZ R14, R130, R3.reuse ;  /* 0x00000003820e7220 */ /* 0x082fe20000410000 */
[-C--:B------:R-:W-:Y:S01]  /*1a0e0*/  FMUL.FTZ R15, R131, R3.reuse ;  /* 0x00000003830f7220 */ /* 0x080fe20000410000 */
[-C--:B------:R-:W-:Y:S01]  /*1a0f0*/  FMUL.FTZ R38, R38, R3.reuse ;  /* 0x0000000326267220 */ /* 0x080fe20000410000 */
[-C--:B------:R-:W-:Y:S01]  /*1a100*/  FMUL.FTZ R39, R39, R3.reuse ;  /* 0x0000000327277220 */ /* 0x080fe20000410000 */
[-C--:B------:R-:W-:Y:S01]  /*1a110*/  FMUL.FTZ R22, R42, R3.reuse ;  /* 0x000000032a167220 */ /* 0x080fe20000410000 */
[-C--:B------:R-:W-:Y:S01]  /*1a120*/  FMUL.FTZ R23, R43, R3.reuse ;  /* 0x000000032b177220 */ /* 0x080fe20000410000 */
[-C--:B------:R-:W-:Y:S01]  /*1a130*/  FMUL.FTZ R46, R46, R3.reuse ;  /* 0x000000032e2e7220 */ /* 0x080fe20000410000 */
[-C--:B------:R-:W-:Y:S01]  /*1a140*/  FMUL.FTZ R47, R47, R3.reuse ;  /* 0x000000032f2f7220 */ /* 0x080fe20000410000 */
[----:B------:R-:W1:Y:S01]  /*1a150*/  LDSM.16.MT88.4 R40, [R192+0xe000] ;  /* 0x00e00000c028783b */ /* 0x000e620000004200 */
        /* <DEDUP_REMOVED lines=19> */
[----:B------:R-:W2:Y:S01]  /*1a290*/  LDSM.16.MT88.4 R56, [R189+0xe000] ;  /* 0x00e00000bd38783b */ /* 0x000ea20000004200 */
[-C--:B------:R-:W-:Y:S01]  /*1a2a0*/  FMUL.FTZ R70, R70, R3.reuse ;  /* 0x0000000346467220 */ /* 0x080fe20000410000 */
[-C--:B------:R-:W-:Y:S01]  /*1a2b0*/  FMUL.FTZ R71, R71, R3.reuse ;  /* 0x0000000347477220 */ /* 0x080fe20000410000 */
[-C--:B------:R-:W-:Y:S01]  /*1a2c0*/  FMUL.FTZ R84, R84, R226.reuse ;  /* 0x000000e254547220 */ /* 0x080fe20000410000 */
[-C--:B------:R-:W-:Y:S01]  /*1a2d0*/  FMUL.FTZ R85, R85, R226.reuse ;  /* 0x000000e255557220 */ /* 0x080fe20000410000 */
[C---:B---3--:R-:W-:Y:S01]  /*1a2e0*/  HMMA.16816.F32 R36, R4.reuse, R32, R36 ;  /* 0x000000200424723c */ /* 0x048fe20000001824 */
        /* <DEDUP_REMOVED lines=94> */
[C---:B------:R-:W-:Y:S01]  /*1a8d0*/  HMMA.16816.F32 R76, R4.reuse, R72, R76 ;  /* 0x00000048044c723c */ /* 0x040fe2000000184c */
[-C--:B------:R-:W-:Y:S01]  /*1a8e0*/  FMUL.FTZ R96, R120, R226.reuse ;  /* 0x000000e278607220 */ /* 0x080fe20000410000 */
[----:B------:R-:W-:Y:S01]  /*1a8f0*/  FMUL.FTZ R97, R121, R226 ;  /* 0x000000e279617220 */ /* 0x000fe20000410000 */
[-C--:B------:R-:W-:Y:S01]  /*1a900*/  FMUL.FTZ R98, R122, R3.reuse ;  /* 0x000000037a627220 */ /* 0x080fe20000410000 */
[-C--:B------:R-:W-:Y:S01]  /*1a910*/  FMUL.FTZ R99, R123, R3.reuse ;  /* 0x000000037b637220 */ /* 0x080fe20000410000 */
[----:B------:R-:W-:Y:S01]  /*1a920*/  MUFU.EX2 R236, R236 ;  /* 0x000000ec00ec7308 */ /* 0x000fe20000000800 */
[----:B------:R-:W-:Y:S01]  /*1a930*/  HMMA.16816.F32 R72, R4, R74, R100 ;  /* 0x0000004a0448723c */ /* 0x000fe20000001864 */
[----:B------:R-:W3:Y:S01]  /*1a940*/  LDSM.16.MT88.4 R120, [R192+0x10800] ;  /* 0x01080000c078783b */ /* 0x000ee20000004200 */
[----:B------:R-:W-:-:S04]  /*1a950*/  FFMA.FTZ R3, R213, R3, R166 ;  /* 0x00000003d5037223 */ /* 0x000fc800000100a6 */
[C---:B------:R-:W-:Y:S01]  /*1a960*/  HMMA.16816.F32 R96, R4.reuse, R140, R96 ;  /* 0x0000008c0460723c */ /* 0x040fe20000001860 */
[----:B--2---:R-:W-:Y:S01]  /*1a970*/  F2FP.F16.F32.PACK_AB R100, R230, R227 ;  /* 0x000000e3e664723e */ /* 0x004fe200000000ff */
[----:B------:R-:W-:Y:S01]  /*1a980*/  MUFU.EX2 R237, R237 ;  /* 0x000000ed00ed7308 */ /* 0x000fe20000000800 */
[----:B----4-:R-:W-:Y:S01]  /*1a990*/  F2FP.F16.F32.PACK_AB R101, R234, R231 ;  /* 0x000000e7ea65723e */ /* 0x010fe200000000ff */
[----:B------:R-:W-:Y:S01]  /*1a9a0*/  FADD.FTZ R3, R2, R3 ;  /* 0x0000000302037221 */ /* 0x000fe20000010000 */
[----:B------:R-:W-:Y:S01]  /*1a9b0*/  F2FP.F16.F32.PACK_AB R102, R229, R228 ;  /* 0x000000e4e566723e */ /* 0x000fe200000000ff */
[----:B------:R-:W-:Y:S01]  /*1a9c0*/  HMMA.16816.F32 R4, R4, R142, R116 ;  /* 0x0000008e0404723c */ /* 0x000fe20000001874 */
[----:B-1----:R-:W-:Y:S01]  /*1a9d0*/  F2FP.F16.F32.PACK_AB R103, R233, R232 ;  /* 0x000000e8e967723e */ /* 0x002fe200000000ff */
[----:B------:R-:W-:Y:S01]  /*1a9e0*/  LDSM.16.MT88.4 R116, [R188+0x10800] ;  /* 0x01080000bc74783b */ /* 0x000fe20000004200 */
[----:B------:R-:W-:Y:S01]  /*1a9f0*/  FADD.FTZ R0, R0, R3 ;  /* 0x0000000300007221 */ /* 0x000fe20000010000 */
[----:B------:R-:W-:Y:S01]  /*1aa00*/  MUFU.EX2 R238, R238 ;  /* 0x000000ee00ee7308 */ /* 0x000fe20000000800 */
[----:B------:R-:W-:Y:S01]  /*1aa10*/  FADD.FTZ R3, R227, R210 ;  /* 0x000000d2e3037221 */ /* 0x000fe20000010000 */
[----:B------:R-:W-:Y:S01]  /*1aa20*/  LDSM.16.MT88.4 R140, [R188+0xd000] ;  /* 0x00d00000bc8c783b */ /* 0x000fe20000004200 */
[----:B------:R-:W-:Y:S01]  /*1aa30*/  FADD.FTZ R0, R225, R0 ;  /* 0x00000000e1007221 */ /* 0x000fe20000010000 */
[----:B-----5:R-:W-:Y:S01]  /*1aa40*/  HMMA.16816.F32 R20, R100, R112, R20 ;  /* 0x000000706414723c */ /* 0x020fe20000001814 */
[----:B------:R-:W-:-:S03]  /*1aa50*/  FADD.FTZ R3, R230, R3 ;  /* 0x00000003e6037221 */ /* 0x000fc60000010000 */
[----:B------:R-:W-:Y:S02]  /*1aa60*/  MUFU.EX2 R239, R239 ;  /* 0x000000ef00ef7308 */ /* 0x000fe40000000800 */
[C---:B------:R-:W-:Y:S01]  /*1aa70*/  HMMA.16816.F32 R16, R100.reuse, R114, R16 ;  /* 0x000000726410723c */ /* 0x040fe20000001810 */
[----:B------:R-:W1:Y:S05]  /*1aa80*/  LDSM.16.MT88.4 R112, [R188+0xe800] ;  /* 0x00e80000bc70783b */ /* 0x000e6a0000004200 */
[C---:B------:R-:W-:Y:S01]  /*1aa90*/  HMMA.16816.F32 R52, R100.reuse, R108, R52 ;  /* 0x0000006c6434723c */ /* 0x040fe20000001834 */
[----:B------:R-:W-:Y:S05]  /*1aaa0*/  MUFU.EX2 R240, R240 ;  /* 0x000000f000f07308 */ /* 0x000fea0000000800 */
[C---:B------:R-:W-:Y:S01]  /*1aab0*/  HMMA.16816.F32 R48, R100.reuse, R110, R48 ;  /* 0x0000006e6430723c */ /* 0x040fe20000001830 */
[----:B------:R-:W2:Y:S02]  /*1aac0*/  LDSM.16.MT88.4 R108, [R190+0x10800] ;  /* 0x01080000be6c783b */ /* 0x000ea40000004200 */
[----:B------:R-:W-:Y:S03]  /*1aad0*/  MUFU.EX2 R241, R241 ;  /* 0x000000f100f17308 */ /* 0x000fe60000000800 */
[C---:B------:R-:W-:Y:S05]  /*1aae0*/  HMMA.16816.F32 R60, R100.reuse, R104, R60 ;  /* 0x00000068643c723c */ /* 0x040fea000000183c */
[----:B------:R-:W-:Y:S01]  /*1aaf0*/  MUFU.EX2 R242, R242 ;  /* 0x000000f200f27308 */ /* 0x000fe20000000800 */
[C---:B------:R-:W-:Y:S01]  /*1ab00*/  HMMA.16816.F32 R56, R100.reuse, R106, R56 ;  /* 0x0000006a6438723c */ /* 0x040fe20000001838 */
[----:B------:R-:W4:Y:S05]  /*1ab10*/  LDSM.16.MT88.4 R104, [R189+0x10800] ;  /* 0x01080000bd68783b */ /* 0x000f2a0000004200 */
[C---:B---3--:R-:W-:Y:S01]  /*1ab20*/  HMMA.16816.F32 R76, R100.reuse, R120, R76 ;  /* 0x00000078644c723c */ /* 0x048fe2000000184c */
[----:B------:R-:W-:Y:S05]  /*1ab30*/  MUFU.EX2 R243, R243 ;  /* 0x000000f300f37308 */ /* 0x000fea0000000800 */
[C---:B------:R-:W-:Y:S01]  /*1ab40*/  HMMA.16816.F32 R72, R100.reuse, R122, R72 ;  /* 0x0000007a6448723c */ /* 0x040fe20000001848 */
[----:B------:R-:W3:Y:S02]  /*1ab50*/  LDSM.16.MT88.4 R120, [R190+0xf000] ;  /* 0x00f00000be78783b */ /* 0x000ee40000004200 */
[----:B------:R-:W5:Y:S03]  /*1ab60*/  MUFU.EX2 R244, R244 ;  /* 0x000000f400f47308 */ /* 0x000f660000000800 */
[C---:B------:R-:W-:Y:S05]  /*1ab70*/  HMMA.16816.F32 R12, R100.reuse, R136, R12 ;  /* 0x00000088640c723c */ /* 0x040fea000000180c */
[----:B------:R-:W-:Y:S01]  /*1ab80*/  MUFU.EX2 R245, R245 ;  /* 0x000000f500f57308 */ /* 0x000fe20000000800 */
[C---:B------:R-:W-:Y:S06]  /*1ab90*/  HMMA.16816.F32 R8, R100.reuse, R138, R8 ;  /* 0x0000008a6408723c */ /* 0x040fec0000001808 */
[----:B------:R-:W-:Y:S01]  /*1aba0*/  HMMA.16816.F32 R28, R100, R132, R28 ;  /* 0x00000084641c723c */ /* 0x000fe2000000181c */
[----:B------:R-:W1:Y:S01]  /*1abb0*/  MUFU.EX2 R246, R246 ;  /* 0x000000f600f67308 */ /* 0x000e620000000800 */
[----:B-----5:R-:W-:-:S04]  /*1abc0*/  F2FP.F16.F32.PACK_AB R172, R244, R243 ;  /* 0x000000f3f4ac723e */ /* 0x020fc800000000ff */
[C---:B------:R-:W-:Y:S01]  /*1abd0*/  HMMA.16816.F32 R24, R100.reuse, R134, R24 ;  /* 0x000000866418723c */ /* 0x040fe20000001818 */
[----:B------:R-:W5:Y:S02]  /*1abe0*/  LDSM.16.MT88.4 R132, [R192+0xf000] ;  /* 0x00f00000c084783b */ /* 0x000f640000004200 */
[----:B------:R-:W-:Y:S03]  /*1abf0*/  MUFU.EX2 R247, R247 ;  /* 0x000000f700f77308 */ /* 0x000fe60000000800 */
[C---:B------:R-:W-:Y:S05]  /*1ac00*/  HMMA.16816.F32 R36, R100.reuse, R128, R36 ;  /* 0x000000806424723c */ /* 0x040fea0000001824 */
[----:B------:R-:W2:Y:S01]  /*1ac10*/  MUFU.EX2 R248, R248 ;  /* 0x000000f800f87308 */ /* 0x000ea20000000800 */
[----:B------:R-:W-:Y:S01]  /*1ac20*/  HMMA.16816.F32 R32, R100, R130, R32 ;  /* 0x000000826420723c */ /* 0x000fe20000001820 */
[----:B-1----:R-:W-:-:S05]  /*1ac30*/  F2FP.F16.F32.PACK_AB R174, R246, R245 ;  /* 0x000000f5f6ae723e */ /* 0x002fca00000000ff */
[C---:B------:R-:W-:Y:S01]  /*1ac40*/  HMMA.16816.F32 R44, R100.reuse, R124, R44 ;  /* 0x0000007c642c723c */ /* 0x040fe2000000182c */
[----:B------:R-:W-:Y:S05]  /*1ac50*/  MUFU.EX2 R249, R249 ;  /* 0x000000f900f97308 */ /* 0x000fea0000000800 */
[----:B------:R-:W-:Y:S03]  /*1ac60*/  HMMA.16816.F32 R40, R100, R126, R40 ;  /* 0x0000007e6428723c */ /* 0x000fe60000001828 */
[----:B------:R-:W1:Y:S01]  /*1ac70*/  MUFU.EX2 R250, R250 ;  /* 0x000000fa00fa7308 */ /* 0x000e620000000800 */
[----:B--2---:R-:W-:-:S02]  /*1ac80*/  F2FP.F16.F32.PACK_AB R173, R248, R247 ;  /* 0x000000f7f8ad723e */ /* 0x004fc400000000ff */
[C---:B------:R-:W-:Y:S06]  /*1ac90*/  HMMA.16816.F32 R68, R100.reuse, R112, R68 ;  /* 0x000000706444723c */ /* 0x040fec0000001844 */
[C---:B------:R-:W-:Y:S01]  /*1aca0*/  HMMA.16816.F32 R64, R100.reuse, R114, R64 ;  /* 0x000000726440723c */ /* 0x040fe20000001840 */
[----:B------:R-:W-:Y:S05]  /*1acb0*/  LDSM.16.MT88.4 R112, [R188+0xf000] ;  /* 0x00f00000bc70783b */ /* 0x000fea0000004200 */
[----:B------:R-:W-:Y:S01]  /*1acc0*/  HMMA.16816.F32 R80, R100, R108, R80 ;  /* 0x0000006c6450723c */ /* 0x000fe20000001850 */
[----:B-1----:R-:W-:-:S05]  /*1acd0*/  F2FP.F16.F32.PACK_AB R175, R250, R249 ;  /* 0x000000f9faaf723e */ /* 0x002fca00000000ff */
[C---:B------:R-:W-:Y:S01]  /*1ace0*/  HMMA.16816.F32 R88, R100.reuse, R110, R88 ;  /* 0x0000006e6458723c */ /* 0x040fe20000001858 */
[----:B------:R-:W-:Y:S05]  /*1acf0*/  LDSM.16.MT88.4 R108, [R189+0xf000] ;  /* 0x00f00000bd6c783b */ /* 0x000fea0000004200 */
[C---:B----4-:R-:W-:Y:S06]  /*1ad00*/  HMMA.16816.F32 R84, R100.reuse, R104, R84 ;  /* 0x000000686454723c */ /* 0x050fec0000001854 */
[----:B------:R-:W-:Y:S01]  /*1ad10*/  HMMA.16816.F32 R92, R100, R106, R92 ;  /* 0x0000006a645c723c */ /* 0x000fe2000000185c */
[----:B------:R-:W-:-:S02]  /*1ad20*/  F2FP.F16.F32.PACK_AB R104, R236, R235 ;  /* 0x000000ebec68723e */ /* 0x000fc400000000ff */
[----:B------:R-:W-:-:S03]  /*1ad30*/  F2FP.F16.F32.PACK_AB R105, R240, R239 ;  /* 0x000000eff069723e */ /* 0x000fc600000000ff */
[----:B------:R-:W-:Y:S01]  /*1ad40*/  HMMA.16816.F32 R96, R100, R116, R96 ;  /* 0x000000746460723c */ /* 0x000fe20000001860 */
[----:B------:R-:W-:Y:S02]  /*1ad50*/  F2FP.F16.F32.PACK_AB R106, R238, R237 ;  /* 0x000000edee6a723e */ /* 0x000fe400000000ff */
[----:B------:R-:W-:-:S03]  /*1ad60*/  F2FP.F16.F32.PACK_AB R107, R242, R241 ;  /* 0x000000f1f26b723e */ /* 0x000fc600000000ff */
[----:B------:R-:W-:Y:S01]  /*1ad70*/  HMMA.16816.F32 R4, R100, R118, R4 ;  /* 0x000000766404723c */ /* 0x000fe20000001804 */
[----:B------:R-:W1:Y:S05]  /*1ad80*/  LDSM.16.MT88.4 R100, [R192+0x11000] ;  /* 0x01100000c064783b */ /* 0x000e6a0000004200 */
[C---:B------:R-:W-:Y:S01]  /*1ad90*/  HMMA.16816.F32 R144, R104.reuse, R140, R36 ;  /* 0x0000008c6890723c */ /* 0x040fe20000001824 */
[----:B------:R-:W-:Y:S05]  /*1ada0*/  LDSM.16.MT88.4 R36, [R192+0xd800] ;  /* 0x00d80000c024783b */ /* 0x000fea0000004200 */
[C---:B------:R-:W-:Y:S06]  /*1adb0*/  HMMA.16816.F32 R140, R104.reuse, R142, R32 ;  /* 0x0000008e688c723c */ /* 0x040fec0000001820 */
[C---:B---3--:R-:W-:Y:S01]  /*1adc0*/  HMMA.16816.F32 R116, R104.reuse, R120, R52 ;  /* 0x000000786874723c */ /* 0x048fe20000001834 */
[----:B------:R-:W-:Y:S05]  /*1add0*/  LDSM.16.MT88.4 R52, [R189+0xd800] ;  /* 0x00d80000bd34783b */ /* 0x000fea0000004200 */
[C---:B------:R-:W-:Y:S01]  /*1ade0*/  HMMA.16816.F32 R32, R104.reuse, R122, R48 ;  /* 0x0000007a6820723c */ /* 0x040fe20000001830 */
[----:B------:R-:W2:Y:S04]  /*1adf0*/  LDSM.16.MT88.4 R120, [R190+0x11000] ;  /* 0x01100000be78783b */ /* 0x000ea80000004200 */
[----:B------:R-:W3:Y:S01]  /*1ae00*/  LDSM.16.MT88.4 R48, [R189+0x11000] ;  /* 0x01100000bd30783b */ /* 0x000ee20000004200 */
[C---:B------:R-:W-:Y:S06]  /*1ae10*/  HMMA.16816.F32 R128, R104.reuse, R168, R12 ;  /* 0x000000a86880723c */ /* 0x040fec000000180c */
[C---:B-----5:R-:W-:Y:S01]  /*1ae20*/  HMMA.16816.F32 R136, R104.reuse, R132, R44 ;  /* 0x000000846888723c */ /* 0x060fe2000000182c */
[----:B------:R-:W-:Y:S05]  /*1ae30*/  LDSM.16.MT88.4 R44, [R190+0xd800] ;  /* 0x00d80000be2c783b */ /* 0x000fea0000004200 */
[C---:B-1----:R-:W-:Y:S01]  /*1ae40*/  HMMA.16816.F32 R12, R104.reuse, R100, R76 ;  /* 0x00000064680c723c */ /* 0x042fe2000000184c */
[----:B------:R-:W1:Y:S05]  /*1ae50*/  LDSM.16.MT88.4 R76, [R190+0xf800] ;  /* 0x00f80000be4c783b */ /* 0x000e6a0000004200 */
[C---:B------:R-:W-:Y:S01]  /*1ae60*/  HMMA.16816.F32 R132, R104.reuse, R134, R40 ;  /* 0x000000866884723c */ /* 0x040fe20000001828 */
[----:B------:R-:W4:Y:S05]  /*1ae70*/  LDSM.16.MT88.4 R40, [R188+0x11000] ;  /* 0x01100000bc28783b */ /* 0x000f2a0000004200 */
[C---:B------:R-:W-:Y:S06]  /*1ae80*/  HMMA.16816.F32 R152, R104.reuse, R148, R28 ;  /* 0x000000946898723c */ /* 0x040fec000000181c */
[C---:B------:R-:W-:Y:S06]  /*1ae90*/  HMMA.16816.F32 R148, R104.reuse, R150, R24 ;  /* 0x000000966894723c */ /* 0x040fec0000001818 */
[C---:B------:R-:W-:Y:S06]  /*1aea0*/  HMMA.16816.F32 R168, R104.reuse, R170, R8 ;  /* 0x000000aa68a8723c */ /* 0x040fec0000001808 */
[C---:B--2---:R-:W-:Y:S06]  /*1aeb0*/  HMMA.16816.F32 R8, R104.reuse, R120, R80 ;  /* 0x000000786808723c */ /* 0x044fec0000001850 */
[C---:B------:R-:W-:Y:S06]  /*1aec0*/  HMMA.16816.F32 R160, R104.reuse, R156, R20 ;  /* 0x0000009c68a0723c */ /* 0x040fec0000001814 */
[C---:B------:R-:W-:Y:S06]  /*1aed0*/  HMMA.16816.F32 R156, R104.reuse, R158, R16 ;  /* 0x0000009e689c723c */ /* 0x040fec0000001810 */
[C---:B------:R-:W-:Y:S01]  /*1aee0*/  HMMA.16816.F32 R20, R104.reuse, R112, R68 ;  /* 0x000000706814723c */ /* 0x040fe20000001844 */
[----:B------:R-:W-:Y:S05]  /*1aef0*/  LDSM.16.MT88.4 R68, [R192+0xf800] ;  /* 0x00f80000c044783b */ /* 0x000fea0000004200 */
[C---:B------:R-:W-:Y:S06]  /*1af00*/  HMMA.16816.F32 R16, R104.reuse, R114, R64 ;  /* 0x000000726810723c */ /* 0x040fec0000001840 */
[C---:B------:R-:W-:Y:S06]  /*1af10*/  HMMA.16816.F32 R100, R104.reuse, R102, R72 ;  /* 0x000000666864723c */ /* 0x040fec0000001848 */
[C---:B---3--:R-:W-:Y:S01]  /*1af20*/  HMMA.16816.F32 R124, R104.reuse, R48, R84 ;  /* 0x00000030687c723c */ /* 0x048fe20000001854 */
        /* <DEDUP_REMOVED lines=9> */
[----:B------:R-:W3:Y:S05]  /*1afc0*/  LDSM.16.MT88.4 R148, [R189+0x11800] ;  /* 0x01180000bd94783b */ /* 0x000eea0000004200 */
[C---:B------:R-:W-:Y:S06]  /*1afd0*/  HMMA.16816.F32 R24, R104.reuse, R110, R56 ;  /* 0x0000006e6818723c */ /* 0x040fec0000001838 */
[C---:B------:R-:W-:Y:S06]  /*1afe0*/  HMMA.16816.F32 R108, R104.reuse, R122, R88 ;  /* 0x0000007a686c723c */ /* 0x040fec0000001858 */
[C---:B----4-:R-:W-:Y:S06]  /*1aff0*/  HMMA.16816.F32 R120, R104.reuse, R40, R96 ;  /* 0x000000286878723c */ /* 0x050fec0000001860 */
[----:B------:R-:W-:Y:S06]  /*1b000*/  HMMA.16816.F32 R4, R104, R42, R4 ;  /* 0x0000002a6804723c */ /* 0x000fec0000001804 */
[C---:B------:R-:W-:Y:S06]  /*1b010*/  HMMA.16816.F32 R104, R172.reuse, R216, R8 ;  /* 0x000000d8ac68723c */ /* 0x040fec0000001808 */
[----:B------:R-:W-:Y:S01]  /*1b020*/  HMMA.16816.F32 R128, R172, R36, R128 ;  /* 0x00000024ac80723c */ /* 0x000fe20000001880 */
[----:B------:R-:W-:Y:S01]  /*1b030*/  FADD.FTZ R9, R231, R0 ;  /* 0x00000000e7097221 */ /* 0x000fe20000010000 */
[----:B------:R-:W-:Y:S01]  /*1b040*/  FADD.FTZ R0, R228, R3 ;  /* 0x00000003e4007221 */ /* 0x000fe20000010000 */
[----:B------:R-:W-:-:S02]  /*1b050*/  MOV R3, R214 ;  /* 0x000000d600037202 */ /* 0x000fc40000000f00 */
[----:B------:R-:W-:Y:S01]  /*1b060*/  FADD.FTZ R9, R234, R9 ;  /* 0x00000009ea097221 */ /* 0x000fe20000010000 */
[----:B------:R-:W-:Y:S01]  /*1b070*/  FADD.FTZ R0, R229, R0 ;  /* 0x00000000e5007221 */ /* 0x000fe20000010000 */
[----:B------:R-:W-:Y:S02]  /*1b080*/  HMMA.16816.F32 R40, R172, R44, R160 ;  /* 0x0000002cac28723c */ /* 0x000fe400000018a0 */
[----:B------:R-:W-:Y:S01]  /*1b090*/  FADD.FTZ R2, R232, R9 ;  /* 0x00000009e8027221 */ /* 0x000fe20000010000 */
[----:B------:R-:W-:-:S03]  /*1b0a0*/  FADD.FTZ R235, R235, R0 ;  /* 0x00000000ebeb7221 */ /* 0x000fc60000010000 */
[----:B------:R-:W-:Y:S01]  /*1b0b0*/  FADD.FTZ R2, R233, R2 ;  /* 0x00000002e9027221 */ /* 0x000fe20000010000 */
[----:B------:R-:W-:Y:S01]  /*1b0c0*/  FADD.FTZ R236, R236, R235 ;  /* 0x000000ebecec7221 */ /* 0x000fe20000010000 */
[----:B--2---:R-:W-:Y:S02]  /*1b0d0*/  HMMA.16816.F32 R56, R172, R60, R144 ;  /* 0x0000003cac38723c */ /* 0x004fe40000001890 */
[----:B------:R-:W-:Y:S01]  /*1b0e0*/  FADD.FTZ R239, R239, R2 ;  /* 0x00000002efef7221 */ /* 0x000fe20000010000 */
[----:B------:R-:W-:-:S03]  /*1b0f0*/  FADD.FTZ R237, R237, R236 ;  /* 0x000000eceded7221 */ /* 0x000fc60000010000 */
[----:B------:R-:W-:Y:S01]  /*1b100*/  FADD.FTZ R240, R240, R239 ;  /* 0x000000eff0f07221 */ /* 0x000fe20000010000 */
[C---:B------:R-:W-:Y:S01]  /*1b110*/  HMMA.16816.F32 R80, R172.reuse, R84, R28 ;  /* 0x00000054ac50723c */ /* 0x040fe2000000181c */
[----:B------:R-:W-:Y:S02]  /*1b120*/  FADD.FTZ R238, R238, R237 ;  /* 0x000000edeeee7221 */ /* 0x000fe40000010000 */
[----:B------:R-:W-:Y:S02]  /*1b130*/  FADD.FTZ R241, R241, R240 ;  /* 0x000000f0f1f17221 */ /* 0x000fe40000010000 */
[----:B------:R-:W-:Y:S01]  /*1b140*/  FADD.FTZ R243, R243, R238 ;  /* 0x000000eef3f37221 */ /* 0x000fe20000010000 */
[----:B------:R-:W-:Y:S01]  /*1b150*/  HMMA.16816.F32 R88, R172, R92, R20 ;  /* 0x0000005cac58723c */ /* 0x000fe20000001814 */
[----:B------:R-:W-:Y:S02]  /*1b160*/  FADD.FTZ R242, R242, R241 ;  /* 0x000000f1f2f27221 */ /* 0x000fe40000010000 */
[----:B------:R-:W-:-:S02]  /*1b170*/  FADD.FTZ R244, R244, R243 ;  /* 0x000000f3f4f47221 */ /* 0x000fc40000010000 */
[----:B------:R-:W-:Y:S01]  /*1b180*/  FADD.FTZ R247, R247, R242 ;  /* 0x000000f2f7f77221 */ /* 0x000fe20000010000 */
[C---:B-1----:R-:W-:Y:S01]  /*1b190*/  HMMA.16816.F32 R120, R172.reuse, R116, R120 ;  /* 0x00000074ac78723c */ /* 0x042fe20000001878 */
[----:B------:R-:W-:Y:S02]  /*1b1a0*/  FADD.FTZ R215, R245, R244 ;  /* 0x000000f4f5d77221 */ /* 0x000fe40000010000 */
[----:B------:R-:W-:Y:S02]  /*1b1b0*/  FADD.FTZ R248, R248, R247 ;  /* 0x000000f7f8f87221 */ /* 0x000fe40000010000 */
[----:B------:R-:W-:Y:S01]  /*1b1c0*/  FADD.FTZ R215, R246, R215 ;  /* 0x000000d7f6d77221 */ /* 0x000fe20000010000 */
[----:B------:R-:W-:Y:S01]  /*1b1d0*/  HMMA.16816.F32 R36, R172, R38, R168 ;  /* 0x00000026ac24723c */ /* 0x000fe200000018a8 */
[----:B------:R-:W-:-:S04]  /*1b1e0*/  FADD.FTZ R213, R249, R248 ;  /* 0x000000f8f9d57221 */ /* 0x000fc80000010000 */
[----:B------:R-:W-:Y:S01]  /*1b1f0*/  FADD.FTZ R213, R250, R213 ;  /* 0x000000d5fad57221 */ /* 0x000fe20000010000 */
        /* <DEDUP_REMOVED lines=8> */
[C---:B---3--:R-:W-:Y:S06]  /*1b280*/  HMMA.16816.F32 R124, R172.reuse, R148, R124 ;  /* 0x00000094ac7c723c */ /* 0x048fec000000187c */
[C---:B------:R-:W-:Y:S06]  /*1b290*/  HMMA.16816.F32 R112, R172.reuse, R150, R112 ;  /* 0x00000096ac70723c */ /* 0x040fec0000001870 */
[C---:B------:R-:W-:Y:S06]  /*1b2a0*/  HMMA.16816.F32 R116, R172.reuse, R118, R4 ;  /* 0x00000076ac74723c */ /* 0x040fec0000001804 */
[C---:B------:R-:W-:Y:S06]  /*1b2b0*/  HMMA.16816.F32 R64, R172.reuse, R68, R136 ;  /* 0x00000044ac40723c */ /* 0x040fec0000001888 */
[----:B------:R-:W-:Y:S07]  /*1b2c0*/  HMMA.16816.F32 R68, R172, R70, R132 ;  /* 0x00000046ac44723c */ /* 0x000fee0000001884 */
[----:B------:R-:W-:-:S15]  /*1b2d0*/  MOV R132, R224 ;  /* 0x000000e000847202 */ /* 0x000fde0000000f00 */
[----:B------:R-:W-:-:S02]  /*1b2e0*/  NOP ;  /* 0x0000000000007918 */ /* 0x000fc40000000000 */
.L_x_1073:
[----:B------:R-:W-:-:S13]  /*1b2f0*/  ISETP.GE.AND P0, PT, R207, 0x1, PT ;  /* 0x00000001cf00780c */ /* 0x000fda0003f06270 */
[----:B------:R-:W-:Y:S05]  /*1b300*/  @!P0 BRA `(.L_x_1079) ;  /* 0x00000038004c8947 */ /* 0x000fea0003800000 */
[----:B------:R-:W-:Y:S01]  /*1b310*/  ULDC UR7, c[0x0][0x250] ;  /* 0x0000940000077ab9 */ /* 0x000fe20000000800 */
[----:B------:R-:W-:Y:S01]  /*1b320*/  ULDC UR6, c[0x0][0x248] ;  /* 0x0000920000067ab9 */ /* 0x000fe20000000800 */
[----:B------:R-:W-:Y:S01]  /*1b330*/  ULEA UR7, -UR7, URZ, 0x6 ;  /* 0x0000003f07077291 */ /* 0x000fe2000f8e313f */
[----:B------:R-:W-:Y:S01]  /*1b340*/  IMAD.MOV.U32 R0, RZ, RZ, R3 ;  /* 0x000000ffff007224 */ /* 0x000fe200078e0003 */
[----:B------:R-:W-:Y:S01]  /*1b350*/  ULEA UR6, -UR6, URZ, 0x6 ;  /* 0x0000003f06067291 */ /* 0x000fe2000f8e313f */
[----:B------:R-:W-:Y:S01]  /*1b360*/  IMAD.MOV.U32 R133, RZ, RZ, R132 ;  /* 0x000000ffff857224 */ /* 0x000fe200078e0084 */
[----:B------:R-:W-:Y:S02]  /*1b370*/  USHF.R.S32.HI UR4, URZ, 0x1f, UR7 ;  /* 0x0000001f3f047899 */ /* 0x000fe40008011407 */
[----:B------:R-:W-:Y:S01]  /*1b380*/  MOV R211, UR7 ;  /* 0x0000000700d37c02 */ /* 0x000fe20008000f00 */
[----:B------:R-:W-:Y:S01]  /*1b390*/  USHF.R.S32.HI UR5, URZ, 0x1f, UR6 ;  /* 0x0000001f3f057899 */ /* 0x000fe20008011406 */
[----:B------:R-:W-:-:S02]  /*1b3a0*/  ULDC.64 UR8, c[0x0][0x208] ;  /* 0x0000820000087ab9 */ /* 0x000fc40000000a00 */
[----:B------:R-:W-:Y:S01]  /*1b3b0*/  MOV R210, UR4 ;  /* 0x0000000400d27c02 */ /* 0x000fe20008000f00 */
[----:B------:R-:W-:-:S08]  /*1b3c0*/  ULDC UR4, c[0x0][0x2ec] ;  /* 0x0000bb0000047ab9 */ /* 0x000fd00000000800 */
.L_x_1083:
[----:B------:R-:W-:Y:S04]  /*1b3d0*/  DEPBAR.LE SB0, 0x0 ;  /* 0x000080000000791a */ /* 0x000fe80000000000 */
[----:B------:R-:W-:Y:S01]  /*1b3e0*/  BAR.SYNC.DEFER_BLOCKING 0x0 ;  /* 0x0000000000007b1d */ /* 0x000fe20000010000 */
[C---:B------:R-:W-:Y:S01]  /*1b3f0*/  LOP3.LUT P4, RZ, R208.reuse, 0x1, RZ, 0xc0, !PT ;  /* 0x00000001d0ff7812 */ /* 0x040fe2000788c0ff */
[----:B------:R-:W-:Y:S01]  /*1b400*/  IMAD.MOV.U32 R9, RZ, RZ, R211 ;  /* 0x000000ffff097224 */ /* 0x000fe200078e00d3 */
[C---:B------:R-:W-:Y:S01]  /*1b410*/  LOP3.LUT P2, RZ, R208.reuse, 0x2, RZ, 0xc0, !PT ;  /* 0x00000002d0ff7812 */ /* 0x040fe2000784c0ff */
[----:B------:R-:W-:Y:S01]  /*1b420*/  IMAD.MOV.U32 R2, RZ, RZ, R210 ;  /* 0x000000ffff027224 */ /* 0x000fe200078e00d2 */
[----:B------:R-:W-:Y:S01]  /*1b430*/  LOP3.LUT P1, RZ, R208, 0x4, RZ, 0xc0, !PT ;  /* 0x00000004d0ff7812 */ /* 0x000fe2000782c0ff */
[----:B------:R-:W-:Y:S01]  /*1b440*/  @!UPT UIADD3 URZ, URZ, URZ, URZ ;  /* 0x0000003f3f3ff290 */ /* 0x000fe2000fffe03f */
[----:B------:R-:W-:Y:S11]  /*1b450*/  @!P3 BRA `(.L_x_1080) ;  /* 0x0000000000f8b947 */ /* 0x000ff60003800000 */
[----:B------:R-:W-:Y:S01]  /*1b460*/  IMAD.MOV.U32 R8, RZ, RZ, RZ ;  /* 0x000000ffff087224 */ /* 0x000fe200078e00ff */
[----:B------:R-:W1:Y:S01]  /*1b470*/  LDC R6, c[0x0][0x380] ;  /* 0x0000e000ff067b82 */ /* 0x000e620000000800 */
[----:B------:R-:W-:Y:S05]  /*1b480*/  SHF.L.U32 R11, R207, 0x6, RZ ;  /* 0x00000006cf0b7819 */ /* 0x000fea00000006ff */
[----:B------:R-:W-:Y:S05]  /*1b490*/  VIADD R5, R11, 0xffffffc0 ;  /* 0xffffffc00b057836 */ /* 0x000fea0000000000 */
[----:B------:R-:W-:Y:S02]  /*1b4a0*/  IABS R7, R5 ;  /* 0x0000000500077213 */ /* 0x000fe40000000000 */
[-C--:B-1----:R-:W-:Y:S02]  /*1b4b0*/  IABS R3, R6.reuse ;  /* 0x0000000600037213 */ /* 0x082fe40000000000 */
[----:B------:R-:W-:Y:S02]  /*1b4c0*/  LOP3.LUT R5, R5, R6, RZ, 0x3c, !PT ;  /* 0x0000000605057212 */ /* 0x000fe400078e3cff */
[----:B------:R-:W1:Y:S10]  /*1b4d0*/  I2F.RP R4, R3 ;  /* 0x0000000300047306 */ /* 0x000e740000209400 */
[----:B-1----:R-:W1:Y:S02]  /*1b4e0*/  MUFU.RCP R2, R4 ;  /* 0x0000000400027308 */ /* 0x002e640000001000 */
[----:B-1----:R-:W-:Y:S08]  /*1b4f0*/  VIADD R9, R2, 0xffffffe ;  /* 0x0ffffffe02097836 */ /* 0x002ff00000000000 */
[----:B------:R-:W1:Y:S02]  /*1b500*/  F2I.FTZ.U32.TRUNC.NTZ R9, R9 ;  /* 0x0000000900097305 */ /* 0x000e64000021f000 */
[--C-:B-1----:R-:W-:Y:S04]  /*1b510*/  IMAD.MOV R2, RZ, RZ, -R9.reuse ;  /* 0x000000ffff027224 */ /* 0x102fe800078e0a09 */
[----:B------:R-:W-:Y:S04]  /*1b520*/  IMAD R2, R2, R3, RZ ;  /* 0x0000000302027224 */ /* 0x000fe800078e02ff */
[----:B------:R-:W-:Y:S01]  /*1b530*/  IMAD.HI.U32 R2, R9, R2, R8 ;  /* 0x0000000209027227 */ /* 0x000fe200078e0008 */
[----:B------:R-:W-:Y:S02]  /*1b540*/  IABS R8, R11 ;  /* 0x0000000b00087213 */ /* 0x000fe40000000000 */
[----:B------:R-:W-:Y:S03]  /*1b550*/  LOP3.LUT R11, R11, R6, RZ, 0x3c, !PT ;  /* 0x000000060b0b7212 */ /* 0x000fe600078e3cff */
[C---:B------:R-:W-:Y:S04]  /*1b560*/  IMAD.HI.U32 R9, R2.reuse, R7, RZ ;  /* 0x0000000702097227 */ /* 0x040fe800078e00ff */
[----:B------:R-:W-:Y:S01]  /*1b570*/  IMAD.HI.U32 R2, R2, R8, RZ ;  /* 0x0000000802027227 */ /* 0x000fe200078e00ff */
[----:B------:R-:W-:Y:S05]  /*1b580*/  IADD3 R4, -R9, RZ, RZ ;  /* 0x000000ff09047210 */ /* 0x000fea0007ffe1ff */
[C---:B------:R-:W-:Y:S02]  /*1b590*/  IMAD R7, R3.reuse, R4, R7 ;  /* 0x0000000403077224 */ /* 0x040fe400078e0207 */
[----:B------:R-:W-:Y:S03]  /*1b5a0*/  IMAD.MOV R4, RZ, RZ, -R2 ;  /* 0x000000ffff047224 */ /* 0x000fe600078e0a02 */
[C---:B------:R-:W-:Y:S01]  /*1b5b0*/  ISETP.GT.U32.AND P0, PT, R3.reuse, R7, PT ;  /* 0x000000070300720c */ /* 0x040fe20003f04070 */
[C---:B------:R-:W-:Y:S01]  /*1b5c0*/  IMAD R8, R3.reuse, R4, R8 ;  /* 0x0000000403087224 */ /* 0x040fe200078e0208 */
[----:B------:R-:W-:Y:S04]  /*1b5d0*/  LOP3.LUT R4, RZ, R6, RZ, 0x33, !PT ;  /* 0x00000006ff047212 */ /* 0x000fe800078e33ff */
[----:B------:R-:W-:Y:S07]  /*1b5e0*/  ISETP.GT.U32.AND P5, PT, R3, R8, PT ;  /* 0x000000080300720c */ /* 0x000fee0003fa4070 */
[----:B------:R-:W-:Y:S02]  /*1b5f0*/  @!P0 IMAD.IADD R7, R7, 0x1, -R3 ;  /* 0x0000000107078824 */ /* 0x000fe400078e0a03 */
[----:B------:R-:W-:Y:S03]  /*1b600*/  @!P0 VIADD R9, R9, 0x1 ;  /* 0x0000000109098836 */ /* 0x000fe60000000000 */
[-C--:B------:R-:W-:Y:S01]  /*1b610*/  ISETP.GE.U32.AND P6, PT, R7, R3.reuse, PT ;  /* 0x000000030700720c */ /* 0x080fe20003fc6070 */
[----:B------:R-:W-:Y:S01]  /*1b620*/  @!P5 VIADD R2, R2, 0x1 ;  /* 0x000000010202d836 */ /* 0x000fe20000000000 */
[-C--:B------:R-:W-:Y:S02]  /*1b630*/  @!P5 IADD3 R8, R8, -R3.reuse, RZ ;  /* 0x800000030808d210 */ /* 0x080fe40007ffe0ff */
[----:B------:R-:W-:Y:S02]  /*1b640*/  ISETP.GE.AND P5, PT, R5, RZ, PT ;  /* 0x000000ff0500720c */ /* 0x000fe40003fa6270 */
[----:B------:R-:W-:Y:S07]  /*1b650*/  ISETP.GE.U32.AND P0, PT, R8, R3, PT ;  /* 0x000000030800720c */ /* 0x000fee0003f06070 */
[----:B------:R-:W-:Y:S02]  /*1b660*/  @P6 IADD3 R9, R9, 0x1, RZ ;  /* 0x0000000109096810 */ /* 0x000fe40007ffe0ff */
[----:B------:R-:W-:Y:S03]  /*1b670*/  ISETP.GE.AND P6, PT, R11, RZ, PT ;  /* 0x000000ff0b00720c */ /* 0x000fe60003fc6270 */
[----:B------:R-:W-:Y:S02]  /*1b680*/  @!P5 IMAD.MOV R9, RZ, RZ, -R9 ;  /* 0x000000ffff09d224 */ /* 0x000fe400078e0a09 */
[----:B------:R-:W-:Y:S01]  /*1b690*/  @P0 VIADD R2, R2, 0x1 ;  /* 0x0000000102020836 */ /* 0x000fe20000000000 */
[----:B------:R-:W-:Y:S04]  /*1b6a0*/  ISETP.NE.AND P0, PT, R6, RZ, PT ;  /* 0x000000ff0600720c */ /* 0x000fe80003f05270 */
[----:B------:R-:W-:Y:S03]  /*1b6b0*/  SEL R3, R4, R9, !P0 ;  /* 0x0000000904037207 */ /* 0x000fe60004000000 */
[----:B------:R-:W-:Y:S02]  /*1b6c0*/  @!P6 IADD3 R2, -R2, RZ, RZ ;  /* 0x000000ff0202e210 */ /* 0x000fe40007ffe1ff */
[C---:B------:R-:W-:Y:S02]  /*1b6d0*/  LEA R14, P5, R3.reuse, R204, 0x2 ;  /* 0x000000cc030e7211 */ /* 0x040fe400078a10ff */
[----:B------:R-:W-:Y:S02]  /*1b6e0*/  SEL R9, R4, R2, !P0 ;  /* 0x0000000204097207 */ /* 0x000fe40004000000 */
[-C--:B------:R-:W-:Y:S01]  /*1b6f0*/  LEA.HI.X.SX32 R15, R3, R205.reuse, 0x2, P5 ;  /* 0x000000cd030f7211 */ /* 0x080fe200028f16ff */
[----:B------:R-:W1:Y:S01]  /*1b700*/  LDC.64 R4, c[0x0][0x250] ;  /* 0x00009400ff047b82 */ /* 0x000e620000000a00 */
[C---:B------:R-:W-:Y:S03]  /*1b710*/  LEA R12, P0, R9.reuse, R204, 0x2 ;  /* 0x000000cc090c7211 */ /* 0x040fe600078010ff */
[----:B------:R-:W2:Y:S01]  /*1b720*/  LDG.E R7, desc[UR8][R14.64] ;  /* 0x000000080e077981 */ /* 0x000ea2000c1e1900 */
[C---:B------:R-:W-:Y:S01]  /*1b730*/  LEA.HI.X.SX32 R13, R9.reuse, R205, 0x2, P0 ;  /* 0x000000cd090d7211 */ /* 0x040fe200000f16ff */
[----:B------:R-:W-:Y:S02]  /*1b740*/  IMAD.IADD R9, R9, 0x1, -R3 ;  /* 0x0000000109097824 */ /* 0x000fe400078e0a03 */
[----:B------:R-:W3:Y:S02]  /*1b750*/  LDC.64 R2, c[0x0][0x238] ;  /* 0x00008e00ff027b82 */ /* 0x000ee40000000a00 */
[----:B------:R-:W-:Y:S01]  /*1b760*/  IMAD R9, R9, R6, -0x40 ;  /* 0xffffffc009097424 */ /* 0x000fe200078e0206 */
[----:B------:R-:W2:Y:S04]  /*1b770*/  LDG.E R8, desc[UR8][R12.64] ;  /* 0x000000080c087981 */ /* 0x000ea8000c1e1900 */
[----:B------:R-:W-:Y:S05]  /*1b780*/  SHF.R.S32.HI R11, RZ, 0x1f, R9 ;  /* 0x0000001fff0b7819 */ /* 0x000fea0000011409 */
[-C--:B-1----:R-:W-:Y:S02]  /*1b790*/  IMAD R6, R11, R4.reuse, RZ ;  /* 0x000000040b067224 */ /* 0x082fe400078e02ff */
[C---:B------:R-:W-:Y:S04]  /*1b7a0*/  IMAD.WIDE.U32 R10, R9.reuse, R4, RZ ;  /* 0x00000004090a7225 */ /* 0x040fe800078e00ff */
[----:B------:R-:W-:Y:S05]  /*1b7b0*/  IMAD R6, R9, R5, R6 ;  /* 0x0000000509067224 */ /* 0x000fea00078e0206 */
[----:B------:R-:W-:Y:S01]  /*1b7c0*/  IADD3 R11, R11, R6, RZ ;  /* 0x000000060b0b7210 */ /* 0x000fe20007ffe0ff */
[----:B--2---:R-:W-:Y:S04]  /*1b7d0*/  IMAD.IADD R7, R7, 0x1, -R8 ;  /* 0x0000000107077824 */ /* 0x004fe800078e0a08 */
[----:B---3--:R-:W-:Y:S01]  /*1b7e0*/  IMAD.WIDE.U32 R10, R7, R2, R10 ;  /* 0x00000002070a7225 */ /* 0x008fe200078e000a */
[----:B------:R-:W-:Y:S02]  /*1b7f0*/  SHF.R.S32.HI R5, RZ, 0x1f, R7 ;  /* 0x0000001fff057819 */ /* 0x000fe40000011407 */
[----:B------:R-:W-:Y:S03]  /*1b800*/  MOV R9, R10 ;  /* 0x0000000a00097202 */ /* 0x000fe60000000f00 */
[----:B------:R-:W-:Y:S04]  /*1b810*/  IMAD R4, R5, R2, RZ ;  /* 0x0000000205047224 */ /* 0x000fe800078e02ff */
[----:B------:R-:W-:Y:S04]  /*1b820*/  IMAD R4, R7, R3, R4 ;  /* 0x0000000307047224 */ /* 0x000fe800078e0204 */
[----:B------:R-:W-:Y:S07]  /*1b830*/  IMAD.IADD R2, R11, 0x1, R4 ;  /* 0x000000010b027824 */ /* 0x000fee00078e0204 */
.L_x_1080:
[CC--:B------:R-:W-:Y:S01]  /*1b840*/  LEA R216, P5, R9.reuse, R164.reuse, 0x1 ;  /* 0x000000a409d87211 */ /* 0x0c0fe200078a08ff */
[----:B------:R-:W1:Y:S01]  /*1b850*/  S2R R3, SR_TID.X ;  /* 0x0000000000037919 */ /* 0x000e620000002100 */
[C---:B------:R-:W-:Y:S01]  /*1b860*/  IADD3 R7, P0, R198.reuse, R9, RZ ;  /* 0x00000009c6077210 */ /* 0x040fe20007f1e0ff */
[----:B------:R-:W-:Y:S01]  /*1b870*/  IMAD.MOV.U32 R135, RZ, RZ, 0x20 ;  /* 0x00000020ff877424 */ /* 0x000fe200078e00ff */
[--C-:B------:R-:W-:Y:S02]  /*1b880*/  LEA.HI.X R217, R9, R165, R2.reuse, 0x1, P5 ;  /* 0x000000a509d97211 */ /* 0x100fe400028f0c02 */
[-C--:B------:R-:W-:Y:S01]  /*1b890*/  @P4 LEA R12, P6, R7, R164.reuse, 0x1 ;  /* 0x000000a4070c4211 */ /* 0x080fe200078c08ff */
[----:B------:R-:W-:Y:S01]  /*1b8a0*/  IMAD.X R4, R197, 0x1, R2, P0 ;  /* 0x00000001c5047824 */ /* 0x000fe200000e0602 */
[CC--:B------:R-:W-:Y:S01]  /*1b8b0*/  @P2 LEA R8, P5, R7.reuse, R164.reuse, 0x1 ;  /* 0x000000a407082211 */ /* 0x0c0fe200078a08ff */
[----:B------:R-:W-:Y:S01]  /*1b8c0*/  @!PT LDS RZ, [RZ] ;  /* 0x00000000fffff984 */ /* 0x000fe20000000800 */
[----:B------:R-:W-:Y:S01]  /*1b8d0*/  @!PT LDS RZ, [RZ] ;  /* 0x00000000fffff984 */ /* 0x000fe20000000800 */
[----:B------:R-:W-:Y:S01]  /*1b8e0*/  @!PT LDS RZ, [RZ] ;  /* 0x00000000fffff984 */ /* 0x000fe20000000800 */
[----:B------:R-:W-:Y:S01]  /*1b8f0*/  @P4 LDGSTS.E.BYPASS.LTC128B.128 [R203+0xc000], desc[UR8][R216.64] ;  /* 0x0c000000d8cb4fae */ /* 0x000fe2000b901d48 */
[C---:B------:R-:W-:Y:S02]  /*1b900*/  IADD3 R5, P0, R198.reuse, R7, RZ ;  /* 0x00000007c6057210 */ /* 0x040fe40007f1e0ff */
[CCC-:B------:R-:W-:Y:S01]  /*1b910*/  @P4 LEA.HI.X R13, R7.reuse, R165.reuse, R4.reuse, 0x1, P6 ;  /* 0x000000a5070d4211 */ /* 0x1c0fe200030f0c04 */
[----:B------:R-:W-:Y:S01]  /*1b920*/  @!P4 STS.128 [R203+0xc000], RZ ;  /* 0x00c000ffcb00c388 */ /* 0x000fe20000000c00 */
[-CC-:B------:R-:W-:Y:S01]  /*1b930*/  @P2 LEA.HI.X R9, R7, R165.reuse, R4.reuse, 0x1, P5 ;  /* 0x000000a507092211 */ /* 0x180fe200028f0c04 */
[--C-:B------:R-:W-:Y:S01]  /*1b940*/  IMAD.X R2, R197, 0x1, R4.reuse, P0 ;  /* 0x00000001c5027824 */ /* 0x100fe200000e0604 */
[-C--:B------:R-:W-:Y:S01]  /*1b950*/  @P1 LEA R6, P0, R7, R164.reuse, 0x1 ;  /* 0x000000a407061211 */ /* 0x080fe200078008ff */
[----:B------:R-:W-:Y:S01]  /*1b960*/  @!PT LDS RZ, [RZ] ;  /* 0x00000000fffff984 */ /* 0x000fe20000000800 */
[----:B------:R-:W-:Y:S01]  /*1b970*/  @!PT LDS RZ, [RZ] ;  /* 0x00000000fffff984 */ /* 0x000fe20000000800 */
[----:B------:R-:W-:Y:S01]  /*1b980*/  @!PT LDS RZ, [RZ] ;  /* 0x00000000fffff984 */ /* 0x000fe20000000800 */
[----:B------:R-:W-:Y:S01]  /*1b990*/  @P2 LDGSTS.E.BYPASS.LTC128B.128 [R203+0xe000], desc[UR8][R216.64+0x80] ;  /* 0x0e000080d8cb2fae */ /* 0x000fe2000b901d48 */
[-C--:B------:R-:W-:Y:S02]  /*1b9a0*/  @P4 LEA R10, P6, R5, R164.reuse, 0x1 ;  /* 0x000000a4050a4211 */ /* 0x080fe400078c08ff */
[-C--:B------:R-:W-:Y:S01]  /*1b9b0*/  @P1 LEA.HI.X R7, R7, R165.reuse, R4, 0x1, P0 ;  /* 0x000000a507071211 */ /* 0x080fe200000f0c04 */
[----:B------:R-:W-:Y:S01]  /*1b9c0*/  @!P2 STS.128 [R203+0xe000], RZ ;  /* 0x00e000ffcb00a388 */ /* 0x000fe20000000c00 */
[CCC-:B------:R-:W-:Y:S02]  /*1b9d0*/  @P4 LEA.HI.X R11, R5.reuse, R165.reuse, R2.reuse, 0x1, P6 ;  /* 0x000000a5050b4211 */ /* 0x1c0fe400030f0c02 */
[CC--:B------:R-:W-:Y:S01]  /*1b9e0*/  @P2 LEA R16, P5, R5.reuse, R164.reuse, 0x1 ;  /* 0x000000a405102211 */ /* 0x0c0fe200078a08ff */
[----:B------:R-:W-:Y:S01]  /*1b9f0*/  @!PT LDS RZ, [RZ] ;  /* 0x00000000fffff984 */ /* 0x000fe20000000800 */
[----:B------:R-:W-:Y:S01]  /*1ba00*/  @!PT LDS RZ, [RZ] ;  /* 0x00000000fffff984 */ /* 0x000fe20000000800 */
[----:B------:R-:W-:Y:S01]  /*1ba10*/  @!PT LDS RZ, [RZ] ;  /* 0x00000000fffff984 */ /* 0x000fe20000000800 */
[----:B------:R-:W-:Y:S01]  /*1ba20*/  @P1 LDGSTS.E.BYPASS.LTC128B.128 [R203+0x10000], desc[UR8][R216.64+0x100] ;  /* 0x10000100d8cb1fae */ /* 0x000fe2000b901d48 */
[CC--:B------:R-:W-:Y:S02]  /*1ba30*/  @P1 LEA R14, P0, R5.reuse, R164.reuse, 0x1 ;  /* 0x000000a4050e1211 */ /* 0x0c0fe400078008ff */
[C-C-:B------:R-:W-:Y:S01]  /*1ba40*/  @P2 LEA.HI.X R17, R5.reuse, R165, R2.reuse, 0x1, P5 ;  /* 0x000000a505112211 */ /* 0x140fe200028f0c02 */
[----:B------:R-:W-:Y:S01]  /*1ba50*/  @!P1 STS.128 [R203+0x10000], RZ ;  /* 0x010000ffcb009388 */ /* 0x000fe20000000c00 */
[----:B------:R-:W-:Y:S02]  /*1ba60*/  IADD3 R4, P6, R198, R5, RZ ;  /* 0x00000005c6047210 */ /* 0x000fe40007fde0ff */
[-CC-:B------:R-:W-:Y:S01]  /*1ba70*/  @P1 LEA.HI.X R15, R5, R165.reuse, R2.reuse, 0x1, P0 ;  /* 0x000000a5050f1211 */ /* 0x180fe200000f0c02 */
[----:B------:R-:W-:Y:S01]  /*1ba80*/  @!PT LDS RZ, [RZ] ;  /* 0x00000000fffff984 */ /* 0x000fe20000000800 */
[----:B------:R-:W-:Y:S01]  /*1ba90*/  @!PT LDS RZ, [RZ] ;  /* 0x00000000fffff984 */ /* 0x000fe20000000800 */
[----:B------:R-:W-:Y:S01]  /*1baa0*/  @!PT LDS RZ, [RZ] ;  /* 0x00000000fffff984 */ /* 0x000fe20000000800 */
[----:B------:R-:W-:Y:S01]  /*1bab0*/  @P4 LDGSTS.E.BYPASS.LTC128B.128 [R203+0xc800], desc[UR8][R12.64] ;  /* 0x0c8000000ccb4fae */ /* 0x000fe2000b901d48 */
[CC--:B------:R-:W-:Y:S01]  /*1bac0*/  @P2 LEA R20, P5, R4.reuse, R164.reuse, 0x1 ;  /* 0x000000a404142211 */ /* 0x0c0fe200078a08ff */
[----:B------:R-:W-:Y:S01]  /*1bad0*/  IMAD.X R2, R197, 0x1, R2, P6 ;  /* 0x00000001c5027824 */ /* 0x000fe200030e0602 */
[CC--:B------:R-:W-:Y:S01]  /*1bae0*/  @P4 LEA R28, P6, R4.reuse, R164.reuse, 0x1 ;  /* 0x000000a4041c4211 */ /* 0x0c0fe200078c08ff */
[----:B------:R-:W-:Y:S01]  /*1baf0*/  @!P4 STS.128 [R203+0xc800], RZ ;  /* 0x00c800ffcb00c388 */ /* 0x000fe20000000c00 */
[C---:B------:R-:W-:Y:S02]  /*1bb00*/  @P1 LEA R22, P0, R4.reuse, R164, 0x1 ;  /* 0x000000a404161211 */ /* 0x040fe400078008ff */
[CCC-:B------:R-:W-:Y:S01]  /*1bb10*/  @P4 LEA.HI.X R29, R4.reuse, R165.reuse, R2.reuse, 0x1, P6 ;  /* 0x000000a5041d4211 */ /* 0x1c0fe200030f0c02 */
[----:B------:R-:W-:Y:S01]  /*1bb20*/  @!PT LDS RZ, [RZ] ;  /* 0x00000000fffff984 */ /* 0x000fe20000000800 */
[----:B------:R-:W-:Y:S01]  /*1bb30*/  @!PT LDS RZ, [RZ] ;  /* 0x00000000fffff984 */ /* 0x000fe20000000800 */
[----:B------:R-:W-:Y:S01]  /*1bb40*/  @!PT LDS RZ, [RZ] ;  /* 0x00000000fffff984 */ /* 0x000fe20000000800 */
[----:B------:R-:W-:Y:S01]  /*1bb50*/  @P2 LDGSTS.E.BYPASS.LTC128B.128 [R203+0xe800], desc[UR8][R8.64+0x80] ;  /* 0x0e80008008cb2fae */ /* 0x000fe2000b901d48 */
[CCC-:B------:R-:W-:Y:S02]  /*1bb60*/  @P2 LEA.HI.X R21, R4.reuse, R165.reuse, R2.reuse, 0x1, P5 ;  /* 0x000000a504152211 */ /* 0x1c0fe400028f0c02 */
[----:B------:R-:W-:Y:S01]  /*1bb70*/  @P1 LEA.HI.X R23, R4, R165, R2, 0x1, P0 ;  /* 0x000000a504171211 */ /* 0x000fe200000f0c02 */
[----:B------:R-:W-:Y:S01]  /*1bb80*/  @!P2 STS.128 [R203+0xe800], RZ ;  /* 0x00e800ffcb00a388 */ /* 0x000fe20000000c00 */
[----:B-1----:R-:W-:Y:S03]  /*1bb90*/  SHF.R.S32.HI R2, RZ, 0x1f, R3 ;  /* 0x0000001fff027819 */ /* 0x002fe60000011403 */
[----:B------:R-:W-:Y:S01]  /*1bba0*/  @!PT LDS RZ, [RZ] ;  /* 0x00000000fffff984 */ /* 0x000fe20000000800 */
[----:B------:R-:W-:Y:S01]  /*1bbb0*/  @!PT LDS RZ, [RZ] ;  /* 0x00000000fffff984 */ /* 0x000fe20000000800 */
[----:B------:R-:W-:Y:S01]  /*1bbc0*/  @!PT LDS RZ, [RZ] ;  /* 0x00000000fffff984 */ /* 0x000fe20000000800 */
[----:B------:R-:W-:Y:S01]  /*1bbd0*/  @P1 LDGSTS.E.BYPASS.LTC128B.128 [R203+0x10800], desc[UR8][R6.64+0x100] ;  /* 0x1080010006cb1fae */ /* 0x000fe2000b901d48 */
[----:B------:R-:W-:Y:S03]  /*1bbe0*/  LEA.HI R2, R2, R3, RZ, 0x4 ;  /* 0x0000000302027211 */ /* 0x000fe600078f20ff */
[----:B------:R-:W-:Y:S01]  /*1bbf0*/  @!P1 STS.128 [R203+0x10800], RZ ;  /* 0x010800ffcb009388 */ /* 0x000fe20000000c00 */
[----:B------:R-:W-:Y:S03]  /*1bc00*/  LOP3.LUT R2, R2, 0xfffffff0, RZ, 0xc0, !PT ;  /* 0xfffffff002027812 */ /* 0x000fe600078ec0ff */
[----:B------:R-:W-:Y:S01]  /*1bc10*/  @!PT LDS RZ, [RZ] ;  /* 0x00000000fffff984 */ /* 0x000fe20000000800 */
[----:B------:R-:W-:Y:S01]  /*1bc20*/  @!PT LDS RZ, [RZ] ;  /* 0x00000000fffff984 */ /* 0x000fe20000000800 */
[----:B------:R-:W-:Y:S01]  /*1bc30*/  @!PT LDS RZ, [RZ] ;  /* 0x00000000fffff984 */ /* 0x000fe20000000800 */
[----:B------:R1:W-:Y:S02]  /*1bc40*/  @P4 LDGSTS.E.BYPASS.LTC128B.128 [R203+0xd000], desc[UR8][R10.64] ;  /* 0x0d0000000acb4fae */ /* 0x0003e4000b901d48 */
[----:B------:R-:W-:Y:S02]  /*1bc50*/  IMAD.IADD R2, R3, 0x1, -R2 ;  /* 0x0000000103027824 */ /* 0x000fe400078e0a02 */
[----:B------:R-:W-:Y:S03]  /*1bc60*/  @!P4 STS.128 [R203+0xd000], RZ ;  /* 0x00d000ffcb00c388 */ /* 0x000fe60000000c00 */
[----:B------:R-:W-:Y:S01]  /*1bc70*/  SHF.R.S32.HI R3, RZ, 0x1f, R2 ;  /* 0x0000001fff037819 */ /* 0x000fe20000011402 */
[----:B------:R-:W-:Y:S01]  /*1bc80*/  @!PT LDS RZ, [RZ] ;  /* 0x00000000fffff984 */ /* 0x000fe20000000800 */
[----:B------:R-:W-:Y:S01]  /*1bc90*/  @!PT LDS RZ, [RZ] ;  /* 0x00000000fffff984 */ /* 0x000fe20000000800 */
[----:B------:R-:W-:Y:S01]  /*1bca0*/  @!PT LDS RZ, [RZ] ;  /* 0x00000000fffff984 */ /* 0x000fe20000000800 */
[----:B------:R2:W-:Y:S03]  /*1bcb0*/  @P2 LDGSTS.E.BYPASS.LTC128B.128 [R203+0xf000], desc[UR8][R16.64+0x80] ;  /* 0x0f00008010cb2fae */ /* 0x0005e6000b901d48 */
[----:B------:R-:W-:Y:S01]  /*1bcc0*/  LEA.HI R3, R3, R2, RZ, 0x3 ;  /* 0x0000000203037211 */ /* 0x000fe200078f18ff */
[----:B------:R-:W-:Y:S03]  /*1bcd0*/  @!P2 STS.128 [R203+0xf000], RZ ;  /* 0x00f000ffcb00a388 */ /* 0x000fe60000000c00 */
[----:B------:R-:W-:Y:S01]  /*1bce0*/  LOP3.LUT R3, R3, 0xfffffff8, RZ, 0xc0, !PT ;  /* 0xfffffff803037812 */ /* 0x000fe200078ec0ff */
[----:B------:R-:W-:Y:S01]  /*1bcf0*/  @!PT LDS RZ, [RZ] ;  /* 0x00000000fffff984 */ /* 0x000fe20000000800 */
[----:B------:R-:W-:Y:S01]  /*1bd00*/  @!PT LDS RZ, [RZ] ;  /* 0x00000000fffff984 */ /* 0x000fe20000000800 */
[----:B------:R-:W-:Y:S01]  /*1bd10*/  @!PT LDS RZ, [RZ] ;  /* 0x00000000fffff984 */ /* 0x000fe20000000800 */
[----:B------:R3:W-:Y:S04]  /*1bd20*/  @P1 LDGSTS.E.BYPASS.LTC128B.128 [R203+0x11000], desc[UR8][R14.64+0x100] ;  /* 0x110001000ecb1fae */ /* 0x0007e8000b901d48 */
[----:B------:R-:W-:Y:S01]  /*1bd30*/  @!P1 STS.128 [R203+0x11000], RZ ;  /* 0x011000ffcb009388 */ /* 0x000fe20000000c00 */
[----:B------:R-:W-:Y:S03]  /*1bd40*/  IMAD.IADD R2, R2, 0x1, -R3 ;  /* 0x0000000102027824 */ /* 0x000fe600078e0a03 */
[----:B------:R-:W-:Y:S01]  /*1bd50*/  @!PT LDS RZ, [RZ] ;  /* 0x00000000fffff984 */ /* 0x000fe20000000800 */
[----:B------:R-:W-:Y:S01]  /*1bd60*/  @!PT LDS RZ, [RZ] ;  /* 0x00000000fffff984 */ /* 0x000fe20000000800 */
[----:B------:R-:W-:Y:S01]  /*1bd70*/  @!PT LDS RZ, [RZ] ;  /* 0x00000000fffff984 */ /* 0x000fe20000000800 */
[----:B------:R-:W-:Y:S02]  /*1bd80*/  @P4 LDGSTS.E.BYPASS.LTC128B.128 [R203+0xd800], desc[UR8][R28.64] ;  /* 0x0d8000001ccb4fae */ /* 0x000fe4000b901d48 */
[----:B------:R-:W-:Y:S02]  /*1bd90*/  LOP3.LUT P0, RZ, R2, 0x4, RZ, 0xc0, !PT ;  /* 0x0000000402ff7812 */ /* 0x000fe4000780c0ff */
[----:B------:R-:W-:Y:S02]  /*1bda0*/  @!P4 STS.128 [R203+0xd800], RZ ;  /* 0x00d800ffcb00c388 */ /* 0x000fe40000000c00 */
[----:B------:R-:W-:Y:S02]  /*1bdb0*/  SEL R135, R135, 0xffffffe0, !P0 ;  /* 0xffffffe087877807 */ /* 0x000fe40004000000 */
[----:B------:R-:W-:Y:S01]  /*1bdc0*/  @!PT LDS RZ, [RZ] ;  /* 0x00000000fffff984 */ /* 0x000fe20000000800 */
[----:B------:R-:W-:Y:S01]  /*1bdd0*/  @!PT LDS RZ, [RZ] ;  /* 0x00000000fffff984 */ /* 0x000fe20000000800 */
[----:B------:R-:W-:Y:S01]  /*1bde0*/  @!PT LDS RZ, [RZ] ;  /* 0x00000000fffff984 */ /* 0x000fe20000000800 */
[----:B------:R-:W-:Y:S01]  /*1bdf0*/  @P2 LDGSTS.E.BYPASS.LTC128B.128 [R203+0xf800], desc[UR8][R20.64+0x80] ;  /* 0x0f80008014cb2fae */ /* 0x000fe2000b901d48 */
[----:B------:R-:W-:Y:S02]  /*1be00*/  ISETP.GE.AND P0, PT, R207, 0x2, PT ;  /* 0x00000002cf00780c */ /* 0x000fe40003f06270 */
[C---:B------:R-:W-:Y:S01]  /*1be10*/  IMAD R3, R135.reuse, 0x2, R196 ;  /* 0x0000000287037824 */ /* 0x040fe200078e02c4 */
[----:B------:R-:W-:Y:S01]  /*1be20*/  @!P2 STS.128 [R203+0xf800], RZ ;  /* 0x00f800ffcb00a388 */ /* 0x000fe20000000c00 */
[----:B------:R-:W-:Y:S03]  /*1be30*/  IMAD R2, R135, 0x2, R194 ;  /* 0x0000000287027824 */ /* 0x000fe600078e02c2 */
[----:B------:R-:W-:Y:S01]  /*1be40*/  @!PT LDS RZ, [RZ] ;  /* 0x00000000fffff984 */ /* 0x000fe20000000800 */
[----:B------:R-:W-:Y:S01]  /*1be50*/  @!PT LDS RZ, [RZ] ;  /* 0x00000000fffff984 */ /* 0x000fe20000000800 */
[----:B------:R-:W-:Y:S01]  /*1be60*/  @!PT LDS RZ, [RZ] ;  /* 0x00000000fffff984 */ /* 0x000fe20000000800 */
[----:B------:R4:W-:Y:S04]  /*1be70*/  @P1 LDGSTS.E.BYPASS.LTC128B.128 [R203+0x11800], desc[UR8][R22.64+0x100] ;  /* 0x1180010016cb1fae */ /* 0x0009e8000b901d48 */
[----:B------:R-:W-:Y:S04]  /*1be80*/  @!P1 STS.128 [R203+0x11800], RZ ;  /* 0x011800ffcb009388 */ /* 0x000fe80000000c00 */
[----:B------:R-:W-:Y:S04]  /*1be90*/  LDSM.16.M88.4 R136, [R196] ;  /* 0x00000000c488783b */ /* 0x000fe80000000200 */
[----:B-1----:R-:W1:Y:S04]  /*1bea0*/  LDSM.16.M88.4 R8, [R195+0x6000] ;  /* 0x00600000c308783b */ /* 0x002e680000000200 */
[----:B--2---:R-:W3:Y:S04]  /*1beb0*/  LDSM.16.M88.4 R16, [R195+0x6800] ;  /* 0x00680000c310783b */ /* 0x004ee80000000200 */
[----:B------:R-:W4:Y:S04]  /*1bec0*/  LDSM.16.M88.4 R24, [R195+0x7000] ;  /* 0x00700000c318783b */ /* 0x000f280000000200 */
[----:B------:R-:W2:Y:S04]  /*1bed0*/  LDSM.16.M88.4 R32, [R195+0x7800] ;  /* 0x00780000c320783b */ /* 0x000ea80000000200 */
[----:B------:R-:W0:Y:S04]  /*1bee0*/  LDGDEPBAR ;  /* 0x00000000000079af */ /* 0x000e280000000000 */
[----:B------:R-:W-:Y:S04]  /*1bef0*/  LDSM.16.M88.4 R140, [R194] ;  /* 0x00000000c28c783b */ /* 0x000fe80000000200 */
[----:B------:R-:W5:Y:S04]  /*1bf00*/  LDSM.16.M88.4 R144, [R193] ;  /* 0x00000000c190783b */ /* 0x000f680000000200 */
[----:B------:R-:W5:Y:S04]  /*1bf10*/  LDSM.16.M88.4 R148, [R187] ;  /* 0x00000000bb94783b */ /* 0x000f680000000200 */
[----:B------:R-:W5:Y:S04]  /*1bf20*/  LDSM.16.M88.4 R152, [R186] ;  /* 0x00000000ba98783b */ /* 0x000f680000000200 */
[----:B------:R-:W5:Y:S01]  /*1bf30*/  LDSM.16.M88.4 R156, [R185] ;  /* 0x00000000b99c783b */ /* 0x000f620000000200 */
[C---:B-1----:R-:W-:Y:S03]  /*1bf40*/  HMMA.16816.F32 R4, R136.reuse, R8, RZ ;  /* 0x000000088804723c */ /* 0x042fe600000018ff */
[----:B------:R-:W-:Y:S04]  /*1bf50*/  LDSM.16.M88.4 R160, [R3] ;  /* 0x0000000003a0783b */ /* 0x000fe80000000200 */
[----:B------:R-:W1:Y:S01]  /*1bf60*/  LDSM.16.M88.4 R164, [R191+0x6000] ;  /* 0x00600000bfa4783b */ /* 0x000e620000000200 */
[C---:B------:R-:W-:Y:S03]  /*1bf70*/  HMMA.16816.F32 R8, R136.reuse, R10, RZ ;  /* 0x0000000a8808723c */ /* 0x040fe600000018ff */
[----:B------:R-:W1:Y:S03]  /*1bf80*/  LDSM.16.M88.4 R168, [R191+0x6800] ;  /* 0x00680000bfa8783b */ /* 0x000e660000000200 */
[C---:B---3--:R-:W-:Y:S01]  /*1bf90*/  HMMA.16816.F32 R12, R136.reuse, R16, RZ ;  /* 0x00000010880c723c */ /* 0x048fe200000018ff */
[----:B------:R-:W-:Y:S05]  /*1bfa0*/  LDSM.16.M88.4 R172, [R191+0x7800] ;  /* 0x00780000bfac783b */ /* 0x000fea0000000200 */
[C---:B------:R-:W-:Y:S06]  /*1bfb0*/  HMMA.16816.F32 R16, R136.reuse, R18, RZ ;  /* 0x000000128810723c */ /* 0x040fec00000018ff */
[C---:B----4-:R-:W-:Y:S06]  /*1bfc0*/  HMMA.16816.F32 R20, R136.reuse, R24, RZ ;  /* 0x000000188814723c */ /* 0x050fec00000018ff */
[C---:B------:R-:W-:Y:S06]  /*1bfd0*/  HMMA.16816.F32 R24, R136.reuse, R26, RZ ;  /* 0x0000001a8818723c */ /* 0x040fec00000018ff */
[C---:B--2---:R-:W-:Y:S06]  /*1bfe0*/  HMMA.16816.F32 R28, R136.reuse, R32, RZ ;  /* 0x00000020881c723c */ /* 0x044fec00000018ff */
[----:B------:R-:W-:Y:S01]  /*1bff0*/  HMMA.16816.F32 R32, R136, R34, RZ ;  /* 0x000000228820723c */ /* 0x000fe200000018ff */
[----:B------:R-:W2:Y:S05]  /*1c000*/  LDSM.16.M88.4 R136, [R191+0x7000] ;  /* 0x00700000bf88783b */ /* 0x000eaa0000000200 */
[C---:B-----5:R-:W-:Y:S06]  /*1c010*/  HMMA.16816.F32 R4, R140.reuse, R144, R4 ;  /* 0x000000908c04723c */ /* 0x060fec0000001804 */
[C---:B------:R-:W-:Y:S01]  /*1c020*/  HMMA.16816.F32 R8, R140.reuse, R146, R8 ;  /* 0x000000928c08723c */ /* 0x040fe20000001808 */
[----:B------:R-:W-:Y:S05]  /*1c030*/  LDSM.16.M88.4 R144, [R2] ;  /* 0x000000000290783b */ /* 0x000fea0000000200 */
[C---:B------:R-:W-:Y:S06]  /*1c040*/  HMMA.16816.F32 R12, R140.reuse, R148, R12 ;  /* 0x000000948c0c723c */ /* 0x040fec000000180c */
[C---:B------:R-:W-:Y:S01]  /*1c050*/  HMMA.16816.F32 R16, R140.reuse, R150, R16 ;  /* 0x000000968c10723c */ /* 0x040fe20000001810 */
[----:B------:R-:W3:Y:S05]  /*1c060*/  LDSM.16.M88.4 R148, [R184] ;  /* 0x00000000b894783b */ /* 0x000eea0000000200 */
[C---:B------:R-:W-:Y:S06]  /*1c070*/  HMMA.16816.F32 R20, R140.reuse, R152, R20 ;  /* 0x000000988c14723c */ /* 0x040fec0000001814 */
[C---:B------:R-:W-:Y:S01]  /*1c080*/  HMMA.16816.F32 R24, R140.reuse, R154, R24 ;  /* 0x0000009a8c18723c */ /* 0x040fe20000001818 */
[----:B------:R-:W4:Y:S05]  /*1c090*/  LDSM.16.M88.4 R152, [R184+0x800] ;  /* 0x00080000b898783b */ /* 0x000f2a0000000200 */
[C---:B------:R-:W-:Y:S06]  /*1c0a0*/  HMMA.16816.F32 R28, R140.reuse, R156, R28 ;  /* 0x0000009c8c1c723c */ /* 0x040fec000000181c */
[----:B------:R-:W-:Y:S01]  /*1c0b0*/  HMMA.16816.F32 R32, R140, R158, R32 ;  /* 0x0000009e8c20723c */ /* 0x000fe20000001820 */
[----:B------:R-:W5:Y:S04]  /*1c0c0*/  LDSM.16.M88.4 R140, [R184+0x1000] ;  /* 0x00100000b88c783b */ /* 0x000f680000000200 */
[----:B------:R-:W5:Y:S01]  /*1c0d0*/  LDSM.16.M88.4 R156, [R184+0x1800] ;  /* 0x00180000b89c783b */ /* 0x000f620000000200 */
[C---:B-1----:R-:W-:Y:S06]  /*1c0e0*/  HMMA.16816.F32 R4, R160.reuse, R164, R4 ;  /* 0x000000a4a004723c */ /* 0x042fec0000001804 */
[C---:B------:R-:W-:Y:S01]  /*1c0f0*/  HMMA.16816.F32 R8, R160.reuse, R166, R8 ;  /* 0x000000a6a008723c */ /* 0x040fe20000001808 */
[----:B------:R-:W-:Y:S05]  /*1c100*/  LDSM.16.M88.4 R164, [R195+0x8000] ;  /* 0x00800000c3a4783b */ /* 0x000fea0000000200 */
[C---:B------:R-:W-:Y:S06]  /*1c110*/  HMMA.16816.F32 R12, R160.reuse, R168, R12 ;  /* 0x000000a8a00c723c */ /* 0x040fec000000180c */
        /* <DEDUP_REMOVED lines=8> */
[----:B------:R-:W2:Y:S01]  /*1c1a0*/  LDSM.16.M88.4 R172, [R195+0x9800] ;  /* 0x00980000c3ac783b */ /* 0x000ea20000000200 */
[C---:B---3--:R-:W-:Y:S06]  /*1c1b0*/  HMMA.16816.F32 R4, R144.reuse, R148, R4 ;  /* 0x000000949004723c */ /* 0x048fec0000001804 */
[C---:B------:R-:W-:Y:S01]  /*1c1c0*/  HMMA.16816.F32 R8, R144.reuse, R150, R8 ;  /* 0x000000969008723c */ /* 0x040fe20000001808 */
[----:B------:R-:W-:Y:S05]  /*1c1d0*/  LDSM.16.M88.4 R148, [R183] ;  /* 0x00000000b794783b */ /* 0x000fea0000000200 */
[C---:B----4-:R-:W-:Y:S06]  /*1c1e0*/  HMMA.16816.F32 R12, R144.reuse, R152, R12 ;  /* 0x00000098900c723c */ /* 0x050fec000000180c */
[C---:B------:R-:W-:Y:S01]  /*1c1f0*/  HMMA.16816.F32 R16, R144.reuse, R154, R16 ;  /* 0x0000009a9010723c */ /* 0x040fe20000001810 */
[----:B------:R-:W-:Y:S05]  /*1c200*/  LDSM.16.M88.4 R152, [R182] ;  /* 0x00000000b698783b */ /* 0x000fea0000000200 */
[C---:B-----5:R-:W-:Y:S06]  /*1c210*/  HMMA.16816.F32 R20, R144.reuse, R140, R20 ;  /* 0x0000008c9014723c */ /* 0x060fec0000001814 */
[C---:B------:R-:W-:Y:S01]  /*1c220*/  HMMA.16816.F32 R24, R144.reuse, R142, R24 ;  /* 0x0000008e9018723c */ /* 0x040fe20000001818 */
[----:B------:R-:W3:Y:S05]  /*1c230*/  LDSM.16.M88.4 R140, [R194+0x2000] ;  /* 0x00200000c28c783b */ /* 0x000eea0000000200 */
[C---:B------:R-:W-:Y:S06]  /*1c240*/  HMMA.16816.F32 R28, R144.reuse, R156, R28 ;  /* 0x0000009c901c723c */ /* 0x040fec000000181c */
[----:B------:R-:W-:Y:S01]  /*1c250*/  HMMA.16816.F32 R32, R144, R158, R32 ;  /* 0x0000009e9020723c */ /* 0x000fe20000001820 */
[----:B------:R-:W4:Y:S04]  /*1c260*/  LDSM.16.M88.4 R144, [R181] ;  /* 0x00000000b590783b */ /* 0x000f280000000200 */
[----:B------:R-:W5:Y:S01]  /*1c270*/  LDSM.16.M88.4 R156, [R180] ;  /* 0x00000000b49c783b */ /* 0x000f620000000200 */
        /* <DEDUP_REMOVED lines=15> */
[----:B------:R-:W-:Y:S05]  /*1c370*/  LDSM.16.M88.4 R148, [R184+0x2000] ;  /* 0x00200000b894783b */ /* 0x000fea0000000200 */
[C---:B------:R-:W-:Y:S06]  /*1c380*/  HMMA.16816.F32 R12, R140.reuse, R152, R12 ;  /* 0x000000988c0c723c */ /* 0x040fec000000180c */
[C---:B------:R-:W-:Y:S01]  /*1c390*/  HMMA.16816.F32 R16, R140.reuse, R154, R16 ;  /* 0x0000009a8c10723c */ /* 0x040fe20000001810 */
[----:B------:R-:W-:Y:S05]  /*1c3a0*/  LDSM.16.M88.4 R152, [R184+0x2800] ;  /* 0x00280000b898783b */ /* 0x000fea0000000200 */
[C---:B----4-:R-:W-:Y:S06]  /*1c3b0*/  HMMA.16816.F32 R20, R140.reuse, R144, R20 ;  /* 0x000000908c14723c */ /* 0x050fec0000001814 */
[C---:B------:R-:W-:Y:S01]  /*1c3c0*/  HMMA.16816.F32 R24, R140.reuse, R146, R24 ;  /* 0x000000928c18723c */ /* 0x040fe20000001818 */
[----:B------:R-:W3:Y:S05]  /*1c3d0*/  LDSM.16.M88.4 R144, [R2+0x2000] ;  /* 0x002000000290783b */ /* 0x000eea0000000200 */
[C---:B-----5:R-:W-:Y:S06]  /*1c3e0*/  HMMA.16816.F32 R28, R140.reuse, R156, R28 ;  /* 0x0000009c8c1c723c */ /* 0x060fec000000181c */
[----:B------:R-:W-:Y:S01]  /*1c3f0*/  HMMA.16816.F32 R32, R140, R158, R32 ;  /* 0x0000009e8c20723c */ /* 0x000fe20000001820 */
[----:B------:R-:W4:Y:S04]  /*1c400*/  LDSM.16.M88.4 R140, [R184+0x3000] ;  /* 0x00300000b88c783b */ /* 0x000f280000000200 */
        /* <DEDUP_REMOVED lines=17> */
[C---:B------:R-:W-:Y:S06]  /*1c520*/  HMMA.16816.F32 R12, R144.reuse, R152, R12 ;  /* 0x00000098900c723c */ /* 0x040fec000000180c */
[C---:B------:R-:W-:Y:S01]  /*1c530*/  HMMA.16816.F32 R16, R144.reuse, R154, R16 ;  /* 0x0000009a9010723c */ /* 0x040fe20000001810 */
[----:B------:R-:W-:Y:S05]  /*1c540*/  LDSM.16.M88.4 R152, [R178] ;  /* 0x00000000b298783b */ /* 0x000fea0000000200 */
[C---:B----4-:R-:W-:Y:S06]  /*1c550*/  HMMA.16816.F32 R20, R144.reuse, R140, R20 ;  /* 0x0000008c9014723c */ /* 0x050fec0000001814 */
[C---:B------:R-:W-:Y:S01]  /*1c560*/  HMMA.16816.F32 R24, R144.reuse, R142, R24 ;  /* 0x0000008e9018723c */ /* 0x040fe20000001818 */
[----:B------:R-:W3:Y:S05]  /*1c570*/  LDSM.16.M88.4 R140, [R194+0x4000] ;  /* 0x00400000c28c783b */ /* 0x000eea0000000200 */
[C---:B-----5:R-:W-:Y:S06]  /*1c580*/  HMMA.16816.F32 R28, R144.reuse, R156, R28 ;  /* 0x0000009c901c723c */ /* 0x060fec000000181c */
        /* <DEDUP_REMOVED lines=29> */
[C---:B-1----:R-:W-:Y:S01]  /*1c760*/  HMMA.16816.F32 R4, R160.reuse, R164, R4 ;  /* 0x000000a4a004723c */ /* 0x042fe20000001804 */
[----:B------:R-:W-:Y:S04]  /*1c770*/  DEPBAR.LE SB0, 0x0 ;  /* 0x000080000000791a */ /* 0x000fe80000000000 */
[----:B------:R-:W-:Y:S01]  /*1c780*/  BAR.SYNC.DEFER_BLOCKING 0x0 ;  /* 0x0000000000007b1d */ /* 0x000fe20000010000 */
[C---:B------:R-:W-:Y:S05]  /*1c790*/  HMMA.16816.F32 R8, R160.reuse, R166, R8 ;  /* 0x000000a6a008723c */ /* 0x040fea0000001808 */
[----:B------:R-:W-:Y:S01]  /*1c7a0*/  IMAD.MOV.U32 R164, RZ, RZ, R216 ;  /* 0x000000ffffa47224 */ /* 0x000fe200078e00d8 */
[C---:B------:R-:W-:Y:S05]  /*1c7b0*/  HMMA.16816.F32 R12, R160.reuse, R168, R12 ;  /* 0x000000a8a00c723c */ /* 0x040fea000000180c */
[----:B------:R-:W-:Y:S01]  /*1c7c0*/  IMAD.MOV.U32 R165, RZ, RZ, R217 ;  /* 0x000000ffffa57224 */ /* 0x000fe200078e00d9 */
[C---:B------:R-:W-:Y:S06]  /*1c7d0*/  HMMA.16816.F32 R16, R160.reuse, R170, R16 ;  /* 0x000000aaa010723c */ /* 0x040fec0000001810 */
[C---:B--2---:R-:W-:Y:S06]  /*1c7e0*/  HMMA.16816.F32 R20, R160.reuse, R136, R20 ;  /* 0x00000088a014723c */ /* 0x044fec0000001814 */
[C---:B------:R-:W-:Y:S06]  /*1c7f0*/  HMMA.16816.F32 R24, R160.reuse, R138, R24 ;  /* 0x0000008aa018723c */ /* 0x040fec0000001818 */
[C---:B------:R-:W-:Y:S06]  /*1c800*/  HMMA.16816.F32 R28, R160.reuse, R172, R28 ;  /* 0x000000aca01c723c */ /* 0x040fec000000181c */
[----:B------:R-:W-:Y:S06]  /*1c810*/  HMMA.16816.F32 R32, R160, R174, R32 ;  /* 0x000000aea020723c */ /* 0x000fec0000001820 */
[C---:B---3--:R-:W-:Y:S06]  /*1c820*/  HMMA.16816.F32 R4, R144.reuse, R148, R4 ;  /* 0x000000949004723c */ /* 0x048fec0000001804 */
[C---:B------:R-:W-:Y:S06]  /*1c830*/  HMMA.16816.F32 R8, R144.reuse, R150, R8 ;  /* 0x000000969008723c */ /* 0x040fec0000001808 */
[C---:B------:R-:W-:Y:S06]  /*1c840*/  HMMA.16816.F32 R12, R144.reuse, R152, R12 ;  /* 0x00000098900c723c */ /* 0x040fec000000180c */
[C---:B------:R-:W-:Y:S06]  /*1c850*/  HMMA.16816.F32 R16, R144.reuse, R154, R16 ;  /* 0x0000009a9010723c */ /* 0x040fec0000001810 */
[C---:B----4-:R-:W-:Y:S06]  /*1c860*/  HMMA.16816.F32 R20, R144.reuse, R140, R20 ;  /* 0x0000008c9014723c */ /* 0x050fec0000001814 */
[C---:B------:R-:W-:Y:S06]  /*1c870*/  HMMA.16816.F32 R24, R144.reuse, R142, R24 ;  /* 0x0000008e9018723c */ /* 0x040fec0000001818 */
[C---:B-----5:R-:W-:Y:S06]  /*1c880*/  HMMA.16816.F32 R28, R144.reuse, R156, R28 ;  /* 0x0000009c901c723c */ /* 0x060fec000000181c */
[----:B------:R-:W-:Y:S01]  /*1c890*/  HMMA.16816.F32 R32, R144, R158, R32 ;  /* 0x0000009e9020723c */ /* 0x000fe20000001820 */
[----:B------:R-:W-:Y:S11]  /*1c8a0*/  @!UPT UIADD3 URZ, URZ, URZ, URZ ;  /* 0x0000003f3f3ff290 */ /* 0x000ff6000fffe03f */
[----:B------:R-:W-:Y:S01]  /*1c8b0*/  @!UPT UIADD3 URZ, URZ, URZ, URZ ;  /* 0x0000003f3f3ff290 */ /* 0x000fe2000fffe03f */
[----:B------:R-:W-:Y:S11]  /*1c8c0*/  @!P0 BRA `(.L_x_1081) ;  /* 0x00000008006c8947 */ /* 0x000ff60003800000 */
[----:B------:R-:W-:Y:S02]  /*1c8d0*/  MOV R137, UR6 ;  /* 0x0000000600897c02 */ /* 0x000fe40008000f00 */
[----:B------:R-:W-:Y:S01]  /*1c8e0*/  MOV R2, UR5 ;  /* 0x0000000500027c02 */ /* 0x000fe20008000f00 */
[----:B------:R-:W-:Y:S06]  /*1c8f0*/  @!P3 BRA `(.L_x_1082) ;  /* 0x0000000000fcb947 */ /* 0x000fec0003800000 */
[----:B------:R-:W1:Y:S01]  /*1c900*/  LDC R132, c[0x0][0x380] ;  /* 0x0000e000ff847b82 */ /* 0x000e620000000800 */
[----:B------:R-:W-:Y:S05]  /*1c910*/  SHF.L.U32 R141, R207, 0x6, RZ ;  /* 0x00000006cf8d7819 */ /* 0x000fea00000006ff */
[C---:B------:R-:W-:Y:S02]  /*1c920*/  VIADD R139, R141.reuse, 0xffffff80 ;  /* 0xffffff808d8b7836 */ /* 0x040fe40000000000 */
[----:B------:R-:W-:Y:S03]  /*1c930*/  VIADD R141, R141, 0xffffffc0 ;  /* 0xffffffc08d8d7836 */ /* 0x000fe60000000000 */
[----:B------:R-:W-:Y:S02]  /*1c940*/  IABS R135, R139 ;  /* 0x0000008b00877213 */ /* 0x000fe40000000000 */
[-C--:B-1----:R-:W-:Y:S02]  /*1c950*/  IABS R3, R132.reuse ;  /* 0x0000008400037213 */ /* 0x082fe40000000000 */
[----:B------:R-:W-:Y:S02]  /*1c960*/  LOP3.LUT R139, R139, R132, RZ, 0x3c, !PT ;  /* 0x000000848b8b7212 */ /* 0x000fe400078e3cff */
[----:B------:R-:W1:Y:S10]  /*1c970*/  I2F.RP R134, R3 ;  /* 0x0000000300867306 */ /* 0x000e740000209400 */
[----:B-1----:R-:W1:Y:S02]  /*1c980*/  MUFU.RCP R2, R134 ;  /* 0x0000008600027308 */ /* 0x002e640000001000 */
[----:B-1----:R-:W-:Y:S08]  /*1c990*/  VIADD R136, R2, 0xffffffe ;  /* 0x0ffffffe02887836 */ /* 0x002ff00000000000 */
[----:B------:R-:W1:Y:S02]  /*1c9a0*/  F2I.FTZ.U32.TRUNC.NTZ R137, R136 ;  /* 0x0000008800897305 */ /* 0x000e64000021f000 */
[--C-:B-1----:R-:W-:Y:S01]  /*1c9b0*/  IMAD.MOV R2, RZ, RZ, -R137.reuse ;  /* 0x000000ffff027224 */ /* 0x102fe200078e0a89 */
[----:B------:R-:W-:Y:S03]  /*1c9c0*/  MOV R136, RZ ;  /* 0x000000ff00887202 */ /* 0x000fe60000000f00 */
[----:B------:R-:W-:Y:S04]  /*1c9d0*/  IMAD R2, R2, R3, RZ ;  /* 0x0000000302027224 */ /* 0x000fe800078e02ff */
[----:B------:R-:W-:Y:S01]  /*1c9e0*/  IMAD.HI.U32 R2, R137, R2, R136 ;  /* 0x0000000289027227 */ /* 0x000fe200078e0088 */
[----:B------:R-:W-:Y:S02]  /*1c9f0*/  IABS R136, R141 ;  /* 0x0000008d00887213 */ /* 0x000fe40000000000 */
[----:B------:R-:W-:Y:S03]  /*1ca00*/  LOP3.LUT R141, R141, R132, RZ, 0x3c, !PT ;  /* 0x000000848d8d7212 */ /* 0x000fe600078e3cff */
[C---:B------:R-:W-:Y:S04]  /*1ca10*/  IMAD.HI.U32 R137, R2.reuse, R135, RZ ;  /* 0x0000008702897227 */ /* 0x040fe800078e00ff */
[----:B------:R-:W-:Y:S02]  /*1ca20*/  IMAD.MOV R134, RZ, RZ, -R137 ;  /* 0x000000ffff867224 */ /* 0x000fe400078e0a89 */
[----:B------:R-:W-:Y:S04]  /*1ca30*/  IMAD.HI.U32 R2, R2, R136, RZ ;  /* 0x0000008802027227 */ /* 0x000fe800078e00ff */
[C---:B------:R-:W-:Y:S02]  /*1ca40*/  IMAD R135, R3.reuse, R134, R135 ;  /* 0x0000008603877224 */ /* 0x040fe400078e0287 */
[----:B------:R-:W-:Y:S03]  /*1ca50*/  IMAD.MOV R134, RZ, RZ, -R2 ;  /* 0x000000ffff867224 */ /* 0x000fe600078e0a02 */
[C---:B------:R-:W-:Y:S01]  /*1ca60*/  ISETP.GT.U32.AND P0, PT, R3.reuse, R135, PT ;  /* 0x000000870300720c */ /* 0x040fe20003f04070 */
[C---:B------:R-:W-:Y:S05]  /*1ca70*/  IMAD R136, R3.reuse, R134, R136 ;  /* 0x0000008603887224 */ /* 0x040fea00078e0288 */
[----:B------:R-:W-:Y:S07]  /*1ca80*/  ISETP.GT.U32.AND P5, PT, R3, R136, PT ;  /* 0x000000880300720c */ /* 0x000fee0003fa4070 */
[-C--:B------:R-:W-:Y:S01]  /*1ca90*/  @!P0 IADD3 R135, R135, -R3.reuse, RZ ;  /* 0x8000000387878210 */ /* 0x080fe20007ffe0ff */
[----:B------:R-:W-:Y:S03]  /*1caa0*/  @!P0 VIADD R137, R137, 0x1 ;  /* 0x0000000189898836 */ /* 0x000fe60000000000 */
[-C--:B------:R-:W-:Y:S02]  /*1cab0*/  ISETP.GE.U32.AND P6, PT, R135, R3.reuse, PT ;  /* 0x000000038700720c */ /* 0x080fe40003fc6070 */
[----:B------:R-:W-:Y:S01]  /*1cac0*/  @!P5 IADD3 R2, R2, 0x1, RZ ;  /* 0x000000010202d810 */ /* 0x000fe20007ffe0ff */
[----:B------:R-:W-:Y:S01]  /*1cad0*/  @!P5 IMAD.IADD R136, R136, 0x1, -R3 ;  /* 0x000000018888d824 */ /* 0x000fe200078e0a03 */
[----:B------:R-:W-:Y:S01]  /*1cae0*/  ISETP.GE.AND P5, PT, R139, RZ, PT ;  /* 0x000000ff8b00720c */ /* 0x000fe20003fa6270 */
[----:B------:R-:W1:Y:S01]  /*1caf0*/  LDC.64 R134, c[0x0][0x248] ;  /* 0x00009200ff867b82 */ /* 0x000e620000000a00 */
[----:B------:R-:W-:Y:S02]  /*1cb00*/  LOP3.LUT R139, RZ, R132, RZ, 0x33, !PT ;  /* 0x00000084ff8b7212 */ /* 0x000fe400078e33ff */
[----:B------:R-:W-:Y:S05]  /*1cb10*/  ISETP.GE.U32.AND P0, PT, R136, R3, PT ;  /* 0x000000038800720c */ /* 0x000fea0003f06070 */
[----:B------:R-:W-:Y:S01]  /*1cb20*/  @P6 VIADD R137, R137, 0x1 ;  /* 0x0000000189896836 */ /* 0x000fe20000000000 */
[----:B------:R-:W-:Y:S04]  /*1cb30*/  ISETP.GE.AND P6, PT, R141, RZ, PT ;  /* 0x000000ff8d00720c */ /* 0x000fe80003fc6270 */
[----:B------:R-:W-:Y:S03]  /*1cb40*/  @!P5 IADD3 R137, -R137, RZ, RZ ;  /* 0x000000ff8989d210 */ /* 0x000fe60007ffe1ff */
[----:B------:R-:W-:Y:S01]  /*1cb50*/  @P0 VIADD R2, R2, 0x1 ;  /* 0x0000000102020836 */ /* 0x000fe20000000000 */
[----:B------:R-:W-:Y:S04]  /*1cb60*/  ISETP.NE.AND P0, PT, R132, RZ, PT ;  /* 0x000000ff8400720c */ /* 0x000fe80003f05270 */
[----:B------:R-:W-:Y:S01]  /*1cb70*/  SEL R3, R139, R137, !P0 ;  /* 0x000000898b037207 */ /* 0x000fe20004000000 */
[----:B------:R-:W-:Y:S03]  /*1cb80*/  @!P6 IMAD.MOV R2, RZ, RZ, -R2 ;  /* 0x000000ffff02e224 */ /* 0x000fe600078e0a02 */
[----:B------:R-:W-:Y:S02]  /*1cb90*/  LEA R144, P5, R3, R204, 0x2 ;  /* 0x000000cc03907211 */ /* 0x000fe400078a10ff */
[----:B------:R-:W-:Y:S02]  /*1cba0*/  SEL R139, R139, R2, !P0 ;  /* 0x000000028b8b7207 */ /* 0x000fe40004000000 */
[-C--:B------:R-:W-:Y:S02]  /*1cbb0*/  LEA.HI.X.SX32 R145, R3, R205.reuse, 0x2, P5 ;  /* 0x000000cd03917211 */ /* 0x080fe400028f16ff */
[C---:B------:R-:W-:Y:S03]  /*1cbc0*/  LEA R142, P0, R139.reuse, R204, 0x2 ;  /* 0x000000cc8b8e7211 */ /* 0x040fe600078010ff */
[----:B------:R-:W2:Y:S01]  /*1cbd0*/  LDG.E R136, desc[UR8][R144.64] ;  /* 0x0000000890887981 */ /* 0x000ea2000c1e1900 */
[C---:B------:R-:W-:Y:S02]  /*1cbe0*/  LEA.HI.X.SX32 R143, R139.reuse, R205, 0x2, P0 ;  /* 0x000000cd8b8f7211 */ /* 0x040fe400000f16ff */
[----:B------:R-:W-:Y:S02]  /*1cbf0*/  IADD3 R139, R139, -R3, RZ ;  /* 0x800000038b8b7210 */ /* 0x000fe40007ffe0ff */
[----:B------:R-:W3:Y:S01]  /*1cc00*/  LDC.64 R2, c[0x0][0x230] ;  /* 0x00008c00ff027b82 */ /* 0x000ee20000000a00 */
[----:B------:R-:W2:Y:S02]  /*1cc10*/  LDG.E R137, desc[UR8][R142.64] ;  /* 0x000000088e897981 */ /* 0x000ea4000c1e1900 */
[----:B------:R-:W-:Y:S05]  /*1cc20*/  IMAD R139, R139, R132, -0x40 ;  /* 0xffffffc08b8b7424 */ /* 0x000fea00078e0284 */
[----:B------:R-:W-:Y:S05]  /*1cc30*/  SHF.R.S32.HI R141, RZ, 0x1f, R139 ;  /* 0x0000001fff8d7819 */ /* 0x000fea000001148b */
[-C--:B-1----:R-:W-:Y:S02]  /*1cc40*/  IMAD R132, R141, R134.reuse, RZ ;  /* 0x000000868d847224 */ /* 0x082fe400078e02ff */
[C---:B------:R-:W-:Y:S04]  /*1cc50*/  IMAD.WIDE.U32 R140, R139.reuse, R134, RZ ;  /* 0x000000868b8c7225 */ /* 0x040fe800078e00ff */
[----:B------:R-:W-:Y:S05]  /*1cc60*/  IMAD R132, R139, R135, R132 ;  /* 0x000000878b847224 */ /* 0x000fea00078e0284 */
[----:B------:R-:W-:Y:S01]  /*1cc70*/  IADD3 R141, R141, R132, RZ ;  /* 0x000000848d8d7210 */ /* 0x000fe20007ffe0ff */
[----:B--2---:R-:W-:Y:S04]  /*1cc80*/  IMAD.IADD R136, R136, 0x1, -R137 ;  /* 0x0000000188887824 */ /* 0x004fe800078e0a89 */
[C---:B---3--:R-:W-:Y:S01]  /*1cc90*/  IMAD.WIDE.U32 R140, R136.reuse, R2, R140 ;  /* 0x00000002888c7225 */ /* 0x048fe200078e008c */
[----:B------:R-:W-:Y:S02]  /*1cca0*/  SHF.R.S32.HI R135, RZ, 0x1f, R136 ;  /* 0x0000001fff877819 */ /* 0x000fe40000011488 */
[----:B------:R-:W-:Y:S03]  /*1ccb0*/  MOV R137, R140 ;  /* 0x0000008c00897202 */ /* 0x000fe60000000f00 */
[----:B------:R-:W-:Y:S04]  /*1ccc0*/  IMAD R135, R135, R2, RZ ;  /* 0x0000000287877224 */ /* 0x000fe800078e02ff */
[----:B------:R-:W-:Y:S04]  /*1ccd0*/  IMAD R135, R136, R3, R135 ;  /* 0x0000000388877224 */ /* 0x000fe800078e0287 */
[----:B------:R-:W-:Y:S07]  /*1cce0*/  IMAD.IADD R2, R141, 0x1, R135 ;  /* 0x000000018d027824 */ /* 0x000fee00078e0287 */
.L_x_1082:
[CC--:B------:R-:W-:Y:S02]  /*1ccf0*/  LEA R142, P5, R137.reuse, R206.reuse, 0x1 ;  /* 0x000000ce898e7211 */ /* 0x0c0fe400078a08ff */
[C---:B------:R-:W-:Y:S02]  /*1cd00*/  IADD3 R135, P0, R200.reuse, R137, RZ ;  /* 0x00000089c8877210 */ /* 0x040fe40007f1e0ff */
[--C-:B------:R-:W-:Y:S02]  /*1cd10*/  LEA.HI.X R143, R137, R209, R2.reuse, 0x1, P5 ;  /* 0x000000d1898f7211 */ /* 0x100fe400028f0c02 */
[-C--:B------:R-:W-:Y:S01]  /*1cd20*/  @P4 LEA R140, P6, R135, R206.reuse, 0x1 ;  /* 0x000000ce878c4211 */ /* 0x080fe200078c08ff */
[----:B------:R-:W-:Y:S01]  /*1cd30*/  IMAD.X R132, R199, 0x1, R2, P0 ;  /* 0x00000001c7847824 */ /* 0x000fe200000e0602 */
[CC--:B------:R-:W-:Y:S01]  /*1cd40*/  @P2 LEA R136, P5, R135.reuse, R206.reuse, 0x1 ;  /* 0x000000ce87882211 */ /* 0x0c0fe200078a08ff */
[----:B------:R-:W-:Y:S01]  /*1cd50*/  @!PT LDS RZ, [RZ] ;  /* 0x00000000fffff984 */ /* 0x000fe20000000800 */
[----:B------:R-:W-:Y:S01]  /*1cd60*/  @!PT LDS RZ, [RZ] ;  /* 0x00000000fffff984 */ /* 0x000fe20000000800 */
[----:B------:R-:W-:Y:S01]  /*1cd70*/  @!PT LDS RZ, [RZ] ;  /* 0x00000000fffff984 */ /* 0x000fe20000000800 */
[----:B------:R1:W-:Y:S01]  /*1cd80*/  @P4 LDGSTS.E.BYPASS.LTC128B.128 [R203+0x6000], desc[UR8][R142.64] ;  /* 0x060000008ecb4fae */ /* 0x0003e2000b901d48 */
[C---:B------:R-:W-:Y:S02]  /*1cd90*/  IADD3 R3, P0, R200.reuse, R135, RZ ;  /* 0x00000087c8037210 */ /* 0x040fe40007f1e0ff */
[CCC-:B------:R-:W-:Y:S01]  /*1cda0*/  @P4 LEA.HI.X R141, R135.reuse, R209.reuse, R132.reuse, 0x1, P6 ;  /* 0x000000d1878d4211 */ /* 0x1c0fe200030f0c84 */
[----:B------:R1:W-:Y:S01]  /*1cdb0*/  @!P4 STS.128 [R203+0x6000], RZ ;  /* 0x006000ffcb00c388 */ /* 0x0003e20000000c00 */
[-CC-:B------:R-:W-:Y:S01]  /*1cdc0*/  @P2 LEA.HI.X R137, R135, R209.reuse, R132.reuse, 0x1, P5 ;  /* 0x000000d187892211 */ /* 0x180fe200028f0c84 */
[--C-:B------:R-:W-:Y:S01]  /*1cdd0*/  IMAD.X R2, R199, 0x1, R132.reuse, P0 ;  /* 0x00000001c7027824 */ /* 0x100fe200000e0684 */
[-C--:B------:R-:W-:Y:S01]  /*1cde0*/  @P1 LEA R134, P0, R135, R206.reuse, 0x1 ;  /* 0x000000ce87861211 */ /* 0x080fe200078008ff */
[----:B------:R-:W-:Y:S01]  /*1cdf0*/  @!PT LDS RZ, [RZ] ;  /* 0x00000000fffff984 */ /* 0x000fe20000000800 */
[----:B------:R-:W-:Y:S01]  /*1ce00*/  @!PT LDS RZ, [RZ] ;  /* 0x00000000fffff984 */ /* 0x000fe20000000800 */
[----:B------:R-:W-:Y:S01]  /*1ce10*/  @!PT LDS RZ, [RZ] ;  /* 0x00000000fffff984 */ /* 0x000fe20000000800 */
[----:B------:R1:W-:Y:S01]  /*1ce20*/  @P2 LDGSTS.E.BYPASS.LTC128B.128 [R203+0x8000], desc[UR8][R142.64+0x80] ;  /* 0x080000808ecb2fae */ /* 0x0003e2000b901d48 */
[-C--:B------:R-:W-:Y:S02]  /*1ce30*/  @P4 LEA R138, P6, R3, R206.reuse, 0x1 ;  /* 0x000000ce038a4211 */ /* 0x080fe400078c08ff */
[-C--:B------:R-:W-:Y:S01]  /*1ce40*/  @P1 LEA.HI.X R135, R135, R209.reuse, R132, 0x1, P0 ;  /* 0x000000d187871211 */ /* 0x080fe200000f0c84 */
[----:B------:R1:W-:Y:S01]  /*1ce50*/  @!P2 STS.128 [R203+0x8000], RZ ;  /* 0x008000ffcb00a388 */ /* 0x0003e20000000c00 */
[CCC-:B------:R-:W-:Y:S02]  /*1ce60*/  @P4 LEA.HI.X R139, R3.reuse, R209.reuse, R2.reuse, 0x1, P6 ;  /* 0x000000d1038b4211 */ /* 0x1c0fe400030f0c02 */
[CC--:B------:R-:W-:Y:S01]  /*1ce70*/  @P2 LEA R146, P5, R3.reuse, R206.reuse, 0x1 ;  /* 0x000000ce03922211 */ /* 0x0c0fe200078a08ff */
[----:B------:R-:W-:Y:S01]  /*1ce80*/  @!PT LDS RZ, [RZ] ;  /* 0x00000000fffff984 */ /* 0x000fe20000000800 */
[----:B------:R-:W-:Y:S01]  /*1ce90*/  @!PT LDS RZ, [RZ] ;  /* 0x00000000fffff984 */ /* 0x000fe20000000800 */
[----:B------:R-:W-:Y:S01]  /*1cea0*/  @!PT LDS RZ, [RZ] ;  /* 0x00000000fffff984 */ /* 0x000fe20000000800 */
[----:B------:R1:W-:Y:S01]  /*1ceb0*/  @P1 LDGSTS.E.BYPASS.LTC128B.128 [R203+0xa000], desc[UR8][R142.64+0x100] ;  /* 0x0a0001008ecb1fae */ /* 0x0003e2000b901d48 */
[CC--:B------:R-:W-:Y:S02]  /*1cec0*/  @P1 LEA R144, P0, R3.reuse, R206.reuse, 0x1 ;  /* 0x000000ce03901211 */ /* 0x0c0fe400078008ff */
[CCC-:B------:R-:W-:Y:S01]  /*1ced0*/  @P2 LEA.HI.X R147, R3.reuse, R209.reuse, R2.reuse, 0x1, P5 ;  /* 0x000000d103932211 */ /* 0x1c0fe200028f0c02 */
[----:B------:R1:W-:Y:S01]  /*1cee0*/  @!P1 STS.128 [R203+0xa000], RZ ;  /* 0x00a000ffcb009388 */ /* 0x0003e20000000c00 */
[--C-:B------:R-:W-:Y:S02]  /*1cef0*/  @P1 LEA.HI.X R145, R3, R209, R2.reuse, 0x1, P0 ;  /* 0x000000d103911211 */ /* 0x100fe400000f0c02 */
[----:B------:R-:W-:Y:S01]  /*1cf00*/  IADD3 R132, P6, R200, R3, RZ ;  /* 0x00000003c8847210 */ /* 0x000fe20007fde0ff */
[----:B------:R-:W-:Y:S01]  /*1cf10*/  @!PT LDS RZ, [RZ] ;  /* 0x00000000fffff984 */ /* 0x000fe20000000800 */
[----:B------:R-:W-:Y:S01]  /*1cf20*/  @!PT LDS RZ, [RZ] ;  /* 0x00000000fffff984 */ /* 0x000fe20000000800 */
[----:B------:R-:W-:Y:S01]  /*1cf30*/  @!PT LDS RZ, [RZ] ;  /* 0x00000000fffff984 */ /* 0x000fe20000000800 */
[----:B------:R1:W-:Y:S03]  /*1cf40*/  @P4 LDGSTS.E.BYPASS.LTC128B.128 [R203+0x6800], desc[UR8][R140.64] ;  /* 0x068000008ccb4fae */ /* 0x0003e6000b901d48 */
[CC--:B------:R-:W-:Y:S01]  /*1cf50*/  @P2 LEA R148, P5, R132.reuse, R206.reuse, 0x1 ;  /* 0x000000ce84942211 */ /* 0x0c0fe200078a08ff */
[----:B------:R1:W-:Y:S01]  /*1cf60*/  @!P4 STS.128 [R203+0x6800], RZ ;  /* 0x006800ffcb00c388 */ /* 0x0003e20000000c00 */
[CC--:B------:R-:W-:Y:S01]  /*1cf70*/  @P1 LEA R152, P0, R132.reuse, R206.reuse, 0x1 ;  /* 0x000000ce84981211 */ /* 0x0c0fe200078008ff */
[----:B------:R-:W-:Y:S01]  /*1cf80*/  IMAD.X R2, R199, 0x1, R2, P6 ;  /* 0x00000001c7027824 */ /* 0x000fe200030e0602 */
[C---:B------:R-:W-:Y:S01]  /*1cf90*/  @P4 LEA R150, P6, R132.reuse, R206, 0x1 ;  /* 0x000000ce84964211 */ /* 0x040fe200078c08ff */
[----:B------:R-:W-:Y:S01]  /*1cfa0*/  @!PT LDS RZ, [RZ] ;  /* 0x00000000fffff984 */ /* 0x000fe20000000800 */
[----:B------:R-:W-:Y:S01]  /*1cfb0*/  @!PT LDS RZ, [RZ] ;  /* 0x00000000fffff984 */ /* 0x000fe20000000800 */
[----:B------:R-:W-:Y:S01]  /*1cfc0*/  @!PT LDS RZ, [RZ] ;  /* 0x00000000fffff984 */ /* 0x000fe20000000800 */
[----:B------:R1:W-:Y:S01]  /*1cfd0*/  @P2 LDGSTS.E.BYPASS.LTC128B.128 [R203+0x8800], desc[UR8][R136.64+0x80] ;  /* 0x0880008088cb2fae */ /* 0x0003e2000b901d48 */
[----:B------:R-:W-:Y:S02]  /*1cfe0*/  IMAD.MOV.U32 R206, RZ, RZ, R142 ;  /* 0x000000ffffce7224 */ /* 0x000fe400078e008e */
[CCC-:B------:R-:W-:Y:S01]  /*1cff0*/  @P4 LEA.HI.X R151, R132.reuse, R209.reuse, R2.reuse, 0x1, P6 ;  /* 0x000000d184974211 */ /* 0x1c0fe200030f0c02 */
[----:B------:R1:W-:Y:S01]  /*1d000*/  @!P2 STS.128 [R203+0x8800], RZ ;  /* 0x008800ffcb00a388 */ /* 0x0003e20000000c00 */
[CCC-:B------:R-:W-:Y:S02]  /*1d010*/  @P2 LEA.HI.X R149, R132.reuse, R209.reuse, R2.reuse, 0x1, P5 ;  /* 0x000000d184952211 */ /* 0x1c0fe400028f0c02 */
[----:B------:R-:W-:Y:S01]  /*1d020*/  @P1 LEA.HI.X R153, R132, R209, R2, 0x1, P0 ;  /* 0x000000d184991211 */ /* 0x000fe200000f0c02 */
[----:B------:R-:W-:Y:S01]  /*1d030*/  @!PT LDS RZ, [RZ] ;  /* 0x00000000fffff984 */ /* 0x000fe20000000800 */
[----:B------:R-:W-:Y:S01]  /*1d040*/  @!PT LDS RZ, [RZ] ;  /* 0x00000000fffff984 */ /* 0x000fe20000000800 */
[----:B------:R-:W-:Y:S01]  /*1d050*/  @!PT LDS RZ, [RZ] ;  /* 0x00000000fffff984 */ /* 0x000fe20000000800 */
[----:B------:R1:W-:Y:S01]  /*1d060*/  @P1 LDGSTS.E.BYPASS.LTC128B.128 [R203+0xa800], desc[UR8][R134.64+0x100] ;  /* 0x0a80010086cb1fae */ /* 0x0003e2000b901d48 */
[----:B------:R-:W-:Y:S03]  /*1d070*/  IMAD.MOV.U32 R209, RZ, RZ, R143 ;  /* 0x000000ffffd17224 */ /* 0x000fe600078e008f */
        /* <DEDUP_REMOVED lines=32> */
.L_x_1081:
[----:B------:R-:W-:Y:S01]  /*1d280*/  FMNMX.FTZ R2, R4, R133, !PT ;  /* 0x0000008504027209 */ /* 0x000fe20007810000 */
[----:B-1----:R-:W-:Y:S01]  /*1d290*/  LDSM.16.MT88.4 R140, [R190+0xc000] ;  /* 0x00c00000be8c783b */ /* 0x002fe20000004200 */
        /* <DEDUP_REMOVED lines=148> */
[----:B------:R-:W-:Y:S04]  /*1dbe0*/  MUFU.EX2 R216, R216 ;  /* 0x000000d800d87308 */ /* 0x000fe80000000800 */
[----:B------:R-:W-:Y:S01]  /*1dbf0*/  FMUL.FTZ R95, R0, R95 ;  /* 0x0000005f005f7220 */ /* 0x000fe20000410000 */
[C---:B------:R-:W-:Y:S01]  /*1dc00*/  HMMA.16816.F32 R36, R128.reuse, R138, R36 ;  /* 0x0000008a8024723c */ /* 0x040fe20000001824 */
[----:B------:R-:W1:Y:S04]  /*1dc10*/  LDSM.16.MT88.4 R136, [R192+0xe000] ;  /* 0x00e00000c088783b */ /* 0x000e680000004200 */
[----:B------:R-:W-:Y:S01]  /*1dc20*/  MUFU.EX2 R219, R219 ;  /* 0x000000db00db7308 */ /* 0x000fe20000000800 */
[----:B------:R-:W-:Y:S01]  /*1dc30*/  ISETP.GT.AND P0, PT, R207, 0x1, PT ;  /* 0x00000001cf00780c */ /* 0x000fe20003f04270 */
[C---:B------:R-:W-:Y:S01]  /*1dc40*/  FMUL.FTZ R96, R2.reuse, R96 ;  /* 0x0000006002607220 */ /* 0x040fe20000410000 */
[C---:B------:R-:W-:Y:S03]  /*1dc50*/  HMMA.16816.F32 R40, R128.reuse, R140, R40 ;  /* 0x0000008c8028723c */ /* 0x040fe60000001828 */
[----:B------:R-:W-:Y:S03]  /*1dc60*/  FMUL.FTZ R97, R2, R97 ;  /* 0x0000006102617220 */ /* 0x000fe60000410000 */
        /* <DEDUP_REMOVED lines=94> */
[----:B------:R-:W-:Y:S01]  /*1e250*/  IADD3 R0, R207, -0x1, RZ ;  /* 0xffffffffcf007810 */ /* 0x000fe20007ffe0ff */
        /* <DEDUP_REMOVED lines=68> */
[----:B------:R-:W-:Y:S01]  /*1e6a0*/  MOV R207, R0 ;  /* 0x0000000000cf7202 */ /* 0x000fe20000000f00 */
[----:B------:R-:W2:Y:S03]  /*1e6b0*/  LDSM.16.MT88.4 R120, [R192+0x11000] ;  /* 0x01100000c078783b */ /* 0x000ea60000004200 */
[----:B------:R-:W2:Y:S01]  /*1e6c0*/  MUFU.EX2 R223, R170 ;  /* 0x000000aa00df7308 */ /* 0x000ea20000000800 */
[----:B------:R-:W-:Y:S01]  /*1e6d0*/  FADD.FTZ R158, R158, R217 ;  /* 0x000000d99e9e7221 */ /* 0x000fe20000010000 */
[----:B------:R-:W-:Y:S01]  /*1e6e0*/  FADD.FTZ R157, R157, R156 ;  /* 0x0000009c9d9d7221 */ /* 0x000fe20000010000 */
[----:B------:R-:W-:Y:S02]  /*1e6f0*/  MOV R0, R3 ;  /* 0x0000000300007202 */ /* 0x000fe40000000f00 */
[----:B------:R-:W-:Y:S01]  /*1e700*/  FADD.FTZ R159, R159, R158 ;  /* 0x0000009e9f9f7221 */ /* 0x000fe20000010000 */
[----:B------:R-:W-:Y:S01]  /*1e710*/  LDSM.16.MT88.4 R32, [R188+0xd800] ;  /* 0x00d80000bc20783b */ /* 0x000fe20000004200 */
[----:B------:R-:W-:Y:S03]  /*1e720*/  FADD.FTZ R160, R160, R157 ;  /* 0x0000009da0a07221 */ /* 0x000fe60000010000 */
        /* <DEDUP_REMOVED lines=81> */
.L_x_1079:
[----:B------:R-:W1:Y:S01]  /*1ec40*/  SHFL.BFLY PT, R0, R213, 0x2, 0x1f ;  /* 0x0c401f00d5007f89 */ /* 0x000e6200000e0000 */
[----:B------:R-:W2:Y:S01]  /*1ec50*/  S2UR UR4, SR_CgaCtaId ;  /* 0x00000000000479c3 */ /* 0x000ea20000008800 */
[----:B------:R-:W-:Y:S01]  /*1ec60*/  MOV R5, 0x3f800000 ;  /* 0x3f80000000057802 */ /* 0x000fe20000000f00 */
[----:B------:R-:W-:Y:S01]  /*1ec70*/  UMOV UR5, 0x400 ;  /* 0x0000040000057882 */ /* 0x000fe20000000000 */
[----:B------:R-:W3:Y:S01]  /*1ec80*/  SHFL.BFLY PT, R2, R215, 0x2, 0x1f ;  /* 0x0c401f00d7027f89 */ /* 0x000ee200000e0000 */
[----:B------:R-:W-:Y:S01]  /*1ec90*/  MOV R6, 0x3f800000 ;  /* 0x3f80000000067802 */ /* 0x000fe20000000f00 */
[----:B-1----:R-:W-:Y:S01]  /*1eca0*/  FADD.FTZ R7, R0, R213 ;  /* 0x000000d500077221 */ /* 0x002fe20000010000 */
[----:B--2---:R-:W-:Y:S01]  /*1ecb0*/  ULEA UR4, UR4, UR5, 0x18 ;  /* 0x0000000504047291 */ /* 0x004fe2000f8ec03f */
[----:B------:R-:W1:Y:S01]  /*1ecc0*/  S2R R0, SR_TID.X ;  /* 0x0000000000007919 */ /* 0x000e620000002100 */
[----:B---3--:R-:W-:Y:S02]  /*1ecd0*/  FADD.FTZ R9, R2, R215 ;  /* 0x000000d702097221 */ /* 0x008fe40000010000 */
        /* <DEDUP_REMOVED lines=13> */
[-C--:B------:R-:W-:Y:S02]  /*1edb0*/  IADD3 R11, -R11, R0.reuse, RZ ;  /* 0x000000000b0b7210 */ /* 0x080fe40007ffe1ff */
[----:B------:R-:W-:Y:S01]  /*1edc0*/  LOP3.LUT R9, R9, 0xfffffff8, RZ, 0xc0, !PT ;  /* 0xfffffff809097812 */ /* 0x000fe200078ec0ff */
[----:B------:R-:W2:Y:S03]  /*1edd0*/  @P4 LDC R25, c[0x0][0x2e8] ;  /* 0x0000ba00ff194b82 */ /* 0x000ea60000000800 */
[----:B------:R-:W-:Y:S01]  /*1ede0*/  IADD3 R9, R10, -R9, RZ ;  /* 0x800000090a097210 */ /* 0x000fe20007ffe0ff */
[----:B------:R-:W3:Y:S01]  /*1edf0*/  @P4 MUFU.RCP R5, R4 ;  /* 0x0000000400054308 */ /* 0x000ee20000001000 */
[----:B------:R-:W-:-:S02]  /*1ee00*/  LEA.HI R10, R7, R0, RZ, 0x5 ;  /* 0x00000000070a7211 */ /* 0x000fc400078f28ff */
[C---:B------:R-:W-:Y:S02]  /*1ee10*/  SHF.L.U32 R12, R9.reuse, 0x6, RZ ;  /* 0x00000006090c7819 */ /* 0x040fe400000006ff */
[----:B------:R-:W-:Y:S02]  /*1ee20*/  SHF.R.S32.HI R8, RZ, 0x5, R10 ;  /* 0x00000005ff087819 */ /* 0x000fe4000001140a */
[----:B------:R-:W-:Y:S01]  /*1ee30*/  LOP3.LUT R12, R12, 0x1c0, RZ, 0xc0, !PT ;  /* 0x000001c00c0c7812 */ /* 0x000fe200078ec0ff */
[----:B------:R-:W4:Y:S01]  /*1ee40*/  @P4 MUFU.LG2 R4, R4 ;  /* 0x0000000400044308 */ /* 0x000f220000000c00 */
        /* <DEDUP_REMOVED lines=9> */
[----:B---3--:R-:W-:Y:S01]  /*1eee0*/  FMUL.FTZ R128, R5, R128 ;  /* 0x0000008005807220 */ /* 0x008fe20000410000 */
        /* <DEDUP_REMOVED lines=155> */
[C---:B------:R-:W-:Y:S01]  /*1f8a0*/  FMUL.FTZ R121, R5.reuse, R121 ;  /* 0x0000007905797220 */ /* 0x040fe20000410000 */
[----:B------:R-:W-:Y:S01]  /*1f8b0*/  STS [R9+0x2400], R78 ;  /* 0x0024004e09007388 */ /* 0x000fe20000000800 */
[----:B------:R-:W-:Y:S01]  /*1f8c0*/  FMUL.FTZ R116, R5, R116 ;  /* 0x0000007405747220 */ /* 0x000fe20000410000 */
[C---:B------:R-:W-:Y:S01]  /*1f8d0*/  FMUL.FTZ R123, R6.reuse, R123 ;  /* 0x0000007b067b7220 */ /* 0x040fe20000410000 */
[C---:B------:R-:W-:Y:S01]  /*1f8e0*/  FMUL.FTZ R122, R6.reuse, R122 ;  /* 0x0000007a067a7220 */ /* 0x040fe20000410000 */
[C---:B------:R-:W-:Y:S01]  /*1f8f0*/  FMUL.FTZ R119, R6.reuse, R119 ;  /* 0x0000007706777220 */ /* 0x040fe20000410000 */
[----:B------:R-:W-:Y:S01]  /*1f900*/  F2FP.F16.F32.PACK_AB R100, R101, R100 ;  /* 0x000000646564723e */ /* 0x000fe200000000ff */
[----:B------:R-:W-:Y:S01]  /*1f910*/  STS [R17+0x2000], R80 ;  /* 0x0020005011007388 */ /* 0x000fe20000000800 */
[----:B------:R-:W-:Y:S01]  /*1f920*/  F2FP.F16.F32.PACK_AB R102, R103, R102 ;  /* 0x000000666766723e */ /* 0x000fe200000000ff */
[----:B------:R-:W-:Y:S01]  /*1f930*/  FMUL.FTZ R5, R5, R117 ;  /* 0x0000007505057220 */ /* 0x000fe20000410000 */
[----:B------:R-:W-:Y:S01]  /*1f940*/  FMUL.FTZ R6, R6, R118 ;  /* 0x0000007606067220 */ /* 0x000fe20000410000 */
[----:B------:R-:W-:Y:S01]  /*1f950*/  STS [R17+0x2400], R82 ;  /* 0x0024005211007388 */ /* 0x000fe20000000800 */
[----:B------:R-:W-:Y:S01]  /*1f960*/  F2FP.F16.F32.PACK_AB R104, R105, R104 ;  /* 0x000000686968723e */ /* 0x000fe200000000ff */
[----:B------:R-:W1:Y:S01]  /*1f970*/  @P3 LDC R12, c[0x0][0x2e8] ;  /* 0x0000ba00ff0c3b82 */ /* 0x000e620000000800 */
[----:B------:R-:W-:Y:S01]  /*1f980*/  F2FP.F16.F32.PACK_AB R106, R107, R106 ;  /* 0x0000006a6b6a723e */ /* 0x000fe200000000ff */
[----:B------:R-:W-:Y:S01]  /*1f990*/  STS [R19+0x2000], R84 ;  /* 0x0020005413007388 */ /* 0x000fe20000000800 */
[----:B------:R-:W-:Y:S01]  /*1f9a0*/  F2FP.F16.F32.PACK_AB R108, R109, R108 ;  /* 0x0000006c6d6c723e */ /* 0x000fe200000000ff */
[----:B------:R-:W3:Y:S01]  /*1f9b0*/  @P3 MUFU.LG2 R2, R2 ;  /* 0x0000000200023308 */ /* 0x000ee20000000c00 */
[----:B------:R-:W-:Y:S01]  /*1f9c0*/  F2FP.F16.F32.PACK_AB R110, R111, R110 ;  /* 0x0000006e6f6e723e */ /* 0x000fe200000000ff */
[----:B------:R-:W-:Y:S01]  /*1f9d0*/  STS [R19+0x2400], R86 ;  /* 0x0024005613007388 */ /* 0x000fe20000000800 */
[----:B------:R-:W-:Y:S01]  /*1f9e0*/  F2FP.F16.F32.PACK_AB R124, R125, R124 ;  /* 0x0000007c7d7c723e */ /* 0x000fe200000000ff */
[----:B------:R-:W-:Y:S01]  /*1f9f0*/  ULDC.U8 UR4, c[0x0][0x3d8] ;  /* 0x0000f60000047ab9 */ /* 0x000fe20000000000 */
[----:B------:R-:W-:Y:S01]  /*1fa00*/  F2FP.F16.F32.PACK_AB R126, R127, R126 ;  /* 0x0000007e7f7e723e */ /* 0x000fe200000000ff */
[----:B------:R-:W-:Y:S01]  /*1fa10*/  STS [R21+0x2000], R88 ;  /* 0x0020005815007388 */ /* 0x000fe20000000800 */
[----:B------:R-:W-:-:S02]  /*1fa20*/  F2FP.F16.F32.PACK_AB R112, R113, R112 ;  /* 0x000000707170723e */ /* 0x000fc400000000ff */
[----:B------:R-:W-:Y:S01]  /*1fa30*/  F2FP.F16.F32.PACK_AB R114, R115, R114 ;  /* 0x000000727372723e */ /* 0x000fe200000000ff */
[----:B------:R-:W-:Y:S01]  /*1fa40*/  STS [R21+0x2400], R90 ;  /* 0x0024005a15007388 */ /* 0x000fe20000000800 */
[----:B------:R-:W-:Y:S02]  /*1fa50*/  F2FP.F16.F32.PACK_AB R120, R121, R120 ;  /* 0x000000787978723e */ /* 0x000fe400000000ff */
[----:B------:R-:W-:Y:S01]  /*1fa60*/  F2FP.F16.F32.PACK_AB R122, R123, R122 ;  /* 0x0000007a7b7a723e */ /* 0x000fe200000000ff */
[----:B------:R-:W-:Y:S01]  /*1fa70*/  STS [R23+0x2000], R92 ;  /* 0x0020005c17007388 */ /* 0x000fe20000000800 */
[----:B------:R-:W-:Y:S02]  /*1fa80*/  F2FP.F16.F32.PACK_AB R5, R5, R116 ;  /* 0x000000740505723e */ /* 0x000fe400000000ff */
[----:B------:R-:W-:Y:S01]  /*1fa90*/  F2FP.F16.F32.PACK_AB R6, R119, R6 ;  /* 0x000000067706723e */ /* 0x000fe200000000ff */
[----:B------:R-:W-:Y:S01]  /*1faa0*/  STS [R23+0x2400], R94 ;  /* 0x0024005e17007388 */ /* 0x000fe20000000800 */
[----:B------:R-:W-:-:S03]  /*1fab0*/  ISETP.NE.AND P0, PT, RZ, UR4, PT ;  /* 0x00000004ff007c0c */ /* 0x000fc6000bf05270 */
        /* <DEDUP_REMOVED lines=8> */
[----:B-----5:R-:W-:-:S03]  /*1fb40*/  MOV R11, 0x7f800000 ;  /* 0x7f800000000b7802 */ /* 0x020fc60000000f00 */
[----:B------:R1:W-:Y:S04]  /*1fb50*/  STS [R17+0x4000], R124 ;  /* 0x0040007c11007388 */ /* 0x0003e80000000800 */
[----:B------:R1:W-:Y:S01]  /*1fb60*/  STS [R17+0x4400], R126 ;  /* 0x0044007e11007388 */ /* 0x0003e20000000800 */
[----:B----4-:R-:W-:-:S03]  /*1fb70*/  MOV R13, 0x7f800000 ;  /* 0x7f800000000d7802 */ /* 0x010fc60000000f00 */
[----:B------:R4:W-:Y:S04]  /*1fb80*/  STS [R19+0x4000], R112 ;  /* 0x0040007013007388 */ /* 0x0009e80000000800 */
[----:B------:R4:W-:Y:S04]  /*1fb90*/  STS [R19+0x4400], R114 ;  /* 0x0044007213007388 */ /* 0x0009e80000000800 */
[----:B------:R4:W-:Y:S04]  /*1fba0*/  STS [R21+0x4000], R120 ;  /* 0x0040007815007388 */ /* 0x0009e80000000800 */
[----:B------:R4:W-:Y:S01]  /*1fbb0*/  STS [R21+0x4400], R122 ;  /* 0x0044007a15007388 */ /* 0x0009e20000000800 */
[----:B--2---:R-:W-:Y:S01]  /*1fbc0*/  @P4 FMUL.FTZ R9, R4, 0.69314718246459960938 ;  /* 0x3f31721804094820 */ /* 0x004fe20000410000 */
[----:B---3--:R-:W-:-:S02]  /*1fbd0*/  @P3 FMUL.FTZ R4, R2, 0.69314718246459960938 ;  /* 0x3f31721802043820 */ /* 0x008fc40000410000 */
[----:B------:R4:W-:Y:S01]  /*1fbe0*/  STS [R23+0x4000], R5 ;  /* 0x0040000517007388 */ /* 0x0009e20000000800 */
[----:B------:R-:W-:Y:S01]  /*1fbf0*/  @P4 FFMA.FTZ R11, R132, R25, R9 ;  /* 0x00000019840b4223 */ /* 0x000fe20000010009 */
[----:B-1----:R-:W-:Y:S02]  /*1fc00*/  @P3 FFMA.FTZ R13, R3, R12, R4 ;  /* 0x0000000c030d3223 */ /* 0x002fe40000010004 */
[----:B------:R4:W-:Y:S01]  /*1fc10*/  STS [R23+0x4400], R6 ;  /* 0x0044000617007388 */ /* 0x0009e20000000800 */
[----:B------:R-:W-:Y:S05]  /*1fc20*/  @!P0 BRA `(.L_x_1084) ;  /* 0x0000000000248947 */ /* 0x000fea0003800000 */
[----:B------:R-:W4:Y:S01]  /*1fc30*/  S2R R17, SR_CTAID.Y ;  /* 0x0000000000117919 */ /* 0x000f220000002600 */
[----:B------:R-:W4:Y:S01]  /*1fc40*/  LDC R2, c[0x0][0x2c4] ;  /* 0x0000b100ff027b82 */ /* 0x000f220000000800 */
[----:B------:R-:W-:Y:S01]  /*1fc50*/  ISETP.NE.AND P0, PT, R202, -0x1, PT ;  /* 0xffffffffca00780c */ /* 0x000fe20003f05270 */
[----:B------:R-:W1:Y:S06]  /*1fc60*/  S2R R32, SR_CTAID.Z ;  /* 0x0000000000207919 */ /* 0x000e6c0000002700 */
[----:B------:R-:W1:Y:S01]  /*1fc70*/  LDC R3, c[0x0][0x2e4] ;  /* 0x0000b900ff037b82 */ /* 0x000e620000000800 */
[----:B----4-:R-:W-:-:S05]  /*1fc80*/  IMAD R5, R17, R2, RZ ;  /* 0x0000000211057224 */ /* 0x010fca00078e02ff */
[----:B------:R-:W-:-:S05]  /*1fc90*/  SEL R2, R5, R202, !P0 ;  /* 0x000000ca05027207 */ /* 0x000fca0004000000 */
[----:B-1----:R-:W-:Y:S01]  /*1fca0*/  IMAD R3, R32, R3, R2 ;  /* 0x0000000320037224 */ /* 0x002fe200078e0202 */
[----:B------:R-:W-:Y:S06]  /*1fcb0*/  BRA `(.L_x_1085) ;  /* 0x0000000000187947 */ /* 0x000fec0003800000 */
.L_x_1084:
[----:B------:R-:W1:Y:S01]  /*1fcc0*/  S2R R32, SR_CTAID.Z ;  /* 0x0000000000207919 */ /* 0x000e620000002700 */
[----:B------:R-:W1:Y:S01]  /*1fcd0*/  LDC R2, c[0x0][0x270] ;  /* 0x00009c00ff027b82 */ /* 0x000e620000000800 */
[----:B------:R-:W1:Y:S07]  /*1fce0*/  S2R R17, SR_CTAID.Y ;  /* 0x0000000000117919 */ /* 0x000e6e0000002600 */
[----:B------:R-:W2:Y:S01]  /*1fcf0*/  LDC R3, c[0x0][0x2c4] ;  /* 0x0000b100ff037b82 */ /* 0x000ea20000000800 */
[----:B-1----:R-:W-:-:S04]  /*1fd00*/  IMAD R2, R17, R2, R32 ;  /* 0x0000000211027224 */ /* 0x002fc800078e0220 */
[----:B--2---:R-:W-:-:S07]  /*1fd10*/  IMAD R3, R2, R3, RZ ;  /* 0x0000000302037224 */ /* 0x004fce00078e02ff */
.L_x_1085:
[----:B------:R-:W1:Y:S01]  /*1fd20*/  S2R R9, SR_TID.X ;  /* 0x0000000000097919 */ /* 0x000e620000002100 */
[----:B------:R-:W-:Y:S01]  /*1fd30*/  LOP3.LUT R15, R10, 0xffffffe0, RZ, 0xc0, !PT ;  /* 0xffffffe00a0f7812 */ /* 0x000fe200078ec0ff */
[----:B------:R-:W-:Y:S01]  /*1fd40*/  ULDC.64 UR6, c[0x0][0x208] ;  /* 0x0000820000067ab9 */ /* 0x000fe20000000a00 */
[----:B----4-:R-:W-:Y:S01]  /*1fd50*/  SHF.R.S32.HI R5, RZ, 0x1f, R8 ;  /* 0x0000001fff057819 */ /* 0x010fe20000011408 */
[----:B------:R-:W-:Y:S02]  /*1fd60*/  BAR.SYNC.DEFER_BLOCKING 0x0 ;  /* 0x0000000000007b1d */ /* 0x000fe40000010000 */
[----:B------:R-:W-:Y:S01]  /*1fd70*/  IMAD.IADD R4, R0, 0x1, -R15 ;  /* 0x0000000100047824 */ /* 0x000fe200078e0a0f */
[----:B------:R-:W-:-:S03]  /*1fd80*/  LEA.HI R10, R5, R8, RZ, 0x2 ;  /* 0x00000008050a7211 */ /* 0x000fc600078f10ff */
[----:B------:R-:W-:Y:S01]  /*1fd90*/  BSSY B0, `(.L_x_1086) ;  /* 0x000001b000007945 */ /* 0x000fe20003800000 */
[----:B------:R-:W-:Y:S02]  /*1fda0*/  LOP3.LUT P0, RZ, R4, 0x3, RZ, 0xc0, !PT ;  /* 0x0000000304ff7812 */ /* 0x000fe4000780c0ff */
[----:B------:R-:W-:Y:S02]  /*1fdb0*/  LOP3.LUT R15, R10, 0xffffffc, RZ, 0xc0, !PT ;  /* 0x0ffffffc0a0f7812 */ /* 0x000fe400078ec0ff */
[----:B-1----:R-:W-:-:S04]  /*1fdc0*/  SHF.R.S32.HI R6, RZ, 0x1f, R9 ;  /* 0x0000001fff067819 */ /* 0x002fc80000011409 */
[----:B------:R-:W-:-:S04]  /*1fdd0*/  LEA.HI R2, R6, R9, RZ, 0x5 ;  /* 0x0000000906027211 */ /* 0x000fc800078f28ff */
[----:B------:R-:W-:-:S05]  /*1fde0*/  LOP3.LUT R2, R2, 0xffffffe0, RZ, 0xc0, !PT ;  /* 0xffffffe002027812 */ /* 0x000fca00078ec0ff */
[----:B------:R-:W-:-:S05]  /*1fdf0*/  IMAD.IADD R2, R9, 0x1, -R2 ;  /* 0x0000000109027824 */ /* 0x000fca00078e0a02 */
[----:B------:R-:W-:-:S04]  /*1fe00*/  SHF.R.S32.HI R5, RZ, 0x1f, R2 ;  /* 0x0000001fff057819 */ /* 0x000fc80000011402 */
[----:B------:R-:W-:Y:S01]  /*1fe10*/  LEA.HI R5, R5, R2, RZ, 0x2 ;  /* 0x0000000205057211 */ /* 0x000fe200078f10ff */
[----:B------:R-:W-:-:S03]  /*1fe20*/  IMAD.IADD R2, R8, 0x1, -R15 ;  /* 0x0000000108027824 */ /* 0x000fc600078e0a0f */
[----:B------:R-:W-:-:S05]  /*1fe30*/  SHF.R.S32.HI R5, RZ, 0x2, R5 ;  /* 0x00000002ff057819 */ /* 0x000fca0000011405 */
[----:B------:R-:W-:Y:S01]  /*1fe40*/  IMAD R2, R2, 0x10, R5 ;  /* 0x0000001002027824 */ /* 0x000fe200078e0205 */
[----:B------:R-:W-:Y:S06]  /*1fe50*/  @P0 BRA `(.L_x_1087) ;  /* 0x0000000000380947 */ /* 0x000fec0003800000 */
[----:B------:R-:W1:Y:S01]  /*1fe60*/  S2R R4, SR_CTAID.X ;  /* 0x0000000000047919 */ /* 0x000e620000002500 */
[----:B------:R-:W-:Y:S01]  /*1fe70*/  VIADD R8, R2, 0x8 ;  /* 0x0000000802087836 */ /* 0x000fe20000000000 */
[----:B------:R-:W-:Y:S01]  /*1fe80*/  ULDC.64 UR4, c[0x0][0x2b0] ;  /* 0x0000ac0000047ab9 */ /* 0x000fe20000000a00 */
[C---:B-1----:R-:W-:Y:S02]  /*1fe90*/  IMAD R15, R4.reuse, 0x40, R3 ;  /* 0x00000040040f7824 */ /* 0x042fe400078e0203 */
[----:B------:R-:W-:-:S03]  /*1fea0*/  IMAD R3, R4, -0x40, R201 ;  /* 0xffffffc004037824 */ /* 0x000fc600078e02c9 */
[----:B------:R-:W-:Y:S02]  /*1feb0*/  SHF.R.S32.HI R5, RZ, 0x1f, R15 ;  /* 0x0000001fff057819 */ /* 0x000fe4000001140f */
[----:B------:R-:W-:Y:S02]  /*1fec0*/  IADD3 R4, P0, R2, R15, RZ ;  /* 0x0000000f02047210 */ /* 0x000fe40007f1e0ff */
[-C--:B------:R-:W-:Y:S02]  /*1fed0*/  ISETP.GE.AND P1, PT, R8, R3.reuse, PT ;  /* 0x000000030800720c */ /* 0x080fe40003f26270 */
[C---:B------:R-:W-:Y:S02]  /*1fee0*/  ISETP.GE.AND P2, PT, R2.reuse, R3, PT ;  /* 0x000000030200720c */ /* 0x040fe40003f46270 */
[----:B------:R-:W-:Y:S02]  /*1fef0*/  LEA.HI.X.SX32 R5, R2, R5, 0x1, P0 ;  /* 0x0000000502057211 */ /* 0x000fe400000f0eff */
[----:B------:R-:W-:-:S04]  /*1ff00*/  LEA R2, P0, R4, UR4, 0x2 ;  /* 0x0000000404027c11 */ /* 0x000fc8000f8010ff */
[----:B------:R-:W-:-:S05]  /*1ff10*/  LEA.HI.X R3, R4, UR5, R5, 0x2, P0 ;  /* 0x0000000504037c11 */ /* 0x000fca00080f1405 */
[----:B------:R1:W-:Y:S04]  /*1ff20*/  @!P2 STG.E desc[UR6][R2.64], R11 ;  /* 0x0000000b0200a986 */ /* 0x0003e8000c101906 */
[----:B------:R1:W-:Y:S02]  /*1ff30*/  @!P1 STG.E desc[UR6][R2.64+0x20], R13 ;  /* 0x0000200d02009986 */ /* 0x0003e4000c101906 */
.L_x_1087:
[----:B------:R-:W-:Y:S05]  /*1ff40*/  BSYNC B0 ;  /* 0x0000000000007941 */ /* 0x000fea0003800000 */
.L_x_1086:
[----:B------:R-:W2:Y:S01]  /*1ff50*/  S2UR UR5, SR_CTAID.X ;  /* 0x00000000000579c3 */ /* 0x000ea20000002500 */
[----:B------:R-:W-:Y:S01]  /*1ff60*/  LEA.HI R7, R7, R0, RZ, 0x3 ;  /* 0x0000000007077211 */ /* 0x000fe200078f18ff */
[----:B-1----:R1:W3:Y:S01]  /*1ff70*/  LDS.128 R12, [R203+0x1800] ;  /* 0x00180000cb0c7984 */ /* 0x0022e20000000c00 */
[----:B------:R-:W-:Y:S01]  /*1ff80*/  ISETP.NE.AND P0, PT, R202, -0x1, PT ;  /* 0xffffffffca00780c */ /* 0x000fe20003f05270 */
[----:B------:R-:W-:Y:S01]  /*1ff90*/  BSSY B0, `(.L_x_1088) ;  /* 0x0000040000007945 */ /* 0x000fe20003800000 */
[----:B------:R-:W-:Y:S01]  /*1ffa0*/  LOP3.LUT R7, R7, 0xfffffff8, RZ, 0xc0, !PT ;  /* 0xfffffff807077812 */ /* 0x000fe200078ec0ff */
[----:B------:R1:W4:Y:S01]  /*1ffb0*/  LDS.128 R24, [R203] ;  /* 0x00000000cb187984 */ /* 0x0003220000000c00 */
[----:B------:R-:W-:Y:S01]  /*1ffc0*/  LEA.HI R10, R6, R9, RZ, 0x3 ;  /* 0x00000009060a7211 */ /* 0x000fe200078f18ff */
[----:B------:R-:W5:Y:S02]  /*1ffd0*/  LDC.64 R2, c[0x0][0x290] ;  /* 0x0000a400ff027b82 */ /* 0x000f640000000a00 */
[----:B------:R-:W-:Y:S01]  /*1ffe0*/  IMAD.IADD R28, R0, 0x1, -R7 ;  /* 0x00000001001c7824 */ /* 0x000fe200078e0a07 */
[----:B------:R-:W-:-:S02]  /*1fff0*/  SHF.R.S32.HI R7, RZ, 0x1f, R17 ;  /* 0x0000001fff077819 */ /* 0x000fc40000011411 */
[----:B------:R-:W-:Y:S01]  /*20000*/  SHF.R.S32.HI R6, RZ, 0x3, R10 ;  /* 0x00000003ff067819 */ /* 0x000fe2000001140a */
[----:B------:R-:W-:Y:S01]  /*20010*/  IMAD.SHL.U32 R28, R28, 0x8, RZ ;  /* 0x000000081c1c7824 */ /* 0x000fe200078e00ff */
[----:B------:R-:W-:Y:S01]  /*20020*/  LOP3.LUT R10, R10, 0xfffffff8, RZ, 0xc0, !PT ;  /* 0xfffffff80a0a7812 */ /* 0x000fe200078ec0ff */
[----:B------:R-:W1:Y:S02]  /*20030*/  LDC.64 R4, c[0x0][0x298] ;  /* 0x0000a600ff047b82 */ /* 0x000e640000000a00 */
[----:B------:R-:W-:Y:S01]  /*20040*/  VIADD R8, R6, 0x10 ;  /* 0x0000001006087836 */ /* 0x000fe20000000000 */
[----:B------:R-:W-:Y:S02]  /*20050*/  SHF.R.S32.HI R29, RZ, 0x1f, R28 ;  /* 0x0000001fff1d7819 */ /* 0x000fe4000001141c */
[----:B------:R-:W-:Y:S01]  /*20060*/  IADD3 R0, -R10, R9, RZ ;  /* 0x000000090a007210 */ /* 0x000fe20007ffe1ff */
[----:B--2---:R-:W-:-:S04]  /*20070*/  USHF.L.U32 UR5, UR5, 0x6, URZ ;  /* 0x0000000605057899 */ /* 0x004fc8000800063f */
[----:B------:R-:W-:Y:S01]  /*20080*/  IMAD.SHL.U32 R0, R0, 0x8, RZ ;  /* 0x0000000800007824 */ /* 0x000fe200078e00ff */
[----:B------:R-:W-:Y:S01]  /*20090*/  USHF.R.S32.HI UR4, URZ, 0x1f, UR5 ;  /* 0x0000001f3f047899 */ /* 0x000fe20008011405 */
[----:B------:R-:W-:Y:S02]  /*200a0*/  VIADD R201, R201, -UR5 ;  /* 0x80000005c9c97c36 */ /* 0x000fe40008000000 */
[-C--:B-----5:R-:W-:Y:S01]  /*200b0*/  IMAD R16, R7, R2.reuse, RZ ;  /* 0x0000000207107224 */ /* 0x0a0fe200078e02ff */
[----:B------:R-:W-:Y:S01]  /*200c0*/  SHF.R.S32.HI R7, RZ, 0x1f, R32 ;  /* 0x0000001fff077819 */ /* 0x000fe20000011420 */
[C---:B------:R-:W-:Y:S01]  /*200d0*/  IMAD.WIDE.U32 R22, R17.reuse, R2, RZ ;  /* 0x0000000211167225 */ /* 0x040fe200078e00ff */
[----:B------:R-:W-:Y:S02]  /*200e0*/  ISETP.GE.AND P6, PT, R8, R201, PT ;  /* 0x000000c90800720c */ /* 0x000fe40003fc6270 */
[----:B------:R2:W2:Y:S01]  /*200f0*/  LDS.128 R8, [R203+0x3800] ;  /* 0x00380000cb087984 */ /* 0x0004a20000000c00 */
[----:B------:R-:W-:-:S02]  /*20100*/  IMAD R3, R17, R3, R16 ;  /* 0x0000000311037224 */ /* 0x000fc400078e0210 */
[----:B-1----:R-:W-:-:S04]  /*20110*/  IMAD.WIDE.U32 R20, R202, R4, RZ ;  /* 0x00000004ca147225 */ /* 0x002fc800078e00ff */
[----:B------:R-:W-:Y:S01]  /*20120*/  IMAD.WIDE.U32 R18, R4, UR5, R28 ;  /* 0x0000000504127c25 */ /* 0x000fe2000f8e001c */
[----:B------:R-:W-:-:S03]  /*20130*/  SEL R2, R22, R20, !P0 ;  /* 0x0000001416027207 */ /* 0x000fc60004000000 */
[----:B------:R-:W-:Y:S02]  /*20140*/  IMAD R16, R4, UR4, RZ ;  /* 0x0000000404107c24 */ /* 0x000fe4000f8e02ff */
[----:B------:R-:W-:Y:S02]  /*20150*/  IMAD R202, R202, R5, R21 ;  /* 0x00000005caca7224 */ /* 0x000fe400078e0215 */
[----:B------:R-:W-:Y:S01]  /*20160*/  @!P0 IMAD.IADD R202, R23, 0x1, R3 ;  /* 0x0000000117ca8824 */ /* 0x000fe200078e0203 */
[----:B------:R-:W-:Y:S01]  /*20170*/  IADD3 R18, P0, R2, R18, RZ ;  /* 0x0000001202127210 */ /* 0x000fe20007f1e0ff */
[----:B------:R-:W-:Y:S01]  /*20180*/  IMAD R3, R5, UR5, R16 ;  /* 0x0000000505037c24 */ /* 0x000fe2000f8e0210 */
[----:B------:R-:W-:Y:S01]  /*20190*/  ULDC.64 UR4, c[0x0][0x2a0] ;  /* 0x0000a80000047ab9 */ /* 0x000fe20000000a00 */
[----:B------:R-:W-:Y:S01]  /*201a0*/  IADD3 R16, R6, 0x20, RZ ;  /* 0x0000002006107810 */ /* 0x000fe20007ffe0ff */
[----:B------:R-:W-:Y:S01]  /*201b0*/  IMAD R7, R7, UR4, RZ ;  /* 0x0000000407077c24 */ /* 0x000fe2000f8e02ff */
[----:B------:R1:W1:Y:S01]  /*201c0*/  LDS.128 R20, [R203+0x2000] ;  /* 0x00200000cb147984 */ /* 0x0002620000000c00 */
[----:B------:R-:W-:Y:S01]  /*201d0*/  IADD3.X R19, R202, R19, R3, P0, !PT ;  /* 0x00000013ca137210 */ /* 0x000fe200007fe403 */
[----:B------:R-:W-:Y:S01]  /*201e0*/  VIADD R2, R6, 0x30 ;  /* 0x0000003006027836 */ /* 0x000fe20000000000 */
[-C--:B------:R-:W-:Y:S01]  /*201f0*/  ISETP.GE.AND P5, PT, R16, R201.reuse, PT ;  /* 0x000000c91000720c */ /* 0x080fe20003fa6270 */
[----:B------:R-:W-:Y:S01]  /*20200*/  IMAD R35, R32, UR5, R7 ;  /* 0x0000000520237c24 */ /* 0x000fe2000f8e0207 */
[-C--:B------:R-:W-:Y:S01]  /*20210*/  ISETP.GE.AND P0, PT, R6, R201.reuse, PT ;  /* 0x000000c90600720c */ /* 0x080fe20003f06270 */
[----:B------:R-:W-:Y:S01]  /*20220*/  IMAD.WIDE.U32 R32, R32, UR4, R18 ;  /* 0x0000000420207c25 */ /* 0x000fe2000f8e0012 */
[----:B------:R-:W-:Y:S01]  /*20230*/  ISETP.GE.AND P4, PT, R2, R201, PT ;  /* 0x000000c90200720c */ /* 0x000fe20003f86270 */
[----:B------:R1:W1:Y:S01]  /*20240*/  LDS.128 R16, [R203+0x4000] ;  /* 0x00400000cb107984 */ /* 0x0002620000000c00 */
[C---:B------:R-:W-:Y:S01]  /*20250*/  IADD3 R2, R0.reuse, 0x80, RZ ;  /* 0x0000008000027810 */ /* 0x040fe20007ffe0ff */
[----:B------:R-:W-:Y:S01]  /*20260*/  VIADD R0, R0, 0x40 ;  /* 0x0000004000007836 */ /* 0x000fe20000000000 */
[----:B------:R-:W-:-:S02]  /*20270*/  SHF.R.S32.HI R3, RZ, 0x1f, R6 ;  /* 0x0000001fff037819 */ /* 0x000fc40000011406 */
[----:B------:R-:W-:-:S05]  /*20280*/  IADD3 R35, R35, R33, RZ ;  /* 0x0000002123237210 */ /* 0x000fca0007ffe0ff */
[----:B---34-:R-:W-:Y:S05]  /*20290*/  @P0 BRA `(.L_x_1089) ;  /* 0x00000000003c0947 */ /* 0x018fea0003800000 */
        /* <DEDUP_REMOVED lines=12> */
[----:B------:R3:W-:Y:S04]  /*20360*/  @!P2 STG.E.128 desc[UR6][R36.64], R24 ;  /* 0x000000182400a986 */ /* 0x0007e8000c101d06 */
[----:B-1----:R3:W-:Y:S04]  /*20370*/  @!P1 STG.E.128 desc[UR6][R36.64+0x80], R20 ;  /* 0x0000801424009986 */ /* 0x0027e8000c101d06 */
[----:B------:R3:W-:Y:S02]  /*20380*/  @!P0 STG.E.128 desc[UR6][R36.64+0x100], R16 ;  /* 0x0001001024008986 */ /* 0x0007e4000c101d06 */
.L_x_1089:
[----:B------:R-:W-:Y:S05]  /*20390*/  BSYNC B0 ;  /* 0x0000000000007941 */ /* 0x000fea0003800000 */
.L_x_1088:
[----:B---3--:R3:W4:Y:S01]  /*203a0*/  LDS.128 R24, [R203+0x800] ;  /* 0x00080000cb187984 */ /* 0x0087220000000c00 */
[----:B------:R-:W-:Y:S03]  /*203b0*/  BSSY B0, `(.L_x_1090) ;  /* 0x0000016000007945 */ /* 0x000fe60003800000 */
[----:B-1----:R3:W1:Y:S04]  /*203c0*/  LDS.128 R20, [R203+0x2800] ;  /* 0x00280000cb147984 */ /* 0x0026680000000c00 */
[----:B------:R3:W1:Y:S01]  /*203d0*/  LDS.128 R16, [R203+0x4800] ;  /* 0x00480000cb107984 */ /* 0x0006620000000c00 */
        /* <DEDUP_REMOVED lines=16> */
[----:B----4-:R4:W-:Y:S04]  /*204e0*/  @!P2 STG.E.128 desc[UR6][R38.64], R24 ;  /* 0x000000182600a986 */ /* 0x0109e8000c101d06 */
[----:B-1----:R4:W-:Y:S04]  /*204f0*/  @!P1 STG.E.128 desc[UR6][R38.64+0x80], R20 ;  /* 0x0000801426009986 */ /* 0x0029e8000c101d06 */
[----:B------:R4:W-:Y:S02]  /*20500*/  @!P0 STG.E.128 desc[UR6][R38.64+0x100], R16 ;  /* 0x0001001026008986 */ /* 0x0009e4000c101d06 */
.L_x_1091:
[----:B------:R-:W-:Y:S05]  /*20510*/  BSYNC B0 ;  /* 0x0000000000007941 */ /* 0x000fea0003800000 */
.L_x_1090:
[----:B----4-:R4:W2:Y:S01]  /*20520*/  LDS.128 R24, [R203+0x1000] ;  /* 0x00100000cb187984 */ /* 0x0108a20000000c00 */
        /* <DEDUP_REMOVED lines=19> */
[----:B--2---:R2:W-:Y:S04]  /*20660*/  @!P2 STG.E.128 desc[UR6][R38.64], R24 ;  /* 0x000000182600a986 */ /* 0x0045e8000c101d06 */
[----:B-1----:R2:W-:Y:S04]  /*20670*/  @!P1 STG.E.128 desc[UR6][R38.64+0x80], R20 ;  /* 0x0000801426009986 */ /* 0x0025e8000c101d06 */
[----:B------:R2:W-:Y:S02]  /*20680*/  @!P0 STG.E.128 desc[UR6][R38.64+0x100], R16 ;  /* 0x0001001026008986 */ /* 0x0005e4000c101d06 */
.L_x_1093:
[----:B------:R-:W-:Y:S05]  /*20690*/  BSYNC B0 ;  /* 0x0000000000007941 */ /* 0x000fea0003800000 */
.L_x_1092:
        /* <DEDUP_REMOVED lines=22> */
.L_x_1094:
        /* <DEDUP_REMOVED lines=16> */
.L_x_4160:


//--------------------- .text._ZN5flash24flash_fwd_splitkv_kernelI23Flash_fwd_kernel_traitsILi192ELi64ELi64ELi4ELb0ELb0EN7cutlass6half_tE19Flash_kernel_traitsILi192ELi64ELi64ELi4ES3_EELb1ELb0ELb0ELb0ELb0ELb1ELb0ELb1EEEvNS_16Flash_fwd_paramsE --------------------------
	.section	.text._ZN5flash24flash_fwd_splitkv_kernelI23Flash_fwd_kernel_traitsILi192ELi64ELi64ELi4ELb0ELb0EN7cutlass6half_tE19Flash_kernel_traitsILi192ELi64ELi64ELi4ES3_EELb1ELb0ELb0ELb0ELb0ELb1ELb0ELb1EEEvNS_16Flash_fwd_paramsE,"ax",@progbits
	.align	128
        .global         _ZN5flash24flash_fwd_splitkv_kernelI23Flash_fwd_kernel_traitsILi192ELi64ELi64ELi4ELb0ELb0EN7cutlass6half_tE19Flash_kernel_traitsILi192ELi64ELi64ELi4ES3_EELb1ELb0ELb0ELb0ELb0ELb1ELb0ELb1EEEvNS_16Flash_fwd_paramsE
        .type           _ZN5flash24flash_fwd_splitkv_kernelI23Flash_fwd_kernel_traitsILi192ELi64ELi64ELi4ELb0ELb0EN7cutlass6half_tE19Flash_kernel_traitsILi192ELi64ELi64ELi4ES3_EELb1ELb0ELb0ELb0ELb0ELb1ELb0ELb1EEEvNS_16Flash_fwd_paramsE,@function
        .size           _ZN5flash24flash_fwd_splitkv_kernelI23Flash_fwd_kernel_traitsILi192ELi64ELi64ELi4ELb0ELb0EN7cutlass6half_tE19Flash_kernel_traitsILi192ELi64ELi64ELi4ES3_EELb1ELb0ELb0ELb0ELb0ELb1ELb0ELb1EEEvNS_16Flash_fwd_paramsE,(.L_x_4161 - _ZN5flash24flash_fwd_splitkv_kernelI23Flash_fwd_kernel_traitsILi192ELi64ELi64ELi4ELb0ELb0EN7cutlass6half_tE19Flash_kernel_traitsILi192ELi64ELi64ELi4ES3_EELb1ELb0ELb0ELb0ELb0ELb1ELb0ELb1EEEvNS_16Flash_fwd_paramsE)
        .other          _ZN5flash24flash_fwd_splitkv_kernelI23Flash_fwd_kernel_traitsILi192ELi64ELi64ELi4ELb0ELb0EN7cutlass6half_tE19Flash_kernel_traitsILi192ELi64ELi64ELi4ES3_EELb1ELb0ELb0ELb0ELb0ELb1ELb0ELb1EEEvNS_16Flash_fwd_paramsE,@"STO_CUDA_ENTRY STV_DEFAULT"
_ZN5flash24flash_fwd_splitkv_kernelI23Flash_fwd_kernel_traitsILi192ELi64ELi64ELi4ELb0ELb0EN7cutlass6half_tE19Flash_kernel_traitsILi192ELi64ELi64ELi4ES3_EELb1ELb0ELb0ELb0ELb0ELb1ELb0ELb1EEEvNS_16Flash_fwd_paramsE:
.text._ZN5flash24flash_fwd_splitkv_kernelI23Flash_fwd_kernel_traitsILi192ELi64ELi64ELi4ELb0ELb0EN7cutlass6half_tE19Flash_kernel_traitsILi192ELi64ELi64ELi4ES3_EELb1ELb0ELb0ELb0ELb0ELb1ELb0ELb1EEEvNS_16Flash_fwd_paramsE:
        /* <DEDUP_REMOVED lines=40> */
.L_x_1095:
[----:B------:R-:W1:Y:S02]  /*0280*/  LDC R69, c[0x0][0x2c8] ;  /* 0x0000b200ff457b82 */ /* 0x000e640000000800 */
.L_x_1096:
        /* <DEDUP_REMOVED lines=96> */
.L_x_1099:
[----:B------:R-:W-:Y:S05]  /*0890*/  BSYNC B0 ;  /* 0x0000000000007941 */ /* 0x000fea0003800000 */
.L_x_1098:
        /* <DEDUP_REMOVED lines=21> */
.L_x_1101:
[----:B------:R-:W-:Y:S05]  /*09f0*/  BSYNC B0 ;  /* 0x0000000000007941 */ /* 0x000fea0003800000 */
.L_x_1100:
        /* <DEDUP_REMOVED lines=22> */
.L_x_1103:
[----:B------:R-:W-:Y:S05]  /*0b60*/  BSYNC B0 ;  /* 0x0000000000007941 */ /* 0x000fea0003800000 */
.L_x_1102:
        /* <DEDUP_REMOVED lines=22> */
.L_x_1105:
[----:B------:R-:W-:Y:S05]  /*0cd0*/  BSYNC B0 ;  /* 0x0000000000007941 */ /* 0x000fea0003800000 */
.L_x_1104:
        /* <DEDUP_REMOVED lines=15> */
.L_x_1097:
        /* <DEDUP_REMOVED lines=22> */
.L_x_1106:
        /* <DEDUP_REMOVED lines=82> */
.L_x_1107:
        /* <DEDUP_REMOVED lines=49> */
.L_x_1109:
        /* <DEDUP_REMOVED lines=32> */
.L_x_1108:
        /* <DEDUP_REMOVED lines=272> */
.L_x_1203:
        /* <DEDUP_REMOVED lines=21> */
.L_x_1112:
[----:B------:R-:W-:Y:S05]  /*2bb0*/  BSYNC B0 ;  /* 0x0000000000007941 */ /* 0x000fea0003800000 */
.L_x_1111:
        /* <DEDUP_REMOVED lines=15> */
.L_x_1114:
[----:B------:R-:W-:Y:S05]  /*2cb0*/  BSYNC B0 ;  /* 0x0000000000007941 */ /* 0x000fea0003800000 */
.L_x_1113:
        /* <DEDUP_REMOVED lines=18> */
.L_x_1116:
[----:B------:R-:W-:Y:S05]  /*2de0*/  BSYNC B0 ;  /* 0x0000000000007941 */ /* 0x000fea0003800000 */
.L_x_1115:
        /* <DEDUP_REMOVED lines=17> */
.L_x_1118:
[----:B------:R-:W-:Y:S05]  /*2f00*/  BSYNC B0 ;  /* 0x0000000000007941 */ /* 0x000fea0003800000 */
.L_x_1117:
        /* <DEDUP_REMOVED lines=64> */
.L_x_1124:
[----:B------:R-:W-:Y:S05]  /*3310*/  BSYNC B0 ;  /* 0x0000000000007941 */ /* 0x000fea0003800000 */
.L_x_1123:
        /* <DEDUP_REMOVED lines=52> */
.L_x_1126:
[----:B------:R-:W-:Y:S05]  /*3660*/  BSYNC B0 ;  /* 0x0000000000007941 */ /* 0x000fea0003800000 */
.L_x_1125:
        /* <DEDUP_REMOVED lines=51> */
.L_x_1122:
[----:B------:R-:W-:Y:S05]  /*39a0*/  BSYNC B1 ;  /* 0x0000000000017941 */ /* 0x000fea0003800000 */
.L_x_1121:
        /* <DEDUP_REMOVED lines=70> */
.L_x_1130:
[----:B------:R-:W-:Y:S05]  /*3e10*/  BSYNC B0 ;  /* 0x0000000000007941 */ /* 0x000fea0003800000 */
.L_x_1129:
        /* <DEDUP_REMOVED lines=55> */
.L_x_1132:
[----:B------:R-:W-:Y:S05]  /*4190*/  BSYNC B0 ;  /* 0x0000000000007941 */ /* 0x000fea0003800000 */
.L_x_1131:
        /* <DEDUP_REMOVED lines=54> */
.L_x_1128:
[----:B------:R-:W-:Y:S05]  /*4500*/  BSYNC B1 ;  /* 0x0000000000017941 */ /* 0x000fea0003800000 */
.L_x_1127:
        /* <DEDUP_REMOVED lines=70> */
.L_x_1136:
[----:B------:R-:W-:Y:S05]  /*4970*/  BSYNC B0 ;  /* 0x0000000000007941 */ /* 0x000fea0003800000 */
.L_x_1135:
        /* <DEDUP_REMOVED lines=55> */
.L_x_1138:
[----:B------:R-:W-:Y:S05]  /*4cf0*/  BSYNC B0 ;  /* 0x0000000000007941 */ /* 0x000fea0003800000 */
.L_x_1137:
        /* <DEDUP_REMOVED lines=54> */
.L_x_1134:
[----:B------:R-:W-:Y:S05]  /*5060*/  BSYNC B1 ;  /* 0x0000000000017941 */ /* 0x000fea0003800000 */
.L_x_1133:
        /* <DEDUP_REMOVED lines=75> */
.L_x_1142:
[----:B------:R-:W-:Y:S05]  /*5520*/  BSYNC B0 ;  /* 0x0000000000007941 */ /* 0x000fea0003800000 */
.L_x_1141:
        /* <DEDUP_REMOVED lines=55> */
.L_x_1144:
[----:B------:R-:W-:Y:S05]  /*58a0*/  BSYNC B0 ;  /* 0x0000000000007941 */ /* 0x000fea0003800000 */
.L_x_1143:
        /* <DEDUP_REMOVED lines=54> */
.L_x_1140:
[----:B------:R-:W-:Y:S05]  /*5c10*/  BSYNC B1 ;  /* 0x0000000000017941 */ /* 0x000fea0003800000 */
.L_x_1139:
        /* <DEDUP_REMOVED lines=8> */
.L_x_1120:
        /* <DEDUP_REMOVED lines=96> */
.L_x_1151:
[----:B------:R-:W-:Y:S05]  /*62a0*/  BSYNC B0 ;  /* 0x0000000000007941 */ /* 0x000fea0003800000 */
.L_x_1150:
[----:B-----5:R4:W-:Y:S02]  /*62b0*/  STG.E.128 desc[UR6][R102.64], R52 ;  /* 0x0000003466007986 */ /* 0x0209e4000c101d06 */
.L_x_1149:
[----:B------:R-:W-:Y:S05]  /*62c0*/  BSYNC B1 ;  /* 0x0000000000017941 */ /* 0x000fea0003800000 */
.L_x_1148:
        /* <DEDUP_REMOVED lines=94> */
.L_x_1155:
[----:B------:R-:W-:Y:S05]  /*68b0*/  BSYNC B0 ;  /* 0x0000000000007941 */ /* 0x000fea0003800000 */
.L_x_1154:
[----:B-----5:R1:W-:Y:S02]  /*68c0*/  STG.E.128 desc[UR6][R102.64+0x80], R52 ;  /* 0x0000803466007986 */ /* 0x0203e4000c101d06 */
.L_x_1153:
[----:B------:R-:W-:Y:S05]  /*68d0*/  BSYNC B1 ;  /* 0x0000000000017941 */ /* 0x000fea0003800000 */
.L_x_1152:
        /* <DEDUP_REMOVED lines=93> */
.L_x_1157:
[----:B------:R-:W-:Y:S05]  /*6eb0*/  BSYNC B0 ;  /* 0x0000000000007941 */ /* 0x000fea0003800000 */
.L_x_1156:
[----:B-----5:R4:W-:Y:S02]  /*6ec0*/  STG.E.128 desc[UR6][R102.64+0x100], R52 ;  /* 0x0001003466007986 */ /* 0x0209e4000c101d06 */
.L_x_1147:
[----:B------:R-:W-:Y:S05]  /*6ed0*/  BSYNC B2 ;  /* 0x0000000000027941 */ /* 0x000fea0003800000 */
.L_x_1146:
        /* <DEDUP_REMOVED lines=104> */
.L_x_1163:
[----:B------:R-:W-:Y:S05]  /*7560*/  BSYNC B0 ;  /* 0x0000000000007941 */ /* 0x000fea0003800000 */
.L_x_1162:
[----:B-----5:R1:W-:Y:S02]  /*7570*/  STG.E.128 desc[UR6][R172.64], R56 ;  /* 0x00000038ac007986 */ /* 0x0203e4000c101d06 */
.L_x_1161:
[----:B------:R-:W-:Y:S05]  /*7580*/  BSYNC B1 ;  /* 0x0000000000017941 */ /* 0x000fea0003800000 */
.L_x_1160:
        /* <DEDUP_REMOVED lines=98> */
.L_x_1167:
[----:B------:R-:W-:Y:S05]  /*7bb0*/  BSYNC B0 ;  /* 0x0000000000007941 */ /* 0x000fea0003800000 */
.L_x_1166:
[----:B-----5:R1:W-:Y:S02]  /*7bc0*/  STG.E.128 desc[UR6][R172.64], R56 ;  /* 0x00000038ac007986 */ /* 0x0203e4000c101d06 */
.L_x_1165:
[----:B------:R-:W-:Y:S05]  /*7bd0*/  BSYNC B1 ;  /* 0x0000000000017941 */ /* 0x000fea0003800000 */
.L_x_1164:
        /* <DEDUP_REMOVED lines=97> */
.L_x_1169:
[----:B------:R-:W-:Y:S05]  /*81f0*/  BSYNC B0 ;  /* 0x0000000000007941 */ /* 0x000fea0003800000 */
.L_x_1168:
[----:B-----5:R1:W-:Y:S02]  /*8200*/  STG.E.128 desc[UR6][R172.64], R56 ;  /* 0x00000038ac007986 */ /* 0x0203e4000c101d06 */
.L_x_1159:
[----:B------:R-:W-:Y:S05]  /*8210*/  BSYNC B2 ;  /* 0x0000000000027941 */ /* 0x000fea0003800000 */
.L_x_1158:
        /* <DEDUP_REMOVED lines=104> */
.L_x_1175:
[----:B------:R-:W-:Y:S05]  /*88a0*/  BSYNC B0 ;  /* 0x0000000000007941 */ /* 0x000fea0003800000 */
.L_x_1174:
[----:B-----5:R1:W-:Y:S02]  /*88b0*/  STG.E.128 desc[UR6][R172.64], R56 ;  /* 0x00000038ac007986 */ /* 0x0203e4000c101d06 */
.L_x_1173:
[----:B------:R-:W-:Y:S05]  /*88c0*/  BSYNC B1 ;  /* 0x0000000000017941 */ /* 0x000fea0003800000 */
.L_x_1172:
        /* <DEDUP_REMOVED lines=98> */
.L_x_1179:
[----:B------:R-:W-:Y:S05]  /*8ef0*/  BSYNC B0 ;  /* 0x0000000000007941 */ /* 0x000fea0003800000 */
.L_x_1178:
[----:B-----5:R1:W-:Y:S02]  /*8f00*/  STG.E.128 desc[UR6][R172.64], R56 ;  /* 0x00000038ac007986 */ /* 0x0203e4000c101d06 */
.L_x_1177:
[----:B------:R-:W-:Y:S05]  /*8f10*/  BSYNC B1 ;  /* 0x0000000000017941 */ /* 0x000fea0003800000 */
.L_x_1176:
        /* <DEDUP_REMOVED lines=97> */
.L_x_1181:
[----:B------:R-:W-:Y:S05]  /*9530*/  BSYNC B0 ;  /* 0x0000000000007941 */ /* 0x000fea0003800000 */
.L_x_1180:
[----:B-----5:R1:W-:Y:S02]  /*9540*/  STG.E.128 desc[UR6][R172.64], R56 ;  /* 0x00000038ac007986 */ /* 0x0203e4000c101d06 */
.L_x_1171:
[----:B------:R-:W-:Y:S05]  /*9550*/  BSYNC B2 ;  /* 0x0000000000027941 */ /* 0x000fea0003800000 */
.L_x_1170:
        /* <DEDUP_REMOVED lines=108> */
.L_x_1187:
[----:B------:R-:W-:Y:S05]  /*9c20*/  BSYNC B0 ;  /* 0x0000000000007941 */ /* 0x000fea0003800000 */
.L_x_1186:
[----:B-----5:R1:W-:Y:S02]  /*9c30*/  STG.E.128 desc[UR6][R170.64], R56 ;  /* 0x00000038aa007986 */ /* 0x0203e4000c101d06 */
.L_x_1185:
[----:B------:R-:W-:Y:S05]  /*9c40*/  BSYNC B1 ;  /* 0x0000000000017941 */ /* 0x000fea0003800000 */
.L_x_1184:
        /* <DEDUP_REMOVED lines=98> */
.L_x_1191:
[----:B------:R-:W-:Y:S05]  /*a270*/  BSYNC B0 ;  /* 0x0000000000007941 */ /* 0x000fea0003800000 */
.L_x_1190:
[----:B-----5:R1:W-:Y:S02]  /*a280*/  STG.E.128 desc[UR6][R170.64], R56 ;  /* 0x00000038aa007986 */ /* 0x0203e4000c101d06 */
.L_x_1189:
[----:B------:R-:W-:Y:S05]  /*a290*/  BSYNC B1 ;  /* 0x0000000000017941 */ /* 0x000fea0003800000 */
.L_x_1188:
        /* <DEDUP_REMOVED lines=97> */
.L_x_1193:
[----:B------:R-:W-:Y:S05]  /*a8b0*/  BSYNC B0 ;  /* 0x0000000000007941 */ /* 0x000fea0003800000 */
.L_x_1192:
[----:B-----5:R1:W-:Y:S02]  /*a8c0*/  STG.E.128 desc[UR6][R168.64], R56 ;  /* 0x00000038a8007986 */ /* 0x0203e4000c101d06 */
.L_x_1183:
[----:B------:R-:W-:Y:S05]  /*a8d0*/  BSYNC B2 ;  /* 0x0000000000027941 */ /* 0x000fea0003800000 */
.L_x_1182:
        /* <DEDUP_REMOVED lines=8> */
.L_x_1119:
        /* <DEDUP_REMOVED lines=18> */
.L_x_1195:
[----:B------:R-:W-:Y:S05]  /*aa80*/  BSYNC B0 ;  /* 0x0000000000007941 */ /* 0x000fea0003800000 */
.L_x_1194:
        /* <DEDUP_REMOVED lines=24> */
.L_x_1197:
[----:B------:R-:W-:Y:S05]  /*ac10*/  BSYNC B0 ;  /* 0x0000000000007941 */ /* 0x000fea0003800000 */
.L_x_1196:
        /* <DEDUP_REMOVED lines=24> */
.L_x_1199:
[----:B------:R-:W-:Y:S05]  /*ada0*/  BSYNC B0 ;  /* 0x0000000000007941 */ /* 0x000fea0003800000 */
.L_x_1198:
        /* <DEDUP_REMOVED lines=28> */
.L_x_1200:
[----:B------:R-:W-:Y:S05]  /*af70*/  BSYNC B0 ;  /* 0x0000000000007941 */ /* 0x000fea0003800000 */
.L_x_1145:
        /* <DEDUP_REMOVED lines=81> */
.L_x_1201:
        /* <DEDUP_REMOVED lines=8> */
.L_x_1202:
[----:B------:R-:W-:Y:S04]  /*b510*/  IADD3 R11, R11, -0x1, RZ ;  /* 0xffffffff0b0b7810 */ /* 0x000fe80007ffe0ff */
[----:B------:R-:W-:Y:S11]  /*b520*/  ISETP.GT.AND P0, PT, R11, R68, PT ;  /* 0x000000440b00720c */ /* 0x000ff60003f04270 */
[----:B------:R-:W-:Y:S02]  /*b530*/  @!UPT UIADD3 URZ, URZ, URZ, URZ ;  /* 0x0000003f3f3ff290 */ /* 0x000fe4000fffe03f */
[----:B------:R-:W-:Y:S05]  /*b540*/  @P0 BRA `(.L_x_1203) ;  /* 0xffffff7400440947 */ /* 0x000fea000383ffff */
.L_x_1110:
        /* <DEDUP_REMOVED lines=106> */
.L_x_1212:
[----:B------:R-:W-:Y:S05]  /*bbf0*/  BSYNC B0 ;  /* 0x0000000000007941 */ /* 0x000fea0003800000 */
.L_x_1211:
[----:B-----5:R3:W-:Y:S02]  /*bc00*/  STS.128 [R211], R16 ;  /* 0x00000010d3007388 */ /* 0x0207e40000000c00 */
.L_x_1210:
[----:B------:R-:W-:Y:S05]  /*bc10*/  BSYNC B1 ;  /* 0x0000000000017941 */ /* 0x000fea0003800000 */
.L_x_1209:
        /* <DEDUP_REMOVED lines=46> */
.L_x_1216:
[----:B------:R-:W-:Y:S05]  /*bf00*/  BSYNC B0 ;  /* 0x0000000000007941 */ /* 0x000fea0003800000 */
.L_x_1215:
[----:B-----5:R1:W-:Y:S02]  /*bf10*/  STS.128 [R211+0x2000], R16 ;  /* 0x00200010d3007388 */ /* 0x0203e40000000c00 */
.L_x_1214:
[----:B------:R-:W-:Y:S05]  /*bf20*/  BSYNC B1 ;  /* 0x0000000000017941 */ /* 0x000fea0003800000 */
.L_x_1213:
        /* <DEDUP_REMOVED lines=45> */
.L_x_1218:
[----:B------:R-:W-:Y:S05]  /*c200*/  BSYNC B0 ;  /* 0x0000000000007941 */ /* 0x000fea0003800000 */
.L_x_1217:
[----:B-----5:R3:W-:Y:S02]  /*c210*/  STS.128 [R211+0x4000], R16 ;  /* 0x00400010d3007388 */ /* 0x0207e40000000c00 */
.L_x_1208:
[----:B------:R-:W-:Y:S05]  /*c220*/  BSYNC B2 ;  /* 0x0000000000027941 */ /* 0x000fea0003800000 */
.L_x_1207:
        /* <DEDUP_REMOVED lines=63> */
.L_x_1224:
[----:B------:R-:W-:Y:S05]  /*c620*/  BSYNC B0 ;  /* 0x0000000000007941 */ /* 0x000fea0003800000 */
.L_x_1223:
[----:B-----5:R3:W-:Y:S02]  /*c630*/  STS.128 [R211+0x800], R16 ;  /* 0x00080010d3007388 */ /* 0x0207e40000000c00 */
.L_x_1222:
[----:B------:R-:W-:Y:S05]  /*c640*/  BSYNC B1 ;  /* 0x0000000000017941 */ /* 0x000fea0003800000 */
.L_x_1221:
        /* <DEDUP_REMOVED lines=46> */
.L_x_1228:
[----:B------:R-:W-:Y:S05]  /*c930*/  BSYNC B0 ;  /* 0x0000000000007941 */ /* 0x000fea0003800000 */
.L_x_1227:
[----:B-----5:R1:W-:Y:S02]  /*c940*/  STS.128 [R211+0x2800], R16 ;  /* 0x00280010d3007388 */ /* 0x0203e40000000c00 */
.L_x_1226:
[----:B------:R-:W-:Y:S05]  /*c950*/  BSYNC B1 ;  /* 0x0000000000017941 */ /* 0x000fea0003800000 */
.L_x_1225:
        /* <DEDUP_REMOVED lines=44> */
.L_x_1230:
[----:B------:R-:W-:Y:S05]  /*cc20*/  BSYNC B0 ;  /* 0x0000000000007941 */ /* 0x000fea0003800000 */
.L_x_1229:
[----:B-----5:R2:W-:Y:S02]  /*cc30*/  STS.128 [R211+0x4800], R32 ;  /* 0x00480020d3007388 */ /* 0x0205e40000000c00 */
.L_x_1220:
[----:B------:R-:W-:Y:S05]  /*cc40*/  BSYNC B2 ;  /* 0x0000000000027941 */ /* 0x000fea0003800000 */
.L_x_1219:
        /* <DEDUP_REMOVED lines=64> */
.L_x_1236:
[----:B------:R-:W-:Y:S05]  /*d050*/  BSYNC B0 ;  /* 0x0000000000007941 */ /* 0x000fea0003800000 */
.L_x_1235:
[----:B-----5:R3:W-:Y:S02]  /*d060*/  STS.128 [R211+0x1000], R16 ;  /* 0x00100010d3007388 */ /* 0x0207e40000000c00 */
.L_x_1234:
[----:B------:R-:W-:Y:S05]  /*d070*/  BSYNC B1 ;  /* 0x0000000000017941 */ /* 0x000fea0003800000 */
.L_x_1233:
        /* <DEDUP_REMOVED lines=46> */
.L_x_1240:
[----:B------:R-:W-:Y:S05]  /*d360*/  BSYNC B0 ;  /* 0x0000000000007941 */ /* 0x000fea0003800000 */
.L_x_1239:
[----:B-----5:R3:W-:Y:S02]  /*d370*/  STS.128 [R211+0x3000], R16 ;  /* 0x00300010d3007388 */ /* 0x0207e40000000c00 */
.L_x_1238:
[----:B------:R-:W-:Y:S05]  /*d380*/  BSYNC B1 ;  /* 0x0000000000017941 */ /* 0x000fea0003800000 */
.L_x_1237:
        /* <DEDUP_REMOVED lines=47> */
.L_x_1242:
[----:B------:R-:W-:Y:S05]  /*d680*/  BSYNC B0 ;  /* 0x0000000000007941 */ /* 0x000fea0003800000 */
.L_x_1241:
[----:B-----5:R3:W-:Y:S02]  /*d690*/  STS.128 [R211+0x5000], R16 ;  /* 0x00500010d3007388 */ /* 0x0207e40000000c00 */
.L_x_1232:
[----:B------:R-:W-:Y:S05]  /*d6a0*/  BSYNC B2 ;  /* 0x0000000000027941 */ /* 0x000fea0003800000 */
.L_x_1231:
        /* <DEDUP_REMOVED lines=65> */
.L_x_1247:
[----:B------:R-:W-:Y:S05]  /*dac0*/  BSYNC B0 ;  /* 0x0000000000007941 */ /* 0x000fea0003800000 */
.L_x_1246:
[----:B-----5:R3:W-:Y:S02]  /*dad0*/  STS.128 [R211+0x1800], R16 ;  /* 0x00180010d3007388 */ /* 0x0207e40000000c00 */
.L_x_1245:
[----:B------:R-:W-:Y:S05]  /*dae0*/  BSYNC B1 ;  /* 0x0000000000017941 */ /* 0x000fea0003800000 */
.L_x_1244:
        /* <DEDUP_REMOVED lines=47> */
.L_x_1251:
[----:B------:R-:W-:Y:S05]  /*dde0*/  BSYNC B0 ;  /* 0x0000000000007941 */ /* 0x000fea0003800000 */
.L_x_1250:
[----:B-----5:R1:W-:Y:S02]  /*ddf0*/  STS.128 [R211+0x3800], R12 ;  /* 0x0038000cd3007388 */ /* 0x0203e40000000c00 */
.L_x_1249:
[----:B------:R-:W-:Y:S05]  /*de00*/  BSYNC B1 ;  /* 0x0000000000017941 */ /* 0x000fea0003800000 */
.L_x_1248:
        /* <DEDUP_REMOVED lines=47> */
.L_x_1253:
[----:B------:R-:W-:Y:S05]  /*e100*/  BSYNC B0 ;  /* 0x0000000000007941 */ /* 0x000fea0003800000 */
.L_x_1252:
[----:B-----5:R1:W-:Y:S01]  /*e110*/  STS.128 [R211+0x5800], R12 ;  /* 0x0058000cd3007388 */ /* 0x0203e20000000c00 */
[----:B------:R-:W-:Y:S05]  /*e120*/  BRA `(.L_x_1243) ;  /* 0x00000050002c7947 */ /* 0x000fea0003800000 */
.L_x_1206:
        /* <DEDUP_REMOVED lines=93> */
.L_x_1259:
[----:B------:R-:W-:Y:S05]  /*e700*/  BSYNC B0 ;  /* 0x0000000000007941 */ /* 0x000fea0003800000 */
.L_x_1258:
[----:B-----5:R3:W-:Y:S02]  /*e710*/  STS.128 [R211], R28 ;  /* 0x0000001cd3007388 */ /* 0x0207e40000000c00 */
.L_x_1257:
[----:B------:R-:W-:Y:S05]  /*e720*/  BSYNC B1 ;  /* 0x0000000000017941 */ /* 0x000fea0003800000 */
.L_x_1256:
        /* <DEDUP_REMOVED lines=89> */
.L_x_1263:
[----:B------:R-:W-:Y:S05]  /*ecc0*/  BSYNC B0 ;  /* 0x0000000000007941 */ /* 0x000fea0003800000 */
.L_x_1262:
[----:B-----5:R1:W-:Y:S02]  /*ecd0*/  STS.128 [R211+0x2000], R28 ;  /* 0x0020001cd3007388 */ /* 0x0203e40000000c00 */
.L_x_1261:
[----:B------:R-:W-:Y:S05]  /*ece0*/  BSYNC B1 ;  /* 0x0000000000017941 */ /* 0x000fea0003800000 */
.L_x_1260:
        /* <DEDUP_REMOVED lines=88> */
.L_x_1265:
[----:B------:R-:W-:Y:S05]  /*f270*/  BSYNC B0 ;  /* 0x0000000000007941 */ /* 0x000fea0003800000 */
.L_x_1264:
[----:B-----5:R3:W-:Y:S02]  /*f280*/  STS.128 [R211+0x4000], R28 ;  /* 0x0040001cd3007388 */ /* 0x0207e40000000c00 */
.L_x_1255:
[----:B------:R-:W-:Y:S05]  /*f290*/  BSYNC B2 ;  /* 0x0000000000027941 */ /* 0x000fea0003800000 */
.L_x_1254:
        /* <DEDUP_REMOVED lines=98> */
.L_x_1271:
[----:B------:R-:W-:Y:S05]  /*f8c0*/  BSYNC B0 ;  /* 0x0000000000007941 */ /* 0x000fea0003800000 */
.L_x_1270:
[----:B-----5:R3:W-:Y:S02]  /*f8d0*/  STS.128 [R211+0x800], R28 ;  /* 0x0008001cd3007388 */ /* 0x0207e40000000c00 */
.L_x_1269:
[----:B------:R-:W-:Y:S05]  /*f8e0*/  BSYNC B1 ;  /* 0x0000000000017941 */ /* 0x000fea0003800000 */
.L_x_1268:
        /* <DEDUP_REMOVED lines=92> */
.L_x_1275:
[----:B------:R-:W-:Y:S05]  /*feb0*/  BSYNC B0 ;  /* 0x0000000000007941 */ /* 0x000fea0003800000 */
.L_x_1274:
[----:B-----5:R1:W-:Y:S02]  /*fec0*/  STS.128 [R211+0x2800], R28 ;  /* 0x0028001cd3007388 */ /* 0x0203e40000000c00 */
.L_x_1273:
[----:B------:R-:W-:Y:S05]  /*fed0*/  BSYNC B1 ;  /* 0x0000000000017941 */ /* 0x000fea0003800000 */
.L_x_1272:
        /* <DEDUP_REMOVED lines=91> */
.L_x_1277:
[----:B------:R-:W-:Y:S05]  /*10490*/  BSYNC B0 ;  /* 0x0000000000007941 */ /* 0x000fea0003800000 */
.L_x_1276:
[----:B-----5:R1:W-:Y:S02]  /*104a0*/  STS.128 [R211+0x4800], R24 ;  /* 0x00480018d3007388 */ /* 0x0203e40000000c00 */
.L_x_1267:
[----:B------:R-:W-:Y:S05]  /*104b0*/  BSYNC B2 ;  /* 0x0000000000027941 */ /* 0x000fea0003800000 */
.L_x_1266:
        /* <DEDUP_REMOVED lines=99> */
.L_x_1283:
[----:B------:R-:W-:Y:S05]  /*10af0*/  BSYNC B0 ;  /* 0x0000000000007941 */ /* 0x000fea0003800000 */
.L_x_1282:
[----:B-----5:R3:W-:Y:S02]  /*10b00*/  STS.128 [R211+0x1000], R32 ;  /* 0x00100020d3007388 */ /* 0x0207e40000000c00 */
.L_x_1281:
[----:B------:R-:W-:Y:S05]  /*10b10*/  BSYNC B1 ;  /* 0x0000000000017941 */ /* 0x000fea0003800000 */
.L_x_1280:
        /* <DEDUP_REMOVED lines=92> */
.L_x_1287:
[----:B------:R-:W-:Y:S05]  /*110e0*/  BSYNC B0 ;  /* 0x0000000000007941 */ /* 0x000fea0003800000 */
.L_x_1286:
[----:B-----5:R3:W-:Y:S02]  /*110f0*/  STS.128 [R211+0x3000], R32 ;  /* 0x00300020d3007388 */ /* 0x0207e40000000c00 */
.L_x_1285:
[----:B------:R-:W-:Y:S05]  /*11100*/  BSYNC B1 ;  /* 0x0000000000017941 */ /* 0x000fea0003800000 */
.L_x_1284:
        /* <DEDUP_REMOVED lines=91> */
.L_x_1289:
[----:B------:R-:W-:Y:S05]  /*116c0*/  BSYNC B0 ;  /* 0x0000000000007941 */ /* 0x000fea0003800000 */
.L_x_1288:
[----:B-----5:R1:W-:Y:S02]  /*116d0*/  STS.128 [R211+0x5000], R28 ;  /* 0x0050001cd3007388 */ /* 0x0203e40000000c00 */
.L_x_1279:
[----:B------:R-:W-:Y:S05]  /*116e0*/  BSYNC B2 ;  /* 0x0000000000027941 */ /* 0x000fea0003800000 */
.L_x_1278:
        /* <DEDUP_REMOVED lines=98> */
.L_x_1293:
[----:B------:R-:W-:Y:S05]  /*11d10*/  BSYNC B0 ;  /* 0x0000000000007941 */ /* 0x000fea0003800000 */
.L_x_1292:
[----:B-----5:R1:W-:Y:S02]  /*11d20*/  STS.128 [R211+0x1800], R16 ;  /* 0x00180010d3007388 */ /* 0x0203e40000000c00 */
.L_x_1291:
[----:B------:R-:W-:Y:S05]  /*11d30*/  BSYNC B1 ;  /* 0x0000000000017941 */ /* 0x000fea0003800000 */
.L_x_1290:
        /* <DEDUP_REMOVED lines=93> */
.L_x_1297:
[----:B------:R-:W-:Y:S05]  /*12310*/  BSYNC B0 ;  /* 0x0000000000007941 */ /* 0x000fea0003800000 */
.L_x_1296:
[----:B-----5:R1:W-:Y:S02]  /*12320*/  STS.128 [R211+0x3800], R16 ;  /* 0x00380010d3007388 */ /* 0x0203e40000000c00 */
.L_x_1295:
[----:B------:R-:W-:Y:S05]  /*12330*/  BSYNC B1 ;  /* 0x0000000000017941 */ /* 0x000fea0003800000 */
.L_x_1294:
        /* <DEDUP_REMOVED lines=96> */
.L_x_1299:
[----:B------:R-:W-:Y:S05]  /*12940*/  BSYNC B0 ;  /* 0x0000000000007941 */ /* 0x000fea0003800000 */
.L_x_1298:
[----:B-----5:R3:W-:Y:S01]  /*12950*/  STS.128 [R211+0x5800], R12 ;  /* 0x0058000cd3007388 */ /* 0x0207e20000000c00 */
[----:B------:R-:W-:Y:S05]  /*12960*/  BRA `(.L_x_1243) ;  /* 0x00000008001c7947 */ /* 0x000fea0003800000 */
.L_x_1205:
        /* <DEDUP_REMOVED lines=36> */
.L_x_1301:
[----:B------:R-:W-:Y:S05]  /*12bb0*/  BSYNC B0 ;  /* 0x0000000000007941 */ /* 0x000fea0003800000 */
.L_x_1300:
        /* <DEDUP_REMOVED lines=32> */
.L_x_1303:
[----:B------:R-:W-:Y:S05]  /*12dc0*/  BSYNC B0 ;  /* 0x0000000000007941 */ /* 0x000fea0003800000 */
.L_x_1302:
        /* <DEDUP_REMOVED lines=31> */
.L_x_1305:
[----:B------:R-:W-:Y:S05]  /*12fc0*/  BSYNC B0 ;  /* 0x0000000000007941 */ /* 0x000fea0003800000 */
.L_x_1304:
        /* <DEDUP_REMOVED lines=33> */
.L_x_1243:
[----:B------:R-:W-:Y:S05]  /*131e0*/  BSYNC B3 ;  /* 0x0000000000037941 */ /* 0x000fea0003800000 */
.L_x_1204:
        /* <DEDUP_REMOVED lines=36> */
.L_x_1308:
[----:B------:R2:W-:Y:S02]  /*13430*/  STS.128 [R211+0xa000], RZ ;  /* 0x00a000ffd3007388 */ /* 0x0005e40000000c00 */
.L_x_1307:
[----:B------:R-:W-:Y:S05]  /*13440*/  BSYNC B0 ;  /* 0x0000000000007941 */ /* 0x000fea0003800000 */
.L_x_1306:
        /* <DEDUP_REMOVED lines=31> */
.L_x_1311:
[----:B------:R4:W-:Y:S02]  /*13640*/  STS.128 [R211+0xa800], RZ ;  /* 0x00a800ffd3007388 */ /* 0x0009e40000000c00 */
.L_x_1310:
[----:B------:R-:W-:Y:S05]  /*13650*/  BSYNC B0 ;  /* 0x0000000000007941 */ /* 0x000fea0003800000 */
.L_x_1309:
        /* <DEDUP_REMOVED lines=34> */
.L_x_1314:
[----:B------:R3:W-:Y:S02]  /*13880*/  STS.128 [R211+0xb000], RZ ;  /* 0x00b000ffd3007388 */ /* 0x0007e40000000c00 */
.L_x_1313:
[----:B------:R-:W-:Y:S05]  /*13890*/  BSYNC B0 ;  /* 0x0000000000007941 */ /* 0x000fea0003800000 */
.L_x_1312:
        /* <DEDUP_REMOVED lines=36> */
.L_x_1316:
[----:B------:R-:W-:Y:S05]  /*13ae0*/  BSYNC B0 ;  /* 0x0000000000007941 */ /* 0x000fea0003800000 */
.L_x_1315:
        /* <DEDUP_REMOVED lines=38> */
.L_x_1319:
[----:B------:R3:W-:Y:S02]  /*13d50*/  STS.128 [R211+0x10000], RZ ;  /* 0x010000ffd3007388 */ /* 0x0007e40000000c00 */
.L_x_1318:
[----:B------:R-:W-:Y:S05]  /*13d60*/  BSYNC B0 ;  /* 0x0000000000007941 */ /* 0x000fea0003800000 */
.L_x_1317:
        /* <DEDUP_REMOVED lines=32> */
.L_x_1322:
[----:B------:R3:W-:Y:S02]  /*13f70*/  STS.128 [R211+0x10800], RZ ;  /* 0x010800ffd3007388 */ /* 0x0007e40000000c00 */
.L_x_1321:
[----:B------:R-:W-:Y:S05]  /*13f80*/  BSYNC B0 ;  /* 0x0000000000007941 */ /* 0x000fea0003800000 */
.L_x_1320:
        /* <DEDUP_REMOVED lines=35> */
.L_x_1325:
[----:B------:R3:W-:Y:S02]  /*141c0*/  STS.128 [R211+0x11000], RZ ;  /* 0x011000ffd3007388 */ /* 0x0007e40000000c00 */
.L_x_1324:
[----:B------:R-:W-:Y:S05]  /*141d0*/  BSYNC B0 ;  /* 0x0000000000007941 */ /* 0x000fea0003800000 */
.L_x_1323:
        /* <DEDUP_REMOVED lines=38> */
.L_x_1328:
[----:B------:R3:W-:Y:S02]  /*14440*/  STS.128 [R211+0x11800], RZ ;  /* 0x011800ffd3007388 */ /* 0x0007e40000000c00 */
.L_x_1327:
[----:B------:R-:W-:Y:S05]  /*14450*/  BSYNC B0 ;  /* 0x0000000000007941 */ /* 0x000fea0003800000 */
.L_x_1326:
[----:B------:R-:W-:Y:S01]  /*14460*/  SHF.L.U32 R0, R63, 0x6, RZ ;  /* 0x000000063f007819 */ /* 0x000fe200000006ff */
[----:B------:R-:W-:Y:S01]  /*14470*/  ULDC.64 UR8, c[0x0][0x398] ;  /* 0x0000e60000087ab9 */ /* 0x000fe20000000a00 */
[----:B------:R-:W-:Y:S01]  /*14480*/  SHF.L.U32 R152, R152, 0x3, RZ ;  /* 0x0000000398987819 */ /* 0x000fe200000006ff */
[----:B------:R-:W0:Y:S01]  /*14490*/  LDGDEPBAR ;  /* 0x00000000000079af */ /* 0x000e220000000000 */
[----:B-1-3--:R-:W-:Y:S02]  /*144a0*/  LOP3.LUT R5, R0, 0x1c0, RZ, 0xc0, !PT ;  /* 0x000001c000057812 */ /* 0x00afe400078ec0ff */
[C---:B------:R-:W-:Y:S01]  /*144b0*/  LEA R204, R61.reuse, R46, 0xa ;  /* 0x0000002e3dcc7211 */ /* 0x040fe200078e50ff */
[----:B------:R-:W-:Y:S01]  /*144c0*/  IMAD R61, R61, 0x10, R60 ;  /* 0x000000103d3d7824 */ /* 0x000fe200078e023c */
[----:B------:R-:W-:Y:S02]  /*144d0*/  LOP3.LUT R152, R5, 0x8, R152, 0xf8, !PT ;  /* 0x0000000805987812 */ /* 0x000fe400078ef898 */
[----:B------:R-:W-:-:S02]  /*144e0*/  SHF.R.U32.HI R203, RZ, 0x3, R5 ;  /* 0x00000003ffcb7819 */ /* 0x000fc40000011605 */
[----:B------:R-:W-:Y:S02]  /*144f0*/  LEA R204, R204, UR4, 0x1 ;  /* 0x00000004cccc7c11 */ /* 0x000fe4000f8e08ff */
[----:B------:R-:W-:Y:S02]  /*14500*/  LOP3.LUT R203, R152, R203, RZ, 0x3c, !PT ;  /* 0x000000cb98cb7212 */ /* 0x000fe400078e3cff */
[----:B------:R-:W-:Y:S01]  /*14510*/  R2P PR, R63, 0x6 ;  /* 0x000000063f007804 */ /* 0x000fe20000000000 */
[----:B------:R-:W-:Y:S01]  /*14520*/  LDSM.16.M88.4 R48, [R204] ;  /* 0x00000000cc30783b */ /* 0x000fe20000000200 */
[----:B------:R-:W-:Y:S02]  /*14530*/  LEA R203, R64, R203, 0x9 ;  /* 0x000000cb40cb7211 */ /* 0x000fe400078e48ff */
[----:B------:R-:W-:Y:S02]  /*14540*/  LEA R202, R47, R204, 0x1 ;  /* 0x000000cc2fca7211 */ /* 0x000fe400078e08ff */
[----:B------:R-:W-:-:S02]  /*14550*/  LEA R203, R203, UR4, 0x1 ;  /* 0x00000004cbcb7c11 */ /* 0x000fc4000f8e08ff */
[----:B------:R-:W-:Y:S01]  /*14560*/  LEA R220, R45, R204, 0x1 ;  /* 0x000000cc2ddc7211 */ /* 0x000fe200078e08ff */
[----:B------:R-:W-:Y:S01]  /*14570*/  LDSM.16.M88.4 R8, [R202] ;  /* 0x00000000ca08783b */ /* 0x000fe20000000200 */
[C---:B------:R-:W-:Y:S02]  /*14580*/  IADD3 R0, R203.reuse, 0x6000, RZ ;  /* 0x00006000cb007810 */ /* 0x040fe40007ffe0ff */
[----:B------:R-:W-:Y:S01]  /*14590*/  IADD3 R201, R203, 0x6020, RZ ;  /* 0x00006020cbc97810 */ /* 0x000fe20007ffe0ff */
[----:B------:R-:W1:Y:S01]  /*145a0*/  LDSM.16.M88.4 R12, [R203+0x6000] ;  /* 0x00600000cb0c783b */ /* 0x000e620000000200 */
[----:B------:R-:W-:Y:S01]  /*145b0*/  LEA R135, R45, R202, 0x1 ;  /* 0x000000ca2d877211 */ /* 0x000fe200078e08ff */
[----:B------:R-:W-:Y:S01]  /*145c0*/  @P1 VIADD R201, R0, 0xffffffe0 ;  /* 0xffffffe000c91836 */ /* 0x000fe20000000000 */
[----:B------:R-:W-:Y:S01]  /*145d0*/  MOV R0, 0x40 ;  /* 0x0000004000007802 */ /* 0x000fe20000000f00 */
[----:B------:R-:W3:Y:S01]  /*145e0*/  LDSM.16.M88.4 R36, [R203+0x6800] ;  /* 0x00680000cb24783b */ /* 0x000ee20000000200 */
[----:B------:R-:W-:Y:S01]  /*145f0*/  ISETP.GE.AND P4, PT, R134, 0x2, PT ;  /* 0x000000028600780c */ /* 0x000fe20003f86270 */
[----:B------:R-:W-:Y:S01]  /*14600*/  VIADD R190, R201, 0x2800 ;  /* 0x00002800c9be7836 */ /* 0x000fe20000000000 */
[----:B------:R-:W-:Y:S01]  /*14610*/  SEL R0, R0, 0xffffffc0, !P2 ;  /* 0xffffffc000007807 */ /* 0x000fe20005000000 */
[----:B------:R-:W-:Y:S01]  /*14620*/  LDSM.16.M88.4 R52, [R201] ;  /* 0x00000000c934783b */ /* 0x000fe20000000200 */
[----:B------:R-:W-:-:S02]  /*14630*/  IADD3 R2, R61, 0x1, R2 ;  /* 0x000000013d027810 */ /* 0x000fc40007ffe002 */
[----:B------:R-:W-:Y:S01]  /*14640*/  IADD3 R199, R203, R0, RZ ;  /* 0x00000000cbc77210 */ /* 0x000fe20007ffe0ff */
[----:B------:R-:W5:Y:S01]  /*14650*/  LDSM.16.M88.4 R64, [R203+0x7000] ;  /* 0x00700000cb40783b */ /* 0x000f620000000200 */
[----:B------:R-:W-:Y:S02]  /*14660*/  IADD3 R192, R0, R201, RZ ;  /* 0x000000c900c07210 */ /* 0x000fe40007ffe0ff */
[C---:B------:R-:W-:Y:S01]  /*14670*/  IADD3 R195, R201.reuse, 0x800, RZ ;  /* 0x00000800c9c37810 */ /* 0x040fe20007ffe0ff */
[----:B------:R-:W-:Y:S01]  /*14680*/  LDSM.16.M88.4 R84, [R220] ;  /* 0x00000000dc54783b */ /* 0x000fe20000000200 */
[C---:B------:R-:W-:Y:S02]  /*14690*/  IADD3 R194, R201.reuse, 0x1000, RZ ;  /* 0x00001000c9c27810 */ /* 0x040fe40007ffe0ff */
[C---:B------:R-:W-:Y:S01]  /*146a0*/  IADD3 R193, R201.reuse, 0x1800, RZ ;  /* 0x00001800c9c17810 */ /* 0x040fe20007ffe0ff */
[----:B------:R-:W2:Y:S01]  /*146b0*/  LDSM.16.M88.4 R76, [R199+0x6000] ;  /* 0x00600000c74c783b */ /* 0x000ea20000000200 */
[----:B------:R-:W-:-:S02]  /*146c0*/  IADD3 R191, R201, 0x2000, RZ ;  /* 0x00002000c9bf7810 */ /* 0x000fc40007ffe0ff */
[C---:B------:R-:W-:Y:S01]  /*146d0*/  IADD3 R189, R201.reuse, 0x3000, RZ ;  /* 0x00003000c9bd7810 */ /* 0x040fe20007ffe0ff */
[----:B------:R-:W4:Y:S01]  /*146e0*/  LDSM.16.M88.4 R28, [R203+0x7800] ;  /* 0x00780000cb1c783b */ /* 0x000f220000000200 */
[C---:B------:R-:W-:Y:S02]  /*146f0*/  IADD3 R188, R201.reuse, 0x3800, RZ ;  /* 0x00003800c9bc7810 */ /* 0x040fe40007ffe0ff */
[C---:B------:R-:W-:Y:S01]  /*14700*/  IADD3 R187, R201.reuse, 0x4000, RZ ;  /* 0x00004000c9bb7810 */ /* 0x040fe20007ffe0ff */
[----:B------:R-:W4:Y:S01]  /*14710*/  LDSM.16.M88.4 R4, [R201+0x800] ;  /* 0x00080000c904783b */ /* 0x000f220000000200 */
[C---:B------:R-:W-:Y:S02]  /*14720*/  IADD3 R186, R201.reuse, 0x4800, RZ ;  /* 0x00004800c9ba7810 */ /* 0x040fe40007ffe0ff */
[C---:B------:R-:W-:Y:S01]  /*14730*/  IADD3 R185, R201.reuse, 0x5000, RZ ;  /* 0x00005000c9b97810 */ /* 0x040fe20007ffe0ff */
[----:B------:R-:W4:Y:S01]  /*14740*/  LDSM.16.M88.4 R20, [R201+0x1000] ;  /* 0x00100000c914783b */ /* 0x000f220000000200 */
[----:B------:R-:W-:-:S03]  /*14750*/  IADD3 R184, R201, 0x5800, RZ ;  /* 0x00005800c9b87810 */ /* 0x000fc60007ffe0ff */
[----:B------:R-:W-:Y:S01]  /*14760*/  LDSM.16.M88.4 R72, [R135] ;  /* 0x000000008748783b */ /* 0x000fe20000000200 */
[C---:B-1----:R-:W-:Y:S03]  /*14770*/  HMMA.16816.F32 R16, R48.reuse, R12, RZ ;  /* 0x0000000c3010723c */ /* 0x042fe600000018ff */
[----:B------:R-:W1:Y:S04]  /*14780*/  LDSM.16.M88.4 R92, [R192] ;  /* 0x00000000c05c783b */ /* 0x000e680000000200 */
[----:B------:R-:W1:Y:S01]  /*14790*/  LDSM.16.M88.4 R56, [R201+0x1800] ;  /* 0x00180000c938783b */ /* 0x000e620000000200 */
[C---:B------:R-:W-:Y:S03]  /*147a0*/  HMMA.16816.F32 R12, R48.reuse, R14, RZ ;  /* 0x0000000e300c723c */ /* 0x040fe600000018ff */
[----:B------:R-:W1:Y:S03]  /*147b0*/  LDSM.16.M88.4 R24, [R199+0x6800] ;  /* 0x00680000c718783b */ /* 0x000e660000000200 */
[C---:B---3--:R-:W-:Y:S01]  /*147c0*/  HMMA.16816.F32 R40, R48.reuse, R36, RZ ;  /* 0x000000243028723c */ /* 0x048fe200000018ff */
[----:B------:R-:W3:Y:S04]  /*147d0*/  LDSM.16.M88.4 R32, [R199+0x7000] ;  /* 0x00700000c720783b */ /* 0x000ee80000000200 */
[----:B------:R-:W-:Y:S01]  /*147e0*/  LDSM.16.M88.4 R80, [R203+0x8000] ;  /* 0x00800000cb50783b */ /* 0x000fe20000000200 */
[----:B-----5:R-:W-:Y:S03]  /*147f0*/  HMMA.16816.F32 R68, R48, R64, RZ ;  /* 0x000000403044723c */ /* 0x020fe600000018ff */
[----:B------:R-:W-:Y:S03]  /*14800*/  LDSM.16.M88.4 R96, [R220+0x2000] ;  /* 0x00200000dc60783b */ /* 0x000fe60000000200 */
[----:B------:R-:W-:Y:S06]  /*14810*/  HMMA.16816.F32 R16, R8, R52, R16 ;  /* 0x000000340810723c */ /* 0x000fec0000001810 */
[C---:B------:R-:W-:Y:S06]  /*14820*/  HMMA.16816.F32 R36, R48.reuse, R38, RZ ;  /* 0x000000263024723c */ /* 0x040fec00000018ff */
[----:B------:R-:W-:Y:S06]  /*14830*/  HMMA.16816.F32 R64, R48, R66, RZ ;  /* 0x000000423040723c */ /* 0x000fec00000018ff */
[----:B------:R-:W-:Y:S01]  /*14840*/  HMMA.16816.F32 R12, R8, R54, R12 ;  /* 0x00000036080c723c */ /* 0x000fe2000000180c */
[----:B------:R-:W-:Y:S05]  /*14850*/  LDSM.16.M88.4 R52, [R199+0x7800] ;  /* 0x00780000c734783b */ /* 0x000fea0000000200 */
[----:B--2---:R-:W-:Y:S06]  /*14860*/  HMMA.16816.F32 R16, R84, R76, R16 ;  /* 0x0000004c5410723c */ /* 0x004fec0000001810 */
[C---:B----4-:R-:W-:Y:S06]  /*14870*/  HMMA.16816.F32 R88, R48.reuse, R28, RZ ;  /* 0x0000001c3058723c */ /* 0x050fec00000018ff */
[----:B------:R-:W-:Y:S01]  /*14880*/  HMMA.16816.F32 R48, R48, R30, RZ ;  /* 0x0000001e3030723c */ /* 0x000fe200000018ff */
[----:B------:R-:W-:Y:S05]  /*14890*/  LDSM.16.M88.4 R28, [R192+0x1000] ;  /* 0x00100000c01c783b */ /* 0x000fea0000000200 */
[C---:B------:R-:W-:Y:S06]  /*148a0*/  HMMA.16816.F32 R40, R8.reuse, R4, R40 ;  /* 0x000000040828723c */ /* 0x040fec0000001828 */
[C---:B------:R-:W-:Y:S01]  /*148b0*/  HMMA.16816.F32 R36, R8.reuse, R6, R36 ;  /* 0x000000060824723c */ /* 0x040fe20000001824 */
[----:B------:R-:W-:Y:S05]  /*148c0*/  LDSM.16.M88.4 R4, [R192+0x800] ;  /* 0x00080000c004783b */ /* 0x000fea0000000200 */
[C---:B------:R-:W-:Y:S06]  /*148d0*/  HMMA.16816.F32 R68, R8.reuse, R20, R68 ;  /* 0x000000140844723c */ /* 0x040fec0000001844 */
[----:B------:R-:W-:Y:S01]  /*148e0*/  HMMA.16816.F32 R64, R8, R22, R64 ;  /* 0x000000160840723c */ /* 0x000fe20000001840 */
[----:B------:R-:W2:Y:S05]  /*148f0*/  LDSM.16.M88.4 R20, [R204+0x2000] ;  /* 0x00200000cc14783b */ /* 0x000eaa0000000200 */
[----:B------:R-:W-:Y:S01]  /*14900*/  HMMA.16816.F32 R12, R84, R78, R12 ;  /* 0x0000004e540c723c */ /* 0x000fe2000000180c */
[----:B------:R-:W-:Y:S05]  /*14910*/  LDSM.16.M88.4 R76, [R192+0x1800] ;  /* 0x00180000c04c783b */ /* 0x000fea0000000200 */
[----:B-1----:R-:W-:Y:S06]  /*14920*/  HMMA.16816.F32 R16, R72, R92, R16 ;  /* 0x0000005c4810723c */ /* 0x002fec0000001810 */
[C---:B------:R-:W-:Y:S06]  /*14930*/  HMMA.16816.F32 R88, R8.reuse, R56, R88 ;  /* 0x000000380858723c */ /* 0x040fec0000001858 */
[----:B------:R-:W-:Y:S01]  /*14940*/  HMMA.16816.F32 R8, R8, R58, R48 ;  /* 0x0000003a0808723c */ /* 0x000fe20000001830 */
[----:B------:R-:W-:Y:S04]  /*14950*/  LDSM.16.M88.4 R56, [R201+0x2000] ;  /* 0x00200000c938783b */ /* 0x000fe80000000200 */
[----:B------:R-:W-:Y:S01]  /*14960*/  LDSM.16.M88.4 R48, [R203+0x8800] ;  /* 0x00880000cb30783b */ /* 0x000fe20000000200 */
[C---:B------:R-:W-:Y:S06]  /*14970*/  HMMA.16816.F32 R40, R84.reuse, R24, R40 ;  /* 0x000000185428723c */ /* 0x040fec0000001828 */
[C---:B------:R-:W-:Y:S01]  /*14980*/  HMMA.16816.F32 R36, R84.reuse, R26, R36 ;  /* 0x0000001a5424723c */ /* 0x040fe20000001824 */
[----:B------:R-:W-:Y:S05]  /*14990*/  LDSM.16.M88.4 R24, [R203+0x9000] ;  /* 0x00900000cb18783b */ /* 0x000fea0000000200 */
[C---:B---3--:R-:W-:Y:S06]  /*149a0*/  HMMA.16816.F32 R68, R84.reuse, R32, R68 ;  /* 0x000000205444723c */ /* 0x048fec0000001844 */
[----:B------:R-:W-:Y:S01]  /*149b0*/  HMMA.16816.F32 R64, R84, R34, R64 ;  /* 0x000000225440723c */ /* 0x000fe20000001840 */
[----:B------:R-:W1:Y:S05]  /*149c0*/  LDSM.16.M88.4 R32, [R202+0x2000] ;  /* 0x00200000ca20783b */ /* 0x000e6a0000000200 */
[----:B------:R-:W-:Y:S01]  /*149d0*/  HMMA.16816.F32 R12, R72, R94, R12 ;  /* 0x0000005e480c723c */ /* 0x000fe2000000180c */
[----:B------:R-:W-:Y:S05]  /*149e0*/  LDSM.16.M88.4 R92, [R199+0x9800] ;  /* 0x00980000c75c783b */ /* 0x000fea0000000200 */
[----:B--2---:R-:W-:Y:S06]  /*149f0*/  HMMA.16816.F32 R16, R20, R80, R16 ;  /* 0x000000501410723c */ /* 0x004fec0000001810 */
[C---:B------:R-:W-:Y:S06]  /*14a00*/  HMMA.16816.F32 R88, R84.reuse, R52, R88 ;  /* 0x000000345458723c */ /* 0x040fec0000001858 */
[----:B------:R-:W-:Y:S01]  /*14a10*/  HMMA.16816.F32 R84, R84, R54, R8 ;  /* 0x000000365454723c */ /* 0x000fe20000001808 */
[----:B------:R-:W-:Y:S04]  /*14a20*/  LDSM.16.M88.4 R52, [R203+0x9800] ;  /* 0x00980000cb34783b */ /* 0x000fe80000000200 */
[----:B------:R-:W-:Y:S01]  /*14a30*/  LDSM.16.M88.4 R8, [R201+0x2800] ;  /* 0x00280000c908783b */ /* 0x000fe20000000200 */
        /* <DEDUP_REMOVED lines=27> */
[----:B------:R-:W-:Y:S01]  /*14bf0*/  HMMA.16816.F32 R36, R32, R10, R36 ;  /* 0x0000000a2024723c */ /* 0x000fe20000001824 */
[----:B------:R-:W2:Y:S05]  /*14c00*/  LDSM.16.M88.4 R8, [R203+0xa000] ;  /* 0x00a00000cb08783b */ /* 0x000eaa0000000200 */
[----:B------:R-:W-:Y:S01]  /*14c10*/  HMMA.16816.F32 R12, R96, R30, R12 ;  /* 0x0000001e600c723c */ /* 0x000fe2000000180c */
[----:B------:R-:W-:Y:S05]  /*14c20*/  LDSM.16.M88.4 R28, [R192+0x2800] ;  /* 0x00280000c01c783b */ /* 0x000fea0000000200 */
[----:B-1----:R-:W-:Y:S06]  /*14c30*/  HMMA.16816.F32 R16, R80, R24, R16 ;  /* 0x000000185010723c */ /* 0x002fec0000001810 */
[C---:B------:R-:W-:Y:S06]  /*14c40*/  HMMA.16816.F32 R68, R32.reuse, R4, R68 ;  /* 0x000000042044723c */ /* 0x040fec0000001844 */
[C---:B------:R-:W-:Y:S01]  /*14c50*/  HMMA.16816.F32 R64, R32.reuse, R6, R64 ;  /* 0x000000062040723c */ /* 0x040fe20000001840 */
[----:B------:R-:W1:Y:S05]  /*14c60*/  LDSM.16.M88.4 R4, [R199+0x9000] ;  /* 0x00900000c704783b */ /* 0x000e6a0000000200 */
[C---:B------:R-:W-:Y:S06]  /*14c70*/  HMMA.16816.F32 R88, R32.reuse, R48, R88 ;  /* 0x000000302058723c */ /* 0x040fec0000001858 */
[----:B------:R-:W-:Y:S01]  /*14c80*/  HMMA.16816.F32 R84, R32, R50, R84 ;  /* 0x000000322054723c */ /* 0x000fe20000001854 */
[----:B------:R-:W-:Y:S04]  /*14c90*/  LDSM.16.M88.4 R32, [R202+0x4000] ;  /* 0x00400000ca20783b */ /* 0x000fe80000000200 */
[----:B------:R-:W3:Y:S01]  /*14ca0*/  LDSM.16.M88.4 R48, [R201+0x4000] ;  /* 0x00400000c930783b */ /* 0x000ee20000000200 */
[----:B------:R-:W-:Y:S03]  /*14cb0*/  HMMA.16816.F32 R12, R80, R26, R12 ;  /* 0x0000001a500c723c */ /* 0x000fe6000000180c */
[----:B------:R-:W-:Y:S03]  /*14cc0*/  LDSM.16.M88.4 R24, [R220+0x4000] ;  /* 0x00400000dc18783b */ /* 0x000fe60000000200 */
[----:B--2---:R-:W-:Y:S06]  /*14cd0*/  HMMA.16816.F32 R16, R56, R8, R16 ;  /* 0x000000083810723c */ /* 0x004fec0000001810 */
[C---:B------:R-:W-:Y:S06]  /*14ce0*/  HMMA.16816.F32 R40, R96.reuse, R20, R40 ;  /* 0x000000146028723c */ /* 0x040fec0000001828 */
[----:B------:R-:W-:Y:S01]  /*14cf0*/  HMMA.16816.F32 R36, R96, R22, R36 ;  /* 0x000000166024723c */ /* 0x000fe20000001824 */
[----:B------:R-:W2:Y:S05]  /*14d00*/  LDSM.16.M88.4 R20, [R199+0xa000] ;  /* 0x00a00000c714783b */ /* 0x000eaa0000000200 */
[----:B------:R-:W-:Y:S01]  /*14d10*/  HMMA.16816.F32 R12, R56, R10, R12 ;  /* 0x0000000a380c723c */ /* 0x000fe2000000180c */
[----:B------:R-:W-:Y:S05]  /*14d20*/  LDSM.16.M88.4 R8, [R135+0x4000] ;  /* 0x004000008708783b */ /* 0x000fea0000000200 */
[----:B-1----:R-:W-:Y:S06]  /*14d30*/  HMMA.16816.F32 R68, R96, R4, R68 ;  /* 0x000000046044723c */ /* 0x002fec0000001844 */
[----:B------:R-:W-:Y:S06]  /*14d40*/  HMMA.16816.F32 R40, R80, R28, R40 ;  /* 0x0000001c5028723c */ /* 0x000fec0000001828 */
[----:B---3--:R-:W-:Y:S06]  /*14d50*/  HMMA.16816.F32 R16, R32, R48, R16 ;  /* 0x000000302010723c */ /* 0x008fec0000001810 */
[----:B------:R-:W-:Y:S01]  /*14d60*/  HMMA.16816.F32 R36, R80, R30, R36 ;  /* 0x0000001e5024723c */ /* 0x000fe20000001824 */
[----:B------:R-:W-:Y:S05]  /*14d70*/  LDSM.16.M88.4 R28, [R201+0x4800] ;  /* 0x00480000c91c783b */ /* 0x000fea0000000200 */
[----:B------:R-:W-:Y:S01]  /*14d80*/  HMMA.16816.F32 R64, R96, R6, R64 ;  /* 0x000000066040723c */ /* 0x000fe20000001840 */
[----:B------:R-:W1:Y:S05]  /*14d90*/  LDSM.16.M88.4 R4, [R192+0x4000] ;  /* 0x00400000c004783b */ /* 0x000e6a0000000200 */
[----:B------:R-:W-:Y:S01]  /*14da0*/  HMMA.16816.F32 R12, R32, R50, R12 ;  /* 0x00000032200c723c */ /* 0x000fe2000000180c */
[----:B------:R-:W3:Y:S05]  /*14db0*/  LDSM.16.M88.4 R48, [R203+0xb000] ;  /* 0x00b00000cb30783b */ /* 0x000eea0000000200 */
[----:B--2---:R-:W-:Y:S06]  /*14dc0*/  HMMA.16816.F32 R16, R24, R20, R16 ;  /* 0x000000141810723c */ /* 0x004fec0000001810 */
[----:B------:R-:W-:Y:S06]  /*14dd0*/  HMMA.16816.F32 R68, R80, R76, R68 ;  /* 0x0000004c5044723c */ /* 0x000fec0000001844 */
[C---:B------:R-:W-:Y:S06]  /*14de0*/  HMMA.16816.F32 R40, R56.reuse, R52, R40 ;  /* 0x000000343828723c */ /* 0x040fec0000001828 */
[----:B------:R-:W-:Y:S01]  /*14df0*/  HMMA.16816.F32 R36, R56, R54, R36 ;  /* 0x000000363824723c */ /* 0x000fe20000001824 */
[----:B------:R-:W-:Y:S05]  /*14e00*/  LDSM.16.M88.4 R52, [R192+0x4800] ;  /* 0x00480000c034783b */ /* 0x000fea0000000200 */
[----:B------:R-:W-:Y:S01]  /*14e10*/  HMMA.16816.F32 R12, R24, R22, R12 ;  /* 0x00000016180c723c */ /* 0x000fe2000000180c */
[----:B------:R-:W2:Y:S05]  /*14e20*/  LDSM.16.M88.4 R20, [R201+0x5000] ;  /* 0x00500000c914783b */ /* 0x000eaa0000000200 */
[C---:B------:R-:W-:Y:S06]  /*14e30*/  HMMA.16816.F32 R88, R96.reuse, R92, R88 ;  /* 0x0000005c6058723c */ /* 0x040fec0000001858 */
[----:B------:R-:W-:Y:S01]  /*14e40*/  HMMA.16816.F32 R92, R96, R94, R84 ;  /* 0x0000005e605c723c */ /* 0x000fe20000001854 */
[----:B------:R-:W4:Y:S05]  /*14e50*/  LDSM.16.M88.4 R84, [R199+0xa800] ;  /* 0x00a80000c754783b */ /* 0x000f2a0000000200 */
[----:B-1----:R-:W-:Y:S06]  /*14e60*/  HMMA.16816.F32 R16, R8, R4, R16 ;  /* 0x000000040810723c */ /* 0x002fec0000001810 */
[----:B------:R-:W-:Y:S06]  /*14e70*/  HMMA.16816.F32 R64, R80, R78, R64 ;  /* 0x0000004e5040723c */ /* 0x000fec0000001840 */
[----:B---3--:R-:W-:Y:S06]  /*14e80*/  HMMA.16816.F32 R68, R56, R48, R68 ;  /* 0x000000303844723c */ /* 0x008fec0000001844 */
[C---:B------:R-:W-:Y:S06]  /*14e90*/  HMMA.16816.F32 R40, R32.reuse, R28, R40 ;  /* 0x0000001c2028723c */ /* 0x040fec0000001828 */
[----:B------:R-:W-:Y:S01]  /*14ea0*/  HMMA.16816.F32 R36, R32, R30, R36 ;  /* 0x0000001e2024723c */ /* 0x000fe20000001824 */
[----:B------:R-:W1:Y:S01]  /*14eb0*/  LDSM.16.M88.4 R28, [R203+0xb800] ;  /* 0x00b80000cb1c783b */ /* 0x000e620000000200 */
[----:B------:R-:W-:-:S04]  /*14ec0*/  FMUL.FTZ R16, R16, UR9 ;  /* 0x0000000910107c20 */ /* 0x000fc80008410000 */
[C---:B------:R-:W-:Y:S01]  /*14ed0*/  HMMA.16816.F32 R88, R80.reuse, R72, R88 ;  /* 0x000000485058723c */ /* 0x040fe20000001858 */
[----:B------:R3:W1:Y:S05]  /*14ee0*/  MUFU.TANH R63, R16 ;  /* 0x00000010003f7308 */ /* 0x00066a0000002400 */
[----:B------:R-:W-:Y:S01]  /*14ef0*/  HMMA.16816.F32 R92, R80, R74, R92 ;  /* 0x0000004a505c723c */ /* 0x000fe2000000185c */
[----:B------:R-:W-:Y:S01]  /*14f00*/  FMUL.FTZ R72, R17, UR9 ;  /* 0x0000000911487c20 */ /* 0x000fe20008410000 */
[----:B------:R-:W-:-:S04]  /*14f10*/  FMUL.FTZ R73, R18, UR9 ;  /* 0x0000000912497c20 */ /* 0x000fc80008410000 */
[----:B------:R-:W-:Y:S01]  /*14f20*/  HMMA.16816.F32 R12, R8, R6, R12 ;  /* 0x00000006080c723c */ /* 0x000fe2000000180c */
[----:B------:R-:W5:Y:S01]  /*14f30*/  LDSM.16.M88.4 R4, [R199+0xb000] ;  /* 0x00b00000c704783b */ /* 0x000f620000000200 */
[----:B------:R-:W1:Y:S04]  /*14f40*/  MUFU.TANH R72, R72 ;  /* 0x0000004800487308 */ /* 0x000e680000002400 */
[----:B------:R-:W-:Y:S01]  /*14f50*/  HMMA.16816.F32 R64, R56, R50, R64 ;  /* 0x000000323840723c */ /* 0x000fe20000001840 */
[----:B------:R-:W-:Y:S03]  /*14f60*/  LDSM.16.M88.4 R48, [R192+0x5000] ;  /* 0x00500000c030783b */ /* 0x000fe60000000200 */
[----:B------:R-:W5:Y:S02]  /*14f70*/  MUFU.TANH R73, R73 ;  /* 0x0000004900497308 */ /* 0x000f640000002400 */
[----:B--2---:R-:W-:Y:S06]  /*14f80*/  HMMA.16816.F32 R68, R32, R20, R68 ;  /* 0x000000142044723c */ /* 0x004fec0000001844 */
[----:B----4-:R-:W-:Y:S01]  /*14f90*/  HMMA.16816.F32 R40, R24, R84, R40 ;  /* 0x000000541828723c */ /* 0x010fe20000001828 */
[----:B------:R-:W-:-:S02]  /*14fa0*/  FMUL.FTZ R20, R19, UR9 ;  /* 0x0000000913147c20 */ /* 0x000fc40008410000 */
[----:B---3--:R-:W2:Y:S03]  /*14fb0*/  LDSM.16.M88.4 R16, [R201+0x5800] ;  /* 0x00580000c910783b */ /* 0x008ea60000000200 */
[C---:B-1----:R-:W-:Y:S01]  /*14fc0*/  HMMA.16816.F32 R88, R56.reuse, R28, R88 ;  /* 0x0000001c3858723c */ /* 0x042fe20000001858 */
[----:B------:R-:W-:Y:S01]  /*14fd0*/  FMUL.FTZ R12, R12, UR9 ;  /* 0x000000090c0c7c20 */ /* 0x000fe20008410000 */
[----:B------:R-:W-:Y:S01]  /*14fe0*/  FMUL.FTZ R0, R13, UR9 ;  /* 0x000000090d007c20 */ /* 0x000fe20008410000 */
[----:B------:R-:W1:Y:S03]  /*14ff0*/  MUFU.TANH R20, R20 ;  /* 0x0000001400147308 */ /* 0x000e660000002400 */
[----:B------:R-:W-:Y:S05]  /*15000*/  HMMA.16816.F32 R92, R56, R30, R92 ;  /* 0x0000001e385c723c */ /* 0x000fea000000185c */
[----:B------:R3:W4:Y:S01]  /*15010*/  MUFU.TANH R21, R12 ;  /* 0x0000000c00157308 */ /* 0x0007220000002400 */
[----:B------:R-:W-:Y:S06]  /*15020*/  HMMA.16816.F32 R64, R32, R22, R64 ;  /* 0x000000162040723c */ /* 0x000fec0000001840 */
[C---:B-----5:R-:W-:Y:S01]  /*15030*/  HMMA.16816.F32 R68, R24.reuse, R4, R68 ;  /* 0x000000041844723c */ /* 0x060fe20000001844 */
[----:B------:R-:W-:Y:S01]  /*15040*/  FMUL.FTZ R22, R14, UR9 ;  /* 0x000000090e167c20 */ /* 0x000fe20008410000 */
[----:B------:R-:W-:Y:S01]  /*15050*/  FMUL.FTZ R23, R15, UR9 ;  /* 0x000000090f177c20 */ /* 0x000fe20008410000 */
[----:B------:R5:W1:Y:S03]  /*15060*/  MUFU.TANH R28, R0 ;  /* 0x00000000001c7308 */ /* 0x000a660000002400 */
[----:B------:R-:W-:Y:S01]  /*15070*/  HMMA.16816.F32 R36, R24, R86, R36 ;  /* 0x000000561824723c */ /* 0x000fe20000001824 */
[----:B---3--:R-:W3:Y:S04]  /*15080*/  LDSM.16.M88.4 R12, [R199+0xb800] ;  /* 0x00b80000c70c783b */ /* 0x008ee80000000200 */
[----:B------:R-:W1:Y:S01]  /*15090*/  MUFU.TANH R22, R22 ;  /* 0x0000001600167308 */ /* 0x000e620000002400 */
[----:B------:R-:W-:Y:S06]  /*150a0*/  HMMA.16816.F32 R40, R8, R52, R40 ;  /* 0x000000340828723c */ /* 0x000fec0000001828 */
[----:B------:R-:W-:Y:S01]  /*150b0*/  HMMA.16816.F32 R64, R24, R6, R64 ;  /* 0x000000061840723c */ /* 0x000fe20000001840 */
[----:B------:R-:W4:Y:S01]  /*150c0*/  LDSM.16.M88.4 R4, [R192+0x5800] ;  /* 0x00580000c004783b */ /* 0x000f220000000200 */
[----:B------:R-:W1:Y:S01]  /*150d0*/  MUFU.TANH R23, R23 ;  /* 0x0000001700177308 */ /* 0x000e620000002400 */
[----:B------:R-:W-:-:S04]  /*150e0*/  DEPBAR.LE SB0, 0x0 ;  /* 0x000080000000791a */ /* 0x000fc80000000000 */
[C---:B--2---:R-:W-:Y:S06]  /*150f0*/  HMMA.16816.F32 R88, R32.reuse, R16, R88 ;  /* 0x000000102058723c */ /* 0x044fec0000001858 */
[----:B------:R-:W-:Y:S05]  /*15100*/  HMMA.16816.F32 R92, R32, R18, R92 ;  /* 0x00000012205c723c */ /* 0x000fea000000185c */
[----:B------:R-:W-:Y:S01]  /*15110*/  FMUL.FTZ R29, R40, UR9 ;  /* 0x00000009281d7c20 */ /* 0x000fe20008410000 */
[----:B------:R-:W-:Y:S01]  /*15120*/  HMMA.16816.F32 R36, R8, R54, R36 ;  /* 0x000000360824723c */ /* 0x000fe20000001824 */
[----:B------:R-:W-:Y:S01]  /*15130*/  FMUL.FTZ R30, R41, UR9 ;  /* 0x00000009291e7c20 */ /* 0x000fe20008410000 */
[----:B------:R-:W-:Y:S01]  /*15140*/  FMUL.FTZ R16, R42, UR9 ;  /* 0x000000092a107c20 */ /* 0x000fe20008410000 */
[----:B------:R-:W-:-:S02]  /*15150*/  FMUL.FTZ R31, R43, UR9 ;  /* 0x000000092b1f7c20 */ /* 0x000fc40008410000 */
[----:B------:R-:W2:Y:S01]  /*15160*/  MUFU.TANH R29, R29 ;  /* 0x0000001d001d7308 */ /* 0x000ea20000002400 */
[C---:B------:R-:W-:Y:S06]  /*15170*/  HMMA.16816.F32 R68, R8.reuse, R48, R68 ;  /* 0x000000300844723c */ /* 0x040fec0000001844 */
[----:B------:R-:W-:Y:S01]  /*15180*/  HMMA.16816.F32 R64, R8, R50, R64 ;  /* 0x000000320840723c */ /* 0x000fe20000001840 */
[----:B------:R-:W1:Y:S05]  /*15190*/  MUFU.TANH R30, R30 ;  /* 0x0000001e001e7308 */ /* 0x000e6a0000002400 */
[C---:B---3--:R-:W-:Y:S03]  /*151a0*/  HMMA.16816.F32 R88, R24.reuse, R12, R88 ;  /* 0x0000000c1858723c */ /* 0x048fe60000001858 */
[----:B------:R-:W3:Y:S03]  /*151b0*/  MUFU.TANH R16, R16 ;  /* 0x0000001000107308 */ /* 0x000ee60000002400 */
[----:B------:R-:W-:Y:S01]  /*151c0*/  HMMA.16816.F32 R92, R24, R14, R92 ;  /* 0x0000000e185c723c */ /* 0x000fe2000000185c */
[----:B------:R-:W-:Y:S01]  /*151d0*/  FMUL.FTZ R40, R36, UR9 ;  /* 0x0000000924287c20 */ /* 0x000fe20008410000 */
[----:B------:R-:W-:Y:S01]  /*151e0*/  FMUL.FTZ R36, R37, UR9 ;  /* 0x0000000925247c20 */ /* 0x000fe20008410000 */
[----:B------:R-:W-:Y:S01]  /*151f0*/  FMUL.FTZ R18, R38, UR9 ;  /* 0x0000000926127c20 */ /* 0x000fe20008410000 */
[----:B------:R-:W-:Y:S01]  /*15200*/  FMUL.FTZ R12, R39, UR9 ;  /* 0x00000009270c7c20 */ /* 0x000fe20008410000 */
[----:B------:R-:W1:Y:S01]  /*15210*/  MUFU.TANH R31, R31 ;  /* 0x0000001f001f7308 */ /* 0x000e620000002400 */
[----:B------:R-:W-:Y:S01]  /*15220*/  FMUL.FTZ R68, R68, UR9 ;  /* 0x0000000944447c20 */ /* 0x000fe20008410000 */
[----:B------:R-:W-:Y:S01]  /*15230*/  FMUL.FTZ R69, R69, UR9 ;  /* 0x0000000945457c20 */ /* 0x000fe20008410000 */
[----:B------:R-:W-:Y:S01]  /*15240*/  FMUL.FTZ R70, R70, UR9 ;  /* 0x0000000946467c20 */ /* 0x000fe20008410000 */
[----:B------:R-:W-:-:S03]  /*15250*/  FMUL.FTZ R71, R71, UR9 ;  /* 0x0000000947477c20 */ /* 0x000fc60008410000 */
[----:B------:R-:W-:Y:S01]  /*15260*/  FMUL.FTZ R64, R64, UR9 ;  /* 0x0000000940407c20 */ /* 0x000fe20008410000 */
[----:B------:R-:W-:Y:S01]  /*15270*/  FMUL.FTZ R65, R65, UR9 ;  /* 0x0000000941417c20 */ /* 0x000fe20008410000 */
[----:B------:R-:W-:Y:S01]  /*15280*/  FMUL.FTZ R66, R66, UR9 ;  /* 0x0000000942427c20 */ /* 0x000fe20008410000 */
[----:B------:R-:W-:Y:S01]  /*15290*/  FMUL.FTZ R67, R67, UR9 ;  /* 0x0000000943437c20 */ /* 0x000fe20008410000 */
[----:B------:R-:W1:Y:S02]  /*152a0*/  MUFU.TANH R40, R40 ;  /* 0x0000002800287308 */ /* 0x000e640000002400 */
[C---:B----4-:R-:W-:Y:S06]  /*152b0*/  HMMA.16816.F32 R88, R8.reuse, R4, R88 ;  /* 0x000000040858723c */ /* 0x050fec0000001858 */
[----:B------:R-:W-:Y:S01]  /*152c0*/  HMMA.16816.F32 R92, R8, R6, R92 ;  /* 0x00000006085c723c */ /* 0x000fe2000000185c */
[----:B------:R-:W4:Y:S01]  /*152d0*/  MUFU.TANH R36, R36 ;  /* 0x0000002400247308 */ /* 0x000f220000002400 */
[----:B------:R-:W-:-:S04]  /*152e0*/  IADD3 R5, R62, R2, -R209 ;  /* 0x000000023e057210 */ /* 0x000fc80007ffe8d1 */
[----:B------:R-:W-:-:S03]  /*152f0*/  IADD3 R5, R5, UR8, RZ ;  /* 0x0000000805057c10 */ /* 0x000fc6000fffe0ff */
[----:B------:R-:W1:Y:S01]  /*15300*/  MUFU.TANH R18, R18 ;  /* 0x0000001200127308 */ /* 0x000e620000002400 */
[C---:B-----5:R-:W-:Y:S02]  /*15310*/  VIMNMX R0, R5.reuse, R62, PT ;  /* 0x0000003e05007248 */ /* 0x060fe40003fe0100 */
[----:B------:R-:W-:-:S05]  /*15320*/  VIADDMNMX R2, R5, 0x8, R62, PT ;  /* 0x0000000805027846 */ /* 0x000fca000380013e */
        /* <DEDUP_REMOVED lines=28> */
[----:B------:R-:W2:Y:S01]  /*154f0*/  LDC R6, c[0x0][0x380] ;  /* 0x0000e000ff067b82 */ /* 0x000ea20000000800 */
[----:B------:R-:W-:Y:S01]  /*15500*/  VIADD R11, R3, 0xffffffc0 ;  /* 0xffffffc0030b7836 */ /* 0x000fe20000000000 */
[----:B------:R-:W-:Y:S01]  /*15510*/  IABS R8, R3 ;  /* 0x0000000300087213 */ /* 0x000fe20000000000 */
[----:B------:R-:W-:-:S03]  /*15520*/  ULDC.64 UR8, c[0x0][0x248] ;  /* 0x0000920000087ab9 */ /* 0x000fc60000000a00 */
[----:B------:R-:W-:Y:S02]  /*15530*/  IABS R7, R11 ;  /* 0x0000000b00077213 */ /* 0x000fe40000000000 */
[-C--:B--2---:R-:W-:Y:S02]  /*15540*/  IABS R4, R6.reuse ;  /* 0x0000000600047213 */ /* 0x084fe40000000000 */
[----:B------:R-:W-:Y:S02]  /*15550*/  LOP3.LUT R11, R11, R6, RZ, 0x3c, !PT ;  /* 0x000000060b0b7212 */ /* 0x000fe400078e3cff */
[----:B------:R-:W2:Y:S08]  /*15560*/  I2F.RP R9, R4 ;  /* 0x0000000400097306 */ /* 0x000eb00000209400 */
[----:B--2---:R-:W2:Y:S02]  /*15570*/  MUFU.RCP R14, R9 ;  /* 0x00000009000e7308 */ /* 0x004ea40000001000 */
[----:B--2---:R-:W-:-:S06]  /*15580*/  VIADD R14, R14, 0xffffffe ;  /* 0x0ffffffe0e0e7836 */ /* 0x004fcc0000000000 */
[----:B------:R-:W2:Y:S02]  /*15590*/  F2I.FTZ.U32.TRUNC.NTZ R15, R14 ;  /* 0x0000000e000f7305 */ /* 0x000ea4000021f000 */
[----:B--2---:R-:W-:Y:S02]  /*155a0*/  IADD3 R5, RZ, -R15, RZ ;  /* 0x8000000fff057210 */ /* 0x004fe40007ffe0ff */
        /* <DEDUP_REMOVED lines=48> */
.L_x_1330:
[----:B------:R-:W2:Y:S02]  /*158b0*/  LDC R5, c[0x0][0x248] ;  /* 0x00009200ff057b82 */ /* 0x000ea40000000800 */
[----:B--2---:R-:W-:-:S04]  /*158c0*/  LEA R5, -R5, RZ, 0x6 ;  /* 0x000000ff05057211 */ /* 0x004fc800078e31ff */
[----:B------:R-:W-:-:S07]  /*158d0*/  SHF.R.S32.HI R4, RZ, 0x1f, R5 ;  /* 0x0000001fff047819 */ /* 0x000fce0000011405 */
.L_x_1331:
        /* <DEDUP_REMOVED lines=112> */
.L_x_1329:
[----:B------:R-:W-:Y:S01]  /*15fe0*/  IMAD.IADD R3, R3, 0x1, R100 ;  /* 0x0000000103037824 */ /* 0x000fe200078e0264 */
[----:B------:R-:W-:Y:S01]  /*15ff0*/  LEA R200, R46, UR4, 0x1 ;  /* 0x000000042ec87c11 */ /* 0x000fe2000f8e08ff */
[----:B------:R-:W-:Y:S02]  /*16000*/  ULDC UR5, c[0x0][0x2ec] ;  /* 0x0000bb0000057ab9 */ /* 0x000fe40000000800 */
[C---:B--2---:R-:W-:Y:S02]  /*16010*/  VIADD R5, R3.reuse, 0x1 ;  /* 0x0000000103057836 */ /* 0x044fe40000000000 */
[C---:B------:R-:W-:Y:S01]  /*16020*/  VIADD R7, R3.reuse, 0x8 ;  /* 0x0000000803077836 */ /* 0x040fe20000000000 */
[----:B------:R-:W-:Y:S01]  /*16030*/  LDSM.16.MT88.4 R124, [R200+0xc000] ;  /* 0x00c00000c87c783b */ /* 0x000fe20000004200 */
[----:B------:R-:W-:Y:S01]  /*16040*/  VIADD R13, R3, 0x20 ;  /* 0x00000020030d7836 */ /* 0x000fe20000000000 */
[----:B------:R-:W-:Y:S01]  /*16050*/  ISETP.GE.AND P5, PT, R5, R0, PT ;  /* 0x000000000500720c */ /* 0x000fe20003fa6270 */
[----:B------:R-:W-:Y:S01]  /*16060*/  VIADD R37, R3, 0x30 ;  /* 0x0000003003257836 */ /* 0x000fe20000000000 */
[----:B------:R-:W-:Y:S01]  /*16070*/  ISETP.GE.AND P0, PT, R5, R2, PT ;  /* 0x000000020500720c */ /* 0x000fe20003f06270 */
[----:B------:R-:W-:Y:S01]  /*16080*/  VIADD R5, R3, 0x9 ;  /* 0x0000000903057836 */ /* 0x000fe20000000000 */
[----:B------:R-:W-:Y:S01]  /*16090*/  FSEL R27, R72, -INF , !P5 ;  /* 0xff800000481b7808 */ /* 0x000fe20006800000 */
[--C-:B------:R-:W-:Y:S01]  /*160a0*/  IMAD R198, R47, 0x2, R200.reuse ;  /* 0x000000022fc67824 */ /* 0x100fe200078e02c8 */
[-C--:B------:R-:W-:Y:S01]  /*160b0*/  ISETP.GE.AND P1, PT, R7, R0.reuse, PT ;  /* 0x000000000700720c */ /* 0x080fe20003f26270 */
[----:B------:R-:W-:Y:S01]  /*160c0*/  IMAD R197, R45, 0x2, R200 ;  /* 0x000000022dc57824 */ /* 0x000fe200078e02c8 */
[----:B------:R-:W-:Y:S01]  /*160d0*/  ISETP.GE.AND P6, PT, R5, R0, PT ;  /* 0x000000000500720c */ /* 0x000fe20003fc6270 */
[----:B------:R-:W-:Y:S01]  /*160e0*/  IMAD R196, R45, 0x2, R198 ;  /* 0x000000022dc47824 */ /* 0x000fe200078e02c6 */
[-C--:B------:R-:W-:Y:S01]  /*160f0*/  ISETP.GE.AND P5, PT, R5, R2.reuse, PT ;  /* 0x000000020500720c */ /* 0x080fe20003fa6270 */
[----:B------:R-:W-:Y:S01]  /*16100*/  VIADD R5, R3, 0x11 ;  /* 0x0000001103057836 */ /* 0x000fe20000000000 */
[----:B-1----:R-:W-:Y:S01]  /*16110*/  FSEL R33, R28, -INF , !P6 ;  /* 0xff8000001c217808 */ /* 0x002fe20007000000 */
[----:B------:R-:W-:Y:S01]  /*16120*/  LDSM.16.MT88.4 R116, [R198+0xc000] ;  /* 0x00c00000c674783b */ /* 0x000fe20000004200 */
[-C--:B------:R-:W-:Y:S01]  /*16130*/  ISETP.GE.AND P2, PT, R7, R2.reuse, PT ;  /* 0x000000020700720c */ /* 0x080fe20003f46270 */
[----:B------:R-:W-:Y:S01]  /*16140*/  VIADD R7, R3, 0x10 ;  /* 0x0000001003077836 */ /* 0x000fe20000000000 */
[----:B------:R-:W-:Y:S01]  /*16150*/  ISETP.GE.AND P6, PT, R5, R2, PT ;  /* 0x000000020500720c */ /* 0x000fe20003fc6270 */
[----:B------:R-:W-:Y:S01]  /*16160*/  LDSM.16.MT88.4 R56, [R197+0xe000] ;  /* 0x00e00000c538783b */ /* 0x000fe20000004200 */
[----:B------:R-:W-:-:S02]  /*16170*/  FSEL R25, R20, -INF , !P0 ;  /* 0xff80000014197808 */ /* 0x000fc40004000000 */
[----:B------:R-:W-:Y:S01]  /*16180*/  FSEL R9, R31, -INF , !P6 ;  /* 0xff8000001f097808 */ /* 0x000fe20007000000 */
[C---:B------:R-:W-:Y:S01]  /*16190*/  VIADD R31, R3.reuse, 0x31 ;  /* 0x00000031031f7836 */ /* 0x040fe20000000000 */
[-C--:B------:R-:W-:Y:S01]  /*161a0*/  ISETP.GE.AND P6, PT, R3, R0.reuse, PT ;  /* 0x000000000300720c */ /* 0x080fe20003fc6270 */
        /* <DEDUP_REMOVED lines=8> */
[----:B------:R-:W-:Y:S01]  /*16230*/  ISETP.GE.AND P2, PT, R5, R0, PT ;  /* 0x000000000500720c */ /* 0x000fe20003f46270 */
[----:B------:R-:W-:Y:S01]  /*16240*/  VIADD R5, R3, 0x19 ;  /* 0x0000001903057836 */ /* 0x000fe20000000000 */
[----:B------:R-:W-:Y:S01]  /*16250*/  FSEL R63, R63, -INF , !P6 ;  /* 0xff8000003f3f7808 */ /* 0x000fe20007000000 */
[----:B------:R-:W-:Y:S01]  /*16260*/  LDSM.16.MT88.4 R100, [R196+0xc000] ;  /* 0x00c00000c464783b */ /* 0x000fe20000004200 */
[----:B------:R-:W-:-:S02]  /*16270*/  FSEL R23, R23, -INF , !P5 ;  /* 0xff80000017177808 */ /* 0x000fc40006800000 */
[----:B------:R-:W-:Y:S01]  /*16280*/  FSEL R19, R29, -INF , !P0 ;  /* 0xff8000001d137808 */ /* 0x000fe20004000000 */
[----:B------:R-:W-:Y:S01]  /*16290*/  VIADD R29, R3, 0x28 ;  /* 0x00000028031d7836 */ /* 0x000fe20000000000 */
[C---:B------:R-:W-:Y:S01]  /*162a0*/  ISETP.GE.AND P5, PT, R7.reuse, R0, PT ;  /* 0x000000000700720c */ /* 0x040fe20003fa6270 */
[----:B------:R-:W-:Y:S01]  /*162b0*/  LDSM.16.MT88.4 R48, [R198+0xe000] ;  /* 0x00e00000c630783b */ /* 0x000fe20000004200 */
[----:B------:R-:W-:Y:S02]  /*162c0*/  ISETP.GE.AND P0, PT, R7, R2, PT ;  /* 0x000000020700720c */ /* 0x000fe40003f06270 */
[----:B------:R-:W-:Y:S01]  /*162d0*/  FSEL R11, R16, -INF , !P1 ;  /* 0xff800000100b7808 */ /* 0x000fe20004800000 */
[----:B------:R-:W-:Y:S01]  /*162e0*/  LDSM.16.MT88.4 R88, [R197+0x10000] ;  /* 0x01000000c558783b */ /* 0x000fe20000004200 */
[----:B------:R-:W-:Y:S02]  /*162f0*/  FSEL R17, R30, -INF , !P2 ;  /* 0xff8000001e117808 */ /* 0x000fe40005000000 */
[----:B------:R-:W-:Y:S01]  /*16300*/  FMNMX.FTZ R4, R63, R27, !PT ;  /* 0x0000001b3f047209 */ /* 0x000fe20007810000 */
[----:B------:R-:W-:Y:S01]  /*16310*/  LDSM.16.MT88.4 R144, [R196+0x10000] ;  /* 0x01000000c490783b */ /* 0x000fe20000004200 */
[----:B------:R-:W-:-:S02]  /*16320*/  ISETP.GE.AND P1, PT, R5, R0, PT ;  /* 0x000000000500720c */ /* 0x000fc40003f26270 */
[----:B------:R-:W-:Y:S01]  /*16330*/  ISETP.GE.AND P2, PT, R5, R2, PT ;  /* 0x000000020500720c */ /* 0x000fe20003f46270 */
[----:B------:R-:W-:Y:S01]  /*16340*/  VIADD R5, R3, 0x21 ;  /* 0x0000002103057836 */ /* 0x000fe20000000000 */
[----:B------:R-:W-:Y:S01]  /*16350*/  FSEL R15, R40, -INF , !P5 ;  /* 0xff800000280f7808 */ /* 0x000fe20006800000 */
[----:B------:R-:W-:Y:S01]  /*16360*/  LDSM.16.MT88.4 R140, [R200+0xc800] ;  /* 0x00c80000c88c783b */ /* 0x000fe20000004200 */
[----:B------:R-:W-:Y:S02]  /*16370*/  FSEL R7, R18, -INF , !P0 ;  /* 0xff80000012077808 */ /* 0x000fe40004000000 */
[----:B------:R-:W-:Y:S01]  /*16380*/  FMNMX.FTZ R4, R35, R4, !PT ;  /* 0x0000000423047209 */ /* 0x000fe20007810000 */
[----:B------:R-:W-:Y:S01]  /*16390*/  LDSM.16.MT88.4 R40, [R200+0xe000] ;  /* 0x00e00000c828783b */ /* 0x000fe20000004200 */
[C---:B------:R-:W-:Y:S02]  /*163a0*/  ISETP.GE.AND P5, PT, R13.reuse, R0, PT ;  /* 0x000000000d00720c */ /* 0x040fe40003fa6270 */
[----:B------:R-:W-:-:S02]  /*163b0*/  ISETP.GE.AND P0, PT, R13, R2, PT ;  /* 0x000000020d00720c */ /* 0x000fc40003f06270 */
[----:B------:R-:W-:Y:S02]  /*163c0*/  FSEL R13, R36, -INF , !P1 ;  /* 0xff800000240d7808 */ /* 0x000fe40004800000 */
[C---:B------:R-:W-:Y:S02]  /*163d0*/  ISETP.GE.AND P6, PT, R5.reuse, R0, PT ;  /* 0x000000000500720c */ /* 0x040fe40003fc6270 */
[----:B------:R-:W-:Y:S02]  /*163e0*/  ISETP.GE.AND P1, PT, R5, R2, PT ;  /* 0x000000020500720c */ /* 0x000fe40003f26270 */
[----:B------:R-:W-:Y:S02]  /*163f0*/  FSEL R5, R12, -INF , !P2 ;  /* 0xff8000000c057808 */ /* 0x000fe40005000000 */
[----:B------:R-:W-:Y:S02]  /*16400*/  FMNMX.FTZ R4, R33, R4, !PT ;  /* 0x0000000421047209 */ /* 0x000fe40007810000 */
[----:B------:R-:W-:-:S02]  /*16410*/  ISETP.GE.AND P2, PT, R3, R2, PT ;  /* 0x000000020300720c */ /* 0x000fc40003f46270 */
[----:B------:R-:W-:Y:S02]  /*16420*/  FMNMX.FTZ R4, R19, R4, !PT ;  /* 0x0000000413047209 */ /* 0x000fe40007810000 */
[----:B------:R-:W-:Y:S02]  /*16430*/  FSEL R73, R73, -INF , !P2 ;  /* 0xff80000049497808 */ /* 0x000fe40005000000 */
[----:B------:R-:W-:Y:S02]  /*16440*/  FMNMX.FTZ R6, R17, R4, !PT ;  /* 0x0000000411067209 */ /* 0x000fe40007810000 */
[----:B------:R-:W-:Y:S02]  /*16450*/  FMNMX.FTZ R4, R73, R25, !PT ;  /* 0x0000001949047209 */ /* 0x000fe40007810000 */
[----:B------:R-:W-:Y:S02]  /*16460*/  FMNMX.FTZ R6, R15, R6, !PT ;  /* 0x000000060f067209 */ /* 0x000fe40007810000 */
[----:B------:R-:W-:-:S02]  /*16470*/  FMNMX.FTZ R4, R21, R4, !PT ;  /* 0x0000000415047209 */ /* 0x000fc40007810000 */
[----:B------:R-:W-:Y:S02]  /*16480*/  FSEL R229, R229, -INF , !P5 ;  /* 0xff800000e5e57808 */ /* 0x000fe40006800000 */
[----:B------:R-:W-:Y:S02]  /*16490*/  FMNMX.FTZ R4, R23, R4, !PT ;  /* 0x0000000417047209 */ /* 0x000fe40007810000 */
[----:B------:R-:W-:Y:S02]  /*164a0*/  FMNMX.FTZ R6, R13, R6, !PT ;  /* 0x000000060d067209 */ /* 0x000fe40007810000 */
[----:B------:R-:W-:Y:S02]  /*164b0*/  FMNMX.FTZ R4, R11, R4, !PT ;  /* 0x000000040b047209 */ /* 0x000fe40007810000 */
[----:B------:R-:W-:Y:S02]  /*164c0*/  FSEL R225, R225, -INF , !P0 ;  /* 0xff800000e1e17808 */ /* 0x000fe40004000000 */
[----:B------:R-:W-:-:S02]  /*164d0*/  FMNMX.FTZ R4, R9, R4, !PT ;  /* 0x0000000409047209 */ /* 0x000fc40007810000 */
[----:B------:R-:W-:Y:S02]  /*164e0*/  ISETP.GE.AND P5, PT, R29, R0, PT ;  /* 0x000000001d00720c */ /* 0x000fe40003fa6270 */
[----:B------:R-:W-:Y:S02]  /*164f0*/  FMNMX.FTZ R4, R7, R4, !PT ;  /* 0x0000000407047209 */ /* 0x000fe40007810000 */
[----:B------:R-:W-:Y:S01]  /*16500*/  ISETP.GE.AND P0, PT, R29, R2, PT ;  /* 0x000000021d00720c */ /* 0x000fe20003f06270 */
[----:B------:R-:W-:Y:S01]  /*16510*/  VIADD R29, R3, 0x29 ;  /* 0x00000029031d7836 */ /* 0x000fe20000000000 */
[----:B------:R-:W-:Y:S02]  /*16520*/  FSEL R163, R163, -INF , !P6 ;  /* 0xff800000a3a37808 */ /* 0x000fe40007000000 */
[----:B------:R-:W-:Y:S02]  /*16530*/  FMNMX.FTZ R6, R229, R6, !PT ;  /* 0x00000006e5067209 */ /* 0x000fe40007810000 */
[----:B------:R-:W-:-:S02]  /*16540*/  FMNMX.FTZ R4, R5, R4, !PT ;  /* 0x0000000405047209 */ /* 0x000fc40007810000 */
[----:B------:R-:W-:Y:S02]  /*16550*/  ISETP.GE.AND P6, PT, R29, R0, PT ;  /* 0x000000001d00720c */ /* 0x000fe40003fc6270 */
[----:B------:R-:W-:Y:S02]  /*16560*/  FSEL R227, R227, -INF , !P5 ;  /* 0xff800000e3e37808 */ /* 0x000fe40006800000 */
[----:B------:R-:W-:Y:S02]  /*16570*/  FMNMX.FTZ R6, R163, R6, !PT ;  /* 0x00000006a3067209 */ /* 0x000fe40007810000 */
[----:B------:R-:W-:Y:S02]  /*16580*/  FSEL R169, R169, -INF , !P1 ;  /* 0xff800000a9a97808 */ /* 0x000fe40004800000 */
[----:B------:R-:W-:Y:S02]  /*16590*/  FMNMX.FTZ R4, R225, R4, !PT ;  /* 0x00000004e1047209 */ /* 0x000fe40007810000 */
[----:B------:R-:W-:Y:S01]  /*165a0*/  ISETP.GE.AND P2, PT, R29, R2, PT ;  /* 0x000000021d00720c */ /* 0x000fe20003f46270 */
[----:B------:R-:W-:Y:S01]  /*165b0*/  VIADD R29, R3, 0x38 ;  /* 0x00000038031d7836 */ /* 0x000fe20000000000 */
[----:B------:R-:W-:Y:S01]  /*165c0*/  ISETP.GE.AND P1, PT, R37, R0, PT ;  /* 0x000000002500720c */ /* 0x000fe20003f26270 */
[----:B------:R-:W-:Y:S01]  /*165d0*/  VIADD R3, R3, 0x39 ;  /* 0x0000003903037836 */ /* 0x000fe20000000000 */
[----:B------:R-:W-:-:S02]  /*165e0*/  FSEL R167, R167, -INF , !P6 ;  /* 0xff800000a7a77808 */ /* 0x000fc40007000000 */
[----:B------:R-:W-:Y:S02]  /*165f0*/  FMNMX.FTZ R6, R227, R6, !PT ;  /* 0x00000006e3067209 */ /* 0x000fe40007810000 */
[----:B------:R-:W-:Y:S02]  /*16600*/  FSEL R223, R223, -INF , !P0 ;  /* 0xff800000dfdf7808 */ /* 0x000fe40004000000 */
[----:B------:R-:W-:Y:S02]  /*16610*/  FMNMX.FTZ R4, R169, R4, !PT ;  /* 0x00000004a9047209 */ /* 0x000fe40007810000 */
[----:B------:R-:W-:Y:S02]  /*16620*/  FSEL R221, R221, -INF , !P1 ;  /* 0xff800000dddd7808 */ /* 0x000fe40004800000 */
[----:B------:R-:W-:Y:S02]  /*16630*/  ISETP.GE.AND P5, PT, R31, R0, PT ;  /* 0x000000001f00720c */ /* 0x000fe40003fa6270 */
[----:B------:R-:W-:-:S02]  /*16640*/  FMNMX.FTZ R6, R167, R6, !PT ;  /* 0x00000006a7067209 */ /* 0x000fc40007810000 */
[----:B------:R-:W-:Y:S02]  /*16650*/  ISETP.GE.AND P1, PT, R29, R0, PT ;  /* 0x000000001d00720c */ /* 0x000fe40003f26270 */
[----:B------:R-:W-:Y:S02]  /*16660*/  ISETP.GE.AND P0, PT, R37, R2, PT ;  /* 0x000000022500720c */ /* 0x000fe40003f06270 */
[----:B------:R-:W-:Y:S02]  /*16670*/  FSEL R177, R177, -INF , !P2 ;  /* 0xff800000b1b17808 */ /* 0x000fe40005000000 */
[----:B------:R-:W-:Y:S02]  /*16680*/  FMNMX.FTZ R8, R223, R4, !PT ;  /* 0x00000004df087209 */ /* 0x000fe40007810000 */
[----:B------:R-:W-:Y:S02]  /*16690*/  FSEL R219, R219, -INF , !P5 ;  /* 0xff800000dbdb7808 */ /* 0x000fe40006800000 */
[----:B------:R-:W-:-:S02]  /*166a0*/  FMNMX.FTZ R6, R221, R6, !PT ;  /* 0x00000006dd067209 */ /* 0x000fc40007810000 */
[----:B------:R-:W-:Y:S02]  /*166b0*/  FSEL R183, R183, -INF , !P1 ;  /* 0xff800000b7b77808 */ /* 0x000fe40004800000 */
[----:B------:R-:W-:Y:S02]  /*166c0*/  ISETP.GE.AND P1, PT, R31, R2, PT ;  /* 0x000000021f00720c */ /* 0x000fe40003f26270 */
[----:B------:R-:W-:Y:S02]  /*166d0*/  FSEL R179, R179, -INF , !P0 ;  /* 0xff800000b3b37808 */ /* 0x000fe40004000000 */
[----:B------:R-:W-:Y:S02]  /*166e0*/  FMNMX.FTZ R8, R177, R8, !PT ;  /* 0x00000008b1087209 */ /* 0x000fe40007810000 */
[----:B------:R-:W-:Y:S02]  /*166f0*/  ISETP.GE.AND P5, PT, R3, R0, PT ;  /* 0x000000000300720c */ /* 0x000fe40003fa6270 */
[----:B------:R-:W-:-:S02]  /*16700*/  FMNMX.FTZ R6, R219, R6, !PT ;  /* 0x00000006db067209 */ /* 0x000fc40007810000 */
[----:B------:R-:W-:Y:S02]  /*16710*/  ISETP.GE.AND P0, PT, R29, R2, PT ;  /* 0x000000021d00720c */ /* 0x000fe40003f06270 */
[----:B------:R-:W-:Y:S02]  /*16720*/  FSEL R175, R175, -INF , !P1 ;  /* 0xff800000afaf7808 */ /* 0x000fe40004800000 */
[----:B------:R-:W-:Y:S02]  /*16730*/  FMNMX.FTZ R8, R179, R8, !PT ;  /* 0x00000008b3087209 */ /* 0x000fe40007810000 */
[----:B------:R-:W-:Y:S02]  /*16740*/  FSEL R181, R181, -INF , !P5 ;  /* 0xff800000b5b57808 */ /* 0x000fe40006800000 */
[----:B------:R-:W-:Y:S02]  /*16750*/  FMNMX.FTZ R6, R183, R6, !PT ;  /* 0x00000006b7067209 */ /* 0x000fe40007810000 */
[----:B------:R-:W-:-:S02]  /*16760*/  ISETP.GE.AND P1, PT, R3, R2, PT ;  /* 0x000000020300720c */ /* 0x000fc40003f26270 */
[----:B------:R-:W-:Y:S02]  /*16770*/  FSEL R173, R173, -INF , !P0 ;  /* 0xff800000adad7808 */ /* 0x000fe40004000000 */
[----:B------:R-:W-:Y:S02]  /*16780*/  FMNMX.FTZ R8, R175, R8, !PT ;  /* 0x00000008af087209 */ /* 0x000fe40007810000 */
[----:B------:R-:W-:Y:S02]  /*16790*/  FMNMX.FTZ R4, R181, R6, !PT ;  /* 0x00000006b5047209 */ /* 0x000fe40007810000 */
        /* <DEDUP_REMOVED lines=9> */
[----:B-1----:R-:W-:-:S03]  /*16830*/  FMNMX.FTZ R132, R31, R132, !PT ;  /* 0x000000841f847209 */ /* 0x002fc60007810000 */
[----:B------:R-:W-:Y:S01]  /*16840*/  LDSM.16.MT88.4 R28, [R196+0xc800] ;  /* 0x00c80000c41c783b */ /* 0x000fe20000004200 */
        /* <DEDUP_REMOVED lines=17> */
[--C-:B------:R-:W-:Y:S01]  /*16960*/  FFMA.FTZ R155, R23, UR5, -R170.reuse ;  /* 0x00000005179b7c23 */ /* 0x100fe200080108aa */
[--C-:B------:R-:W-:Y:S01]  /*16970*/  FFMA.FTZ R152, R11, UR5, -R170.reuse ;  /* 0x000000050b987c23 */ /* 0x100fe200080108aa */
[----:B------:R-:W-:Y:S01]  /*16980*/  FFMA.FTZ R149, R9, UR5, -R170 ;  /* 0x0000000509957c23 */ /* 0x000fe200080108aa */
[----:B------:R-:W1:Y:S01]  /*16990*/  MUFU.EX2 R158, R158 ;  /* 0x0000009e009e7308 */ /* 0x000e620000000800 */
[----:B------:R-:W-:Y:S01]  /*169a0*/  LDSM.16.MT88.4 R12, [R198+0xc800] ;  /* 0x00c80000c60c783b */ /* 0x000fe20000004200 */
[--C-:B------:R-:W-:Y:S01]  /*169b0*/  FFMA.FTZ R153, R19, UR5, -R174.reuse ;  /* 0x0000000513997c23 */ /* 0x100fe200080108ae */
[----:B------:R-:W-:Y:S01]  /*169c0*/  FFMA.FTZ R150, R17, UR5, -R174 ;  /* 0x0000000511967c23 */ /* 0x000fe200080108ae */
[--C-:B------:R-:W-:Y:S01]  /*169d0*/  FFMA.FTZ R148, R7, UR5, -R170.reuse ;  /* 0x0000000507947c23 */ /* 0x100fe200080108aa */
[----:B------:R-:W-:Y:S01]  /*169e0*/  LDSM.16.MT88.4 R8, [R200+0xe800] ;  /* 0x00e80000c808783b */ /* 0x000fe20000004200 */
[----:B------:R-:W-:Y:S01]  /*169f0*/  FFMA.FTZ R139, R5, UR5, -R170 ;  /* 0x00000005058b7c23 */ /* 0x000fe200080108aa */
[--C-:B------:R-:W-:Y:S01]  /*16a00*/  FFMA.FTZ R162, R229, UR5, -R174.reuse ;  /* 0x00000005e5a27c23 */ /* 0x100fe200080108ae */
[----:B------:R-:W-:Y:S01]  /*16a10*/  MUFU.EX2 R157, R157 ;  /* 0x0000009d009d7308 */ /* 0x000fe20000000800 */
[----:B------:R-:W2:Y:S01]  /*16a20*/  LDSM.16.MT88.4 R72, [R200+0x10000] ;  /* 0x01000000c848783b */ /* 0x000ea20000004200 */
[--C-:B------:R-:W-:Y:S01]  /*16a30*/  FFMA.FTZ R163, R163, UR5, -R174.reuse ;  /* 0x00000005a3a37c23 */ /* 0x100fe200080108ae */
[--C-:B------:R-:W-:Y:S01]  /*16a40*/  FFMA.FTZ R166, R227, UR5, -R174.reuse ;  /* 0x00000005e3a67c23 */ /* 0x100fe200080108ae */
[----:B------:R-:W-:Y:S01]  /*16a50*/  FFMA.FTZ R167, R167, UR5, -R174 ;  /* 0x00000005a7a77c23 */ /* 0x000fe200080108ae */
[----:B------:R-:W3:Y:S01]  /*16a60*/  LDSM.16.MT88.4 R20, [R197+0xe800] ;  /* 0x00e80000c514783b */ /* 0x000ee20000004200 */
[--C-:B------:R-:W-:Y:S01]  /*16a70*/  FFMA.FTZ R168, R225, UR5, -R170.reuse ;  /* 0x00000005e1a87c23 */ /* 0x100fe200080108aa */
[--C-:B------:R-:W-:Y:S01]  /*16a80*/  FFMA.FTZ R169, R169, UR5, -R170.reuse ;  /* 0x00000005a9a97c23 */ /* 0x100fe200080108aa */
[----:B------:R-:W4:Y:S01]  /*16a90*/  MUFU.EX2 R154, R154 ;  /* 0x0000009a009a7308 */ /* 0x000f220000000800 */
[----:B-1----:R-:W-:Y:S01]  /*16aa0*/  F2FP.F16.F32.PACK_AB R96, R158, R159 ;  /* 0x0000009f9e60723e */ /* 0x002fe200000000ff */
[----:B------:R-:W1:Y:S01]  /*16ab0*/  LDSM.16.MT88.4 R16, [R196+0xe800] ;  /* 0x00e80000c410783b */ /* 0x000e620000004200 */
[--C-:B------:R-:W-:Y:S01]  /*16ac0*/  FFMA.FTZ R172, R223, UR5, -R170.reuse ;  /* 0x00000005dfac7c23 */ /* 0x100fe200080108aa */
[----:B------:R-:W-:Y:S01]  /*16ad0*/  FFMA.FTZ R177, R177, UR5, -R170 ;  /* 0x00000005b1b17c23 */ /* 0x000fe200080108aa */
[--C-:B------:R-:W-:Y:S01]  /*16ae0*/  FFMA.FTZ R176, R221, UR5, -R174.reuse ;  /* 0x00000005ddb07c23 */ /* 0x100fe200080108ae */
[----:B------:R-:W-:Y:S01]  /*16af0*/  LDSM.16.MT88.4 R32, [R197+0xc800] ;  /* 0x00c80000c520783b */ /* 0x000fe20000004200 */
[--C-:B------:R-:W-:Y:S01]  /*16b00*/  FFMA.FTZ R219, R219, UR5, -R174.reuse ;  /* 0x00000005dbdb7c23 */ /* 0x100fe200080108ae */
[----:B------:R-:W-:Y:S01]  /*16b10*/  MUFU.EX2 R160, R160 ;  /* 0x000000a000a07308 */ /* 0x000fe20000000800 */
[--C-:B------:R-:W-:Y:S01]  /*16b20*/  FFMA.FTZ R178, R183, UR5, -R174.reuse ;  /* 0x00000005b7b27c23 */ /* 0x100fe200080108ae */
[----:B------:R-:W-:Y:S01]  /*16b30*/  LDSM.16.MT88.4 R24, [R198+0xe800] ;  /* 0x00e80000c618783b */ /* 0x000fe20000004200 */
[----:B------:R-:W-:Y:S01]  /*16b40*/  FFMA.FTZ R223, R181, UR5, -R174 ;  /* 0x00000005b5df7c23 */ /* 0x000fe200080108ae */
[--C-:B------:R-:W-:Y:S01]  /*16b50*/  FFMA.FTZ R174, R179, UR5, -R170.reuse ;  /* 0x00000005b3ae7c23 */ /* 0x100fe200080108aa */
[--C-:B------:R-:W-:Y:S01]  /*16b60*/  FFMA.FTZ R175, R175, UR5, -R170.reuse ;  /* 0x00000005afaf7c23 */ /* 0x100fe200080108aa */
[--C-:B------:R-:W-:Y:S01]  /*16b70*/  FFMA.FTZ R173, R173, UR5, -R170.reuse ;  /* 0x00000005adad7c23 */ /* 0x100fe200080108aa */
[----:B------:R-:W-:Y:S01]  /*16b80*/  FFMA.FTZ R170, R171, UR5, -R170 ;  /* 0x00000005abaa7c23 */ /* 0x000fe200080108aa */
[----:B------:R-:W5:Y:S01]  /*16b90*/  MUFU.EX2 R161, R161 ;  /* 0x000000a100a17308 */ /* 0x000f620000000800 */
[----:B----4-:R-:W-:Y:S01]  /*16ba0*/  F2FP.F16.F32.PACK_AB R98, R154, R157 ;  /* 0x0000009d9a62723e */ /* 0x010fe200000000ff */
[----:B------:R-:W-:-:S04]  /*16bb0*/  FADD.FTZ R158, R159, R158 ;  /* 0x0000009e9f9e7221 */ /* 0x000fc80000010000 */
[----:B------:R-:W-:Y:S02]  /*16bc0*/  FADD.FTZ R157, R157, R158 ;  /* 0x0000009e9d9d7221 */ /* 0x000fe40000010000 */
[----:B------:R-:W-:Y:S02]  /*16bd0*/  MUFU.EX2 R156, R156 ;  /* 0x0000009c009c7308 */ /* 0x000fe40000000800 */
[----:B------:R-:W-:-:S06]  /*16be0*/  FADD.FTZ R154, R154, R157 ;  /* 0x0000009d9a9a7221 */ /* 0x000fcc0000010000 */
[----:B------:R-:W4:Y:S01]  /*16bf0*/  MUFU.EX2 R155, R155 ;  /* 0x0000009b009b7308 */ /* 0x000f220000000800 */
[----:B-----5:R-:W-:Y:S01]  /*16c00*/  F2FP.F16.F32.PACK_AB R97, R161, R160 ;  /* 0x000000a0a161723e */ /* 0x020fe200000000ff */
[----:B------:R-:W-:-:S06]  /*16c10*/  FADD.FTZ R161, R160, R161 ;  /* 0x000000a1a0a17221 */ /* 0x000fcc0000010000 */
[----:B------:R-:W-:Y:S08]  /*16c20*/  MUFU.EX2 R153, R153 ;  /* 0x0000009900997308 */ /* 0x000ff00000000800 */
[----:B------:R-:W5:Y:S01]  /*16c30*/  MUFU.EX2 R150, R150 ;  /* 0x0000009600967308 */ /* 0x000f620000000800 */
[----:B----4-:R-:W-:Y:S01]  /*16c40*/  F2FP.F16.F32.PACK_AB R99, R155, R156 ;  /* 0x0000009c9b63723e */ /* 0x010fe200000000ff */
[----:B------:R-:W-:-:S04]  /*16c50*/  FADD.FTZ R156, R156, R161 ;  /* 0x000000a19c9c7221 */ /* 0x000fc80000010000 */
[----:B------:R-:W-:Y:S02]  /*16c60*/  FADD.FTZ R155, R155, R156 ;  /* 0x0000009c9b9b7221 */ /* 0x000fe40000010000 */
[C---:B------:R-:W-:Y:S01]  /*16c70*/  HMMA.16816.F32 R120, R96.reuse, R116, RZ ;  /* 0x000000746078723c */ /* 0x040fe200000018ff */
[----:B------:R-:W-:Y:S05]  /*16c80*/  MUFU.EX2 R151, R151 ;  /* 0x0000009700977308 */ /* 0x000fea0000000800 */
[C---:B------:R-:W-:Y:S03]  /*16c90*/  HMMA.16816.F32 R36, R96.reuse, R40, RZ ;  /* 0x000000286024723c */ /* 0x040fe600000018ff */
[----:B------:R-:W4:Y:S01]  /*16ca0*/  MUFU.EX2 R138, R138 ;  /* 0x0000008a008a7308 */ /* 0x000f220000000800 */
[C---:B-----5:R-:W-:Y:S01]  /*16cb0*/  F2FP.F16.F32.PACK_AB R4, R150.reuse, R153 ;  /* 0x000000999604723e */ /* 0x060fe200000000ff */
[----:B------:R-:W-:Y:S01]  /*16cc0*/  FADD.FTZ R153, R153, R154 ;  /* 0x0000009a99997221 */ /* 0x000fe20000010000 */
[----:B------:R-:W-:Y:S03]  /*16cd0*/  HMMA.16816.F32 R116, R96, R118, RZ ;  /* 0x000000766074723c */ /* 0x000fe600000018ff */
[----:B------:R-:W-:-:S02]  /*16ce0*/  FADD.FTZ R150, R150, R153 ;  /* 0x0000009996967221 */ /* 0x000fc40000010000 */
[----:B------:R-:W-:Y:S01]  /*16cf0*/  MUFU.EX2 R152, R152 ;  /* 0x0000009800987308 */ /* 0x000fe20000000800 */
[C---:B------:R-:W-:Y:S06]  /*16d00*/  HMMA.16816.F32 R40, R96.reuse, R42, RZ ;  /* 0x0000002a6028723c */ /* 0x040fec00000018ff */
[----:B------:R-:W-:Y:S01]  /*16d10*/  HMMA.16816.F32 R52, R96, R56, RZ ;  /* 0x000000386034723c */ /* 0x000fe200000018ff */
[----:B------:R-:W5:Y:S01]  /*16d20*/  MUFU.EX2 R149, R149 ;  /* 0x0000009500957308 */ /* 0x000f620000000800 */
[----:B----4-:R-:W-:Y:S01]  /*16d30*/  F2FP.F16.F32.PACK_AB R6, R138, R151 ;  /* 0x000000978a06723e */ /* 0x010fe200000000ff */
[----:B------:R-:W-:-:S03]  /*16d40*/  FADD.FTZ R151, R151, R150 ;  /* 0x0000009697977221 */ /* 0x000fc60000010000 */
[C---:B------:R-:W-:Y:S01]  /*16d50*/  HMMA.16816.F32 R60, R96.reuse, R64, RZ ;  /* 0x00000040603c723c */ /* 0x040fe200000018ff */
[----:B------:R-:W-:Y:S02]  /*16d60*/  FADD.FTZ R151, R138, R151 ;  /* 0x000000978a977221 */ /* 0x000fe40000010000 */
[----:B------:R-:W-:Y:S03]  /*16d70*/  MUFU.EX2 R148, R148 ;  /* 0x0000009400947308 */ /* 0x000fe60000000800 */
[C---:B------:R-:W-:Y:S05]  /*16d80*/  HMMA.16816.F32 R56, R96.reuse, R58, RZ ;  /* 0x0000003a6038723c */ /* 0x040fea00000018ff */
[----:B------:R-:W4:Y:S01]  /*16d90*/  MUFU.EX2 R139, R139 ;  /* 0x0000008b008b7308 */ /* 0x000f220000000800 */
[----:B-----5:R-:W-:Y:S01]  /*16da0*/  F2FP.F16.F32.PACK_AB R5, R149, R152 ;  /* 0x000000989505723e */ /* 0x020fe200000000ff */
[----:B------:R-:W-:Y:S01]  /*16db0*/  HMMA.16816.F32 R64, R96, R66, RZ ;  /* 0x000000426040723c */ /* 0x000fe200000018ff */
[----:B------:R-:W-:-:S04]  /*16dc0*/  FADD.FTZ R152, R152, R155 ;  /* 0x0000009b98987221 */ /* 0x000fc80000010000 */
[----:B------:R-:W-:Y:S01]  /*16dd0*/  FADD.FTZ R149, R149, R152 ;  /* 0x0000009895957221 */ /* 0x000fe20000010000 */
[C---:B--2---:R-:W-:Y:S01]  /*16de0*/  HMMA.16816.F32 R68, R96.reuse, R72, RZ ;  /* 0x000000486044723c */ /* 0x044fe200000018ff */
[----:B------:R-:W-:Y:S05]  /*16df0*/  MUFU.EX2 R162, R162 ;  /* 0x000000a200a27308 */ /* 0x000fea0000000800 */
[----:B------:R-:W-:Y:S01]  /*16e00*/  HMMA.16816.F32 R76, R96, R80, RZ ;  /* 0x00000050604c723c */ /* 0x000fe200000018ff */
[----:B----4-:R-:W-:Y:S02]  /*16e10*/  F2FP.F16.F32.PACK_AB R7, R139, R148 ;  /* 0x000000948b07723e */ /* 0x010fe400000000ff */
[----:B------:R-:W2:Y:S01]  /*16e20*/  MUFU.EX2 R163, R163 ;  /* 0x000000a300a37308 */ /* 0x000ea20000000800 */
[----:B------:R-:W-:-:S02]  /*16e30*/  FADD.FTZ R148, R148, R149 ;  /* 0x0000009594947221 */ /* 0x000fc40000010000 */
[----:B------:R-:W-:Y:S02]  /*16e40*/  HMMA.16816.F32 R72, R96, R74, RZ ;  /* 0x0000004a6048723c */ /* 0x000fe400000018ff */
[----:B------:R-:W-:-:S04]  /*16e50*/  FADD.FTZ R139, R139, R148 ;  /* 0x000000948b8b7221 */ /* 0x000fc80000010000 */
[C---:B------:R-:W-:Y:S01]  /*16e60*/  HMMA.16816.F32 R120, R4.reuse, R12, R120 ;  /* 0x0000000c0478723c */ /* 0x040fe20000001878 */
[----:B------:R-:W-:Y:S05]  /*16e70*/  MUFU.EX2 R166, R166 ;  /* 0x000000a600a67308 */ /* 0x000fea0000000800 */
[C---:B------:R-:W-:Y:S01]  /*16e80*/  HMMA.16816.F32 R116, R4.reuse, R14, R116 ;  /* 0x0000000e0474723c */ /* 0x040fe20000001874 */
[----:B------:R-:W4:Y:S02]  /*16e90*/  LDSM.16.MT88.4 R12, [R200+0x10800] ;  /* 0x01080000c80c783b */ /* 0x000f240000004200 */
[----:B------:R-:W5:Y:S03]  /*16ea0*/  MUFU.EX2 R167, R167 ;  /* 0x000000a700a77308 */ /* 0x000f660000000800 */
[C---:B------:R-:W-:Y:S05]  /*16eb0*/  HMMA.16816.F32 R36, R4.reuse, R8, R36 ;  /* 0x000000080424723c */ /* 0x040fea0000001824 */
[----:B------:R-:W-:Y:S01]  /*16ec0*/  MUFU.EX2 R168, R168 ;  /* 0x000000a800a87308 */ /* 0x000fe20000000800 */
[----:B------:R-:W-:Y:S01]  /*16ed0*/  HMMA.16816.F32 R40, R4, R10, R40 ;  /* 0x0000000a0428723c */ /* 0x000fe20000001828 */
[----:B------:R-:W2:Y:S05]  /*16ee0*/  LDSM.16.MT88.4 R8, [R198+0x10800] ;  /* 0x01080000c608783b */ /* 0x000eaa0000004200 */
[C---:B------:R-:W-:Y:S01]  /*16ef0*/  HMMA.16816.F32 R80, R96.reuse, R82, RZ ;  /* 0x000000526050723c */ /* 0x040fe200000018ff */
[----:B------:R-:W5:Y:S05]  /*16f00*/  MUFU.EX2 R169, R169 ;  /* 0x000000a900a97308 */ /* 0x000f6a0000000800 */
[----:B------:R-:W-:Y:S03]  /*16f10*/  HMMA.16816.F32 R112, R96, R108, RZ ;  /* 0x0000006c6070723c */ /* 0x000fe600000018ff */
[----:B------:R-:W-:Y:S03]  /*16f20*/  MUFU.EX2 R172, R172 ;  /* 0x000000ac00ac7308 */ /* 0x000fe60000000800 */
[C---:B---3--:R-:W-:Y:S05]  /*16f30*/  HMMA.16816.F32 R52, R4.reuse, R20, R52 ;  /* 0x000000140434723c */ /* 0x048fea0000001834 */
[----:B------:R-:W3:Y:S01]  /*16f40*/  MUFU.EX2 R177, R177 ;  /* 0x000000b100b17308 */ /* 0x000ee20000000800 */
[C---:B------:R-:W-:Y:S01]  /*16f50*/  HMMA.16816.F32 R56, R4.reuse, R22, R56 ;  /* 0x000000160438723c */ /* 0x040fe20000001838 */
[----:B------:R-:W5:Y:S05]  /*16f60*/  LDSM.16.MT88.4 R20, [R197+0x10800] ;  /* 0x01080000c514783b */ /* 0x000f6a0000004200 */
[C---:B-1----:R-:W-:Y:S01]  /*16f70*/  HMMA.16816.F32 R60, R4.reuse, R16, R60 ;  /* 0x00000010043c723c */ /* 0x042fe2000000183c */
[----:B------:R-:W-:Y:S05]  /*16f80*/  MUFU.EX2 R176, R176 ;  /* 0x000000b000b07308 */ /* 0x000fea0000000800 */
[----:B------:R-:W-:Y:S01]  /*16f90*/  HMMA.16816.F32 R64, R4, R18, R64 ;  /* 0x000000120440723c */ /* 0x000fe20000001840 */
[----:B------:R-:W1:Y:S02]  /*16fa0*/  LDSM.16.MT88.4 R16, [R196+0x10800] ;  /* 0x01080000c410783b */ /* 0x000e640000004200 */
[----:B------:R-:W3:Y:S03]  /*16fb0*/  MUFU.EX2 R219, R219 ;  /* 0x000000db00db7308 */ /* 0x000ee60000000800 */
[----:B------:R-:W-:Y:S05]  /*16fc0*/  HMMA.16816.F32 R108, R96, R110, RZ ;  /* 0x0000006e606c723c */ /* 0x000fea00000018ff */
[----:B------:R-:W-:Y:S01]  /*16fd0*/  MUFU.EX2 R178, R178 ;  /* 0x000000b200b27308 */ /* 0x000fe20000000800 */
[C---:B----4-:R-:W-:Y:S06]  /*16fe0*/  HMMA.16816.F32 R68, R4.reuse, R12, R68 ;  /* 0x0000000c0444723c */ /* 0x050fec0000001844 */
[C---:B------:R-:W-:Y:S01]  /*16ff0*/  HMMA.16816.F32 R72, R4.reuse, R14, R72 ;  /* 0x0000000e0448723c */ /* 0x040fe20000001848 */
[----:B------:R-:W4:Y:S01]  /*17000*/  LDSM.16.MT88.4 R12, [R197+0xd000] ;  /* 0x00d00000c50c783b */ /* 0x000f220000004200 */
[----:B------:R-:W4:Y:S04]  /*17010*/  MUFU.EX2 R223, R223 ;  /* 0x000000df00df7308 */ /* 0x000f280000000800 */
[C---:B--2---:R-:W-:Y:S04]  /*17020*/  HMMA.16816.F32 R76, R4.reuse, R8, R76 ;  /* 0x00000008044c723c */ /* 0x044fe8000000184c */
[----:B------:R-:W-:Y:S02]  /*17030*/  MUFU.EX2 R174, R174 ;  /* 0x000000ae00ae7308 */ /* 0x000fe40000000800 */
[----:B------:R-:W-:Y:S01]  /*17040*/  HMMA.16816.F32 R80, R4, R10, R80 ;  /* 0x0000000a0450723c */ /* 0x000fe20000001850 */
[----:B------:R-:W2:Y:S05]  /*17050*/  LDSM.16.MT88.4 R8, [R197+0xf000] ;  /* 0x00f00000c508783b */ /* 0x000eaa0000004200 */
[C---:B------:R-:W-:Y:S01]  /*17060*/  HMMA.16816.F32 R128, R96.reuse, R124, RZ ;  /* 0x0000007c6080723c */ /* 0x040fe200000018ff */
[----:B------:R-:W2:Y:S05]  /*17070*/  MUFU.EX2 R175, R175 ;  /* 0x000000af00af7308 */ /* 0x000eaa0000000800 */
[C---:B------:R-:W-:Y:S03]  /*17080*/  HMMA.16816.F32 R104, R96.reuse, R100, RZ ;  /* 0x000000646068723c */ /* 0x040fe600000018ff */
[----:B------:R-:W-:Y:S03]  /*17090*/  MUFU.EX2 R173, R173 ;  /* 0x000000ad00ad7308 */ /* 0x000fe60000000800 */
[C---:B------:R-:W-:Y:S05]  /*170a0*/  HMMA.16816.F32 R44, R96.reuse, R48, RZ ;  /* 0x00000030602c723c */ /* 0x040fea00000018ff */
[----:B------:R-:W2:Y:S01]  /*170b0*/  MUFU.EX2 R170, R170 ;  /* 0x000000aa00aa7308 */ /* 0x000ea20000000800 */
        /* <DEDUP_REMOVED lines=20> */
[C---:B-----5:R-:W-:Y:S06]  /*17200*/  HMMA.16816.F32 R84, R4.reuse, R20, R84 ;  /* 0x000000140454723c */ /* 0x060fec0000001854 */
[C---:B------:R-:W-:Y:S01]  /*17210*/  HMMA.16816.F32 R88, R4.reuse, R22, R88 ;  /* 0x000000160458723c */ /* 0x040fe20000001858 */
[----:B------:R-:W5:Y:S05]  /*17220*/  LDSM.16.MT88.4 R20, [R196+0xf000] ;  /* 0x00f00000c414783b */ /* 0x000f6a0000004200 */
[C---:B-1----:R-:W-:Y:S06]  /*17230*/  HMMA.16816.F32 R92, R4.reuse, R16, R92 ;  /* 0x00000010045c723c */ /* 0x042fec000000185c */
[----:B------:R-:W-:Y:S01]  /*17240*/  HMMA.16816.F32 R96, R4, R18, R96 ;  /* 0x000000120460723c */ /* 0x000fe20000001860 */
[----:B------:R-:W1:Y:S06]  /*17250*/  LDSM.16.MT88.4 R16, [R200+0x11000] ;  /* 0x01100000c810783b */ /* 0x000e6c0000004200 */
[----:B------:R-:W-:Y:S01]  /*17260*/  F2FP.F16.F32.PACK_AB R4, R163, R162 ;  /* 0x000000a2a304723e */ /* 0x000fe200000000ff */
[----:B------:R-:W-:Y:S01]  /*17270*/  FADD.FTZ R162, R162, R151 ;  /* 0x00000097a2a27221 */ /* 0x000fe20000010000 */
[----:B------:R-:W-:-:S02]  /*17280*/  F2FP.F16.F32.PACK_AB R6, R167, R166 ;  /* 0x000000a6a706723e */ /* 0x000fc400000000ff */
[----:B------:R-:W-:Y:S01]  /*17290*/  F2FP.F16.F32.PACK_AB R5, R169, R168 ;  /* 0x000000a8a905723e */ /* 0x000fe200000000ff */
[----:B------:R-:W-:Y:S01]  /*172a0*/  FADD.FTZ R168, R168, R139 ;  /* 0x0000008ba8a87221 */ /* 0x000fe20000010000 */
[----:B---3--:R-:W-:Y:S01]  /*172b0*/  F2FP.F16.F32.PACK_AB R7, R177, R172 ;  /* 0x000000acb107723e */ /* 0x008fe200000000ff */
        /* <DEDUP_REMOVED lines=8> */
[----:B------:R-:W3:Y:S05]  /*17340*/  LDSM.16.MT88.4 R12, [R198+0x11000] ;  /* 0x01100000c60c783b */ /* 0x000eea0000004200 */
[C---:B--2---:R-:W-:Y:S06]  /*17350*/  HMMA.16816.F32 R52, R4.reuse, R8, R52 ;  /* 0x000000080434723c */ /* 0x044fec0000001834 */
[C---:B------:R-:W-:Y:S01]  /*17360*/  HMMA.16816.F32 R56, R4.reuse, R10, R56 ;  /* 0x0000000a0438723c */ /* 0x040fe20000001838 */
[----:B------:R-:W2:Y:S05]  /*17370*/  LDSM.16.MT88.4 R8, [R197+0x11000] ;  /* 0x01100000c508783b */ /* 0x000eaa0000004200 */
[C---:B-----5:R-:W-:Y:S06]  /*17380*/  HMMA.16816.F32 R60, R4.reuse, R20, R60 ;  /* 0x00000014043c723c */ /* 0x060fec000000183c */
[C---:B------:R-:W-:Y:S01]  /*17390*/  HMMA.16816.F32 R64, R4.reuse, R22, R64 ;  /* 0x000000160440723c */ /* 0x040fe20000001840 */
[----:B------:R-:W4:Y:S05]  /*173a0*/  LDSM.16.MT88.4 R20, [R196+0x11000] ;  /* 0x01100000c414783b */ /* 0x000f2a0000004200 */
[C---:B-1----:R-:W-:Y:S06]  /*173b0*/  HMMA.16816.F32 R68, R4.reuse, R16, R68 ;  /* 0x000000100444723c */ /* 0x042fec0000001844 */
[C---:B------:R-:W-:Y:S01]  /*173c0*/  HMMA.16816.F32 R72, R4.reuse, R18, R72 ;  /* 0x000000120448723c */ /* 0x040fe20000001848 */
[----:B------:R-:W1:Y:S05]  /*173d0*/  LDSM.16.MT88.4 R16, [R200+0xd800] ;  /* 0x00d80000c810783b */ /* 0x000e6a0000004200 */
[C---:B---3--:R-:W-:Y:S06]  /*173e0*/  HMMA.16816.F32 R76, R4.reuse, R12, R76 ;  /* 0x0000000c044c723c */ /* 0x048fec000000184c */
[C---:B------:R-:W-:Y:S01]  /*173f0*/  HMMA.16816.F32 R80, R4.reuse, R14, R80 ;  /* 0x0000000e0450723c */ /* 0x040fe20000001850 */
[----:B------:R-:W3:Y:S05]  /*17400*/  LDSM.16.MT88.4 R12, [R198+0xd800] ;  /* 0x00d80000c60c783b */ /* 0x000eea0000004200 */
[C---:B--2---:R-:W-:Y:S06]  /*17410*/  HMMA.16816.F32 R84, R4.reuse, R8, R84 ;  /* 0x000000080454723c */ /* 0x044fec0000001854 */
[C---:B------:R-:W-:Y:S01]  /*17420*/  HMMA.16816.F32 R88, R4.reuse, R10, R88 ;  /* 0x0000000a0458723c */ /* 0x040fe20000001858 */
[----:B------:R-:W2:Y:S05]  /*17430*/  LDSM.16.MT88.4 R8, [R197+0xf800] ;  /* 0x00f80000c508783b */ /* 0x000eaa0000004200 */
        /* <DEDUP_REMOVED lines=15> */
[C---:B----4-:R-:W-:Y:S06]  /*17530*/  HMMA.16816.F32 R92, R4.reuse, R20, R92 ;  /* 0x00000014045c723c */ /* 0x050fec000000185c */
[----:B------:R-:W-:Y:S01]  /*17540*/  HMMA.16816.F32 R96, R4, R22, R96 ;  /* 0x000000160460723c */ /* 0x000fe20000001860 */
[----:B------:R-:W4:Y:S06]  /*17550*/  LDSM.16.MT88.4 R20, [R200+0x11800] ;  /* 0x01180000c814783b */ /* 0x000f2c0000004200 */
        /* <DEDUP_REMOVED lines=9> */
[----:B-1----:R-:W-:Y:S01]  /*175f0*/  HMMA.16816.F32 R128, R4, R16, R128 ;  /* 0x000000100480723c */ /* 0x002fe20000001880 */
[----:B------:R-:W-:Y:S01]  /*17600*/  FADD.FTZ R173, R173, R174 ;  /* 0x000000aeadad7221 */ /* 0x000fe20000010000 */
[----:B------:R-:W-:-:S03]  /*17610*/  FADD.FTZ R223, R223, R178 ;  /* 0x000000b2dfdf7221 */ /* 0x000fc60000010000 */
[----:B------:R-:W-:Y:S01]  /*17620*/  FADD.FTZ R221, R170, R173 ;  /* 0x000000adaadd7221 */ /* 0x000fe20000010000 */
        /* <DEDUP_REMOVED lines=20> */
[C---:B-1----:R-:W-:Y:S06]  /*17770*/  HMMA.16816.F32 R76, R4.reuse, R16, R76 ;  /* 0x00000010044c723c */ /* 0x042fec000000184c */
[C---:B------:R-:W-:Y:S06]  /*17780*/  HMMA.16816.F32 R80, R4.reuse, R18, R80 ;  /* 0x000000120450723c */ /* 0x040fec0000001850 */
[C---:B---3--:R-:W-:Y:S06]  /*17790*/  HMMA.16816.F32 R84, R4.reuse, R12, R84 ;  /* 0x0000000c0454723c */ /* 0x048fec0000001854 */
[C---:B------:R-:W-:Y:S06]  /*177a0*/  HMMA.16816.F32 R88, R4.reuse, R14, R88 ;  /* 0x0000000e0458723c */ /* 0x040fec0000001858 */
[C---:B--2---:R-:W-:Y:S06]  /*177b0*/  HMMA.16816.F32 R92, R4.reuse, R8, R92 ;  /* 0x00000008045c723c */ /* 0x044fec000000185c */
        /* <DEDUP_REMOVED lines=69> */
.L_x_1333:
[----:B------:R-:W1:Y:S02]  /*17c10*/  LDC R5, c[0x0][0x250] ;  /* 0x00009400ff057b82 */ /* 0x000e640000000800 */
[----:B-1----:R-:W-:-:S04]  /*17c20*/  LEA R5, -R5, RZ, 0x6 ;  /* 0x000000ff05057211 */ /* 0x002fc800078e31ff */
[----:B------:R-:W-:-:S07]  /*17c30*/  SHF.R.S32.HI R4, RZ, 0x1f, R5 ;  /* 0x0000001fff047819 */ /* 0x000fce0000011405 */
.L_x_1334:
        /* <DEDUP_REMOVED lines=59> */
[----:B------:R-:W-:Y:S01]  /*17ff0*/  @P5 LDGSTS.E.BYPASS.LTC128B.128 [R211+0xc800], desc[UR6][R16.64] ;  /* 0x0c80000010d35fae */ /* 0x000fe2000b901d46 */
        /* <DEDUP_REMOVED lines=8> */
[----:B------:R-:W-:Y:S01]  /*18080*/  @P4 LDGSTS.E.BYPASS.LTC128B.128 [R211+0xe800], desc[UR6][R14.64+0x80] ;  /* 0x0e8000800ed34fae */ /* 0x000fe2000b901d46 */
[--C-:B------:R-:W-:Y:S01]  /*18090*/  @P4 IMAD.X R7, R8, 0x1, R133.reuse, P6 ;  /* 0x0000000108074824 */ /* 0x100fe200030e0685 */
[----:B------:R-:W-:Y:S01]  /*180a0*/  @P4 LEA R136, P1, R6, UR4, 0x1 ;  /* 0x0000000406884c11 */ /* 0x000fe2000f8208ff */
[----:B------:R-:W-:Y:S01]  /*180b0*/  @P2 IMAD.X R8, R8, 0x1, R133, P0 ;  /* 0x0000000108082824 */ /* 0x000fe200000e0685 */
[----:B------:R-:W-:Y:S01]  /*180c0*/  @!P4 STS.128 [R211+0xe800], RZ ;  /* 0x00e800ffd300c388 */ /* 0x000fe20000000c00 */
[C---:B------:R-:W-:Y:S01]  /*180d0*/  @P2 LEA R4, P0, R5.reuse, UR4, 0x1 ;  /* 0x0000000405042c11 */ /* 0x040fe2000f8008ff */
[----:B------:R-:W-:Y:S01]  /*180e0*/  ULDC UR4, c[0x0][0x39c] ;  /* 0x0000e70000047ab9 */ /* 0x000fe20000000800 */
[----:B------:R-:W-:Y:S01]  /*180f0*/  @P4 LEA.HI.X R137, R6, UR5, R7, 0x1, P1 ;  /* 0x0000000506894c11 */ /* 0x000fe200088f0c07 */
[----:B------:R-:W-:Y:S01]  /*18100*/  @!PT LDS RZ, [RZ] ;  /* 0x00000000fffff984 */ /* 0x000fe20000000800 */
[----:B------:R-:W-:Y:S01]  /*18110*/  @!PT LDS RZ, [RZ] ;  /* 0x00000000fffff984 */ /* 0x000fe20000000800 */
[----:B------:R-:W-:Y:S01]  /*18120*/  @!PT LDS RZ, [RZ] ;  /* 0x00000000fffff984 */ /* 0x000fe20000000800 */
[----:B------:R1:W-:Y:S01]  /*18130*/  @P2 LDGSTS.E.BYPASS.LTC128B.128 [R211+0x10800], desc[UR6][R10.64+0x100] ;  /* 0x108001000ad32fae */ /* 0x0003e2000b901d46 */
[----:B------:R-:W-:-:S02]  /*18140*/  @P2 LEA.HI.X R5, R5, UR5, R8, 0x1, P0 ;  /* 0x0000000505052c11 */ /* 0x000fc400080f0c08 */
        /* <DEDUP_REMOVED lines=32> */
[----:B------:R-:W-:Y:S04]  /*18350*/  LDSM.16.M88.4 R172, [R204] ;  /* 0x00000000ccac783b */ /* 0x000fe80000000200 */
[----:B------:R-:W4:Y:S04]  /*18360*/  LDSM.16.M88.4 R24, [R203+0x6000] ;  /* 0x00600000cb18783b */ /* 0x000f280000000200 */
[----:B-1----:R-:W-:Y:S04]  /*18370*/  LDSM.16.M88.4 R8, [R202] ;  /* 0x00000000ca08783b */ /* 0x002fe80000000200 */
[----:B------:R-:W-:Y:S04]  /*18380*/  LDSM.16.M88.4 R160, [R201] ;  /* 0x00000000c9a0783b */ /* 0x000fe80000000200 */
[----:B------:R-:W1:Y:S04]  /*18390*/  LDSM.16.M88.4 R156, [R203+0x6800] ;  /* 0x00680000cb9c783b */ /* 0x000e680000000200 */
[----:B------:R-:W5:Y:S04]  /*183a0*/  LDSM.16.M88.4 R148, [R203+0x7000] ;  /* 0x00700000cb94783b */ /* 0x000f680000000200 */
[----:B------:R-:W-:Y:S04]  /*183b0*/  LDSM.16.M88.4 R164, [R220] ;  /* 0x00000000dca4783b */ /* 0x000fe80000000200 */
[----:B------:R-:W5:Y:S04]  /*183c0*/  LDSM.16.M88.4 R224, [R199+0x6000] ;  /* 0x00600000c7e0783b */ /* 0x000f680000000200 */
[----:B------:R-:W5:Y:S04]  /*183d0*/  LDSM.16.M88.4 R32, [R203+0x7800] ;  /* 0x00780000cb20783b */ /* 0x000f680000000200 */
[----:B--2---:R-:W2:Y:S04]  /*183e0*/  LDSM.16.M88.4 R20, [R195] ;  /* 0x00000000c314783b */ /* 0x004ea80000000200 */
[----:B---3--:R-:W3:Y:S01]  /*183f0*/  LDSM.16.M88.4 R28, [R194] ;  /* 0x00000000c21c783b */ /* 0x008ee20000000200 */
[C---:B----4-:R-:W-:Y:S03]  /*18400*/  HMMA.16816.F32 R12, R172.reuse, R24, RZ ;  /* 0x00000018ac0c723c */ /* 0x050fe600000018ff */
[----:B------:R-:W-:Y:S04]  /*18410*/  LDSM.16.M88.4 R16, [R135] ;  /* 0x000000008710783b */ /* 0x000fe80000000200 */
[----:B------:R-:W4:Y:S01]  /*18420*/  LDSM.16.M88.4 R180, [R192] ;  /* 0x00000000c0b4783b */ /* 0x000f220000000200 */
[C---:B------:R-:W-:Y:S03]  /*18430*/  HMMA.16816.F32 R24, R172.reuse, R26, RZ ;  /* 0x0000001aac18723c */ /* 0x040fe600000018ff */
[----:B------:R-:W4:Y:S03]  /*18440*/  LDSM.16.M88.4 R144, [R193] ;  /* 0x00000000c190783b */ /* 0x000f260000000200 */
[C---:B-1----:R-:W-:Y:S01]  /*18450*/  HMMA.16816.F32 R136, R172.reuse, R156, RZ ;  /* 0x0000009cac88723c */ /* 0x042fe200000018ff */
[----:B-----5:R-:W1:Y:S04]  /*18460*/  LDSM.16.M88.4 R4, [R199+0x6800] ;  /* 0x00680000c704783b */ /* 0x020e680000000200 */
[----:B------:R-:W5:Y:S01]  /*18470*/  LDSM.16.M88.4 R140, [R199+0x7000] ;  /* 0x00700000c78c783b */ /* 0x000f620000000200 */
[----:B------:R-:W-:Y:S03]  /*18480*/  HMMA.16816.F32 R152, R172, R148, RZ ;  /* 0x00000094ac98723c */ /* 0x000fe600000018ff */
[----:B------:R-:W-:Y:S03]  /*18490*/  LDSM.16.M88.4 R168, [R199+0x7800] ;  /* 0x00780000c7a8783b */ /* 0x000fe60000000200 */
[C---:B------:R-:W-:Y:S01]  /*184a0*/  HMMA.16816.F32 R12, R8.reuse, R160, R12 ;  /* 0x000000a0080c723c */ /* 0x040fe2000000180c */
[----:B------:R-:W-:Y:S04]  /*184b0*/  LDSM.16.M88.4 R228, [R203+0xa000] ;  /* 0x00a00000cbe4783b */ /* 0x000fe80000000200 */
[----:B------:R-:W-:Y:S01]  /*184c0*/  LDSM.16.M88.4 R232, [R199+0x8800] ;  /* 0x00880000c7e8783b */ /* 0x000fe20000000200 */
[----:B------:R-:W-:Y:S03]  /*184d0*/  HMMA.16816.F32 R24, R8, R162, R24 ;  /* 0x000000a20818723c */ /* 0x000fe60000001818 */
[----:B------:R-:W-:Y:S03]  /*184e0*/  LDSM.16.M88.4 R160, [R203+0x8000] ;  /* 0x00800000cba0783b */ /* 0x000fe60000000200 */
[C---:B------:R-:W-:Y:S01]  /*184f0*/  HMMA.16816.F32 R156, R172.reuse, R158, RZ ;  /* 0x0000009eac9c723c */ /* 0x040fe200000018ff */
[----:B------:R-:W0:Y:S05]  /*18500*/  LDGDEPBAR ;  /* 0x00000000000079af */ /* 0x000e2a0000000000 */
[----:B------:R-:W-:Y:S06]  /*18510*/  HMMA.16816.F32 R148, R172, R150, RZ ;  /* 0x00000096ac94723c */ /* 0x000fec00000018ff */
[C---:B------:R-:W-:Y:S06]  /*18520*/  HMMA.16816.F32 R12, R164.reuse, R224, R12 ;  /* 0x000000e0a40c723c */ /* 0x040fec000000180c */
[----:B------:R-:W-:Y:S01]  /*18530*/  HMMA.16816.F32 R24, R164, R226, R24 ;  /* 0x000000e2a418723c */ /* 0x000fe20000001818 */
[----:B------:R-:W-:Y:S05]  /*18540*/  LDSM.16.M88.4 R224, [R202+0x2000] ;  /* 0x00200000cae0783b */ /* 0x000fea0000000200 */
[C---:B------:R-:W-:Y:S06]  /*18550*/  HMMA.16816.F32 R176, R172.reuse, R32, RZ ;  /* 0x00000020acb0723c */ /* 0x040fec00000018ff */
[----:B------:R-:W-:Y:S01]  /*18560*/  HMMA.16816.F32 R172, R172, R34, RZ ;  /* 0x00000022acac723c */ /* 0x000fe200000018ff */
[----:B------:R-:W-:Y:S05]  /*18570*/  LDSM.16.M88.4 R32, [R192+0x800] ;  /* 0x00080000c020783b */ /* 0x000fea0000000200 */
[C---:B--2---:R-:W-:Y:S06]  /*18580*/  HMMA.16816.F32 R136, R8.reuse, R20, R136 ;  /* 0x000000140888723c */ /* 0x044fec0000001888 */
[C---:B------:R-:W-:Y:S01]  /*18590*/  HMMA.16816.F32 R156, R8.reuse, R22, R156 ;  /* 0x00000016089c723c */ /* 0x040fe2000000189c */
[----:B------:R-:W-:Y:S05]  /*185a0*/  LDSM.16.M88.4 R20, [R192+0x1000] ;  /* 0x00100000c014783b */ /* 0x000fea0000000200 */
[C---:B---3--:R-:W-:Y:S06]  /*185b0*/  HMMA.16816.F32 R152, R8.reuse, R28, R152 ;  /* 0x0000001c0898723c */ /* 0x048fec0000001898 */
[----:B------:R-:W-:Y:S01]  /*185c0*/  HMMA.16816.F32 R148, R8, R30, R148 ;  /* 0x0000001e0894723c */ /* 0x000fe20000001894 */
[----:B------:R-:W2:Y:S05]  /*185d0*/  LDSM.16.M88.4 R28, [R204+0x2000] ;  /* 0x00200000cc1c783b */ /* 0x000eaa0000000200 */
[C---:B----4-:R-:W-:Y:S06]  /*185e0*/  HMMA.16816.F32 R12, R16.reuse, R180, R12 ;  /* 0x000000b4100c723c */ /* 0x050fec000000180c */
[----:B------:R-:W-:Y:S01]  /*185f0*/  HMMA.16816.F32 R24, R16, R182, R24 ;  /* 0x000000b61018723c */ /* 0x000fe20000001818 */
[----:B------:R-:W-:Y:S05]  /*18600*/  LDSM.16.M88.4 R180, [R188] ;  /* 0x00000000bcb4783b */ /* 0x000fea0000000200 */
[C---:B------:R-:W-:Y:S06]  /*18610*/  HMMA.16816.F32 R176, R8.reuse, R144, R176 ;  /* 0x0000009008b0723c */ /* 0x040fec00000018b0 */
[----:B------:R-:W-:Y:S01]  /*18620*/  HMMA.16816.F32 R172, R8, R146, R172 ;  /* 0x0000009208ac723c */ /* 0x000fe200000018ac */
[----:B------:R-:W-:Y:S04]  /*18630*/  LDSM.16.M88.4 R144, [R192+0x1800] ;  /* 0x00180000c090783b */ /* 0x000fe80000000200 */
[----:B------:R-:W-:Y:S01]  /*18640*/  LDSM.16.M88.4 R8, [R203+0x8800] ;  /* 0x00880000cb08783b */ /* 0x000fe20000000200 */
[C---:B-1----:R-:W-:Y:S06]  /*18650*/  HMMA.16816.F32 R136, R164.reuse, R4, R136 ;  /* 0x00000004a488723c */ /* 0x042fec0000001888 */
[C---:B------:R-:W-:Y:S01]  /*18660*/  HMMA.16816.F32 R156, R164.reuse, R6, R156 ;  /* 0x00000006a49c723c */ /* 0x040fe2000000189c */
[----:B------:R-:W-:Y:S05]  /*18670*/  LDSM.16.M88.4 R4, [R203+0x9000] ;  /* 0x00900000cb04783b */ /* 0x000fea0000000200 */
[C---:B-----5:R-:W-:Y:S06]  /*18680*/  HMMA.16816.F32 R152, R164.reuse, R140, R152 ;  /* 0x0000008ca498723c */ /* 0x060fec0000001898 */
[----:B------:R-:W-:Y:S01]  /*18690*/  HMMA.16816.F32 R148, R164, R142, R148 ;  /* 0x0000008ea494723c */ /* 0x000fe20000001894 */
[----:B------:R-:W1:Y:S05]  /*186a0*/  LDSM.16.M88.4 R140, [R191] ;  /* 0x00000000bf8c783b */ /* 0x000e6a0000000200 */
[C---:B--2---:R-:W-:Y:S06]  /*186b0*/  HMMA.16816.F32 R12, R28.reuse, R160, R12 ;  /* 0x000000a01c0c723c */ /* 0x044fec000000180c */
[----:B------:R-:W-:Y:S01]  /*186c0*/  HMMA.16816.F32 R24, R28, R162, R24 ;  /* 0x000000a21c18723c */ /* 0x000fe20000001818 */
[----:B------:R-:W-:Y:S05]  /*186d0*/  LDSM.16.M88.4 R160, [R199+0x9800] ;  /* 0x00980000c7a0783b */ /* 0x000fea0000000200 */
        /* <DEDUP_REMOVED lines=10> */
[C---:B-1----:R-:W-:Y:S06]  /*18780*/  HMMA.16816.F32 R12, R224.reuse, R140, R12 ;  /* 0x0000008ce00c723c */ /* 0x042fec000000180c */
[----:B------:R-:W-:Y:S01]  /*18790*/  HMMA.16816.F32 R24, R224, R142, R24 ;  /* 0x0000008ee018723c */ /* 0x000fe20000001818 */
[----:B------:R-:W-:Y:S05]  /*187a0*/  LDSM.16.M88.4 R140, [R192+0x2800] ;  /* 0x00280000c08c783b */ /* 0x000fea0000000200 */
[C---:B------:R-:W-:Y:S06]  /*187b0*/  HMMA.16816.F32 R176, R16.reuse, R144, R176 ;  /* 0x0000009010b0723c */ /* 0x040fec00000018b0 */
[----:B------:R-:W-:Y:S01]  /*187c0*/  HMMA.16816.F32 R172, R16, R146, R172 ;  /* 0x0000009210ac723c */ /* 0x000fe200000018ac */
[----:B------:R-:W-:Y:S04]  /*187d0*/  LDSM.16.M88.4 R144, [R135+0x2000] ;  /* 0x002000008790783b */ /* 0x000fe80000000200 */
[----:B------:R-:W-:Y:S01]  /*187e0*/  LDSM.16.M88.4 R16, [R190] ;  /* 0x00000000be10783b */ /* 0x000fe20000000200 */
[C---:B------:R-:W-:Y:S06]  /*187f0*/  HMMA.16816.F32 R136, R28.reuse, R8, R136 ;  /* 0x000000081c88723c */ /* 0x040fec0000001888 */
[----:B------:R-:W-:Y:S01]  /*18800*/  HMMA.16816.F32 R156, R28, R10, R156 ;  /* 0x0000000a1c9c723c */ /* 0x000fe2000000189c */
[----:B------:R-:W1:Y:S05]  /*18810*/  LDSM.16.M88.4 R8, [R192+0x2000] ;  /* 0x00200000c008783b */ /* 0x000e6a0000000200 */
[----:B--2---:R-:W-:Y:S06]  /*18820*/  HMMA.16816.F32 R12, R168, R20, R12 ;  /* 0x00000014a80c723c */ /* 0x004fec000000180c */
[C---:B------:R-:W-:Y:S06]  /*18830*/  HMMA.16816.F32 R152, R28.reuse, R4, R152 ;  /* 0x000000041c98723c */ /* 0x040fec0000001898 */
[----:B------:R-:W-:Y:S01]  /*18840*/  HMMA.16816.F32 R148, R28, R6, R148 ;  /* 0x000000061c94723c */ /* 0x000fe20000001894 */
[----:B------:R-:W2:Y:S05]  /*18850*/  LDSM.16.M88.4 R4, [R189] ;  /* 0x00000000bd04783b */ /* 0x000eaa0000000200 */
[----:B------:R-:W-:Y:S01]  /*18860*/  HMMA.16816.F32 R24, R168, R22, R24 ;  /* 0x00000016a818723c */ /* 0x000fe20000001818 */
[----:B------:R-:W-:Y:S05]  /*18870*/  LDSM.16.M88.4 R20, [R202+0x4000] ;  /* 0x00400000ca14783b */ /* 0x000fea0000000200 */
[C---:B------:R-:W-:Y:S06]  /*18880*/  HMMA.16816.F32 R176, R28.reuse, R32, R176 ;  /* 0x000000201cb0723c */ /* 0x040fec00000018b0 */
[----:B------:R-:W-:Y:S01]  /*18890*/  HMMA.16816.F32 R172, R28, R34, R172 ;  /* 0x000000221cac723c */ /* 0x000fe200000018ac */
[----:B------:R-:W3:Y:S04]  /*188a0*/  LDSM.16.M88.4 R32, [R204+0x4000] ;  /* 0x00400000cc20783b */ /* 0x000ee80000000200 */
[----:B------:R-:W-:Y:S01]  /*188b0*/  LDSM.16.M88.4 R28, [R203+0xa800] ;  /* 0x00a80000cb1c783b */ /* 0x000fe20000000200 */
[----:B-1----:R-:W-:Y:S06]  /*188c0*/  HMMA.16816.F32 R12, R144, R8, R12 ;  /* 0x00000008900c723c */ /* 0x002fec000000180c */
[----:B------:R-:W-:Y:S06]  /*188d0*/  HMMA.16816.F32 R136, R224, R16, R136 ;  /* 0x00000010e088723c */ /* 0x000fec0000001888 */
[----:B------:R-:W-:Y:S01]  /*188e0*/  HMMA.16816.F32 R24, R144, R10, R24 ;  /* 0x0000000a9018723c */ /* 0x000fe20000001818 */
[----:B------:R-:W-:Y:S05]  /*188f0*/  LDSM.16.M88.4 R8, [R220+0x4000] ;  /* 0x00400000dc08783b */ /* 0x000fea0000000200 */
[C---:B------:R-:W-:Y:S01]  /*18900*/  HMMA.16816.F32 R156, R224.reuse, R18, R156 ;  /* 0x00000012e09c723c */ /* 0x040fe2000000189c */
[----:B------:R-:W1:Y:S05]  /*18910*/  LDSM.16.M88.4 R16, [R187] ;  /* 0x00000000bb10783b */ /* 0x000e6a0000000200 */
[----:B--2---:R-:W-:Y:S06]  /*18920*/  HMMA.16816.F32 R152, R224, R4, R152 ;  /* 0x00000004e098723c */ /* 0x004fec0000001898 */
[----:B------:R-:W-:Y:S06]  /*18930*/  HMMA.16816.F32 R136, R168, R232, R136 ;  /* 0x000000e8a888723c */ /* 0x000fec0000001888 */
[----:B---3--:R-:W-:Y:S06]  /*18940*/  HMMA.16816.F32 R12, R32, R228, R12 ;  /* 0x000000e4200c723c */ /* 0x008fec000000180c */
[C---:B------:R-:W-:Y:S01]  /*18950*/  HMMA.16816.F32 R148, R224.reuse, R6, R148 ;  /* 0x00000006e094723c */ /* 0x040fe20000001894 */
[----:B------:R-:W-:Y:S05]  /*18960*/  LDSM.16.M88.4 R4, [R199+0xa000] ;  /* 0x00a00000c704783b */ /* 0x000fea0000000200 */
[C---:B------:R-:W-:Y:S06]  /*18970*/  HMMA.16816.F32 R176, R224.reuse, R180, R176 ;  /* 0x000000b4e0b0723c */ /* 0x040fec00000018b0 */
[----:B------:R-:W-:Y:S01]  /*18980*/  HMMA.16816.F32 R172, R224, R182, R172 ;  /* 0x000000b6e0ac723c */ /* 0x000fe200000018ac */
[----:B------:R-:W2:Y:S04]  /*18990*/  LDSM.16.M88.4 R180, [R192+0x3000] ;  /* 0x00300000c0b4783b */ /* 0x000ea80000000200 */
[----:B------:R-:W-:Y:S01]  /*189a0*/  LDSM.16.M88.4 R224, [R186] ;  /* 0x00000000bae0783b */ /* 0x000fe20000000200 */
[----:B------:R-:W-:Y:S03]  /*189b0*/  HMMA.16816.F32 R24, R32, R230, R24 ;  /* 0x000000e62018723c */ /* 0x000fe60000001818 */
[----:B------:R-:W-:Y:S03]  /*189c0*/  LDSM.16.M88.4 R228, [R135+0x4000] ;  /* 0x0040000087e4783b */ /* 0x000fe60000000200 */
[C---:B------:R-:W-:Y:S06]  /*189d0*/  HMMA.16816.F32 R156, R168.reuse, R234, R156 ;  /* 0x000000eaa89c723c */ /* 0x040fec000000189c */
[----:B------:R-:W-:Y:S01]  /*189e0*/  HMMA.16816.F32 R232, R168, R164, R152 ;  /* 0x000000a4a8e8723c */ /* 0x000fe20000001898 */
[----:B------:R-:W-:Y:S05]  /*189f0*/  LDSM.16.M88.4 R152, [R192+0x4000] ;  /* 0x00400000c098783b */ /* 0x000fea0000000200 */
[----:B-1----:R-:W-:Y:S01]  /*18a00*/  HMMA.16816.F32 R12, R20, R16, R12 ;  /* 0x00000010140c723c */ /* 0x002fe2000000180c */
[----:B------:R-:W-:-:S02]  /*18a10*/  IMAD.MOV.U32 R164, RZ, RZ, R218 ;  /* 0x000000ffffa47224 */ /* 0x000fc400078e00da */
[----:B------:R-:W-:-:S03]  /*18a20*/  IMAD.MOV.U32 R165, RZ, RZ, R219 ;  /* 0x000000ffffa57224 */ /* 0x000fc600078e00db */
[----:B------:R-:W-:Y:S06]  /*18a30*/  HMMA.16816.F32 R136, R144, R140, R136 ;  /* 0x0000008c9088723c */ /* 0x000fec0000001888 */
[----:B------:R-:W-:Y:S06]  /*18a40*/  HMMA.16816.F32 R148, R168, R166, R148 ;  /* 0x000000a6a894723c */ /* 0x000fec0000001894 */
[----:B------:R-:W-:Y:S01]  /*18a50*/  HMMA.16816.F32 R24, R20, R18, R24 ;  /* 0x000000121418723c */ /* 0x000fe20000001818 */
[----:B------:R-:W1:Y:S05]  /*18a60*/  LDSM.16.M88.4 R16, [R203+0xb000] ;  /* 0x00b00000cb10783b */ /* 0x000e6a0000000200 */
[----:B--2---:R-:W-:Y:S06]  /*18a70*/  HMMA.16816.F32 R232, R144, R180, R232 ;  /* 0x000000b490e8723c */ /* 0x004fec00000018e8 */
[----:B------:R-:W-:Y:S06]  /*18a80*/  HMMA.16816.F32 R12, R8, R4, R12 ;  /* 0x00000004080c723c */ /* 0x000fec000000180c */
[----:B------:R-:W-:Y:S06]  /*18a90*/  HMMA.16816.F32 R136, R32, R28, R136 ;  /* 0x0000001c2088723c */ /* 0x000fec0000001888 */
[C---:B------:R-:W-:Y:S06]  /*18aa0*/  HMMA.16816.F32 R176, R168.reuse, R160, R176 ;  /* 0x000000a0a8b0723c */ /* 0x040fec00000018b0 */
[----:B------:R-:W-:Y:S01]  /*18ab0*/  HMMA.16816.F32 R172, R168, R162, R172 ;  /* 0x000000a2a8ac723c */ /* 0x000fe200000018ac */
[----:B------:R-:W2:Y:S05]  /*18ac0*/  LDSM.16.M88.4 R160, [R192+0x3800] ;  /* 0x00380000c0a0783b */ /* 0x000eaa0000000200 */
[----:B------:R-:W-:Y:S06]  /*18ad0*/  HMMA.16816.F32 R148, R144, R182, R148 ;  /* 0x000000b69094723c */ /* 0x000fec0000001894 */
[----:B------:R-:W-:Y:S01]  /*18ae0*/  HMMA.16816.F32 R24, R8, R6, R24 ;  /* 0x000000060818723c */ /* 0x000fe20000001818 */
[----:B------:R-:W3:Y:S05]  /*18af0*/  LDSM.16.M88.4 R4, [R185] ;  /* 0x00000000b904783b */ /* 0x000eea0000000200 */
[----:B------:R-:W-:Y:S01]  /*18b00*/  HMMA.16816.F32 R156, R144, R142, R156 ;  /* 0x0000008e909c723c */ /* 0x000fe2000000189c */
[----:B------:R-:W4:Y:S05]  /*18b10*/  LDSM.16.M88.4 R140, [R199+0xa800] ;  /* 0x00a80000c78c783b */ /* 0x000f2a0000000200 */
[----:B-1----:R-:W-:Y:S06]  /*18b20*/  HMMA.16816.F32 R232, R32, R16, R232 ;  /* 0x0000001020e8723c */ /* 0x002fec00000018e8 */
[----:B------:R-:W-:Y:S06]  /*18b30*/  HMMA.16816.F32 R12, R228, R152, R12 ;  /* 0x00000098e40c723c */ /* 0x000fec000000180c */
[----:B------:R-:W-:Y:S06]  /*18b40*/  HMMA.16816.F32 R136, R20, R224, R136 ;  /* 0x000000e01488723c */ /* 0x000fec0000001888 */
[----:B------:R-:W-:Y:S01]  /*18b50*/  HMMA.16816.F32 R148, R32, R18, R148 ;  /* 0x000000122094723c */ /* 0x000fe20000001894 */
[----:B------:R-:W1:Y:S05]  /*18b60*/  LDSM.16.M88.4 R16, [R203+0xb800] ;  /* 0x00b80000cb10783b */ /* 0x000e6a0000000200 */
[----:B------:R-:W-:Y:S01]  /*18b70*/  HMMA.16816.F32 R24, R228, R154, R24 ;  /* 0x0000009ae418723c */ /* 0x000fe20000001818 */
[----:B------:R-:W5:Y:S05]  /*18b80*/  LDSM.16.M88.4 R152, [R199+0xb000] ;  /* 0x00b00000c798783b */ /* 0x000f6a0000000200 */
[----:B------:R-:W-:Y:S01]  /*18b90*/  HMMA.16816.F32 R156, R32, R30, R156 ;  /* 0x0000001e209c723c */ /* 0x000fe2000000189c */
[----:B------:R-:W5:Y:S01]  /*18ba0*/  LDSM.16.M88.4 R28, [R192+0x4800] ;  /* 0x00480000c01c783b */ /* 0x000f620000000200 */
[----:B------:R-:W-:Y:S01]  /*18bb0*/  FMUL.FTZ R12, R12, UR4 ;  /* 0x000000040c0c7c20 */ /* 0x000fe20008410000 */
[----:B------:R-:W-:Y:S01]  /*18bc0*/  FMUL.FTZ R13, R13, UR4 ;  /* 0x000000040d0d7c20 */ /* 0x000fe20008410000 */
[----:B------:R-:W-:Y:S01]  /*18bd0*/  FMUL.FTZ R171, R14, UR4 ;  /* 0x000000040eab7c20 */ /* 0x000fe20008410000 */
[----:B------:R-:W-:Y:S01]  /*18be0*/  FMUL.FTZ R135, R15, UR4 ;  /* 0x000000040f877c20 */ /* 0x000fe20008410000 */
[----:B--2---:R-:W-:Y:S01]  /*18bf0*/  HMMA.16816.F32 R176, R144, R160, R176 ;  /* 0x000000a090b0723c */ /* 0x004fe200000018b0 */
[----:B------:R-:W-:Y:S05]  /*18c00*/  MUFU.TANH R166, R12 ;  /* 0x0000000c00a67308 */ /* 0x000fea0000002400 */
[----:B---3--:R-:W-:Y:S03]  /*18c10*/  HMMA.16816.F32 R232, R20, R4, R232 ;  /* 0x0000000414e8723c */ /* 0x008fe600000018e8 */
[----:B------:R2:W3:Y:S03]  /*18c20*/  MUFU.TANH R133, R13 ;  /* 0x0000000d00857308 */ /* 0x0004e60000002400 */
[----:B----4-:R-:W-:Y:S01]  /*18c30*/  HMMA.16816.F32 R136, R8, R140, R136 ;  /* 0x0000008c0888723c */ /* 0x010fe20000001888 */
[----:B------:R-:W-:Y:S01]  /*18c40*/  FMUL.FTZ R24, R24, UR4 ;  /* 0x0000000418187c20 */ /* 0x000fe20008410000 */
[----:B------:R-:W-:Y:S01]  /*18c50*/  FMUL.FTZ R25, R25, UR4 ;  /* 0x0000000419197c20 */ /* 0x000fe20008410000 */
[----:B------:R-:W-:-:S02]  /*18c60*/  FMUL.FTZ R26, R26, UR4 ;  /* 0x000000041a1a7c20 */ /* 0x000fc40008410000 */
[----:B------:R-:W4:Y:S01]  /*18c70*/  MUFU.TANH R135, R135 ;  /* 0x0000008700877308 */ /* 0x000f220000002400 */
[----:B------:R-:W-:Y:S01]  /*18c80*/  HMMA.16816.F32 R172, R144, R162, R172 ;  /* 0x000000a290ac723c */ /* 0x000fe200000018ac */
[----:B------:R-:W-:-:S05]  /*18c90*/  FMUL.FTZ R141, R27, UR4 ;  /* 0x000000041b8d7c20 */ /* 0x000fca0008410000 */
[----:B------:R-:W-:Y:S01]  /*18ca0*/  HMMA.16816.F32 R148, R20, R6, R148 ;  /* 0x000000061494723c */ /* 0x000fe20000001894 */
[----:B------:R-:W3:Y:S01]  /*18cb0*/  LDSM.16.M88.4 R4, [R184] ;  /* 0x00000000b804783b */ /* 0x000ee20000000200 */
[----:B------:R-:W-:Y:S03]  /*18cc0*/  MUFU.TANH R140, R26 ;  /* 0x0000001a008c7308 */ /* 0x000fe60000002400 */
[----:B--2---:R-:W2:Y:S01]  /*18cd0*/  LDSM.16.M88.4 R12, [R192+0x5000] ;  /* 0x00500000c00c783b */ /* 0x004ea20000000200 */
[----:B-1----:R-:W-:Y:S04]  /*18ce0*/  HMMA.16816.F32 R176, R32, R16, R176 ;  /* 0x0000001020b0723c */ /* 0x002fe800000018b0 */
[----:B------:R-:W-:Y:S02]  /*18cf0*/  MUFU.TANH R141, R141 ;  /* 0x0000008d008d7308 */ /* 0x000fe40000002400 */
[----:B------:R-:W-:Y:S06]  /*18d00*/  HMMA.16816.F32 R156, R20, R226, R156 ;  /* 0x000000e2149c723c */ /* 0x000fec000000189c */
[----:B-----5:R-:W-:Y:S01]  /*18d10*/  HMMA.16816.F32 R232, R8, R152, R232 ;  /* 0x0000009808e8723c */ /* 0x020fe200000018e8 */
[----:B------:R-:W-:Y:S05]  /*18d20*/  MUFU.TANH R171, R171 ;  /* 0x000000ab00ab7308 */ /* 0x000fea0000002400 */
[----:B------:R-:W-:Y:S03]  /*18d30*/  HMMA.16816.F32 R136, R228, R28, R136 ;  /* 0x0000001ce488723c */ /* 0x000fe60000001888 */
[----:B------:R-:W-:Y:S03]  /*18d40*/  MUFU.TANH R28, R24 ;  /* 0x00000018001c7308 */ /* 0x000fe60000002400 */
[----:B------:R-:W-:Y:S01]  /*18d50*/  HMMA.16816.F32 R172, R32, R18, R172 ;  /* 0x0000001220ac723c */ /* 0x000fe200000018ac */
[----:B------:R-:W-:Y:S04]  /*18d60*/  LDSM.16.M88.4 R16, [R192+0x5800] ;  /* 0x00580000c010783b */ /* 0x000fe80000000200 */
[----:B------:R1:W5:Y:S01]  /*18d70*/  MUFU.TANH R29, R25 ;  /* 0x00000019001d7308 */ /* 0x0003620000002400 */
[----:B------:R-:W-:Y:S06]  /*18d80*/  HMMA.16816.F32 R156, R8, R142, R156 ;  /* 0x0000008e089c723c */ /* 0x000fec000000189c */
[----:B---3--:R-:W-:Y:S06]  /*18d90*/  HMMA.16816.F32 R176, R20, R4, R176 ;  /* 0x0000000414b0723c */ /* 0x008fec00000018b0 */
[----:B--2---:R-:W-:Y:S01]  /*18da0*/  HMMA.16816.F32 R232, R228, R12, R232 ;  /* 0x0000000ce4e8723c */ /* 0x004fe200000018e8 */
[----:B------:R-:W2:Y:S01]  /*18db0*/  S2R R12, SR_TID.X ;  /* 0x00000000000c7919 */ /* 0x000ea20000002100 */
[----:B-1----:R-:W1:Y:S04]  /*18dc0*/  LDSM.16.M88.4 R24, [R199+0xb800] ;  /* 0x00b80000c718783b */ /* 0x002e680000000200 */
[----:B------:R-:W-:Y:S01]  /*18dd0*/  HMMA.16816.F32 R172, R20, R6, R172 ;  /* 0x0000000614ac723c */ /* 0x000fe200000018ac */
[----:B------:R-:W-:-:S05]  /*18de0*/  DEPBAR.LE SB0, 0x0 ;  /* 0x000080000000791a */ /* 0x000fca0000000000 */
[----:B------:R-:W-:Y:S06]  /*18df0*/  HMMA.16816.F32 R148, R8, R154, R148 ;  /* 0x0000009a0894723c */ /* 0x000fec0000001894 */
[----:B------:R-:W-:Y:S06]  /*18e00*/  HMMA.16816.F32 R156, R228, R30, R156 ;  /* 0x0000001ee49c723c */ /* 0x000fec000000189c */
[----:B------:R-:W-:Y:S01]  /*18e10*/  FMUL.FTZ R144, R233, UR4 ;  /* 0x00000004e9907c20 */ /* 0x000fe20008410000 */
[----:B------:R-:W-:Y:S01]  /*18e20*/  FMUL.FTZ R30, R136, UR4 ;  /* 0x00000004881e7c20 */ /* 0x000fe20008410000 */
[----:B------:R-:W-:Y:S01]  /*18e30*/  FMUL.FTZ R136, R138, UR4 ;  /* 0x000000048a887c20 */ /* 0x000fe20008410000 */
[----:B------:R-:W-:Y:S01]  /*18e40*/  FMUL.FTZ R31, R137, UR4 ;  /* 0x00000004891f7c20 */ /* 0x000fe20008410000 */
[----:B------:R-:W-:Y:S01]  /*18e50*/  FMUL.FTZ R137, R139, UR4 ;  /* 0x000000048b897c20 */ /* 0x000fe20008410000 */
[----:B------:R-:W-:Y:S01]  /*18e60*/  FMUL.FTZ R147, R234, UR4 ;  /* 0x00000004ea937c20 */ /* 0x000fe20008410000 */
[----:B------:R-:W-:Y:S01]  /*18e70*/  FMUL.FTZ R146, R232, UR4 ;  /* 0x00000004e8927c20 */ /* 0x000fe20008410000 */
[----:B------:R-:W3:Y:S01]  /*18e80*/  MUFU.TANH R30, R30 ;  /* 0x0000001e001e7308 */ /* 0x000ee20000002400 */
[----:B------:R-:W-:Y:S01]  /*18e90*/  FMUL.FTZ R145, R235, UR4 ;  /* 0x00000004eb917c20 */ /* 0x000fe20008410000 */
[----:B--2---:R-:W-:-:S03]  /*18ea0*/  IMAD.SHL.U32 R6, R12, 0x2, RZ ;  /* 0x000000020c067824 */ /* 0x004fc600078e00ff */
[----:B------:R-:W-:Y:S02]  /*18eb0*/  HMMA.16816.F32 R148, R228, R14, R148 ;  /* 0x0000000ee494723c */ /* 0x000fe40000001894 */
[----:B------:R-:W-:Y:S01]  /*18ec0*/  LOP3.LUT R6, R6, 0x6, RZ, 0xc0, !PT ;  /* 0x0000000606067812 */ /* 0x000fe200078ec0ff */
[----:B------:R-:W2:Y:S03]  /*18ed0*/  MUFU.TANH R136, R136 ;  /* 0x0000008800887308 */ /* 0x000ea60000002400 */
[----:B------:R-:W-:Y:S01]  /*18ee0*/  FMUL.FTZ R13, R156, UR4 ;  /* 0x000000049c0d7c20 */ /* 0x000fe20008410000 */
[----:B------:R-:W-:Y:S02]  /*18ef0*/  IMAD R7, R215, 0x40, R6 ;  /* 0x00000040d7077824 */ /* 0x000fe400078e0206 */
[----:B------:R-:W-:Y:S01]  /*18f00*/  FMUL.FTZ R4, R157, UR4 ;  /* 0x000000049d047c20 */ /* 0x000fe20008410000 */
[----:B-1----:R-:W-:Y:S01]  /*18f10*/  HMMA.16816.F32 R176, R8, R24, R176 ;  /* 0x0000001808b0723c */ /* 0x002fe200000018b0 */
[----:B------:R-:W-:Y:S01]  /*18f20*/  FMUL.FTZ R32, R158, UR4 ;  /* 0x000000049e207c20 */ /* 0x000fe20008410000 */
[----:B------:R-:W-:Y:S01]  /*18f30*/  VIADD R15, R7, 0x1 ;  /* 0x00000001070f7836 */ /* 0x000fe20000000000 */
[----:B------:R-:W1:Y:S01]  /*18f40*/  MUFU.TANH R13, R13 ;  /* 0x0000000d000d7308 */ /* 0x000e620000002400 */
[----:B------:R-:W-:-:S02]  /*18f50*/  FMUL.FTZ R5, R159, UR4 ;  /* 0x000000049f057c20 */ /* 0x000fc40008410000 */
[----:B------:R-:W-:Y:S01]  /*18f60*/  HMMA.16816.F32 R172, R8, R26, R172 ;  /* 0x0000001a08ac723c */ /* 0x000fe200000018ac */
[C---:B------:R-:W-:Y:S02]  /*18f70*/  ISETP.GE.AND P5, PT, R15.reuse, R0, PT ;  /* 0x000000000f00720c */ /* 0x040fe40003fa6270 */
[----:B------:R-:W-:Y:S01]  /*18f80*/  ISETP.GE.AND P6, PT, R15, R2, PT ;  /* 0x000000020f00720c */ /* 0x000fe20003fc6270 */
[----:B------:R-:W-:Y:S01]  /*18f90*/  VIADD R15, R7, 0x9 ;  /* 0x00000009070f7836 */ /* 0x000fe20000000000 */
[----:B------:R-:W-:Y:S02]  /*18fa0*/  MUFU.TANH R4, R4 ;  /* 0x0000000400047308 */ /* 0x000fe40000002400 */
[----:B------:R-:W-:Y:S01]  /*18fb0*/  FSEL R8, R133, -INF , !P5 ;  /* 0xff80000085087808 */ /* 0x000fe20006800000 */
[----:B------:R-:W-:Y:S01]  /*18fc0*/  VIADD R11, R7, 0x10 ;  /* 0x00000010070b7836 */ /* 0x000fe20000000000 */
[----:B------:R-:W-:Y:S01]  /*18fd0*/  ISETP.GE.AND P2, PT, R15, R0, PT ;  /* 0x000000000f00720c */ /* 0x000fe20003f46270 */
[----:B------:R-:W-:Y:S01]  /*18fe0*/  FMUL.FTZ R6, R149, UR4 ;  /* 0x0000000495067c20 */ /* 0x000fe20008410000 */
[----:B------:R-:W-:Y:S01]  /*18ff0*/  ISETP.GE.AND P5, PT, R15, R2, PT ;  /* 0x000000020f00720c */ /* 0x000fe20003fa6270 */
[----:B------:R-:W-:Y:S01]  /*19000*/  VIADD R15, R7, 0x11 ;  /* 0x00000011070f7836 */ /* 0x000fe20000000000 */
[----:B------:R-:W1:Y:S01]  /*19010*/  MUFU.TANH R32, R32 ;  /* 0x0000002000207308 */ /* 0x000e620000002400 */
[----:B----4-:R-:W-:Y:S01]  /*19020*/  FSEL R9, R135, -INF , !P6 ;  /* 0xff80000087097808 */ /* 0x010fe20007000000 */
[----:B------:R-:W-:Y:S01]  /*19030*/  FMUL.FTZ R143, R150, UR4 ;  /* 0x00000004968f7c20 */ /* 0x000fe20008410000 */
[----:B------:R-:W-:Y:S01]  /*19040*/  ISETP.GE.AND P6, PT, R11, R0, PT ;  /* 0x000000000b00720c */ /* 0x000fe20003fc6270 */
[----:B------:R-:W-:Y:S01]  /*19050*/  FMUL.FTZ R142, R148, UR4 ;  /* 0x00000004948e7c20 */ /* 0x000fe20008410000 */
[----:B------:R-:W-:Y:S01]  /*19060*/  HMMA.16816.F32 R176, R228, R16, R176 ;  /* 0x00000010e4b0723c */ /* 0x000fe200000018b0 */
[----:B-----5:R-:W-:Y:S01]  /*19070*/  FSEL R10, R29, -INF , !P2 ;  /* 0xff8000001d0a7808 */ /* 0x020fe20005000000 */
[----:B------:R-:W-:Y:S01]  /*19080*/  FMUL.FTZ R14, R151, UR4 ;  /* 0x00000004970e7c20 */ /* 0x000fe20008410000 */
[----:B------:R-:W4:Y:S01]  /*19090*/  MUFU.TANH R137, R137 ;  /* 0x0000008900897308 */ /* 0x000f220000002400 */
[----:B------:R-:W-:-:S02]  /*190a0*/  ISETP.GE.AND P2, PT, R15, R2, PT ;  /* 0x000000020f00720c */ /* 0x000fc40003f46270 */
[----:B------:R-:W-:Y:S01]  /*190b0*/  HMMA.16816.F32 R172, R228, R18, R172 ;  /* 0x00000012e4ac723c */ /* 0x000fe200000018ac */
[----:B------:R-:W-:Y:S01]  /*190c0*/  VIADD R17, R7, 0x8 ;  /* 0x0000000807117836 */ /* 0x000fe20000000000 */
[----:B---3--:R-:W-:-:S03]  /*190d0*/  FSEL R148, R30, -INF , !P6 ;  /* 0xff8000001e947808 */ /* 0x008fc60007000000 */
[----:B------:R-:W3:Y:S01]  /*190e0*/  MUFU.TANH R31, R31 ;  /* 0x0000001f001f7308 */ /* 0x000ee20000002400 */
[----:B------:R-:W-:Y:S01]  /*190f0*/  ISETP.GE.AND P4, PT, R17, R0, PT ;  /* 0x000000001100720c */ /* 0x000fe20003f86270 */
[----:B------:R-:W-:Y:S01]  /*19100*/  VIADD R19, R7, 0x19 ;  /* 0x0000001907137836 */ /* 0x000fe20000000000 */
[-C--:B------:R-:W-:Y:S01]  /*19110*/  ISETP.GE.AND P1, PT, R17, R2.reuse, PT ;  /* 0x000000021100720c */ /* 0x080fe20003f26270 */
[----:B------:R-:W-:Y:S01]  /*19120*/  VIADD R17, R7, 0x18 ;  /* 0x0000001807117836 */ /* 0x000fe20000000000 */
[----:B------:R-:W-:Y:S02]  /*19130*/  FSEL R28, R28, -INF , !P4 ;  /* 0xff8000001c1c7808 */ /* 0x000fe40006000000 */
[----:B------:R-:W-:Y:S01]  /*19140*/  ISETP.GE.AND P4, PT, R11, R2, PT ;  /* 0x000000020b00720c */ /* 0x000fe20003f86270 */
[----:B------:R-:W-:Y:S01]  /*19150*/  MUFU.TANH R144, R144 ;  /* 0x0000009000907308 */ /* 0x000fe20000002400 */
[----:B------:R-:W-:Y:S02]  /*19160*/  FSEL R11, R140, -INF , !P1 ;  /* 0xff8000008c0b7808 */ /* 0x000fe40004800000 */
[----:B------:R-:W-:-:S02]  /*19170*/  ISETP.GE.AND P1, PT, R15, R0, PT ;  /* 0x000000000f00720c */ /* 0x000fc40003f26270 */
[----:B------:R-:W-:Y:S01]  /*19180*/  FSEL R15, R141, -INF , !P5 ;  /* 0xff8000008d0f7808 */ /* 0x000fe20006800000 */
[----:B------:R-:W-:Y:S01]  /*19190*/  FMUL.FTZ R16, R176, UR4 ;  /* 0x00000004b0107c20 */ /* 0x000fe20008410000 */
[----:B------:R-:W-:Y:S01]  /*191a0*/  ISETP.GE.AND P5, PT, R17, R0, PT ;  /* 0x000000001100720c */ /* 0x000fe20003fa6270 */
[----:B------:R-:W5:Y:S01]  /*191b0*/  MUFU.TANH R147, R147 ;  /* 0x0000009300937308 */ /* 0x000f620000002400 */
[----:B--2---:R-:W-:Y:S01]  /*191c0*/  FSEL R135, R136, -INF , !P4 ;  /* 0xff80000088877808 */ /* 0x004fe20006000000 */
[----:B------:R-:W-:Y:S01]  /*191d0*/  FMUL.FTZ R169, R178, UR4 ;  /* 0x00000004b2a97c20 */ /* 0x000fe20008410000 */
[----:B-1----:R-:W-:Y:S01]  /*191e0*/  FSEL R136, R13, -INF , !P5 ;  /* 0xff8000000d887808 */ /* 0x002fe20006800000 */
[----:B------:R-:W-:Y:S01]  /*191f0*/  VIADD R13, R7, 0x21 ;  /* 0x00000021070d7836 */ /* 0x000fe20000000000 */
[----:B------:R-:W-:Y:S01]  /*19200*/  ISETP.GE.AND P6, PT, R17, R2, PT ;  /* 0x000000021100720c */ /* 0x000fe20003fc6270 */
[----:B------:R-:W-:Y:S01]  /*19210*/  VIADD R17, R7, 0x20 ;  /* 0x0000002007117836 */ /* 0x000fe20000000000 */
[-C--:B------:R-:W-:Y:S01]  /*19220*/  ISETP.GE.AND P4, PT, R19, R0.reuse, PT ;  /* 0x000000001300720c */ /* 0x080fe20003f86270 */
[----:B------:R-:W1:Y:S01]  /*19230*/  MUFU.TANH R5, R5 ;  /* 0x0000000500057308 */ /* 0x000e620000002400 */
[----:B------:R-:W-:Y:S01]  /*19240*/  FMUL.FTZ R170, R177, UR4 ;  /* 0x00000004b1aa7c20 */ /* 0x000fe20008410000 */
[----:B------:R-:W-:Y:S01]  /*19250*/  FMUL.FTZ R167, R179, UR4 ;  /* 0x00000004b3a77c20 */ /* 0x000fe20008410000 */
[----:B------:R-:W-:Y:S01]  /*19260*/  FSEL R151, R32, -INF , !P6 ;  /* 0xff80000020977808 */ /* 0x000fe20007000000 */
[----:B------:R-:W-:Y:S01]  /*19270*/  FMUL.FTZ R168, R172, UR4 ;  /* 0x00000004aca87c20 */ /* 0x000fe20008410000 */
[----:B------:R-:W-:Y:S01]  /*19280*/  FSEL R134, R4, -INF , !P4 ;  /* 0xff80000004867808 */ /* 0x000fe20006000000 */
[----:B------:R-:W-:Y:S01]  /*19290*/  FMUL.FTZ R4, R173, UR4 ;  /* 0x00000004ad047c20 */ /* 0x000fe20008410000 */
[----:B----4-:R-:W-:Y:S01]  /*192a0*/  FSEL R133, R137, -INF , !P2 ;  /* 0xff80000089857808 */ /* 0x010fe20005000000 */
[----:B------:R-:W2:Y:S01]  /*192b0*/  MUFU.TANH R146, R146 ;  /* 0x0000009200927308 */ /* 0x000ea20000002400 */
[C---:B------:R-:W-:Y:S01]  /*192c0*/  ISETP.GE.AND P6, PT, R13.reuse, R0, PT ;  /* 0x000000000d00720c */ /* 0x040fe20003fc6270 */
[----:B------:R-:W-:Y:S01]  /*192d0*/  FMUL.FTZ R163, R174, UR4 ;  /* 0x00000004aea37c20 */ /* 0x000fe20008410000 */
[----:B------:R-:W-:Y:S01]  /*192e0*/  ISETP.GE.AND P4, PT, R13, R2, PT ;  /* 0x000000020d00720c */ /* 0x000fe20003f86270 */
[----:B------:R-:W-:Y:S01]  /*192f0*/  VIADD R13, R7, 0x29 ;  /* 0x00000029070d7836 */ /* 0x000fe20000000000 */
[----:B---3--:R-:W-:Y:S01]  /*19300*/  FSEL R138, R31, -INF , !P1 ;  /* 0xff8000001f8a7808 */ /* 0x008fe20004800000 */
[----:B------:R-:W-:Y:S01]  /*19310*/  FMUL.FTZ R161, R175, UR4 ;  /* 0x00000004afa17c20 */ /* 0x000fe20008410000 */
[C---:B------:R-:W-:Y:S01]  /*19320*/  ISETP.GE.AND P2, PT, R17.reuse, R0, PT ;  /* 0x000000001100720c */ /* 0x040fe20003f46270 */
[----:B------:R-:W3:Y:S01]  /*19330*/  MUFU.TANH R145, R145 ;  /* 0x0000009100917308 */ /* 0x000ee20000002400 */
[-C--:B------:R-:W-:Y:S01]  /*19340*/  ISETP.GE.AND P5, PT, R17, R2.reuse, PT ;  /* 0x000000021100720c */ /* 0x080fe20003fa6270 */
[----:B------:R-:W-:Y:S01]  /*19350*/  VIADD R17, R7, 0x28 ;  /* 0x0000002807117836 */ /* 0x000fe20000000000 */
[----:B------:R-:W-:-:S02]  /*19360*/  ISETP.GE.AND P1, PT, R19, R2, PT ;  /* 0x000000021300720c */ /* 0x000fc40003f26270 */
[----:B-----5:R-:W-:Y:S02]  /*19370*/  FSEL R147, R147, -INF , !P5 ;  /* 0xff80000093937808 */ /* 0x020fe40006800000 */
[----:B------:R-:W-:Y:S01]  /*19380*/  FSEL R144, R144, -INF , !P6 ;  /* 0xff80000090907808 */ /* 0x000fe20007000000 */
[----:B------:R-:W4:Y:S01]  /*19390*/  MUFU.TANH R6, R6 ;  /* 0x0000000600067308 */ /* 0x000f220000002400 */
[----:B-1----:R-:W-:Y:S01]  /*193a0*/  FSEL R149, R5, -INF , !P1 ;  /* 0xff80000005957808 */ /* 0x002fe20004800000 */
[----:B------:R-:W-:Y:S01]  /*193b0*/  VIADD R5, R7, 0x31 ;  /* 0x0000003107057836 */ /* 0x000fe20000000000 */
[----:B--2---:R-:W-:Y:S02]  /*193c0*/  FSEL R146, R146, -INF , !P2 ;  /* 0xff80000092927808 */ /* 0x004fe40005000000 */
[C---:B------:R-:W-:Y:S02]  /*193d0*/  ISETP.GE.AND P5, PT, R13.reuse, R0, PT ;  /* 0x000000000d00720c */ /* 0x040fe40003fa6270 */
[-C--:B------:R-:W-:Y:S01]  /*193e0*/  ISETP.GE.AND P6, PT, R13, R2.reuse, PT ;  /* 0x000000020d00720c */ /* 0x080fe20003fc6270 */
[----:B------:R-:W1:Y:S01]  /*193f0*/  MUFU.TANH R143, R143 ;  /* 0x0000008f008f7308 */ /* 0x000e620000002400 */
[----:B------:R-:W-:Y:S01]  /*19400*/  ISETP.GE.AND P2, PT, R17, R2, PT ;  /* 0x000000021100720c */ /* 0x000fe20003f46270 */
[----:B------:R-:W-:Y:S01]  /*19410*/  VIADD R13, R7, 0x30 ;  /* 0x00000030070d7836 */ /* 0x000fe20000000000 */
[----:B------:R-:W-:-:S02]  /*19420*/  ISETP.GE.AND P1, PT, R17, R0, PT ;  /* 0x000000001100720c */ /* 0x000fc40003f26270 */
[----:B---3--:R-:W-:Y:S02]  /*19430*/  FSEL R145, R145, -INF , !P4 ;  /* 0xff80000091917808 */ /* 0x008fe40006000000 */
[----:B------:R-:W-:Y:S01]  /*19440*/  ISETP.GE.AND P4, PT, R13, R0, PT ;  /* 0x000000000d00720c */ /* 0x000fe20003f86270 */
[----:B------:R-:W2:Y:S01]  /*19450*/  MUFU.TANH R142, R142 ;  /* 0x0000008e008e7308 */ /* 0x000ea20000002400 */
[----:B----4-:R-:W-:Y:S02]  /*19460*/  FSEL R140, R6, -INF , !P5 ;  /* 0xff800000068c7808 */ /* 0x010fe40006800000 */
[----:B------:R-:W-:-:S05]  /*19470*/  ISETP.GE.AND P5, PT, R5, R2, PT ;  /* 0x000000020500720c */ /* 0x000fca0003fa6270 */
[----:B------:R-:W3:Y:S01]  /*19480*/  MUFU.TANH R14, R14 ;  /* 0x0000000e000e7308 */ /* 0x000ee20000002400 */
[----:B-1----:R-:W-:Y:S02]  /*19490*/  FSEL R143, R143, -INF , !P2 ;  /* 0xff8000008f8f7808 */ /* 0x002fe40005000000 */
[----:B------:R-:W-:Y:S01]  /*194a0*/  ISETP.GE.AND P2, PT, R5, R0, PT ;  /* 0x000000000500720c */ /* 0x000fe20003f46270 */
[----:B------:R-:W-:-:S04]  /*194b0*/  VIADD R5, R7, 0x38 ;  /* 0x0000003807057836 */ /* 0x000fc80000000000 */
[----:B------:R-:W1:Y:S01]  /*194c0*/  MUFU.TANH R16, R16 ;  /* 0x0000001000107308 */ /* 0x000e620000002400 */
[----:B--2---:R-:W-:Y:S02]  /*194d0*/  FSEL R142, R142, -INF , !P1 ;  /* 0xff8000008e8e7808 */ /* 0x004fe40004800000 */
[----:B------:R-:W-:-:S05]  /*194e0*/  ISETP.GE.AND P1, PT, R13, R2, PT ;  /* 0x000000020d00720c */ /* 0x000fca0003f26270 */
[----:B------:R-:W2:Y:S01]  /*194f0*/  MUFU.TANH R169, R169 ;  /* 0x000000a900a97308 */ /* 0x000ea20000002400 */
[----:B---3--:R-:W-:Y:S02]  /*19500*/  FSEL R141, R14, -INF , !P6 ;  /* 0xff8000000e8d7808 */ /* 0x008fe40007000000 */
[----:B------:R-:W-:-:S05]  /*19510*/  ISETP.GE.AND P6, PT, R7, R0, PT ;  /* 0x000000000700720c */ /* 0x000fca0003fc6270 */
[----:B------:R-:W3:Y:S01]  /*19520*/  MUFU.TANH R170, R170 ;  /* 0x000000aa00aa7308 */ /* 0x000ee20000002400 */
[----:B-1----:R-:W-:Y:S02]  /*19530*/  FSEL R174, R16, -INF , !P4 ;  /* 0xff80000010ae7808 */ /* 0x002fe40006000000 */
[C---:B------:R-:W-:Y:S01]  /*19540*/  ISETP.GE.AND P4, PT, R7.reuse, R2, PT ;  /* 0x000000020700720c */ /* 0x040fe20003f86270 */
[----:B------:R-:W-:-:S03]  /*19550*/  VIADD R7, R7, 0x39 ;  /* 0x0000003907077836 */ /* 0x000fc60000000000 */
[----:B------:R-:W-:Y:S01]  /*19560*/  FSEL R13, R171, -INF , !P4 ;  /* 0xff800000ab0d7808 */ /* 0x000fe20006000000 */
[----:B------:R-:W1:Y:S01]  /*19570*/  MUFU.TANH R167, R167 ;  /* 0x000000a700a77308 */ /* 0x000e620000002400 */
[----:B--2---:R-:W-:Y:S01]  /*19580*/  FSEL R169, R169, -INF , !P1 ;  /* 0xff800000a9a97808 */ /* 0x004fe20004800000 */
[----:B------:R-:W-:Y:S01]  /*19590*/  BAR.SYNC.DEFER_BLOCKING 0x0 ;  /* 0x0000000000007b1d */ /* 0x000fe20000010000 */
[----:B------:R-:W-:-:S05]  /*195a0*/  ISETP.GE.AND P1, PT, R5, R0, PT ;  /* 0x000000000500720c */ /* 0x000fca0003f26270 */
[----:B------:R-:W2:Y:S01]  /*195b0*/  MUFU.TANH R168, R168 ;  /* 0x000000a800a87308 */ /* 0x000ea20000002400 */
[----:B---3--:R-:W-:Y:S02]  /*195c0*/  FSEL R170, R170, -INF , !P2 ;  /* 0xff800000aaaa7808 */ /* 0x008fe40005000000 */
[----:B------:R-:W-:-:S05]  /*195d0*/  ISETP.GE.AND P2, PT, R5, R2, PT ;  /* 0x000000020500720c */ /* 0x000fca0003f46270 */
[----:B------:R-:W3:Y:S01]  /*195e0*/  MUFU.TANH R4, R4 ;  /* 0x0000000400047308 */ /* 0x000ee20000002400 */
[----:B-1----:R-:W-:Y:S02]  /*195f0*/  FSEL R167, R167, -INF , !P5 ;  /* 0xff800000a7a77808 */ /* 0x002fe40006800000 */
[----:B------:R-:W-:Y:S02]  /*19600*/  ISETP.GE.AND P5, PT, R7, R0, PT ;  /* 0x000000000700720c */ /* 0x000fe40003fa6270 */
[----:B------:R-:W-:-:S03]  /*19610*/  FSEL R0, R166, -INF , !P6 ;  /* 0xff800000a6007808 */ /* 0x000fc60007000000 */
[----:B------:R-:W1:Y:S01]  /*19620*/  MUFU.TANH R163, R163 ;  /* 0x000000a300a37308 */ /* 0x000e620000002400 */
[----:B--2---:R-:W-:Y:S02]  /*19630*/  FSEL R168, R168, -INF , !P1 ;  /* 0xff800000a8a87808 */ /* 0x004fe40004800000 */
[----:B------:R-:W-:-:S05]  /*19640*/  ISETP.GE.AND P1, PT, R7, R2, PT ;  /* 0x000000020700720c */ /* 0x000fca0003f26270 */
[----:B------:R-:W2:Y:S01]  /*19650*/  MUFU.TANH R161, R161 ;  /* 0x000000a100a17308 */ /* 0x000ea20000002400 */
[----:B---3--:R-:W-:Y:S02]  /*19660*/  FSEL R166, R4, -INF , !P5 ;  /* 0xff80000004a67808 */ /* 0x008fe40006800000 */
[----:B-1----:R-:W-:Y:S02]  /*19670*/  FSEL R163, R163, -INF , !P2 ;  /* 0xff800000a3a37808 */ /* 0x002fe40005000000 */
[----:B--2---:R-:W-:Y:S01]  /*19680*/  FSEL R161, R161, -INF , !P1 ;  /* 0xff800000a1a17808 */ /* 0x004fe20004800000 */
        /* <DEDUP_REMOVED lines=35> */
[----:B------:R-:W1:Y:S01]  /*198c0*/  LDC.64 R6, c[0x0][0x248] ;  /* 0x00009200ff067b82 */ /* 0x000e620000000a00 */
        /* <DEDUP_REMOVED lines=11> */
[----:B------:R-:W-:Y:S02]  /*19980*/  IMAD.IADD R19, R19, 0x1, -R4 ;  /* 0x0000000113137824 */ /* 0x000fe400078e0a04 */
[----:B------:R-:W3:Y:S02]  /*19990*/  LDC.64 R4, c[0x0][0x230] ;  /* 0x00008c00ff047b82 */ /* 0x000ee40000000a00 */
[----:B------:R-:W-:-:S05]  /*199a0*/  IMAD R2, R19, R2, -0x40 ;  /* 0xffffffc013027424 */ /* 0x000fca00078e0202 */
[----:B------:R-:W-:-:S05]  /*199b0*/  SHF.R.S32.HI R19, RZ, 0x1f, R2 ;  /* 0x0000001fff137819 */ /* 0x000fca0000011402 */
[----:B-1----:R-:W-:-:S04]  /*199c0*/  IMAD R19, R19, R6, RZ ;  /* 0x0000000613137224 */ /* 0x002fc800078e02ff */
[C---:B------:R-:W-:Y:S02]  /*199d0*/  IMAD R7, R2.reuse, R7, R19 ;  /* 0x0000000702077224 */ /* 0x040fe400078e0213 */
[----:B------:R-:W-:-:S04]  /*199e0*/  IMAD.WIDE.U32 R18, R2, R6, RZ ;  /* 0x0000000602127225 */ /* 0x000fc800078e00ff */
[----:B------:R-:W-:Y:S01]  /*199f0*/  IMAD.IADD R19, R19, 0x1, R7 ;  /* 0x0000000113137824 */ /* 0x000fe200078e0207 */
[----:B--2---:R-:W-:-:S04]  /*19a00*/  IADD3 R14, -R17, R14, RZ ;  /* 0x0000000e110e7210 */ /* 0x004fc80007ffe1ff */
[----:B------:R-:W-:Y:S01]  /*19a10*/  SHF.R.S32.HI R17, RZ, 0x1f, R14 ;  /* 0x0000001fff117819 */ /* 0x000fe2000001140e */
[----:B---3--:R-:W-:-:S04]  /*19a20*/  IMAD.WIDE.U32 R18, R14, R4, R18 ;  /* 0x000000040e127225 */ /* 0x008fc800078e0012 */
[----:B------:R-:W-:-:S04]  /*19a30*/  IMAD R17, R17, R4, RZ ;  /* 0x0000000411117224 */ /* 0x000fc800078e02ff */
[----:B------:R-:W-:-:S05]  /*19a40*/  IMAD R5, R14, R5, R17 ;  /* 0x000000050e057224 */ /* 0x000fca00078e0211 */
[----:B------:R-:W-:Y:S01]  /*19a50*/  IADD3 R2, R19, R5, RZ ;  /* 0x0000000513027210 */ /* 0x000fe20007ffe0ff */
[----:B------:R-:W-:Y:S01]  /*19a60*/  IMAD.MOV.U32 R5, RZ, RZ, R18 ;  /* 0x000000ffff057224 */ /* 0x000fe200078e0012 */
[----:B------:R-:W-:Y:S06]  /*19a70*/  BRA `(.L_x_1337) ;  /* 0x00000000000c7947 */ /* 0x000fec0003800000 */
.L_x_1336:
[----:B------:R-:W1:Y:S02]  /*19a80*/  LDC R5, c[0x0][0x248] ;  /* 0x00009200ff057b82 */ /* 0x000e640000000800 */
[----:B-1----:R-:W-:-:S04]  /*19a90*/  LEA R5, -R5, RZ, 0x6 ;  /* 0x000000ff05057211 */ /* 0x002fc800078e31ff */
[----:B------:R-:W-:-:S07]  /*19aa0*/  SHF.R.S32.HI R2, RZ, 0x1f, R5 ;  /* 0x0000001fff027819 */ /* 0x000fce0000011405 */
.L_x_1337:
[----:B------:R-:W-:Y:S01]  /*19ab0*/  SHF.R.S32.HI R7, RZ, 0x1f, R12 ;  /* 0x0000001fff077819 */ /* 0x000fe2000001140c */
[----:B------:R-:W-:Y:S01]  /*19ac0*/  ULDC UR4, c[0x0][0x2d0] ;  /* 0x0000b40000047ab9 */ /* 0x000fe20000000800 */
[----:B------:R-:W-:Y:S02]  /*19ad0*/  LEA R30, P2, R5, R214, 0x1 ;  /* 0x000000d6051e7211 */ /* 0x000fe400078408ff */
        /* <DEDUP_REMOVED lines=103> */
.L_x_1335:
[----:B-1----:R-:W-:Y:S01]  /*1a150*/  FMNMX.FTZ R5, R132, R0, !PT ;  /* 0x0000000084057209 */ /* 0x002fe20007810000 */
[----:B------:R-:W-:Y:S01]  /*1a160*/  ULDC UR4, c[0x0][0x2ec] ;  /* 0x0000bb0000047ab9 */ /* 0x000fe20000000800 */
        /* <DEDUP_REMOVED lines=43> */
[C---:B------:R-:W-:Y:S02]  /*1a420*/  FSETP.NEU.FTZ.AND P1, PT, R158.reuse, -INF , PT ;  /* 0xff8000009e00780b */ /* 0x040fe40003f3d000 */
[C---:B------:R-:W-:Y:S01]  /*1a430*/  FSETP.NEU.FTZ.AND P0, PT, R157.reuse, -INF , PT ;  /* 0xff8000009d00780b */ /* 0x040fe20003f1d000 */
[C---:B------:R-:W-:Y:S01]  /*1a440*/  FMUL.FTZ R162, R157.reuse, UR4 ;  /* 0x000000049da27c20 */ /* 0x040fe20008410000 */
[----:B------:R-:W-:Y:S02]  /*1a450*/  FSEL R5, R158, RZ, P1 ;  /* 0x000000ff9e057208 */ /* 0x000fe40000800000 */
[----:B------:R-:W-:Y:S02]  /*1a460*/  FSEL R6, R157, RZ, P0 ;  /* 0x000000ff9d067208 */ /* 0x000fe40000000000 */
[----:B------:R-:W-:Y:S01]  /*1a470*/  FSEL R171, R171, RZ, P1 ;  /* 0x000000ffabab7208 */ /* 0x000fe20000800000 */
[----:B------:R-:W-:Y:S01]  /*1a480*/  FADD.FTZ R4, R132, -R5 ;  /* 0x8000000584047221 */ /* 0x000fe20000010000 */
[----:B------:R-:W-:Y:S01]  /*1a490*/  FSEL R162, R162, RZ, P0 ;  /* 0x000000ffa2a27208 */ /* 0x000fe20000000000 */
[----:B------:R-:W-:-:S02]  /*1a4a0*/  FADD.FTZ R6, R3, -R6 ;  /* 0x8000000603067221 */ /* 0x000fc40000010000 */
[--C-:B------:R-:W-:Y:S01]  /*1a4b0*/  FFMA.FTZ R156, R0, UR4, -R171.reuse ;  /* 0x00000004009c7c23 */ /* 0x100fe200080108ab */
[--C-:B------:R-:W-:Y:S01]  /*1a4c0*/  FFMA.FTZ R155, R8, UR4, -R171.reuse ;  /* 0x00000004089b7c23 */ /* 0x100fe200080108ab */
[--C-:B------:R-:W-:Y:S01]  /*1a4d0*/  FFMA.FTZ R154, R28, UR4, -R171.reuse ;  /* 0x000000041c9a7c23 */ /* 0x100fe200080108ab */
[--C-:B------:R-:W-:Y:S01]  /*1a4e0*/  FFMA.FTZ R153, R10, UR4, -R171.reuse ;  /* 0x000000040a997c23 */ /* 0x100fe200080108ab */
[--C-:B------:R-:W-:Y:S01]  /*1a4f0*/  FFMA.FTZ R152, R13, UR4, -R162.reuse ;  /* 0x000000040d987c23 */ /* 0x100fe200080108a2 */
[--C-:B------:R-:W-:Y:S01]  /*1a500*/  FFMA.FTZ R2, R9, UR4, -R162.reuse ;  /* 0x0000000409027c23 */ /* 0x100fe200080108a2 */
[--C-:B------:R-:W-:Y:S01]  /*1a510*/  FFMA.FTZ R0, R11, UR4, -R162.reuse ;  /* 0x000000040b007c23 */ /* 0x100fe200080108a2 */
[--C-:B------:R-:W-:Y:S01]  /*1a520*/  FFMA.FTZ R159, R15, UR4, -R162.reuse ;  /* 0x000000040f9f7c23 */ /* 0x100fe200080108a2 */
[----:B------:R-:W-:Y:S01]  /*1a530*/  FMUL.FTZ R160, R4, UR4 ;  /* 0x0000000404a07c20 */ /* 0x000fe20008410000 */
[----:B------:R-:W-:Y:S01]  /*1a540*/  FMUL.FTZ R3, R6, UR4 ;  /* 0x0000000406037c20 */ /* 0x000fe20008410000 */
[----:B------:R-:W-:Y:S01]  /*1a550*/  MUFU.EX2 R156, R156 ;  /* 0x0000009c009c7308 */ /* 0x000fe20000000800 */
[----:B------:R-:W1:Y:S01]  /*1a560*/  LDSM.16.MT88.4 R8, [R200+0xc000] ;  /* 0x00c00000c808783b */ /* 0x000e620000004200 */
[--C-:B------:R-:W-:Y:S01]  /*1a570*/  FFMA.FTZ R175, R138, UR4, -R171.reuse ;  /* 0x000000048aaf7c23 */ /* 0x100fe200080108ab */
        /* <DEDUP_REMOVED lines=16> */
[----:B------:R-:W-:Y:S01]  /*1a680*/  LDSM.16.MT88.4 R144, [R200+0xf000] ;  /* 0x00f00000c890783b */ /* 0x000fe20000004200 */
[----:B------:R-:W-:Y:S01]  /*1a690*/  FFMA.FTZ R218, R140, UR4, -R171 ;  /* 0x000000048cda7c23 */ /* 0x000fe200080108ab */
[--C-:B------:R-:W-:Y:S01]  /*1a6a0*/  FFMA.FTZ R222, R143, UR4, -R162.reuse ;  /* 0x000000048fde7c23 */ /* 0x100fe200080108a2 */
[--C-:B------:R-:W-:Y:S01]  /*1a6b0*/  FFMA.FTZ R225, R141, UR4, -R162.reuse ;  /* 0x000000048de17c23 */ /* 0x100fe200080108a2 */
[----:B------:R-:W-:Y:S01]  /*1a6c0*/  LDSM.16.MT88.4 R148, [R196+0xd000] ;  /* 0x00d00000c494783b */ /* 0x000fe20000004200 */
[----:B------:R-:W4:Y:S01]  /*1a6d0*/  MUFU.EX2 R153, R153 ;  /* 0x0000009900997308 */ /* 0x000f220000000800 */
[----:B---3--:R-:W-:Y:S01]  /*1a6e0*/  F2FP.F16.F32.PACK_AB R4, R155, R156 ;  /* 0x0000009c9b04723e */ /* 0x008fe200000000ff */
[--C-:B------:R-:W-:Y:S01]  /*1a6f0*/  FFMA.FTZ R167, R167, UR4, -R162.reuse ;  /* 0x00000004a7a77c23 */ /* 0x100fe200080108a2 */
[----:B------:R-:W-:Y:S01]  /*1a700*/  LDSM.16.MT88.4 R140, [R198+0xf000] ;  /* 0x00f00000c68c783b */ /* 0x000fe20000004200 */
[----:B------:R-:W-:-:S04]  /*1a710*/  FFMA.FTZ R163, R163, UR4, -R162 ;  /* 0x00000004a3a37c23 */ /* 0x000fc800080108a2 */
        /* <DEDUP_REMOVED lines=76> */
[----:B------:R-:W4:Y:S01]  /*1abe0*/  MUFU.EX2 R177, R177 ;  /* 0x000000b100b17308 */ /* 0x000f220000000800 */
        /* <DEDUP_REMOVED lines=38> */
[----:B------:R-:W-:Y:S01]  /*1ae50*/  MUFU.EX2 R182, R182 ;  /* 0x000000b600b67308 */ /* 0x000fe20000000800 */
        /* <DEDUP_REMOVED lines=31> */
[----:B------:R-:W4:Y:S01]  /*1b050*/  MUFU.EX2 R219, R219 ;  /* 0x000000db00db7308 */ /* 0x000f220000000800 */
        /* <DEDUP_REMOVED lines=12> */
[----:B------:R-:W-:-:S04]  /*1b120*/  FADD.FTZ R0, R0, R3 ;  /* 0x0000000300007221 */ /* 0x000fc80000010000 */
[----:B------:R-:W-:Y:S01]  /*1b130*/  FADD.FTZ R0, R159, R0 ;  /* 0x000000009f007221 */ /* 0x000fe20000010000 */
[----:B--2---:R-:W-:Y:S02]  /*1b140*/  HMMA.16816.F32 R80, R4, R104, R80 ;  /* 0x000000680450723c */ /* 0x004fe40000001850 */
[----:B------:R-:W2:Y:S01]  /*1b150*/  MUFU.EX2 R225, R225 ;  /* 0x000000e100e17308 */ /* 0x000ea20000000800 */
[----:B------:R-:W-:-:S03]  /*1b160*/  FADD.FTZ R3, R177, R0 ;  /* 0x00000000b1037221 */ /* 0x000fc60000010000 */
[C---:B------:R-:W-:Y:S01]  /*1b170*/  HMMA.16816.F32 R88, R4.reuse, R106, R88 ;  /* 0x0000006a0458723c */ /* 0x040fe20000001858 */
[----:B------:R-:W-:Y:S01]  /*1b180*/  F2FP.F16.F32.PACK_AB R104, R175, R172 ;  /* 0x000000acaf68723e */ /* 0x000fe200000000ff */
[----:B------:R-:W-:Y:S01]  /*1b190*/  FADD.FTZ R172, R172, R153 ;  /* 0x00000099acac7221 */ /* 0x000fe20000010000 */
[C---:B-----5:R-:W-:Y:S01]  /*1b1a0*/  F2FP.F16.F32.PACK_AB R105, R180.reuse, R177 ;  /* 0x000000b1b469723e */ /* 0x060fe200000000ff */
[----:B------:R-:W-:Y:S01]  /*1b1b0*/  MUFU.EX2 R167, R167 ;  /* 0x000000a700a77308 */ /* 0x000fe20000000800 */
[----:B------:R-:W-:Y:S01]  /*1b1c0*/  FADD.FTZ R3, R180, R3 ;  /* 0x00000003b4037221 */ /* 0x000fe20000010000 */
[----:B------:R-:W-:Y:S01]  /*1b1d0*/  HMMA.16816.F32 R4, R4, R138, R96 ;  /* 0x0000008a0404723c */ /* 0x000fe20000001860 */
[----:B------:R-:W-:Y:S01]  /*1b1e0*/  F2FP.F16.F32.PACK_AB R106, R176, R173 ;  /* 0x000000adb06a723e */ /* 0x000fe200000000ff */
[----:B------:R-:W-:Y:S01]  /*1b1f0*/  LDSM.16.MT88.4 R96, [R197+0x10800] ;  /* 0x01080000c560783b */ /* 0x000fe20000004200 */
[----:B---3--:R-:W-:Y:S01]  /*1b200*/  F2FP.F16.F32.PACK_AB R107, R179, R178 ;  /* 0x000000b2b36b723e */ /* 0x008fe200000000ff */
[----:B------:R-:W-:-:S02]  /*1b210*/  FADD.FTZ R0, R175, R172 ;  /* 0x000000acaf007221 */ /* 0x000fc40000010000 */
[----:B------:R-:W-:Y:S01]  /*1b220*/  LDSM.16.MT88.4 R136, [R196+0xf000] ;  /* 0x00f00000c488783b */ /* 0x000fe20000004200 */
[----:B------:R-:W-:Y:S01]  /*1b230*/  MUFU.EX2 R163, R163 ;  /* 0x000000a300a37308 */ /* 0x000fe20000000800 */
[----:B------:R-:W-:Y:S01]  /*1b240*/  FADD.FTZ R173, R173, R0 ;  /* 0x00000000adad7221 */ /* 0x000fe20000010000 */
[----:B------:R-:W-:Y:S01]  /*1b250*/  FADD.FTZ R0, R178, R3 ;  /* 0x00000003b2007221 */ /* 0x000fe20000010000 */
[----:B----4-:R-:W-:Y:S02]  /*1b260*/  HMMA.16816.F32 R20, R104, R116, R20 ;  /* 0x000000746814723c */ /* 0x010fe40000001814 */
[----:B------:R-:W-:Y:S01]  /*1b270*/  FADD.FTZ R176, R176, R173 ;  /* 0x000000adb0b07221 */ /* 0x000fe20000010000 */
[----:B------:R-:W-:-:S03]  /*1b280*/  FADD.FTZ R0, R179, R0 ;  /* 0x00000000b3007221 */ /* 0x000fc60000010000 */
[----:B------:R-:W-:Y:S01]  /*1b290*/  HMMA.16816.F32 R16, R104, R118, R16 ;  /* 0x000000766810723c */ /* 0x000fe20000001810 */
[----:B------:R-:W3:Y:S01]  /*1b2a0*/  LDSM.16.MT88.4 R116, [R196+0xe800] ;  /* 0x00e80000c474783b */ /* 0x000ee20000004200 */
[----:B------:R-:W-:-:S04]  /*1b2b0*/  FADD.FTZ R3, R219, R0 ;  /* 0x00000000db037221 */ /* 0x000fc80000010000 */
[----:B------:R-:W-:Y:S01]  /*1b2c0*/  HMMA.16816.F32 R28, R104, R128, R28 ;  /* 0x00000080681c723c */ /* 0x000fe2000000181c */
[----:B-1----:R-:W-:-:S05]  /*1b2d0*/  FADD.FTZ R3, R220, R3 ;  /* 0x00000003dc037221 */ /* 0x002fca0000010000 */
[C---:B------:R-:W-:Y:S01]  /*1b2e0*/  HMMA.16816.F32 R24, R104.reuse, R130, R24 ;  /* 0x000000826818723c */ /* 0x040fe20000001818 */
[----:B------:R-:W1:Y:S05]  /*1b2f0*/  LDSM.16.MT88.4 R128, [R200+0x10800] ;  /* 0x01080000c880783b */ /* 0x000e6a0000004200 */
[C---:B------:R-:W-:Y:S06]  /*1b300*/  HMMA.16816.F32 R100, R104.reuse, R124, R100 ;  /* 0x0000007c6864723c */ /* 0x040fec0000001864 */
[C---:B------:R-:W-:Y:S01]  /*1b310*/  HMMA.16816.F32 R32, R104.reuse, R126, R32 ;  /* 0x0000007e6820723c */ /* 0x040fe20000001820 */
[----:B------:R-:W-:Y:S05]  /*1b320*/  LDSM.16.MT88.4 R124, [R200+0xd000] ;  /* 0x00d00000c87c783b */ /* 0x000fea0000004200 */
[C---:B------:R-:W-:Y:S06]  /*1b330*/  HMMA.16816.F32 R48, R104.reuse, R112, R48 ;  /* 0x000000706830723c */ /* 0x040fec0000001830 */
        /* <DEDUP_REMOVED lines=8> */
[C---:B------:R-:W-:Y:S06]  /*1b3c0*/  HMMA.16816.F32 R40, R104.reuse, R120, R40 ;  /* 0x000000786828723c */ /* 0x040fec0000001828 */
[C---:B------:R-:W-:Y:S01]  /*1b3d0*/  HMMA.16816.F32 R36, R104.reuse, R122, R36 ;  /* 0x0000007a6824723c */ /* 0x040fe20000001824 */
[----:B------:R-:W5:Y:S05]  /*1b3e0*/  LDSM.16.MT88.4 R120, [R198+0x10800] ;  /* 0x01080000c678783b */ /* 0x000f6a0000004200 */
[C---:B---3--:R-:W-:Y:S06]  /*1b3f0*/  HMMA.16816.F32 R64, R104.reuse, R116, R64 ;  /* 0x000000746840723c */ /* 0x048fec0000001840 */
[C---:B------:R-:W-:Y:S01]  /*1b400*/  HMMA.16816.F32 R60, R104.reuse, R118, R60 ;  /* 0x00000076683c723c */ /* 0x040fe2000000183c */
[----:B------:R-:W3:Y:S05]  /*1b410*/  LDSM.16.MT88.4 R116, [R198+0xd000] ;  /* 0x00d00000c674783b */ /* 0x000eea0000004200 */
[C---:B------:R-:W-:Y:S06]  /*1b420*/  HMMA.16816.F32 R80, R104.reuse, R96, R80 ;  /* 0x000000606850723c */ /* 0x040fec0000001850 */
[----:B------:R-:W-:Y:S01]  /*1b430*/  HMMA.16816.F32 R88, R104, R98, R88 ;  /* 0x000000626858723c */ /* 0x000fe20000001858 */
[----:B------:R-:W-:Y:S01]  /*1b440*/  F2FP.F16.F32.PACK_AB R96, R182, R181 ;  /* 0x000000b5b660723e */ /* 0x000fe200000000ff */
[----:B------:R-:W-:Y:S01]  /*1b450*/  FADD.FTZ R181, R181, R176 ;  /* 0x000000b0b5b57221 */ /* 0x000fe20000010000 */
[----:B------:R-:W-:-:S03]  /*1b460*/  F2FP.F16.F32.PACK_AB R97, R220, R219 ;  /* 0x000000dbdc61723e */ /* 0x000fc600000000ff */
[C---:B-1----:R-:W-:Y:S01]  /*1b470*/  HMMA.16816.F32 R72, R104.reuse, R128, R72 ;  /* 0x000000806848723c */ /* 0x042fe20000001848 */
        /* <DEDUP_REMOVED lines=8> */
[C---:B----4-:R-:W-:Y:S06]  /*1b500*/  HMMA.16816.F32 R92, R104.reuse, R112, R92 ;  /* 0x00000070685c723c */ /* 0x050fec000000185c */
[----:B------:R-:W-:Y:S06]  /*1b510*/  HMMA.16816.F32 R4, R104, R114, R4 ;  /* 0x000000726804723c */ /* 0x000fec0000001804 */
[C---:B------:R-:W-:Y:S06]  /*1b520*/  HMMA.16816.F32 R128, R96.reuse, R124, R12 ;  /* 0x0000007c6080723c */ /* 0x040fec000000180c */
[C---:B------:R-:W-:Y:S01]  /*1b530*/  HMMA.16816.F32 R124, R96.reuse, R126, R8 ;  /* 0x0000007e607c723c */ /* 0x040fe20000001808 */
[----:B------:R-:W1:Y:S05]  /*1b540*/  LDSM.16.MT88.4 R8, [R200+0x11000] ;  /* 0x01100000c808783b */ /* 0x000e6a0000004200 */
[C---:B-----5:R-:W-:Y:S06]  /*1b550*/  HMMA.16816.F32 R112, R96.reuse, R108, R28 ;  /* 0x0000006c6070723c */ /* 0x060fec000000181c */
[C---:B------:R-:W-:Y:S06]  /*1b560*/  HMMA.16816.F32 R28, R96.reuse, R144, R40 ;  /* 0x00000090601c723c */ /* 0x040fec0000001828 */
[----:B------:R-:W-:Y:S01]  /*1b570*/  HMMA.16816.F32 R40, R96, R146, R36 ;  /* 0x000000926028723c */ /* 0x000fe20000001824 */
[----:B------:R-:W2:Y:S04]  /*1b580*/  LDSM.16.MT88.4 R36, [R198+0x11000] ;  /* 0x01100000c624783b */ /* 0x000ea80000004200 */
[----:B------:R-:W-:Y:S01]  /*1b590*/  LDSM.16.MT88.4 R144, [R196+0x11000] ;  /* 0x01100000c490783b */ /* 0x000fe20000004200 */
[C---:B------:R-:W-:Y:S06]  /*1b5a0*/  HMMA.16816.F32 R76, R104.reuse, R120, R76 ;  /* 0x00000078684c723c */ /* 0x040fec000000184c */
[----:B------:R-:W-:Y:S01]  /*1b5b0*/  HMMA.16816.F32 R84, R104, R122, R84 ;  /* 0x0000007a6854723c */ /* 0x000fe20000001854 */
[----:B------:R-:W-:Y:S05]  /*1b5c0*/  LDSM.16.MT88.4 R104, [R197+0xd800] ;  /* 0x00d80000c568783b */ /* 0x000fea0000004200 */
[C---:B---3--:R-:W-:Y:S06]  /*1b5d0*/  HMMA.16816.F32 R120, R96.reuse, R116, R20 ;  /* 0x000000746078723c */ /* 0x048fec0000001814 */
        /* <DEDUP_REMOVED lines=23> */
[--C-:B------:R-:W-:Y:S01]  /*1b750*/  FFMA.FTZ R166, R169, UR4, -R162.reuse ;  /* 0x00000004a9a67c23 */ /* 0x100fe200080108a2 */
[----:B------:R-:W-:Y:S01]  /*1b760*/  FFMA.FTZ R150, R168, UR4, -R171 ;  /* 0x00000004a8967c23 */ /* 0x000fe200080108ab */
[----:B------:R-:W-:-:S02]  /*1b770*/  FFMA.FTZ R162, R161, UR4, -R162 ;  /* 0x00000004a1a27c23 */ /* 0x000fc400080108a2 */
        /* <DEDUP_REMOVED lines=10> */
[----:B------:R-:W1:Y:S08]  /*1b820*/  MUFU.EX2 R149, R149 ;  /* 0x0000009500957308 */ /* 0x000e700000000800 */
[----:B------:R-:W2:Y:S08]  /*1b830*/  MUFU.EX2 R151, R151 ;  /* 0x0000009700977308 */ /* 0x000eb00000000800 */
[----:B------:R-:W4:Y:S01]  /*1b840*/  MUFU.EX2 R166, R166 ;  /* 0x000000a600a67308 */ /* 0x000f220000000800 */
[----:B-1----:R-:W-:Y:S01]  /*1b850*/  F2FP.F16.F32.PACK_AB R96, R149, R148 ;  /* 0x000000949560723e */ /* 0x002fe200000000ff */
[----:B------:R-:W-:Y:S01]  /*1b860*/  FADD.FTZ R148, R148, R3 ;  /* 0x0000000394947221 */ /* 0x000fe20000010000 */
[----:B------:R-:W-:-:S03]  /*1b870*/  MOV R3, R157 ;  /* 0x0000009d00037202 */ /* 0x000fc60000000f00 */
[----:B------:R-:W-:Y:S02]  /*1b880*/  FADD.FTZ R149, R149, R148 ;  /* 0x0000009495957221 */ /* 0x000fe40000010000 */
[----:B------:R-:W1:Y:S01]  /*1b890*/  MUFU.EX2 R162, R162 ;  /* 0x000000a200a27308 */ /* 0x000e620000000800 */
[----:B--2---:R-:W-:Y:S01]  /*1b8a0*/  F2FP.F16.F32.PACK_AB R98, R151, R150 ;  /* 0x000000969762723e */ /* 0x004fe200000000ff */
[----:B------:R-:W-:-:S04]  /*1b8b0*/  FADD.FTZ R150, R150, R149 ;  /* 0x0000009596967221 */ /* 0x000fc80000010000 */
[----:B------:R-:W-:Y:S01]  /*1b8c0*/  FADD.FTZ R223, R151, R150 ;  /* 0x0000009697df7221 */ /* 0x000fe20000010000 */
[----:B----4-:R-:W-:Y:S01]  /*1b8d0*/  F2FP.F16.F32.PACK_AB R97, R167, R166 ;  /* 0x000000a6a761723e */ /* 0x010fe200000000ff */
[----:B------:R-:W-:-:S04]  /*1b8e0*/  FADD.FTZ R166, R166, R225 ;  /* 0x000000e1a6a67221 */ /* 0x000fc80000010000 */
[----:B------:R-:W-:Y:S01]  /*1b8f0*/  FADD.FTZ R166, R167, R166 ;  /* 0x000000a6a7a67221 */ /* 0x000fe20000010000 */
[----:B-1----:R-:W-:-:S03]  /*1b900*/  F2FP.F16.F32.PACK_AB R99, R162, R163 ;  /* 0x000000a3a263723e */ /* 0x002fc600000000ff */
        /* <DEDUP_REMOVED lines=30> */
.L_x_1332:
        /* <DEDUP_REMOVED lines=11> */
[----:B------:R-:W-:-:S02]  /*1bba0*/  ULDC UR4, c[0x0][0x2ec] ;  /* 0x0000bb0000047ab9 */ /* 0x000fc40000000800 */
[----:B------:R-:W-:Y:S01]  /*1bbb0*/  MOV R218, UR6 ;  /* 0x0000000600da7c02 */ /* 0x000fe20008000f00 */
[----:B------:R-:W-:Y:S01]  /*1bbc0*/  ULDC UR6, c[0x0][0x39c] ;  /* 0x0000e70000067ab9 */ /* 0x000fe20000000800 */
[----:B------:R-:W-:-:S07]  /*1bbd0*/  ULDC.64 UR8, c[0x0][0x208] ;  /* 0x0000820000087ab9 */ /* 0x000fce0000000a00 */
.L_x_1342:
        /* <DEDUP_REMOVED lines=65> */
[-C--:B---3--:R-:W-:Y:S01]  /*1bff0*/  IMAD.WIDE.U32 R10, R7, R2.reuse, R10 ;  /* 0x00000002070a7225 */ /* 0x088fe200078e000a */
[----:B------:R-:W-:Y:S05]  /*1c000*/  SHF.R.S32.HI R5, RZ, 0x1f, R7 ;  /* 0x0000001fff057819 */ /* 0x000fea0000011407 */
[----:B------:R-:W-:Y:S01]  /*1c010*/  IMAD R4, R5, R2, RZ ;  /* 0x0000000205047224 */ /* 0x000fe200078e02ff */
[----:B------:R-:W-:Y:S03]  /*1c020*/  MOV R5, R10 ;  /* 0x0000000a00057202 */ /* 0x000fe60000000f00 */
[----:B------:R-:W-:Y:S04]  /*1c030*/  IMAD R4, R7, R3, R4 ;  /* 0x0000000307047224 */ /* 0x000fe800078e0204 */
[----:B------:R-:W-:Y:S07]  /*1c040*/  IMAD.IADD R4, R11, 0x1, R4 ;  /* 0x000000010b047824 */ /* 0x000fee00078e0204 */
.L_x_1339:
[CC--:B------:R-:W-:Y:S01]  /*1c050*/  LEA R224, P0, R5.reuse, R164.reuse, 0x1 ;  /* 0x000000a405e07211 */ /* 0x0c0fe200078008ff */
[----:B------:R-:W1:Y:S01]  /*1c060*/  S2R R2, SR_TID.X ;  /* 0x0000000000027919 */ /* 0x000e620000002100 */
[C---:B------:R-:W-:Y:S01]  /*1c070*/  IADD3 R7, P5, R206.reuse, R5, RZ ;  /* 0x00000005ce077210 */ /* 0x040fe20007fbe0ff */
[----:B------:R-:W-:Y:S01]  /*1c080*/  IMAD.MOV.U32 R133, RZ, RZ, 0x20 ;  /* 0x00000020ff857424 */ /* 0x000fe200078e00ff */
[-CC-:B------:R-:W-:Y:S02]  /*1c090*/  LEA.HI.X R225, R5, R165.reuse, R4.reuse, 0x1, P0 ;  /* 0x000000a505e17211 */ /* 0x180fe400000f0c04 */
[-C--:B------:R-:W-:Y:S01]  /*1c0a0*/  @P4 LEA R18, P6, R7, R164.reuse, 0x1 ;  /* 0x000000a407124211 */ /* 0x080fe200078c08ff */
[----:B------:R-:W-:Y:S01]  /*1c0b0*/  IMAD.X R6, R205, 0x1, R4, P5 ;  /* 0x00000001cd067824 */ /* 0x000fe200028e0604 */
[CC--:B------:R-:W-:Y:S01]  /*1c0c0*/  @P2 LEA R14, P5, R7.reuse, R164.reuse, 0x1 ;  /* 0x000000a4070e2211 */ /* 0x0c0fe200078a08ff */
[----:B------:R-:W-:Y:S01]  /*1c0d0*/  @!PT LDS RZ, [RZ] ;  /* 0x00000000fffff984 */ /* 0x000fe20000000800 */
[----:B------:R-:W-:Y:S01]  /*1c0e0*/  @!PT LDS RZ, [RZ] ;  /* 0x00000000fffff984 */ /* 0x000fe20000000800 */
[----:B------:R-:W-:Y:S01]  /*1c0f0*/  @!PT LDS RZ, [RZ] ;  /* 0x00000000fffff984 */ /* 0x000fe20000000800 */
[----:B------:R-:W-:Y:S01]  /*1c100*/  @P4 LDGSTS.E.BYPASS.LTC128B.128 [R211+0xc000], desc[UR8][R224.64] ;  /* 0x0c000000e0d34fae */ /* 0x000fe2000b901d48 */
[CC--:B------:R-:W-:Y:S02]  /*1c110*/  @P1 LEA R10, P0, R7.reuse, R164.reuse, 0x1 ;  /* 0x000000a4070a1211 */ /* 0x0c0fe400078008ff */
[CCC-:B------:R-:W-:Y:S01]  /*1c120*/  @P4 LEA.HI.X R19, R7.reuse, R165.reuse, R6.reuse, 0x1, P6 ;  /* 0x000000a507134211 */ /* 0x1c0fe200030f0c06 */
[----:B------:R-:W-:Y:S01]  /*1c130*/  @!P4 STS.128 [R211+0xc000], RZ ;  /* 0x00c000ffd300c388 */ /* 0x000fe20000000c00 */
[C-C-:B------:R-:W-:Y:S02]  /*1c140*/  @P2 LEA.HI.X R15, R7.reuse, R165, R6.reuse, 0x1, P5 ;  /* 0x000000a5070f2211 */ /* 0x140fe400028f0c06 */
[C---:B------:R-:W-:Y:S01]  /*1c150*/  IADD3 R5, P6, R206.reuse, R7, RZ ;  /* 0x00000007ce057210 */ /* 0x040fe20007fde0ff */
[----:B------:R-:W-:Y:S01]  /*1c160*/  @!PT LDS RZ, [RZ] ;  /* 0x00000000fffff984 */ /* 0x000fe20000000800 */
[----:B------:R-:W-:Y:S01]  /*1c170*/  @!PT LDS RZ, [RZ] ;  /* 0x00000000fffff984 */ /* 0x000fe20000000800 */
[----:B------:R-:W-:Y:S01]  /*1c180*/  @!PT LDS RZ, [RZ] ;  /* 0x00000000fffff984 */ /* 0x000fe20000000800 */
[----:B------:R-:W-:Y:S01]  /*1c190*/  @P2 LDGSTS.E.BYPASS.LTC128B.128 [R211+0xe000], desc[UR8][R224.64+0x80] ;  /* 0x0e000080e0d32fae */ /* 0x000fe2000b901d48 */
[-CC-:B------:R-:W-:Y:S02]  /*1c1a0*/  @P1 LEA.HI.X R11, R7, R165.reuse, R6.reuse, 0x1, P0 ;  /* 0x000000a5070b1211 */ /* 0x180fe400000f0c06 */
[-C--:B------:R-:W-:Y:S01]  /*1c1b0*/  @P2 LEA R8, P5, R5, R164.reuse, 0x1 ;  /* 0x000000a405082211 */ /* 0x080fe200078a08ff */
[----:B------:R-:W-:Y:S01]  /*1c1c0*/  @!P2 STS.128 [R211+0xe000], RZ ;  /* 0x00e000ffd300a388 */ /* 0x000fe20000000c00 */
[----:B------:R-:W-:Y:S01]  /*1c1d0*/  IMAD.X R6, R205, 0x1, R6, P6 ;  /* 0x00000001cd067824 */ /* 0x000fe200030e0606 */
[CC--:B------:R-:W-:Y:S02]  /*1c1e0*/  @P4 LEA R16, P6, R5.reuse, R164.reuse, 0x1 ;  /* 0x000000a405104211 */ /* 0x0c0fe400078c08ff */
[----:B------:R-:W-:Y:S01]  /*1c1f0*/  @!PT LDS RZ, [RZ] ;  /* 0x00000000fffff984 */ /* 0x000fe20000000800 */
[----:B------:R-:W-:Y:S01]  /*1c200*/  @!PT LDS RZ, [RZ] ;  /* 0x00000000fffff984 */ /* 0x000fe20000000800 */
[----:B------:R-:W-:Y:S01]  /*1c210*/  @!PT LDS RZ, [RZ] ;  /* 0x00000000fffff984 */ /* 0x000fe20000000800 */
[----:B------:R-:W-:Y:S01]  /*1c220*/  @P1 LDGSTS.E.BYPASS.LTC128B.128 [R211+0x10000], desc[UR8][R224.64+0x100] ;  /* 0x10000100e0d31fae */ /* 0x000fe2000b901d48 */
[C---:B------:R-:W-:Y:S02]  /*1c230*/  @P1 LEA R12, P0, R5.reuse, R164, 0x1 ;  /* 0x000000a4050c1211 */ /* 0x040fe400078008ff */
[CCC-:B------:R-:W-:Y:S01]  /*1c240*/  @P4 LEA.HI.X R17, R5.reuse, R165.reuse, R6.reuse, 0x1, P6 ;  /* 0x000000a505114211 */ /* 0x1c0fe200030f0c06 */
[----:B------:R-:W-:Y:S01]  /*1c250*/  @!P1 STS.128 [R211+0x10000], RZ ;  /* 0x010000ffd3009388 */ /* 0x000fe20000000c00 */
[C-C-:B------:R-:W-:Y:S02]  /*1c260*/  @P2 LEA.HI.X R9, R5.reuse, R165, R6.reuse, 0x1, P5 ;  /* 0x000000a505092211 */ /* 0x140fe400028f0c06 */
[----:B------:R-:W-:Y:S01]  /*1c270*/  IADD3 R4, P6, R206, R5, RZ ;  /* 0x00000005ce047210 */ /* 0x000fe20007fde0ff */
[----:B------:R-:W-:Y:S01]  /*1c280*/  @!PT LDS RZ, [RZ] ;  /* 0x00000000fffff984 */ /* 0x000fe20000000800 */
[----:B------:R-:W-:Y:S01]  /*1c290*/  @!PT LDS RZ, [RZ] ;  /* 0x00000000fffff984 */ /* 0x000fe20000000800 */
[----:B------:R-:W-:Y:S01]  /*1c2a0*/  @!PT LDS RZ, [RZ] ;  /* 0x00000000fffff984 */ /* 0x000fe20000000800 */
[----:B------:R-:W-:Y:S01]  /*1c2b0*/  @P4 LDGSTS.E.BYPASS.LTC128B.128 [R211+0xc800], desc[UR8][R18.64] ;  /* 0x0c80000012d34fae */ /* 0x000fe2000b901d48 */
[-C--:B------:R-:W-:Y:S02]  /*1c2c0*/  @P1 LEA.HI.X R13, R5, R165.reuse, R6, 0x1, P0 ;  /* 0x000000a5050d1211 */ /* 0x080fe400000f0c06 */
[----:B------:R-:W-:Y:S01]  /*1c2d0*/  IADD3.X R6, R205, R6, RZ, P6, !PT ;  /* 0x00000006cd067210 */ /* 0x000fe200037fe4ff */
[----:B------:R-:W-:Y:S01]  /*1c2e0*/  @!P4 STS.128 [R211+0xc800], RZ ;  /* 0x00c800ffd300c388 */ /* 0x000fe20000000c00 */
[CC--:B------:R-:W-:Y:S02]  /*1c2f0*/  @P4 LEA R24, P6, R4.reuse, R164.reuse, 0x1 ;  /* 0x000000a404184211 */ /* 0x0c0fe400078c08ff */
[CC--:B------:R-:W-:Y:S01]  /*1c300*/  @P2 LEA R20, P5, R4.reuse, R164.reuse, 0x1 ;  /* 0x000000a404142211 */ /* 0x0c0fe200078a08ff */
[----:B------:R-:W-:Y:S01]  /*1c310*/  @!PT LDS RZ, [RZ] ;  /* 0x00000000fffff984 */ /* 0x000fe20000000800 */
[----:B------:R-:W-:Y:S01]  /*1c320*/  @!PT LDS RZ, [RZ] ;  /* 0x00000000fffff984 */ /* 0x000fe20000000800 */
[----:B------:R-:W-:Y:S01]  /*1c330*/  @!PT LDS RZ, [RZ] ;  /* 0x00000000fffff984 */ /* 0x000fe20000000800 */
[----:B------:R-:W-:Y:S01]  /*1c340*/  @P2 LDGSTS.E.BYPASS.LTC128B.128 [R211+0xe800], desc[UR8][R14.64+0x80] ;  /* 0x0e8000800ed32fae */ /* 0x000fe2000b901d48 */
[CCC-:B------:R-:W-:Y:S02]  /*1c350*/  @P4 LEA.HI.X R25, R4.reuse, R165.reuse, R6.reuse, 0x1, P6 ;  /* 0x000000a504194211 */ /* 0x1c0fe400030f0c06 */
[CC--:B------:R-:W-:Y:S01]  /*1c360*/  @P2 LEA.HI.X R21, R4.reuse, R165.reuse, R6, 0x1, P5 ;  /* 0x000000a504152211 */ /* 0x0c0fe200028f0c06 */
[----:B------:R-:W-:Y:S01]  /*1c370*/  @!P2 STS.128 [R211+0xe800], RZ ;  /* 0x00e800ffd300a388 */ /* 0x000fe20000000c00 */
[C---:B------:R-:W-:Y:S02]  /*1c380*/  @P1 LEA R22, P0, R4.reuse, R164, 0x1 ;  /* 0x000000a404161211 */ /* 0x040fe400078008ff */
[----:B-1----:R-:W-:Y:S01]  /*1c390*/  SHF.R.S32.HI R3, RZ, 0x1f, R2 ;  /* 0x0000001fff037819 */ /* 0x002fe20000011402 */
[----:B------:R-:W-:Y:S01]  /*1c3a0*/  @!PT LDS RZ, [RZ] ;  /* 0x00000000fffff984 */ /* 0x000fe20000000800 */
[----:B------:R-:W-:Y:S01]  /*1c3b0*/  @!PT LDS RZ, [RZ] ;  /* 0x00000000fffff984 */ /* 0x000fe20000000800 */
[----:B------:R-:W-:Y:S01]  /*1c3c0*/  @!PT LDS RZ, [RZ] ;  /* 0x00000000fffff984 */ /* 0x000fe20000000800 */
[----:B------:R-:W-:Y:S01]  /*1c3d0*/  @P1 LDGSTS.E.BYPASS.LTC128B.128 [R211+0x10800], desc[UR8][R10.64+0x100] ;  /* 0x108001000ad31fae */ /* 0x000fe2000b901d48 */
[----:B------:R-:W-:Y:S02]  /*1c3e0*/  @P1 LEA.HI.X R23, R4, R165, R6, 0x1, P0 ;  /* 0x000000a504171211 */ /* 0x000fe400000f0c06 */
[----:B------:R-:W-:Y:S01]  /*1c3f0*/  LEA.HI R3, R3, R2, RZ, 0x4 ;  /* 0x0000000203037211 */ /* 0x000fe200078f20ff */
[----:B------:R-:W-:Y:S03]  /*1c400*/  @!P1 STS.128 [R211+0x10800], RZ ;  /* 0x010800ffd3009388 */ /* 0x000fe60000000c00 */
[----:B------:R-:W-:Y:S01]  /*1c410*/  LOP3.LUT R3, R3, 0xfffffff0, RZ, 0xc0, !PT ;  /* 0xfffffff003037812 */ /* 0x000fe200078ec0ff */
[----:B------:R-:W-:Y:S01]  /*1c420*/  @!PT LDS RZ, [RZ] ;  /* 0x00000000fffff984 */ /* 0x000fe20000000800 */
[----:B------:R-:W-:Y:S01]  /*1c430*/  @!PT LDS RZ, [RZ] ;  /* 0x00000000fffff984 */ /* 0x000fe20000000800 */
[----:B------:R-:W-:Y:S01]  /*1c440*/  @!PT LDS RZ, [RZ] ;  /* 0x00000000fffff984 */ /* 0x000fe20000000800 */
[----:B------:R-:W-:Y:S04]  /*1c450*/  @P4 LDGSTS.E.BYPASS.LTC128B.128 [R211+0xd000], desc[UR8][R16.64] ;  /* 0x0d00000010d34fae */ /* 0x000fe8000b901d48 */
[----:B------:R-:W-:Y:S01]  /*1c460*/  @!P4 STS.128 [R211+0xd000], RZ ;  /* 0x00d000ffd300c388 */ /* 0x000fe20000000c00 */
[----:B------:R-:W-:Y:S03]  /*1c470*/  IMAD.IADD R3, R2, 0x1, -R3 ;  /* 0x0000000102037824 */ /* 0x000fe600078e0a03 */
[----:B------:R-:W-:Y:S01]  /*1c480*/  @!PT LDS RZ, [RZ] ;  /* 0x00000000fffff984 */ /* 0x000fe20000000800 */
[----:B------:R-:W-:Y:S01]  /*1c490*/  @!PT LDS RZ, [RZ] ;  /* 0x00000000fffff984 */ /* 0x000fe20000000800 */
[----:B------:R-:W-:Y:S01]  /*1c4a0*/  @!PT LDS RZ, [RZ] ;  /* 0x00000000fffff984 */ /* 0x000fe20000000800 */
[----:B------:R1:W-:Y:S02]  /*1c4b0*/  @P2 LDGSTS.E.BYPASS.LTC128B.128 [R211+0xf000], desc[UR8][R8.64+0x80] ;  /* 0x0f00008008d32fae */ /* 0x0003e4000b901d48 */
[----:B------:R-:W-:Y:S02]  /*1c4c0*/  SHF.R.S32.HI R2, RZ, 0x1f, R3 ;  /* 0x0000001fff027819 */ /* 0x000fe40000011403 */
[----:B------:R-:W-:Y:S02]  /*1c4d0*/  @!P2 STS.128 [R211+0xf000], RZ ;  /* 0x00f000ffd300a388 */ /* 0x000fe40000000c00 */
[----:B------:R-:W-:Y:S02]  /*1c4e0*/  LEA.HI R2, R2, R3, RZ, 0x3 ;  /* 0x0000000302027211 */ /* 0x000fe400078f18ff */
[----:B------:R-:W-:Y:S01]  /*1c4f0*/  @!PT LDS RZ, [RZ] ;  /* 0x00000000fffff984 */ /* 0x000fe20000000800 */
[----:B------:R-:W-:Y:S01]  /*1c500*/  @!PT LDS RZ, [RZ] ;  /* 0x00000000fffff984 */ /* 0x000fe20000000800 */
[----:B------:R-:W-:Y:S01]  /*1c510*/  @!PT LDS RZ, [RZ] ;  /* 0x00000000fffff984 */ /* 0x000fe20000000800 */
[----:B------:R-:W-:Y:S02]  /*1c520*/  @P1 LDGSTS.E.BYPASS.LTC128B.128 [R211+0x11000], desc[UR8][R12.64+0x100] ;  /* 0x110001000cd31fae */ /* 0x000fe4000b901d48 */
[----:B------:R-:W-:Y:S02]  /*1c530*/  LOP3.LUT R2, R2, 0xfffffff8, RZ, 0xc0, !PT ;  /* 0xfffffff802027812 */ /* 0x000fe400078ec0ff */
[----:B------:R-:W-:Y:S02]  /*1c540*/  @!P1 STS.128 [R211+0x11000], RZ ;  /* 0x011000ffd3009388 */ /* 0x000fe40000000c00 */
[----:B------:R-:W-:Y:S02]  /*1c550*/  IADD3 R2, R3, -R2, RZ ;  /* 0x8000000203027210 */ /* 0x000fe40007ffe0ff */
[----:B------:R-:W-:Y:S01]  /*1c560*/  @!PT LDS RZ, [RZ] ;  /* 0x00000000fffff984 */ /* 0x000fe20000000800 */
[----:B------:R-:W-:Y:S01]  /*1c570*/  @!PT LDS RZ, [RZ] ;  /* 0x00000000fffff984 */ /* 0x000fe20000000800 */
[----:B------:R-:W-:Y:S01]  /*1c580*/  @!PT LDS RZ, [RZ] ;  /* 0x00000000fffff984 */ /* 0x000fe20000000800 */
[----:B------:R2:W-:Y:S02]  /*1c590*/  @P4 LDGSTS.E.BYPASS.LTC128B.128 [R211+0xd800], desc[UR8][R24.64] ;  /* 0x0d80000018d34fae */ /* 0x0005e4000b901d48 */
        /* <DEDUP_REMOVED lines=8> */
[C---:B------:R-:W-:Y:S01]  /*1c620*/  LEA R3, R133.reuse, R204, 0x1 ;  /* 0x000000cc85037211 */ /* 0x040fe200078e08ff */
        /* <DEDUP_REMOVED lines=9> */
[----:B------:R-:W4:Y:S04]  /*1c6c0*/  LDSM.16.M88.4 R16, [R203+0x6800] ;  /* 0x00680000cb10783b */ /* 0x000f280000000200 */
[----:B--2---:R-:W3:Y:S04]  /*1c6d0*/  LDSM.16.M88.4 R24, [R203+0x7000] ;  /* 0x00700000cb18783b */ /* 0x004ee80000000200 */
        /* <DEDUP_REMOVED lines=11> */
[----:B------:R-:W-:Y:S03]  /*1c790*/  LDSM.16.M88.4 R168, [R199+0x7000] ;  /* 0x00700000c7a8783b */ /* 0x000fe60000000200 */
[C---:B----4-:R-:W-:Y:S01]  /*1c7a0*/  HMMA.16816.F32 R12, R136.reuse, R16, RZ ;  /* 0x00000010880c723c */ /* 0x050fe200000018ff */
[----:B------:R-:W-:Y:S04]  /*1c7b0*/  LDSM.16.M88.4 R172, [R199+0x7800] ;  /* 0x00780000c7ac783b */ /* 0x000fe80000000200 */
[----:B------:R-:W-:Y:S01]  /*1c7c0*/  LDSM.16.M88.4 R176, [R2] ;  /* 0x0000000002b0783b */ /* 0x000fe20000000200 */
[C---:B------:R-:W-:Y:S03]  /*1c7d0*/  HMMA.16816.F32 R16, R136.reuse, R18, RZ ;  /* 0x000000128810723c */ /* 0x040fe600000018ff */
[----:B------:R-:W-:Y:S03]  /*1c7e0*/  LDSM.16.M88.4 R180, [R192] ;  /* 0x00000000c0b4783b */ /* 0x000fe60000000200 */
[C---:B---3--:R-:W-:Y:S06]  /*1c7f0*/  HMMA.16816.F32 R20, R136.reuse, R24, RZ ;  /* 0x000000188814723c */ /* 0x048fec00000018ff */
[C---:B------:R-:W-:Y:S06]  /*1c800*/  HMMA.16816.F32 R24, R136.reuse, R26, RZ ;  /* 0x0000001a8818723c */ /* 0x040fec00000018ff */
[C---:B--2---:R-:W-:Y:S06]  /*1c810*/  HMMA.16816.F32 R28, R136.reuse, R32, RZ ;  /* 0x00000020881c723c */ /* 0x044fec00000018ff */
[----:B------:R-:W-:Y:S01]  /*1c820*/  HMMA.16816.F32 R32, R136, R34, RZ ;  /* 0x000000228820723c */ /* 0x000fe200000018ff */
[----:B------:R-:W2:Y:S05]  /*1c830*/  LDSM.16.M88.4 R136, [R199+0x6800] ;  /* 0x00680000c788783b */ /* 0x000eaa0000000200 */
[C---:B-----5:R-:W-:Y:S06]  /*1c840*/  HMMA.16816.F32 R4, R140.reuse, R144, R4 ;  /* 0x000000908c04723c */ /* 0x060fec0000001804 */
        /* <DEDUP_REMOVED lines=10> */
[----:B------:R-:W3:Y:S04]  /*1c8f0*/  LDSM.16.M88.4 R140, [R192+0x800] ;  /* 0x00080000c08c783b */ /* 0x000ee80000000200 */
[----:B------:R-:W4:Y:S01]  /*1c900*/  LDSM.16.M88.4 R156, [R203+0x8000] ;  /* 0x00800000cb9c783b */ /* 0x000f220000000200 */
        /* <DEDUP_REMOVED lines=9> */
[C---:B------:R-:W-:Y:S06]  /*1c9a0*/  HMMA.16816.F32 R28, R160.reuse, R172, R28 ;  /* 0x000000aca01c723c */ /* 0x040fec000000181c */
[----:B------:R-:W-:Y:S01]  /*1c9b0*/  HMMA.16816.F32 R32, R160, R174, R32 ;  /* 0x000000aea020723c */ /* 0x000fe20000001820 */
[----:B------:R-:W2:Y:S04]  /*1c9c0*/  LDSM.16.M88.4 R160, [R203+0x9000] ;  /* 0x00900000cba0783b */ /* 0x000ea80000000200 */
[----:B------:R-:W5:Y:S01]  /*1c9d0*/  LDSM.16.M88.4 R172, [R191] ;  /* 0x00000000bfac783b */ /* 0x000f620000000200 */
[C---:B------:R-:W-:Y:S06]  /*1c9e0*/  HMMA.16816.F32 R4, R176.reuse, R180, R4 ;  /* 0x000000b4b004723c */ /* 0x040fec0000001804 */
[C---:B------:R-:W-:Y:S01]  /*1c9f0*/  HMMA.16816.F32 R8, R176.reuse, R182, R8 ;  /* 0x000000b6b008723c */ /* 0x040fe20000001808 */
[----:B------:R-:W-:Y:S05]  /*1ca00*/  LDSM.16.M88.4 R180, [R199+0x8000] ;  /* 0x00800000c7b4783b */ /* 0x000fea0000000200 */
[C---:B---3--:R-:W-:Y:S06]  /*1ca10*/  HMMA.16816.F32 R12, R176.reuse, R140, R12 ;  /* 0x0000008cb00c723c */ /* 0x048fec000000180c */
[C---:B------:R-:W-:Y:S01]  /*1ca20*/  HMMA.16816.F32 R16, R176.reuse, R142, R16 ;  /* 0x0000008eb010723c */ /* 0x040fe20000001810 */
[----:B------:R-:W3:Y:S05]  /*1ca30*/  LDSM.16.M88.4 R140, [R190] ;  /* 0x00000000be8c783b */ /* 0x000eea0000000200 */
[C---:B------:R-:W-:Y:S06]  /*1ca40*/  HMMA.16816.F32 R20, R176.reuse, R144, R20 ;  /* 0x00000090b014723c */ /* 0x040fec0000001814 */
[C---:B------:R-:W-:Y:S01]  /*1ca50*/  HMMA.16816.F32 R24, R176.reuse, R146, R24 ;  /* 0x00000092b018723c */ /* 0x040fe20000001818 */
[----:B------:R-:W3:Y:S05]  /*1ca60*/  LDSM.16.M88.4 R144, [R189] ;  /* 0x00000000bd90783b */ /* 0x000eea0000000200 */
[C---:B------:R-:W-:Y:S06]  /*1ca70*/  HMMA.16816.F32 R28, R176.reuse, R148, R28 ;  /* 0x00000094b01c723c */ /* 0x040fec000000181c */
[----:B------:R-:W-:Y:S01]  /*1ca80*/  HMMA.16816.F32 R32, R176, R150, R32 ;  /* 0x00000096b020723c */ /* 0x000fe20000001820 */
[----:B------:R-:W3:Y:S04]  /*1ca90*/  LDSM.16.M88.4 R148, [R188] ;  /* 0x00000000bc94783b */ /* 0x000ee80000000200 */
[----:B------:R-:W3:Y:S01]  /*1caa0*/  LDSM.16.M88.4 R176, [R3+0x2000] ;  /* 0x0020000003b0783b */ /* 0x000ee20000000200 */
[C---:B----4-:R-:W-:Y:S06]  /*1cab0*/  HMMA.16816.F32 R4, R152.reuse, R156, R4 ;  /* 0x0000009c9804723c */ /* 0x050fec0000001804 */
[C---:B------:R-:W-:Y:S01]  /*1cac0*/  HMMA.16816.F32 R8, R152.reuse, R158, R8 ;  /* 0x0000009e9808723c */ /* 0x040fe20000001808 */
[----:B------:R-:W-:Y:S05]  /*1cad0*/  LDSM.16.M88.4 R156, [R199+0x9800] ;  /* 0x00980000c79c783b */ /* 0x000fea0000000200 */
[C---:B-1----:R-:W-:Y:S06]  /*1cae0*/  HMMA.16816.F32 R12, R152.reuse, R136, R12 ;  /* 0x00000088980c723c */ /* 0x042fec000000180c */
[C---:B------:R-:W-:Y:S01]  /*1caf0*/  HMMA.16816.F32 R16, R152.reuse, R138, R16 ;  /* 0x0000008a9810723c */ /* 0x040fe20000001810 */
[----:B------:R-:W1:Y:S05]  /*1cb00*/  LDSM.16.M88.4 R136, [R199+0x8800] ;  /* 0x00880000c788783b */ /* 0x000e6a0000000200 */
[C---:B--2---:R-:W-:Y:S06]  /*1cb10*/  HMMA.16816.F32 R20, R152.reuse, R160, R20 ;  /* 0x000000a09814723c */ /* 0x044fec0000001814 */
[C---:B------:R-:W-:Y:S01]  /*1cb20*/  HMMA.16816.F32 R24, R152.reuse, R162, R24 ;  /* 0x000000a29818723c */ /* 0x040fe20000001818 */
[----:B------:R-:W-:Y:S05]  /*1cb30*/  LDSM.16.M88.4 R160, [R2+0x2000] ;  /* 0x0020000002a0783b */ /* 0x000fea0000000200 */
[C---:B------:R-:W-:Y:S06]  /*1cb40*/  HMMA.16816.F32 R28, R152.reuse, R164, R28 ;  /* 0x000000a4981c723c */ /* 0x040fec000000181c */
[----:B------:R-:W-:Y:S01]  /*1cb50*/  HMMA.16816.F32 R32, R152, R166, R32 ;  /* 0x000000a69820723c */ /* 0x000fe20000001820 */
[----:B------:R-:W2:Y:S04]  /*1cb60*/  LDSM.16.M88.4 R152, [R199+0x9000] ;  /* 0x00900000c798783b */ /* 0x000ea80000000200 */
[----:B------:R-:W4:Y:S01]  /*1cb70*/  LDSM.16.M88.4 R164, [R192+0x2000] ;  /* 0x00200000c0a4783b */ /* 0x000f220000000200 */
[C---:B-----5:R-:W-:Y:S06]  /*1cb80*/  HMMA.16816.F32 R4, R168.reuse, R172, R4 ;  /* 0x000000aca804723c */ /* 0x060fec0000001804 */
[C---:B------:R-:W-:Y:S01]  /*1cb90*/  HMMA.16816.F32 R8, R168.reuse, R174, R8 ;  /* 0x000000aea808723c */ /* 0x040fe20000001808 */
[----:B------:R-:W-:Y:S05]  /*1cba0*/  LDSM.16.M88.4 R172, [R203+0xa000] ;  /* 0x00a00000cbac783b */ /* 0x000fea0000000200 */
[C---:B---3--:R-:W-:Y:S06]  /*1cbb0*/  HMMA.16816.F32 R12, R168.reuse, R140, R12 ;  /* 0x0000008ca80c723c */ /* 0x048fec000000180c */
[C---:B------:R-:W-:Y:S01]  /*1cbc0*/  HMMA.16816.F32 R16, R168.reuse, R142, R16 ;  /* 0x0000008ea810723c */ /* 0x040fe20000001810 */
[----:B------:R-:W3:Y:S05]  /*1cbd0*/  LDSM.16.M88.4 R140, [R192+0x2800] ;  /* 0x00280000c08c783b */ /* 0x000eea0000000200 */
[C---:B------:R-:W-:Y:S06]  /*1cbe0*/  HMMA.16816.F32 R20, R168.reuse, R144, R20 ;  /* 0x00000090a814723c */ /* 0x040fec0000001814 */
[C---:B------:R-:W-:Y:S01]  /*1cbf0*/  HMMA.16816.F32 R24, R168.reuse, R146, R24 ;  /* 0x00000092a818723c */ /* 0x040fe20000001818 */
[----:B------:R-:W5:Y:S05]  /*1cc00*/  LDSM.16.M88.4 R144, [R192+0x3000] ;  /* 0x00300000c090783b */ /* 0x000f6a0000000200 */
[C---:B------:R-:W-:Y:S06]  /*1cc10*/  HMMA.16816.F32 R28, R168.reuse, R148, R28 ;  /* 0x00000094a81c723c */ /* 0x040fec000000181c */
[----:B------:R-:W-:Y:S01]  /*1cc20*/  HMMA.16816.F32 R32, R168, R150, R32 ;  /* 0x00000096a820723c */ /* 0x000fe20000001820 */
[----:B------:R-:W5:Y:S04]  /*1cc30*/  LDSM.16.M88.4 R148, [R192+0x3800] ;  /* 0x00380000c094783b */ /* 0x000f680000000200 */
[----:B------:R-:W5:Y:S01]  /*1cc40*/  LDSM.16.M88.4 R168, [R204+0x4000] ;  /* 0x00400000cca8783b */ /* 0x000f620000000200 */
[C---:B------:R-:W-:Y:S06]  /*1cc50*/  HMMA.16816.F32 R4, R176.reuse, R180, R4 ;  /* 0x000000b4b004723c */ /* 0x040fec0000001804 */
[C---:B------:R-:W-:Y:S01]  /*1cc60*/  HMMA.16816.F32 R8, R176.reuse, R182, R8 ;  /* 0x000000b6b008723c */ /* 0x040fe20000001808 */
[----:B------:R-:W-:Y:S05]  /*1cc70*/  LDSM.16.M88.4 R180, [R187] ;  /* 0x00000000bbb4783b */ /* 0x000fea0000000200 */
[C---:B-1----:R-:W-:Y:S06]  /*1cc80*/  HMMA.16816.F32 R12, R176.reuse, R136, R12 ;  /* 0x00000088b00c723c */ /* 0x042fec000000180c */
[C---:B------:R-:W-:Y:S01]  /*1cc90*/  HMMA.16816.F32 R16, R176.reuse, R138, R16 ;  /* 0x0000008ab010723c */ /* 0x040fe20000001810 */
[----:B------:R-:W1:Y:S05]  /*1cca0*/  LDSM.16.M88.4 R136, [R203+0xa800] ;  /* 0x00a80000cb88783b */ /* 0x000e6a0000000200 */
[C---:B--2---:R-:W-:Y:S06]  /*1ccb0*/  HMMA.16816.F32 R20, R176.reuse, R152, R20 ;  /* 0x00000098b014723c */ /* 0x044fec0000001814 */
[C---:B------:R-:W-:Y:S01]  /*1ccc0*/  HMMA.16816.F32 R24, R176.reuse, R154, R24 ;  /* 0x0000009ab018723c */ /* 0x040fe20000001818 */
[----:B------:R-:W2:Y:S05]  /*1ccd0*/  LDSM.16.M88.4 R152, [R203+0xb000] ;  /* 0x00b00000cb98783b */ /* 0x000eaa0000000200 */
[C---:B------:R-:W-:Y:S06]  /*1cce0*/  HMMA.16816.F32 R28, R176.reuse, R156, R28 ;  /* 0x0000009cb01c723c */ /* 0x040fec000000181c */
[----:B------:R-:W-:Y:S01]  /*1ccf0*/  HMMA.16816.F32 R32, R176, R158, R32 ;  /* 0x0000009eb020723c */ /* 0x000fe20000001820 */
[----:B------:R-:W2:Y:S04]  /*1cd00*/  LDSM.16.M88.4 R156, [R203+0xb800] ;  /* 0x00b80000cb9c783b */ /* 0x000ea80000000200 */
[----:B------:R-:W2:Y:S01]  /*1cd10*/  LDSM.16.M88.4 R176, [R202+0x4000] ;  /* 0x00400000cab0783b */ /* 0x000ea20000000200 */
[C---:B----4-:R-:W-:Y:S06]  /*1cd20*/  HMMA.16816.F32 R4, R160.reuse, R164, R4 ;  /* 0x000000a4a004723c */ /* 0x050fec0000001804 */
[C---:B------:R-:W-:Y:S01]  /*1cd30*/  HMMA.16816.F32 R8, R160.reuse, R166, R8 ;  /* 0x000000a6a008723c */ /* 0x040fe20000001808 */
[----:B------:R-:W-:Y:S05]  /*1cd40*/  LDSM.16.M88.4 R164, [R199+0xa000] ;  /* 0x00a00000c7a4783b */ /* 0x000fea0000000200 */
[C---:B---3--:R-:W-:Y:S06]  /*1cd50*/  HMMA.16816.F32 R12, R160.reuse, R140, R12 ;  /* 0x0000008ca00c723c */ /* 0x048fec000000180c */
[C---:B------:R-:W-:Y:S01]  /*1cd60*/  HMMA.16816.F32 R16, R160.reuse, R142, R16 ;  /* 0x0000008ea010723c */ /* 0x040fe20000001810 */
[----:B------:R-:W3:Y:S05]  /*1cd70*/  LDSM.16.M88.4 R140, [R186] ;  /* 0x00000000ba8c783b */ /* 0x000eea0000000200 */
[C---:B-----5:R-:W-:Y:S06]  /*1cd80*/  HMMA.16816.F32 R20, R160.reuse, R144, R20 ;  /* 0x00000090a014723c */ /* 0x060fec0000001814 */
[C---:B------:R-:W-:Y:S01]  /*1cd90*/  HMMA.16816.F32 R24, R160.reuse, R146, R24 ;  /* 0x00000092a018723c */ /* 0x040fe20000001818 */
[----:B------:R-:W4:Y:S05]  /*1cda0*/  LDSM.16.M88.4 R144, [R185] ;  /* 0x00000000b990783b */ /* 0x000f2a0000000200 */
[C---:B------:R-:W-:Y:S06]  /*1cdb0*/  HMMA.16816.F32 R28, R160.reuse, R148, R28 ;  /* 0x00000094a01c723c */ /* 0x040fec000000181c */
[----:B------:R-:W-:Y:S01]  /*1cdc0*/  HMMA.16816.F32 R32, R160, R150, R32 ;  /* 0x00000096a020723c */ /* 0x000fe20000001820 */
[----:B------:R-:W5:Y:S04]  /*1cdd0*/  LDSM.16.M88.4 R148, [R184] ;  /* 0x00000000b894783b */ /* 0x000f680000000200 */
[----:B------:R-:W5:Y:S01]  /*1cde0*/  LDSM.16.M88.4 R160, [R3+0x4000] ;  /* 0x0040000003a0783b */ /* 0x000f620000000200 */
[C---:B------:R-:W-:Y:S06]  /*1cdf0*/  HMMA.16816.F32 R4, R168.reuse, R172, R4 ;  /* 0x000000aca804723c */ /* 0x040fec0000001804 */
[C---:B------:R-:W-:Y:S01]  /*1ce00*/  HMMA.16816.F32 R8, R168.reuse, R174, R8 ;  /* 0x000000aea808723c */ /* 0x040fe20000001808 */
[----:B------:R-:W-:Y:S05]  /*1ce10*/  LDSM.16.M88.4 R172, [R192+0x4000] ;  /* 0x00400000c0ac783b */ /* 0x000fea0000000200 */
        /* <DEDUP_REMOVED lines=10> */
[C---:B------:R-:W-:Y:S06]  /*1cec0*/  HMMA.16816.F32 R4, R176.reuse, R180, R4 ;  /* 0x000000b4b004723c */ /* 0x040fec0000001804 */
[C---:B------:R-:W-:Y:S06]  /*1ced0*/  HMMA.16816.F32 R8, R176.reuse, R182, R8 ;  /* 0x000000b6b008723c */ /* 0x040fec0000001808 */
[C---:B---3--:R-:W-:Y:S06]  /*1cee0*/  HMMA.16816.F32 R12, R176.reuse, R140, R12 ;  /* 0x0000008cb00c723c */ /* 0x048fec000000180c */
[C---:B------:R-:W-:Y:S06]  /*1cef0*/  HMMA.16816.F32 R16, R176.reuse, R142, R16 ;  /* 0x0000008eb010723c */ /* 0x040fec0000001810 */
[C---:B----4-:R-:W-:Y:S06]  /*1cf00*/  HMMA.16816.F32 R20, R176.reuse, R144, R20 ;  /* 0x00000090b014723c */ /* 0x050fec0000001814 */
[C---:B------:R-:W-:Y:S06]  /*1cf10*/  HMMA.16816.F32 R24, R176.reuse, R146, R24 ;  /* 0x00000092b018723c */ /* 0x040fec0000001818 */
[C---:B-----5:R-:W-:Y:S06]  /*1cf20*/  HMMA.16816.F32 R28, R176.reuse, R148, R28 ;  /* 0x00000094b01c723c */ /* 0x060fec000000181c */
[----:B------:R-:W-:Y:S06]  /*1cf30*/  HMMA.16816.F32 R32, R176, R150, R32 ;  /* 0x00000096b020723c */ /* 0x000fec0000001820 */
[C---:B------:R-:W-:Y:S06]  /*1cf40*/  HMMA.16816.F32 R4, R160.reuse, R164, R4 ;  /* 0x000000a4a004723c */ /* 0x040fec0000001804 */
[C---:B------:R-:W-:Y:S05]  /*1cf50*/  HMMA.16816.F32 R8, R160.reuse, R166, R8 ;  /* 0x000000a6a008723c */ /* 0x040fea0000001808 */
[----:B------:R-:W-:Y:S01]  /*1cf60*/  MOV R164, R224 ;  /* 0x000000e000a47202 */ /* 0x000fe20000000f00 */
[C---:B-1----:R-:W-:Y:S05]  /*1cf70*/  HMMA.16816.F32 R12, R160.reuse, R136, R12 ;  /* 0x00000088a00c723c */ /* 0x042fea000000180c */
[----:B------:R-:W-:Y:S01]  /*1cf80*/  MOV R165, R225 ;  /* 0x000000e100a57202 */ /* 0x000fe20000000f00 */
[C---:B------:R-:W-:Y:S01]  /*1cf90*/  HMMA.16816.F32 R16, R160.reuse, R138, R16 ;  /* 0x0000008aa010723c */ /* 0x040fe20000001810 */
[----:B------:R-:W1:Y:S05]  /*1cfa0*/  LDSM.16.M88.4 R136, [R192+0x4800] ;  /* 0x00480000c088783b */ /* 0x000e6a0000000200 */
[C---:B--2---:R-:W-:Y:S06]  /*1cfb0*/  HMMA.16816.F32 R20, R160.reuse, R152, R20 ;  /* 0x00000098a014723c */ /* 0x044fec0000001814 */
[C---:B------:R-:W-:Y:S06]  /*1cfc0*/  HMMA.16816.F32 R24, R160.reuse, R154, R24 ;  /* 0x0000009aa018723c */ /* 0x040fec0000001818 */
[C---:B------:R-:W-:Y:S06]  /*1cfd0*/  HMMA.16816.F32 R28, R160.reuse, R156, R28 ;  /* 0x0000009ca01c723c */ /* 0x040fec000000181c */
[----:B------:R-:W-:Y:S06]  /*1cfe0*/  HMMA.16816.F32 R32, R160, R158, R32 ;  /* 0x0000009ea020723c */ /* 0x000fec0000001820 */
[C---:B------:R-:W-:Y:S06]  /*1cff0*/  HMMA.16816.F32 R4, R168.reuse, R172, R4 ;  /* 0x000000aca804723c */ /* 0x040fec0000001804 */
[C---:B------:R-:W-:Y:S06]  /*1d000*/  HMMA.16816.F32 R8, R168.reuse, R174, R8 ;  /* 0x000000aea808723c */ /* 0x040fec0000001808 */
[C---:B-1----:R-:W-:Y:S06]  /*1d010*/  HMMA.16816.F32 R12, R168.reuse, R136, R12 ;  /* 0x00000088a80c723c */ /* 0x042fec000000180c */
[C---:B------:R-:W-:Y:S06]  /*1d020*/  HMMA.16816.F32 R16, R168.reuse, R138, R16 ;  /* 0x0000008aa810723c */ /* 0x040fec0000001810 */
[----:B------:R-:W-:Y:S01]  /*1d030*/  FMUL.FTZ R175, R4, UR6 ;  /* 0x0000000604af7c20 */ /* 0x000fe20008410000 */
[----:B------:R-:W-:Y:S01]  /*1d040*/  FMUL.FTZ R173, R5, UR6 ;  /* 0x0000000605ad7c20 */ /* 0x000fe20008410000 */
[----:B------:R-:W-:Y:S03]  /*1d050*/  FMUL.FTZ R167, R6, UR6 ;  /* 0x0000000606a77c20 */ /* 0x000fe60008410000 */
[----:B------:R-:W-:Y:S01]  /*1d060*/  FMUL.FTZ R243, R7, UR6 ;  /* 0x0000000607f37c20 */ /* 0x000fe20008410000 */
[----:B------:R-:W1:Y:S01]  /*1d070*/  MUFU.TANH R175, R175 ;  /* 0x000000af00af7308 */ /* 0x000e620000002400 */
[----:B------:R-:W2:Y:S01]  /*1d080*/  LDSM.16.M88.4 R4, [R192+0x5000] ;  /* 0x00500000c004783b */ /* 0x000ea20000000200 */
[----:B------:R-:W-:Y:S01]  /*1d090*/  FMUL.FTZ R8, R8, UR6 ;  /* 0x0000000608087c20 */ /* 0x000fe20008410000 */
[----:B------:R-:W-:Y:S01]  /*1d0a0*/  FMUL.FTZ R9, R9, UR6 ;  /* 0x0000000609097c20 */ /* 0x000fe20008410000 */
[----:B------:R-:W-:Y:S01]  /*1d0b0*/  FMUL.FTZ R10, R10, UR6 ;  /* 0x000000060a0a7c20 */ /* 0x000fe20008410000 */
[----:B------:R-:W-:Y:S01]  /*1d0c0*/  FMUL.FTZ R11, R11, UR6 ;  /* 0x000000060b0b7c20 */ /* 0x000fe20008410000 */
        /* <DEDUP_REMOVED lines=8> */
[----:B------:R-:W-:Y:S04]  /*1d150*/  FMUL.FTZ R19, R19, UR6 ;  /* 0x0000000613137c20 */ /* 0x000fe80008410000 */
[----:B------:R-:W4:Y:S10]  /*1d160*/  MUFU.TANH R239, R9 ;  /* 0x0000000900ef7308 */ /* 0x000f340000002400 */
[----:B------:R-:W1:Y:S10]  /*1d170*/  MUFU.TANH R237, R10 ;  /* 0x0000000a00ed7308 */ /* 0x000e740000002400 */
[----:B------:R5:W1:Y:S10]  /*1d180*/  MUFU.TANH R245, R11 ;  /* 0x0000000b00f57308 */ /* 0x000a740000002400 */
[----:B------:R-:W1:Y:S01]  /*1d190*/  MUFU.TANH R173, R173 ;  /* 0x000000ad00ad7308 */ /* 0x000e620000002400 */
[C---:B--2---:R-:W-:Y:S06]  /*1d1a0*/  HMMA.16816.F32 R20, R168.reuse, R4, R20 ;  /* 0x00000004a814723c */ /* 0x044fec0000001814 */
[C---:B------:R-:W-:Y:S03]  /*1d1b0*/  HMMA.16816.F32 R24, R168.reuse, R6, R24 ;  /* 0x00000006a818723c */ /* 0x040fe60000001818 */
[----:B------:R-:W2:Y:S01]  /*1d1c0*/  MUFU.TANH R167, R167 ;  /* 0x000000a700a77308 */ /* 0x000ea20000002400 */
[----:B-----5:R-:W5:Y:S02]  /*1d1d0*/  LDSM.16.M88.4 R8, [R192+0x5800] ;  /* 0x00580000c008783b */ /* 0x020f640000000200 */
[----:B------:R-:W-:Y:S07]  /*1d1e0*/  DEPBAR.LE SB0, 0x0 ;  /* 0x000080000000791a */ /* 0x000fee0000000000 */
[----:B------:R-:W1:Y:S01]  /*1d1f0*/  MUFU.TANH R243, R243 ;  /* 0x000000f300f37308 */ /* 0x000e620000002400 */
[----:B------:R-:W-:Y:S09]  /*1d200*/  BAR.SYNC.DEFER_BLOCKING 0x0 ;  /* 0x0000000000007b1d */ /* 0x000ff20000010000 */
[----:B------:R1:W1:Y:S01]  /*1d210*/  MUFU.TANH R235, R12 ;  /* 0x0000000c00eb7308 */ /* 0x0002620000002400 */
[----:B------:R-:W-:Y:S01]  /*1d220*/  FMUL.FTZ R20, R20, UR6 ;  /* 0x0000000614147c20 */ /* 0x000fe20008410000 */
[----:B------:R-:W-:Y:S01]  /*1d230*/  FMUL.FTZ R21, R21, UR6 ;  /* 0x0000000615157c20 */ /* 0x000fe20008410000 */
[----:B------:R-:W-:Y:S01]  /*1d240*/  FMUL.FTZ R22, R22, UR6 ;  /* 0x0000000616167c20 */ /* 0x000fe20008410000 */
[----:B------:R-:W-:Y:S01]  /*1d250*/  FMUL.FTZ R23, R23, UR6 ;  /* 0x0000000617177c20 */ /* 0x000fe20008410000 */
[----:B------:R-:W-:Y:S01]  /*1d260*/  FMUL.FTZ R24, R24, UR6 ;  /* 0x0000000618187c20 */ /* 0x000fe20008410000 */
[----:B------:R-:W-:Y:S04]  /*1d270*/  FMUL.FTZ R25, R25, UR6 ;  /* 0x0000000619197c20 */ /* 0x000fe80008410000 */
[----:B------:R1:W1:Y:S01]  /*1d280*/  MUFU.TANH R233, R13 ;  /* 0x0000000d00e97308 */ /* 0x0002620000002400 */
[----:B------:R-:W-:Y:S01]  /*1d290*/  FMUL.FTZ R26, R26, UR6 ;  /* 0x000000061a1a7c20 */ /* 0x000fe20008410000 */
[----:B------:R-:W-:Y:S08]  /*1d2a0*/  FMUL.FTZ R27, R27, UR6 ;  /* 0x000000061b1b7c20 */ /* 0x000ff00008410000 */
[----:B------:R1:W1:Y:S10]  /*1d2b0*/  MUFU.TANH R177, R14 ;  /* 0x0000000e00b17308 */ /* 0x0002740000002400 */
[----:B------:R1:W1:Y:S01]  /*1d2c0*/  MUFU.TANH R179, R15 ;  /* 0x0000000f00b37308 */ /* 0x0002620000002400 */
[C---:B-----5:R-:W-:Y:S06]  /*1d2d0*/  HMMA.16816.F32 R28, R168.reuse, R8, R28 ;  /* 0x00000008a81c723c */ /* 0x060fec000000181c */
[----:B------:R-:W-:Y:S03]  /*1d2e0*/  HMMA.16816.F32 R32, R168, R10, R32 ;  /* 0x0000000aa820723c */ /* 0x000fe60000001820 */
[----:B------:R1:W1:Y:S10]  /*1d2f0*/  MUFU.TANH R183, R16 ;  /* 0x0000001000b77308 */ /* 0x0002740000002400 */
[----:B------:R1:W1:Y:S10]  /*1d300*/  MUFU.TANH R181, R17 ;  /* 0x0000001100b57308 */ /* 0x0002740000002400 */
[----:B------:R1:W1:Y:S01]  /*1d310*/  MUFU.TANH R143, R18 ;  /* 0x00000012008f7308 */ /* 0x0002620000002400 */
[----:B------:R-:W-:Y:S01]  /*1d320*/  FMUL.FTZ R28, R28, UR6 ;  /* 0x000000061c1c7c20 */ /* 0x000fe20008410000 */
[----:B------:R-:W-:Y:S01]  /*1d330*/  FMUL.FTZ R29, R29, UR6 ;  /* 0x000000061d1d7c20 */ /* 0x000fe20008410000 */
[----:B------:R-:W-:Y:S01]  /*1d340*/  FMUL.FTZ R30, R30, UR6 ;  /* 0x000000061e1e7c20 */ /* 0x000fe20008410000 */
[----:B------:R-:W-:Y:S01]  /*1d350*/  FMUL.FTZ R31, R31, UR6 ;  /* 0x000000061f1f7c20 */ /* 0x000fe20008410000 */
[----:B------:R-:W-:Y:S05]  /*1d360*/  FMUL.FTZ R32, R32, UR6 ;  /* 0x0000000620207c20 */ /* 0x000fea0008410000 */
[----:B------:R1:W1:Y:S01]  /*1d370*/  MUFU.TANH R141, R19 ;  /* 0x00000013008d7308 */ /* 0x0002620000002400 */
[----:B------:R-:W-:Y:S01]  /*1d380*/  FMUL.FTZ R33, R33, UR6 ;  /* 0x0000000621217c20 */ /* 0x000fe20008410000 */
[----:B------:R-:W-:Y:S01]  /*1d390*/  FMUL.FTZ R34, R34, UR6 ;  /* 0x0000000622227c20 */ /* 0x000fe20008410000 */
[----:B------:R-:W-:Y:S07]  /*1d3a0*/  FMUL.FTZ R35, R35, UR6 ;  /* 0x0000000623237c20 */ /* 0x000fee0008410000 */
[----:B------:R1:W1:Y:S10]  /*1d3b0*/  MUFU.TANH R231, R20 ;  /* 0x0000001400e77308 */ /* 0x0002740000002400 */
        /* <DEDUP_REMOVED lines=14> */
[----:B------:R1:W1:Y:S01]  /*1d4a0*/  MUFU.TANH R133, R35 ;  /* 0x0000002300857308 */ /* 0x0002620000002400 */
[----:B--234-:R-:W-:Y:S05]  /*1d4b0*/  @!P0 BRA `(.L_x_1340) ;  /* 0x00000008006c8947 */ /* 0x01cfea0003800000 */
[----:B------:R-:W-:Y:S02]  /*1d4c0*/  MOV R7, UR7 ;  /* 0x0000000700077c02 */ /* 0x000fe40008000f00 */
[----:B------:R-:W-:Y:S01]  /*1d4d0*/  MOV R2, UR5 ;  /* 0x0000000500027c02 */ /* 0x000fe20008000f00 */
[----:B------:R-:W-:Y:S06]  /*1d4e0*/  @!P3 BRA `(.L_x_1341) ;  /* 0x0000000000fcb947 */ /* 0x000fec0003800000 */
[----:B------:R-:W2:Y:S01]  /*1d4f0*/  LDC R6, c[0x0][0x380] ;  /* 0x0000e000ff067b82 */ /* 0x000ea20000000800 */
[----:B------:R-:W-:Y:S05]  /*1d500*/  SHF.L.U32 R11, R215, 0x6, RZ ;  /* 0x00000006d70b7819 */ /* 0x000fea00000006ff */
[C---:B------:R-:W-:Y:S02]  /*1d510*/  VIADD R9, R11.reuse, 0xffffff80 ;  /* 0xffffff800b097836 */ /* 0x040fe40000000000 */
[----:B------:R-:W-:Y:S03]  /*1d520*/  VIADD R11, R11, 0xffffffc0 ;  /* 0xffffffc00b0b7836 */ /* 0x000fe60000000000 */
[----:B------:R-:W-:Y:S02]  /*1d530*/  IABS R5, R9 ;  /* 0x0000000900057213 */ /* 0x000fe40000000000 */
[----:B------:R-:W-:Y:S02]  /*1d540*/  IABS R7, R11 ;  /* 0x0000000b00077213 */ /* 0x000fe40000000000 */
[-C--:B--2---:R-:W-:Y:S02]  /*1d550*/  IABS R3, R6.reuse ;  /* 0x0000000600037213 */ /* 0x084fe40000000000 */
[-C--:B------:R-:W-:Y:S02]  /*1d560*/  LOP3.LUT R9, R9, R6.reuse, RZ, 0x3c, !PT ;  /* 0x0000000609097212 */ /* 0x080fe400078e3cff */
[----:B------:R-:W2:Y:S01]  /*1d570*/  I2F.RP R4, R3 ;  /* 0x0000000300047306 */ /* 0x000ea20000209400 */
[----:B------:R-:W-:Y:S09]  /*1d580*/  LOP3.LUT R11, R11, R6, RZ, 0x3c, !PT ;  /* 0x000000060b0b7212 */ /* 0x000ff200078e3cff */
[----:B--2---:R-:W1:Y:S02]  /*1d590*/  MUFU.RCP R2, R4 ;  /* 0x0000000400027308 */ /* 0x004e640000001000 */
[----:B-1----:R-:W-:Y:S08]  /*1d5a0*/  VIADD R12, R2, 0xffffffe ;  /* 0x0ffffffe020c7836 */ /* 0x002ff00000000000 */
[----:B------:R-:W1:Y:S02]  /*1d5b0*/  F2I.FTZ.U32.TRUNC.NTZ R13, R12 ;  /* 0x0000000c000d7305 */ /* 0x000e64000021f000 */
[--C-:B-1----:R-:W-:Y:S01]  /*1d5c0*/  IMAD.MOV R2, RZ, RZ, -R13.reuse ;  /* 0x000000ffff027224 */ /* 0x102fe200078e0a0d */
[----:B------:R-:W-:Y:S03]  /*1d5d0*/  MOV R12, RZ ;  /* 0x000000ff000c7202 */ /* 0x000fe60000000f00 */
[----:B------:R-:W-:Y:S04]  /*1d5e0*/  IMAD R2, R2, R3, RZ ;  /* 0x0000000302027224 */ /* 0x000fe800078e02ff */
[----:B------:R-:W-:Y:S06]  /*1d5f0*/  IMAD.HI.U32 R2, R13, R2, R12 ;  /* 0x000000020d027227 */ /* 0x000fec00078e000c */
        /* <DEDUP_REMOVED lines=42> */
[----:B------:R-:W-:Y:S04]  /*1d8a0*/  IMAD R4, R5, R2, RZ ;  /* 0x0000000205047224 */ /* 0x000fe800078e02ff */
[----:B------:R-:W-:Y:S01]  /*1d8b0*/  IMAD R4, R7, R3, R4 ;  /* 0x0000000307047224 */ /* 0x000fe200078e0204 */
[----:B------:R-:W-:Y:S03]  /*1d8c0*/  MOV R7, R10 ;  /* 0x0000000a00077202 */ /* 0x000fe60000000f00 */
[----:B------:R-:W-:Y:S07]  /*1d8d0*/  IMAD.IADD R2, R11, 0x1, R4 ;  /* 0x000000010b027824 */ /* 0x000fee00078e0204 */
.L_x_1341:
[CC--:B-1----:R-:W-:Y:S02]  /*1d8e0*/  LEA R14, P5, R7.reuse, R214.reuse, 0x1 ;  /* 0x000000d6070e7211 */ /* 0x0c2fe400078a08ff */
        /* <DEDUP_REMOVED lines=88> */
.L_x_1340:
[----:B-1----:R-:W-:Y:S01]  /*1de70*/  FMNMX.FTZ R2, R175, R135, !PT ;  /* 0x00000087af027209 */ /* 0x002fe20007810000 */
[----:B--2---:R-:W-:Y:S01]  /*1de80*/  LDSM.16.MT88.4 R16, [R200+0xc000] ;  /* 0x00c00000c810783b */ /* 0x004fe20000004200 */
        /* <DEDUP_REMOVED lines=42> */
[C---:B------:R-:W-:Y:S01]  /*1e130*/  FMUL.FTZ R144, R3.reuse, UR4 ;  /* 0x0000000403907c20 */ /* 0x040fe20008410000 */
[C---:B------:R-:W-:Y:S01]  /*1e140*/  FADD.FTZ R0, -R3.reuse, R0 ;  /* 0x0000000003007221 */ /* 0x040fe20000010100 */
[C---:B------:R-:W-:Y:S01]  /*1e150*/  FSETP.NEU.FTZ.AND P0, PT, R132.reuse, -INF , PT ;  /* 0xff8000008400780b */ /* 0x040fe20003f1d000 */
[C---:B------:R-:W-:Y:S01]  /*1e160*/  FMUL.FTZ R148, R132.reuse, UR4 ;  /* 0x0000000484947c20 */ /* 0x040fe20008410000 */
[----:B------:R-:W-:Y:S01]  /*1e170*/  FADD.FTZ R2, -R132, R135 ;  /* 0x0000008784027221 */ /* 0x000fe20000010100 */
[----:B------:R-:W-:Y:S01]  /*1e180*/  FMUL.FTZ R6, R0, UR4 ;  /* 0x0000000400067c20 */ /* 0x000fe20008410000 */
[----:B------:R-:W-:Y:S02]  /*1e190*/  MOV R135, R132 ;  /* 0x0000008400877202 */ /* 0x000fe40000000f00 */
[----:B------:R-:W-:Y:S01]  /*1e1a0*/  FSEL R148, R148, RZ, P0 ;  /* 0x000000ff94947208 */ /* 0x000fe20000000000 */
[----:B------:R-:W-:Y:S01]  /*1e1b0*/  FMUL.FTZ R5, R2, UR4 ;  /* 0x0000000402057c20 */ /* 0x000fe20008410000 */
[----:B------:R-:W-:Y:S01]  /*1e1c0*/  FSETP.NEU.FTZ.AND P0, PT, R3, -INF , PT ;  /* 0xff8000000300780b */ /* 0x000fe20003f1d000 */
[----:B------:R-:W1:Y:S02]  /*1e1d0*/  MUFU.EX2 R0, R6 ;  /* 0x0000000600007308 */ /* 0x000e640000000800 */
[--C-:B------:R-:W-:Y:S01]  /*1e1e0*/  FFMA.FTZ R171, R173, UR4, -R148.reuse ;  /* 0x00000004adab7c23 */ /* 0x100fe20008010894 */
[----:B------:R-:W-:Y:S01]  /*1e1f0*/  FSEL R144, R144, RZ, P0 ;  /* 0x000000ff90907208 */ /* 0x000fe20000000000 */
[--C-:B------:R-:W-:Y:S01]  /*1e200*/  FFMA.FTZ R175, R175, UR4, -R148.reuse ;  /* 0x00000004afaf7c23 */ /* 0x100fe20008010894 */
[--C-:B------:R-:W-:Y:S01]  /*1e210*/  FFMA.FTZ R170, R241, UR4, -R148.reuse ;  /* 0x00000004f1aa7c23 */ /* 0x100fe20008010894 */
[--C-:B------:R-:W-:Y:S01]  /*1e220*/  FFMA.FTZ R169, R239, UR4, -R148.reuse ;  /* 0x00000004efa97c23 */ /* 0x100fe20008010894 */
[----:B------:R-:W-:Y:S01]  /*1e230*/  FFMA.FTZ R220, R161, UR4, -R148 ;  /* 0x00000004a1dc7c23 */ /* 0x000fe20008010894 */
[--C-:B------:R-:W-:Y:S01]  /*1e240*/  FFMA.FTZ R173, R167, UR4, -R144.reuse ;  /* 0x00000004a7ad7c23 */ /* 0x100fe20008010890 */
[--C-:B------:R-:W-:Y:S01]  /*1e250*/  FFMA.FTZ R168, R243, UR4, -R144.reuse ;  /* 0x00000004f3a87c23 */ /* 0x100fe20008010890 */
[--C-:B------:R-:W-:Y:S01]  /*1e260*/  FFMA.FTZ R167, R237, UR4, -R144.reuse ;  /* 0x00000004eda77c23 */ /* 0x100fe20008010890 */
[--C-:B------:R-:W-:Y:S01]  /*1e270*/  FFMA.FTZ R166, R245, UR4, -R144.reuse ;  /* 0x00000004f5a67c23 */ /* 0x100fe20008010890 */
[----:B------:R-:W2:Y:S01]  /*1e280*/  MUFU.EX2 R2, R5 ;  /* 0x0000000500027308 */ /* 0x000ea20000000800 */
[--C-:B------:R-:W-:Y:S01]  /*1e290*/  FFMA.FTZ R174, R177, UR4, -R144.reuse ;  /* 0x00000004b1ae7c23 */ /* 0x100fe20008010890 */
[--C-:B------:R-:W-:Y:S01]  /*1e2a0*/  FFMA.FTZ R179, R179, UR4, -R144.reuse ;  /* 0x00000004b3b37c23 */ /* 0x100fe20008010890 */
[--C-:B------:R-:W-:Y:S01]  /*1e2b0*/  FFMA.FTZ R178, R143, UR4, -R144.reuse ;  /* 0x000000048fb27c23 */ /* 0x100fe20008010890 */
[--C-:B------:R-:W-:Y:S01]  /*1e2c0*/  FFMA.FTZ R182, R227, UR4, -R144.reuse ;  /* 0x00000004e3b67c23 */ /* 0x100fe20008010890 */
[C---:B-1----:R-:W-:Y:S01]  /*1e2d0*/  FMUL.FTZ R6, R0.reuse, R130 ;  /* 0x0000008200067220 */ /* 0x042fe20000410000 */
[C---:B------:R-:W-:Y:S01]  /*1e2e0*/  FMUL.FTZ R7, R0.reuse, R131 ;  /* 0x0000008300077220 */ /* 0x040fe20000410000 */
[C---:B------:R-:W-:Y:S03]  /*1e2f0*/  FMUL.FTZ R10, R0.reuse, R126 ;  /* 0x0000007e000a7220 */ /* 0x040fe60000410000 */
        /* <DEDUP_REMOVED lines=14> */
[C---:B------:R-:W-:Y:S01]  /*1e3e0*/  FMUL.FTZ R13, R2.reuse, R121 ;  /* 0x00000079020d7220 */ /* 0x040fe20000410000 */
[C---:B------:R-:W-:Y:S03]  /*1e3f0*/  FMUL.FTZ R20, R2.reuse, R112 ;  /* 0x0000007002147220 */ /* 0x040fe60000410000 */
[----:B------:R-:W-:Y:S01]  /*1e400*/  MUFU.EX2 R173, R173 ;  /* 0x000000ad00ad7308 */ /* 0x000fe20000000800 */
[----:B------:R-:W2:Y:S01]  /*1e410*/  LDSM.16.MT88.4 R120, [R200+0xe000] ;  /* 0x00e00000c878783b */ /* 0x000ea20000004200 */
[C---:B------:R-:W-:Y:S01]  /*1e420*/  FMUL.FTZ R21, R2.reuse, R113 ;  /* 0x0000007102157220 */ /* 0x040fe20000410000 */
[C---:B------:R-:W-:Y:S01]  /*1e430*/  FMUL.FTZ R28, R2.reuse, R104 ;  /* 0x00000068021c7220 */ /* 0x040fe20000410000 */
[----:B------:R-:W-:Y:S01]  /*1e440*/  FMUL.FTZ R29, R2, R105 ;  /* 0x00000069021d7220 */ /* 0x000fe20000410000 */
[--C-:B------:R-:W-:Y:S01]  /*1e450*/  FFMA.FTZ R227, R163, UR4, -R144.reuse ;  /* 0x00000004a3e37c23 */ /* 0x100fe20008010890 */
[----:B------:R-:W-:Y:S01]  /*1e460*/  FFMA.FTZ R222, R157, UR4, -R144 ;  /* 0x000000049dde7c23 */ /* 0x000fe20008010890 */
[----:B------:R-:W-:Y:S03]  /*1e470*/  FFMA.FTZ R224, R153, UR4, -R148 ;  /* 0x0000000499e07c23 */ /* 0x000fe60008010894 */
[----:B------:R-:W3:Y:S01]  /*1e480*/  MUFU.EX2 R168, R168 ;  /* 0x000000a800a87308 */ /* 0x000ee20000000800 */
[----:B-1----:R-:W-:Y:S01]  /*1e490*/  F2FP.F16.F32.PACK_AB R128, R171, R175 ;  /* 0x000000afab80723e */ /* 0x002fe200000000ff */
[----:B------:R-:W1:Y:S01]  /*1e4a0*/  LDSM.16.MT88.4 R104, [R198+0xe000] ;  /* 0x00e00000c668783b */ /* 0x000e620000004200 */
[----:B------:R-:W-:Y:S01]  /*1e4b0*/  FFMA.FTZ R226, R149, UR4, -R144 ;  /* 0x0000000495e27c23 */ /* 0x000fe20008010890 */
[----:B------:R-:W-:Y:S01]  /*1e4c0*/  FFMA.FTZ R228, R146, UR4, -R148 ;  /* 0x0000000492e47c23 */ /* 0x000fe20008010894 */
[--C-:B------:R-:W-:Y:S01]  /*1e4d0*/  FFMA.FTZ R134, R134, UR4, -R144.reuse ;  /* 0x0000000486867c23 */ /* 0x100fe20008010890 */
[----:B------:R-:W-:Y:S01]  /*1e4e0*/  FFMA.FTZ R133, R133, UR4, -R144 ;  /* 0x0000000485857c23 */ /* 0x000fe20008010890 */
        /* <DEDUP_REMOVED lines=19> */
[----:B------:R-:W-:Y:S01]  /*1e620*/  LDSM.16.MT88.4 R160, [R200+0x11800] ;  /* 0x01180000c8a0783b */ /* 0x000fe20000004200 */
[----:B------:R-:W-:Y:S01]  /*1e630*/  FMUL.FTZ R49, R2, R49 ;  /* 0x0000003102317220 */ /* 0x000fe20000410000 */
[C---:B------:R-:W-:Y:S01]  /*1e640*/  FMUL.FTZ R50, R0.reuse, R50 ;  /* 0x0000003200327220 */ /* 0x040fe20000410000 */
[----:B------:R-:W-:Y:S01]  /*1e650*/  FMUL.FTZ R51, R0, R51 ;  /* 0x0000003300337220 */ /* 0x000fe20000410000 */
[C---:B------:R-:W-:Y:S01]  /*1e660*/  FMUL.FTZ R52, R2.reuse, R52 ;  /* 0x0000003402347220 */ /* 0x040fe20000410000 */
[----:B------:R-:W-:Y:S03]  /*1e670*/  FMUL.FTZ R53, R2, R53 ;  /* 0x0000003502357220 */ /* 0x000fe60000410000 */
[----:B------:R-:W3:Y:S01]  /*1e680*/  MUFU.EX2 R166, R166 ;  /* 0x000000a600a67308 */ /* 0x000ee20000000800 */
[----:B----4-:R-:W-:Y:S01]  /*1e690*/  F2FP.F16.F32.PACK_AB R130, R169, R170 ;  /* 0x000000aaa982723e */ /* 0x010fe200000000ff */
        /* <DEDUP_REMOVED lines=22> */
[C---:B------:R-:W-:Y:S01]  /*1e800*/  HMMA.16816.F32 R4, R128.reuse, R16, R4 ;  /* 0x000000108004723c */ /* 0x040fe20000001804 */
[----:B------:R-:W-:Y:S04]  /*1e810*/  MUFU.EX2 R174, R174 ;  /* 0x000000ae00ae7308 */ /* 0x000fe80000000800 */
[----:B------:R-:W-:Y:S01]  /*1e820*/  FMUL.FTZ R75, R0, R75 ;  /* 0x0000004b004b7220 */ /* 0x000fe20000410000 */
[C---:B------:R-:W-:Y:S05]  /*1e830*/  HMMA.16816.F32 R8, R128.reuse, R18, R8 ;  /* 0x000000128008723c */ /* 0x040fea0000001808 */
[----:B------:R-:W-:Y:S01]  /*1e840*/  MUFU.EX2 R179, R179 ;  /* 0x000000b300b37308 */ /* 0x000fe20000000800 */
[----:B------:R-:W-:Y:S01]  /*1e850*/  ISETP.GT.AND P0, PT, R215, 0x1, PT ;  /* 0x00000001d700780c */ /* 0x000fe20003f04270 */
[C---:B------:R-:W-:Y:S01]  /*1e860*/  FMUL.FTZ R16, R2.reuse, R116 ;  /* 0x0000007402107220 */ /* 0x040fe20000410000 */
[C---:B------:R-:W-:Y:S03]  /*1e870*/  HMMA.16816.F32 R12, R128.reuse, R24, R12 ;  /* 0x00000018800c723c */ /* 0x040fe6000000180c */
[----:B------:R-:W-:Y:S01]  /*1e880*/  FMUL.FTZ R17, R2, R117 ;  /* 0x0000007502117220 */ /* 0x000fe20000410000 */
[C---:B------:R-:W-:Y:S01]  /*1e890*/  FMUL.FTZ R18, R0.reuse, R118 ;  /* 0x0000007600127220 */ /* 0x040fe20000410000 */
[----:B------:R-:W-:Y:S02]  /*1e8a0*/  FMUL.FTZ R19, R0, R119 ;  /* 0x0000007700137220 */ /* 0x000fe40000410000 */
[C---:B------:R-:W-:Y:S01]  /*1e8b0*/  FMUL.FTZ R24, R2.reuse, R108 ;  /* 0x0000006c02187220 */ /* 0x040fe20000410000 */
[----:B------:R-:W-:Y:S01]  /*1e8c0*/  LDSM.16.MT88.4 R116, [R197+0xc800] ;  /* 0x00c80000c574783b */ /* 0x000fe20000004200 */
[----:B------:R-:W-:Y:S02]  /*1e8d0*/  MUFU.EX2 R178, R178 ;  /* 0x000000b200b27308 */ /* 0x000fe40000000800 */
[C---:B------:R-:W-:Y:S01]  /*1e8e0*/  FMUL.FTZ R25, R2.reuse, R109 ;  /* 0x0000006d02197220 */ /* 0x040fe20000410000 */
[C---:B------:R-:W-:Y:S01]  /*1e8f0*/  FMUL.FTZ R76, R2.reuse, R76 ;  /* 0x0000004c024c7220 */ /* 0x040fe20000410000 */
[----:B------:R-:W-:Y:S01]  /*1e900*/  FMUL.FTZ R77, R2, R77 ;  /* 0x0000004d024d7220 */ /* 0x000fe20000410000 */
[C---:B------:R-:W-:Y:S03]  /*1e910*/  HMMA.16816.F32 R16, R128.reuse, R26, R16 ;  /* 0x0000001a8010723c */ /* 0x040fe60000001810 */
[C---:B------:R-:W-:Y:S01]  /*1e920*/  FMUL.FTZ R78, R0.reuse, R78 ;  /* 0x0000004e004e7220 */ /* 0x040fe20000410000 */
[----:B------:R-:W-:Y:S01]  /*1e930*/  FMUL.FTZ R79, R0, R79 ;  /* 0x0000004f004f7220 */ /* 0x000fe20000410000 */
[----:B------:R-:W-:Y:S01]  /*1e940*/  FMUL.FTZ R80, R2, R80 ;  /* 0x0000005002507220 */ /* 0x000fe20000410000 */
[C---:B------:R-:W-:Y:S01]  /*1e950*/  HMMA.16816.F32 R20, R128.reuse, R32, R20 ;  /* 0x000000208014723c */ /* 0x040fe20000001814 */
[----:B------:R-:W-:Y:S04]  /*1e960*/  MUFU.EX2 R182, R182 ;  /* 0x000000b600b67308 */ /* 0x000fe80000000800 */
[C---:B------:R-:W-:Y:S01]  /*1e970*/  FMUL.FTZ R26, R0.reuse, R110 ;  /* 0x0000006e001a7220 */ /* 0x040fe20000410000 */
[----:B------:R-:W-:Y:S01]  /*1e980*/  FMUL.FTZ R27, R0, R111 ;  /* 0x0000006f001b7220 */ /* 0x000fe20000410000 */
[C---:B------:R-:W-:Y:S01]  /*1e990*/  FMUL.FTZ R32, R2.reuse, R100 ;  /* 0x0000006402207220 */ /* 0x040fe20000410000 */
[----:B------:R-:W3:Y:S03]  /*1e9a0*/  LDSM.16.MT88.4 R108, [R197+0xe000] ;  /* 0x00e00000c56c783b */ /* 0x000ee60000004200 */
[----:B------:R-:W-:Y:S01]  /*1e9b0*/  MUFU.EX2 R227, R227 ;  /* 0x000000e300e37308 */ /* 0x000fe20000000800 */
[C---:B------:R-:W-:Y:S01]  /*1e9c0*/  FMUL.FTZ R33, R2.reuse, R101 ;  /* 0x0000006502217220 */ /* 0x040fe20000410000 */
[----:B------:R-:W-:Y:S01]  /*1e9d0*/  FMUL.FTZ R81, R2, R81 ;  /* 0x0000005102517220 */ /* 0x000fe20000410000 */
[C---:B------:R-:W-:Y:S03]  /*1e9e0*/  HMMA.16816.F32 R24, R128.reuse, R34, R24 ;  /* 0x000000228018723c */ /* 0x040fe60000001818 */
[C---:B------:R-:W-:Y:S01]  /*1e9f0*/  FMUL.FTZ R82, R0.reuse, R82 ;  /* 0x0000005200527220 */ /* 0x040fe20000410000 */
[C---:B------:R-:W-:Y:S01]  /*1ea00*/  FMUL.FTZ R83, R0.reuse, R83 ;  /* 0x0000005300537220 */ /* 0x040fe20000410000 */
[----:B------:R-:W-:Y:S01]  /*1ea10*/  FFMA.FTZ R176, R183, UR4, -R148 ;  /* 0x00000004b7b07c23 */ /* 0x000fe20008010894 */
[C---:B------:R-:W-:Y:S01]  /*1ea20*/  HMMA.16816.F32 R28, R128.reuse, R136, R28 ;  /* 0x00000088801c723c */ /* 0x040fe2000000181c */
[----:B------:R-:W-:Y:S04]  /*1ea30*/  MUFU.EX2 R220, R220 ;  /* 0x000000dc00dc7308 */ /* 0x000fe80000000800 */
[C---:B------:R-:W-:Y:S01]  /*1ea40*/  FMUL.FTZ R34, R0.reuse, R102 ;  /* 0x0000006600227220 */ /* 0x040fe20000410000 */
[----:B------:R-:W-:Y:S01]  /*1ea50*/  FMUL.FTZ R35, R0, R103 ;  /* 0x0000006700237220 */ /* 0x000fe20000410000 */
[----:B------:R-:W-:Y:S01]  /*1ea60*/  FFMA.FTZ R183, R141, UR4, -R144 ;  /* 0x000000048db77c23 */ /* 0x000fe20008010890 */
[----:B------:R-:W4:Y:S03]  /*1ea70*/  LDSM.16.MT88.4 R100, [R196+0xe000] ;  /* 0x00e00000c464783b */ /* 0x000f260000004200 */
[----:B------:R-:W-:Y:S01]  /*1ea80*/  MUFU.EX2 R176, R176 ;  /* 0x000000b000b07308 */ /* 0x000fe20000000800 */
[C---:B------:R-:W-:Y:S01]  /*1ea90*/  FMUL.FTZ R84, R2.reuse, R84 ;  /* 0x0000005402547220 */ /* 0x040fe20000410000 */
[----:B------:R-:W-:Y:S01]  /*1eaa0*/  FMUL.FTZ R85, R2, R85 ;  /* 0x0000005502557220 */ /* 0x000fe20000410000 */
[C---:B------:R-:W-:Y:S02]  /*1eab0*/  HMMA.16816.F32 R32, R128.reuse, R138, R32 ;  /* 0x0000008a8020723c */ /* 0x040fe40000001820 */
[----:B------:R-:W-:Y:S01]  /*1eac0*/  LDSM.16.MT88.4 R136, [R198+0xe800] ;  /* 0x00e80000c688783b */ /* 0x000fe20000004200 */
[C---:B------:R-:W-:Y:S01]  /*1ead0*/  FMUL.FTZ R86, R0.reuse, R86 ;  /* 0x0000005600567220 */ /* 0x040fe20000410000 */
[----:B------:R-:W-:Y:S02]  /*1eae0*/  FMUL.FTZ R87, R0, R87 ;  /* 0x0000005700577220 */ /* 0x000fe40000410000 */
[C---:B--2---:R-:W-:Y:S01]  /*1eaf0*/  HMMA.16816.F32 R36, R128.reuse, R120, R36 ;  /* 0x000000788024723c */ /* 0x044fe20000001824 */
[----:B------:R-:W-:Y:S03]  /*1eb00*/  MUFU.EX2 R183, R183 ;  /* 0x000000b700b77308 */ /* 0x000fe60000000800 */
[----:B------:R-:W-:Y:S02]  /*1eb10*/  LDSM.16.MT88.4 R140, [R197+0xe800] ;  /* 0x00e80000c58c783b */ /* 0x000fe40000004200 */
[C---:B------:R-:W-:Y:S05]  /*1eb20*/  HMMA.16816.F32 R40, R128.reuse, R122, R40 ;  /* 0x0000007a8028723c */ /* 0x040fea0000001828 */
[----:B------:R-:W-:Y:S01]  /*1eb30*/  MUFU.EX2 R222, R222 ;  /* 0x000000de00de7308 */ /* 0x000fe20000000800 */
[----:B------:R-:W-:Y:S01]  /*1eb40*/  FFMA.FTZ R172, R235, UR4, -R148 ;  /* 0x00000004ebac7c23 */ /* 0x000fe20008010894 */
[C---:B-1----:R-:W-:Y:S01]  /*1eb50*/  HMMA.16816.F32 R44, R128.reuse, R104, R44 ;  /* 0x00000068802c723c */ /* 0x042fe2000000182c */
[----:B------:R-:W-:Y:S03]  /*1eb60*/  LDSM.16.MT88.4 R120, [R196+0xc800] ;  /* 0x00c80000c478783b */ /* 0x000fe60000004200 */
[----:B------:R-:W-:Y:S02]  /*1eb70*/  FFMA.FTZ R235, R147, UR4, -R144 ;  /* 0x0000000493eb7c23 */ /* 0x000fe40008010890 */
[C---:B------:R-:W-:Y:S02]  /*1eb80*/  HMMA.16816.F32 R48, R128.reuse, R106, R48 ;  /* 0x0000006a8030723c */ /* 0x040fe40000001830 */
[----:B------:R-:W-:Y:S01]  /*1eb90*/  MUFU.EX2 R172, R172 ;  /* 0x000000ac00ac7308 */ /* 0x000fe20000000800 */
[----:B------:R-:W1:Y:S02]  /*1eba0*/  LDSM.16.MT88.4 R104, [R198+0x10000] ;  /* 0x01000000c668783b */ /* 0x000e640000004200 */
[--C-:B------:R-:W-:Y:S01]  /*1ebb0*/  FFMA.FTZ R181, R181, UR4, -R148.reuse ;  /* 0x00000004b5b57c23 */ /* 0x100fe20008010894 */
[C---:B---3--:R-:W-:Y:S06]  /*1ebc0*/  HMMA.16816.F32 R52, R128.reuse, R108, R52 ;  /* 0x0000006c8034723c */ /* 0x048fec0000001834 */
[----:B------:R-:W-:Y:S01]  /*1ebd0*/  MUFU.EX2 R224, R224 ;  /* 0x000000e000e07308 */ /* 0x000fe20000000800 */
[--C-:B------:R-:W-:Y:S01]  /*1ebe0*/  FFMA.FTZ R233, R233, UR4, -R148.reuse ;  /* 0x00000004e9e97c23 */ /* 0x100fe20008010894 */
[C---:B------:R-:W-:Y:S01]  /*1ebf0*/  HMMA.16816.F32 R56, R128.reuse, R110, R56 ;  /* 0x0000006e8038723c */ /* 0x040fe20000001838 */
[----:B------:R-:W-:Y:S02]  /*1ec00*/  LDSM.16.MT88.4 R108, [R200+0xc800] ;  /* 0x00c80000c86c783b */ /* 0x000fe40000004200 */
[C---:B------:R-:W-:Y:S03]  /*1ec10*/  FMUL.FTZ R88, R2.reuse, R88 ;  /* 0x0000005802587220 */ /* 0x040fe60000410000 */
[C---:B----4-:R-:W-:Y:S02]  /*1ec20*/  HMMA.16816.F32 R60, R128.reuse, R100, R60 ;  /* 0x00000064803c723c */ /* 0x050fe4000000183c */
[----:B------:R2:W3:Y:S03]  /*1ec30*/  MUFU.EX2 R177, R233 ;  /* 0x000000e900b17308 */ /* 0x0004e60000000800 */
[----:B------:R-:W-:Y:S01]  /*1ec40*/  FMUL.FTZ R89, R2, R89 ;  /* 0x0000005902597220 */ /* 0x000fe20000410000 */
[C---:B------:R-:W-:Y:S01]  /*1ec50*/  HMMA.16816.F32 R64, R128.reuse, R102, R64 ;  /* 0x000000668040723c */ /* 0x040fe20000001840 */
[----:B------:R-:W4:Y:S05]  /*1ec60*/  LDSM.16.MT88.4 R100, [R197+0x10000] ;  /* 0x01000000c564783b */ /* 0x000f2a0000004200 */
[----:B------:R-:W5:Y:S01]  /*1ec70*/  MUFU.EX2 R181, R181 ;  /* 0x000000b500b57308 */ /* 0x000f620000000800 */
[C---:B------:R-:W-:Y:S01]  /*1ec80*/  FMUL.FTZ R90, R0.reuse, R90 ;  /* 0x0000005a005a7220 */ /* 0x040fe20000410000 */
[C---:B------:R-:W-:Y:S03]  /*1ec90*/  HMMA.16816.F32 R68, R128.reuse, R112, R68 ;  /* 0x000000708044723c */ /* 0x040fe60000001844 */
[----:B------:R-:W-:Y:S03]  /*1eca0*/  FMUL.FTZ R91, R0, R91 ;  /* 0x0000005b005b7220 */ /* 0x000fe60000410000 */
[C---:B------:R-:W-:Y:S01]  /*1ecb0*/  HMMA.16816.F32 R72, R128.reuse, R114, R72 ;  /* 0x000000728048723c */ /* 0x040fe20000001848 */
[----:B------:R-:W-:Y:S01]  /*1ecc0*/  LDSM.16.MT88.4 R112, [R198+0xc800] ;  /* 0x00c80000c670783b */ /* 0x000fe20000004200 */
[----:B------:R-:W-:Y:S03]  /*1ecd0*/  MUFU.EX2 R226, R226 ;  /* 0x000000e200e27308 */ /* 0x000fe60000000800 */
[--C-:B--2---:R-:W-:Y:S01]  /*1ece0*/  FFMA.FTZ R233, R151, UR4, -R148.reuse ;  /* 0x0000000497e97c23 */ /* 0x104fe20008010894 */
[C---:B------:R-:W-:Y:S01]  /*1ecf0*/  FMUL.FTZ R92, R2.reuse, R92 ;  /* 0x0000005c025c7220 */ /* 0x040fe20000410000 */
[C---:B-1----:R-:W-:Y:S05]  /*1ed00*/  HMMA.16816.F32 R76, R128.reuse, R104, R76 ;  /* 0x00000068804c723c */ /* 0x042fea000000184c */
[----:B------:R-:W-:Y:S01]  /*1ed10*/  MUFU.EX2 R235, R235 ;  /* 0x000000eb00eb7308 */ /* 0x000fe20000000800 */
[----:B------:R-:W-:Y:S01]  /*1ed20*/  FMUL.FTZ R93, R2, R93 ;  /* 0x0000005d025d7220 */ /* 0x000fe20000410000 */
[C---:B------:R-:W-:Y:S01]  /*1ed30*/  FMUL.FTZ R94, R0.reuse, R94 ;  /* 0x0000005e005e7220 */ /* 0x040fe20000410000 */
[C---:B------:R-:W-:Y:S01]  /*1ed40*/  HMMA.16816.F32 R80, R128.reuse, R106, R80 ;  /* 0x0000006a8050723c */ /* 0x040fe20000001850 */
[----:B------:R-:W1:Y:S02]  /*1ed50*/  LDSM.16.MT88.4 R104, [R196+0x10000] ;  /* 0x01000000c468783b */ /* 0x000e640000004200 */
[----:B------:R-:W-:Y:S01]  /*1ed60*/  FMUL.FTZ R95, R0, R95 ;  /* 0x0000005f005f7220 */ /* 0x000fe20000410000 */
[C---:B------:R-:W-:Y:S01]  /*1ed70*/  FMUL.FTZ R96, R2.reuse, R96 ;  /* 0x0000006002607220 */ /* 0x040fe20000410000 */
[----:B------:R-:W-:Y:S01]  /*1ed80*/  FMUL.FTZ R97, R2, R97 ;  /* 0x0000006102617220 */ /* 0x000fe20000410000 */
[C---:B------:R-:W-:Y:S01]  /*1ed90*/  FMUL.FTZ R98, R0.reuse, R98 ;  /* 0x0000006200627220 */ /* 0x040fe20000410000 */
[----:B------:R-:W-:Y:S01]  /*1eda0*/  MUFU.EX2 R233, R233 ;  /* 0x000000e900e97308 */ /* 0x000fe20000000800 */
[----:B------:R-:W-:Y:S03]  /*1edb0*/  FMUL.FTZ R99, R0, R99 ;  /* 0x0000006300637220 */ /* 0x000fe60000410000 */
[----:B------:R-:W-:Y:S01]  /*1edc0*/  FFMA.FTZ R180, R231, UR4, -R148 ;  /* 0x00000004e7b47c23 */ /* 0x000fe20008010894 */
[----:B------:R-:W-:Y:S01]  /*1edd0*/  FFMA.FTZ R231, R155, UR4, -R144 ;  /* 0x000000049be77c23 */ /* 0x000fe20008010890 */
[--C-:B------:R-:W-:Y:S01]  /*1ede0*/  FFMA.FTZ R225, R229, UR4, -R148.reuse ;  /* 0x00000004e5e17c23 */ /* 0x100fe20008010894 */
[----:B------:R-:W-:Y:S01]  /*1edf0*/  LDSM.16.MT88.4 R152, [R197+0xf800] ;  /* 0x00f80000c598783b */ /* 0x000fe20000004200 */
[C---:B----4-:R-:W-:Y:S02]  /*1ee00*/  HMMA.16816.F32 R84, R128.reuse, R100, R84 ;  /* 0x000000648054723c */ /* 0x050fe40000001854 */
[----:B------:R-:W-:Y:S01]  /*1ee10*/  MUFU.EX2 R228, R228 ;  /* 0x000000e400e47308 */ /* 0x000fe20000000800 */
[--C-:B------:R-:W-:Y:S01]  /*1ee20*/  FFMA.FTZ R229, R159, UR4, -R148.reuse ;  /* 0x000000049fe57c23 */ /* 0x100fe20008010894 */
[----:B------:R-:W-:Y:S01]  /*1ee30*/  FFMA.FTZ R148, R145, UR4, -R148 ;  /* 0x0000000491947c23 */ /* 0x000fe20008010894 */
[----:B------:R-:W-:Y:S01]  /*1ee40*/  FFMA.FTZ R175, R2, R223, R175 ;  /* 0x000000df02af7223 */ /* 0x000fe200000100af */
[C---:B------:R-:W-:Y:S01]  /*1ee50*/  HMMA.16816.F32 R88, R128.reuse, R102, R88 ;  /* 0x000000668058723c */ /* 0x040fe20000001858 */
[----:B------:R-:W-:Y:S05]  /*1ee60*/  LDSM.16.MT88.4 R144, [R200+0xf800] ;  /* 0x00f80000c890783b */ /* 0x000fea0000004200 */
[----:B------:R2:W-:Y:S01]  /*1ee70*/  MUFU.EX2 R237, R148 ;  /* 0x0000009400ed7308 */ /* 0x0005e20000000800 */
[----:B---3--:R-:W-:Y:S01]  /*1ee80*/  F2FP.F16.F32.PACK_AB R100, R177, R172 ;  /* 0x000000acb164723e */ /* 0x008fe200000000ff */
[----:B------:R-:W-:Y:S03]  /*1ee90*/  FFMA.FTZ R173, R0, R221, R173 ;  /* 0x000000dd00ad7223 */ /* 0x000fe600000100ad */
[----:B------:R-:W-:Y:S01]  /*1eea0*/  F2FP.F16.F32.PACK_AB R101, R179, R174 ;  /* 0x000000aeb365723e */ /* 0x000fe200000000ff */
[----:B------:R-:W-:Y:S01]  /*1eeb0*/  FADD.FTZ R175, R171, R175 ;  /* 0x000000afabaf7221 */ /* 0x000fe20000010000 */
[----:B------:R-:W-:Y:S01]  /*1eec0*/  LDSM.16.MT88.4 R156, [R196+0xf800] ;  /* 0x00f80000c49c783b */ /* 0x000fe20000004200 */
[----:B-----5:R-:W-:Y:S02]  /*1eed0*/  F2FP.F16.F32.PACK_AB R102, R181, R176 ;  /* 0x000000b0b566723e */ /* 0x020fe400000000ff */
[----:B------:R-:W-:Y:S01]  /*1eee0*/  MUFU.EX2 R180, R180 ;  /* 0x000000b400b47308 */ /* 0x000fe20000000800 */
[----:B------:R-:W-:Y:S01]  /*1eef0*/  F2FP.F16.F32.PACK_AB R103, R183, R178 ;  /* 0x000000b2b767723e */ /* 0x000fe200000000ff */
[----:B------:R-:W-:Y:S01]  /*1ef00*/  FADD.FTZ R168, R168, R173 ;  /* 0x000000ada8a87221 */ /* 0x000fe20000010000 */
[----:B------:R-:W-:Y:S01]  /*1ef10*/  IADD3 R0, R215, -0x1, RZ ;  /* 0xffffffffd7007810 */ /* 0x000fe20007ffe0ff */
[----:B------:R-:W-:Y:S02]  /*1ef20*/  FADD.FTZ R170, R170, R175 ;  /* 0x000000afaaaa7221 */ /* 0x000fe40000010000 */
[----:B------:R-:W-:Y:S01]  /*1ef30*/  FADD.FTZ R167, R167, R168 ;  /* 0x000000a8a7a77221 */ /* 0x000fe20000010000 */
[C---:B-1----:R-:W-:Y:S01]  /*1ef40*/  HMMA.16816.F32 R92, R128.reuse, R104, R92 ;  /* 0x00000068805c723c */ /* 0x042fe2000000185c */
[----:B--2---:R-:W-:Y:S02]  /*1ef50*/  LDSM.16.MT88.4 R148, [R198+0xf800] ;  /* 0x00f80000c694783b */ /* 0x004fe40000004200 */
[----:B------:R-:W1:Y:S01]  /*1ef60*/  MUFU.EX2 R225, R225 ;  /* 0x000000e100e17308 */ /* 0x000e620000000800 */
[----:B------:R-:W-:Y:S01]  /*1ef70*/  FADD.FTZ R169, R169, R170 ;  /* 0x000000aaa9a97221 */ /* 0x000fe20000010000 */
[----:B------:R-:W-:Y:S01]  /*1ef80*/  FADD.FTZ R167, R166, R167 ;  /* 0x000000a7a6a77221 */ /* 0x000fe20000010000 */
[----:B------:R-:W-:Y:S01]  /*1ef90*/  MOV R215, R0 ;  /* 0x0000000000d77202 */ /* 0x000fe20000000f00 */
[----:B------:R-:W-:Y:S02]  /*1efa0*/  HMMA.16816.F32 R96, R128, R106, R96 ;  /* 0x0000006a8060723c */ /* 0x000fe40000001860 */
[----:B------:R-:W2:Y:S04]  /*1efb0*/  LDSM.16.MT88.4 R104, [R196+0xe800] ;  /* 0x00e80000c468783b */ /* 0x000ea80000004200 */
[----:B------:R-:W3:Y:S01]  /*1efc0*/  MUFU.EX2 R229, R229 ;  /* 0x000000e500e57308 */ /* 0x000ee20000000800 */
[----:B------:R-:W-:Y:S01]  /*1efd0*/  FADD.FTZ R172, R172, R169 ;  /* 0x000000a9acac7221 */ /* 0x000fe20000010000 */
[C---:B------:R-:W-:Y:S02]  /*1efe0*/  HMMA.16816.F32 R4, R100.reuse, R108, R4 ;  /* 0x0000006c6404723c */ /* 0x040fe40000001804 */
[----:B------:R-:W-:Y:S04]  /*1eff0*/  LDSM.16.MT88.4 R128, [R196+0xd000] ;  /* 0x00d00000c480783b */ /* 0x000fe80000004200 */
[C---:B------:R-:W-:Y:S02]  /*1f000*/  HMMA.16816.F32 R8, R100.reuse, R110, R8 ;  /* 0x0000006e6408723c */ /* 0x040fe40000001808 */
[----:B------:R-:W4:Y:S03]  /*1f010*/  MUFU.EX2 R231, R231 ;  /* 0x000000e700e77308 */ /* 0x000f260000000800 */
[----:B------:R-:W-:Y:S01]  /*1f020*/  FADD.FTZ R174, R174, R167 ;  /* 0x000000a7aeae7221 */ /* 0x000fe20000010000 */
[C---:B------:R-:W-:Y:S01]  /*1f030*/  HMMA.16816.F32 R12, R100.reuse, R112, R12 ;  /* 0x00000070640c723c */ /* 0x040fe2000000180c */
[----:B------:R-:W5:Y:S05]  /*1f040*/  LDSM.16.MT88.4 R108, [R200+0x10800] ;  /* 0x01080000c86c783b */ /* 0x000f6a0000004200 */
[----:B------:R-:W-:Y:S01]  /*1f050*/  MUFU.EX2 R134, R134 ;  /* 0x0000008600867308 */ /* 0x000fe20000000800 */
[----:B------:R-:W-:Y:S01]  /*1f060*/  FADD.FTZ R177, R177, R172 ;  /* 0x000000acb1b17221 */ /* 0x000fe20000010000 */
[C---:B------:R-:W-:Y:S01]  /*1f070*/  HMMA.16816.F32 R16, R100.reuse, R114, R16 ;  /* 0x000000726410723c */ /* 0x040fe20000001810 */
[----:B------:R-:W3:Y:S07]  /*1f080*/  LDSM.16.MT88.4 R112, [R198+0x10800] ;  /* 0x01080000c670783b */ /* 0x000eee0000004200 */
[----:B------:R-:W4:Y:S01]  /*1f090*/  MUFU.EX2 R133, R133 ;  /* 0x0000008500857308 */ /* 0x000f220000000800 */
[C---:B------:R-:W-:Y:S03]  /*1f0a0*/  HMMA.16816.F32 R20, R100.reuse, R116, R20 ;  /* 0x000000746414723c */ /* 0x040fe60000001814 */
[----:B------:R-:W-:Y:S03]  /*1f0b0*/  FADD.FTZ R179, R179, R174 ;  /* 0x000000aeb3b37221 */ /* 0x000fe60000010000 */
[C---:B------:R-:W-:Y:S01]  /*1f0c0*/  HMMA.16816.F32 R24, R100.reuse, R118, R24 ;  /* 0x000000766418723c */ /* 0x040fe20000001818 */
[----:B------:R-:W4:Y:S04]  /*1f0d0*/  LDSM.16.MT88.4 R116, [R197+0x10800] ;  /* 0x01080000c574783b */ /* 0x000f280000004200 */
        /* <DEDUP_REMOVED lines=10> */
[----:B------:R-:W-:Y:S01]  /*1f180*/  MOV R0, R3 ;  /* 0x0000000300007202 */ /* 0x000fe20000000f00 */
        /* <DEDUP_REMOVED lines=9> */
[C---:B-----5:R-:W-:Y:S06]  /*1f220*/  HMMA.16816.F32 R68, R100.reuse, R108, R68 ;  /* 0x0000006c6444723c */ /* 0x060fec0000001844 */
[C---:B------:R-:W-:Y:S05]  /*1f230*/  HMMA.16816.F32 R72, R100.reuse, R110, R72 ;  /* 0x0000006e6448723c */ /* 0x040fea0000001848 */
[----:B-1----:R-:W-:Y:S01]  /*1f240*/  F2FP.F16.F32.PACK_AB R108, R225, R180 ;  /* 0x000000b4e16c723e */ /* 0x002fe200000000ff */
[C---:B---3--:R-:W-:Y:S05]  /*1f250*/  HMMA.16816.F32 R76, R100.reuse, R112, R76 ;  /* 0x00000070644c723c */ /* 0x048fea000000184c */
[----:B------:R-:W-:Y:S01]  /*1f260*/  F2FP.F16.F32.PACK_AB R109, R227, R182 ;  /* 0x000000b6e36d723e */ /* 0x000fe200000000ff */
[C---:B------:R-:W-:Y:S01]  /*1f270*/  HMMA.16816.F32 R80, R100.reuse, R114, R80 ;  /* 0x000000726450723c */ /* 0x040fe20000001850 */
[----:B------:R-:W1:Y:S04]  /*1f280*/  LDSM.16.MT88.4 R112, [R197+0xd000] ;  /* 0x00d00000c570783b */ /* 0x000e680000004200 */
[----:B------:R-:W-:Y:S01]  /*1f290*/  F2FP.F16.F32.PACK_AB R110, R229, R220 ;  /* 0x000000dce56e723e */ /* 0x000fe200000000ff */
[C---:B----4-:R-:W-:Y:S05]  /*1f2a0*/  HMMA.16816.F32 R84, R100.reuse, R116, R84 ;  /* 0x000000746454723c */ /* 0x050fea0000001854 */
[----:B------:R-:W-:Y:S01]  /*1f2b0*/  F2FP.F16.F32.PACK_AB R111, R231, R222 ;  /* 0x000000dee76f723e */ /* 0x000fe200000000ff */
[C---:B------:R-:W-:Y:S01]  /*1f2c0*/  HMMA.16816.F32 R88, R100.reuse, R118, R88 ;  /* 0x000000766458723c */ /* 0x040fe20000001858 */
[----:B------:R-:W3:Y:S04]  /*1f2d0*/  LDSM.16.MT88.4 R116, [R198+0xf000] ;  /* 0x00f00000c674783b */ /* 0x000ee80000004200 */
[----:B------:R-:W-:Y:S01]  /*1f2e0*/  FADD.FTZ R180, R180, R181 ;  /* 0x000000b5b4b47221 */ /* 0x000fe20000010000 */
[C---:B--2---:R-:W-:Y:S05]  /*1f2f0*/  HMMA.16816.F32 R92, R100.reuse, R104, R92 ;  /* 0x00000068645c723c */ /* 0x044fea000000185c */
[----:B------:R-:W-:Y:S01]  /*1f300*/  FADD.FTZ R182, R182, R183 ;  /* 0x000000b7b6b67221 */ /* 0x000fe20000010000 */
[----:B------:R-:W-:Y:S01]  /*1f310*/  HMMA.16816.F32 R96, R100, R106, R96 ;  /* 0x0000006a6460723c */ /* 0x000fe20000001860 */
[----:B------:R-:W2:Y:S04]  /*1f320*/  LDSM.16.MT88.4 R100, [R196+0xf000] ;  /* 0x00f00000c464783b */ /* 0x000ea80000004200 */
[----:B------:R-:W-:Y:S01]  /*1f330*/  FADD.FTZ R225, R225, R180 ;  /* 0x000000b4e1e17221 */ /* 0x000fe20000010000 */
[C---:B------:R-:W-:Y:S03]  /*1f340*/  HMMA.16816.F32 R4, R108.reuse, R120, R4 ;  /* 0x000000786c04723c */ /* 0x040fe60000001804 */
[----:B------:R-:W4:Y:S02]  /*1f350*/  LDSM.16.MT88.4 R104, [R200+0x11000] ;  /* 0x01100000c868783b */ /* 0x000f240000004200 */
        /* <DEDUP_REMOVED lines=8> */
[C---:B-1----:R-:W-:Y:S05]  /*1f3e0*/  HMMA.16816.F32 R20, R108.reuse, R112, R20 ;  /* 0x000000706c14723c */ /* 0x042fea0000001814 */
[----:B------:R-:W-:Y:S01]  /*1f3f0*/  FADD.FTZ R229, R229, R220 ;  /* 0x000000dce5e57221 */ /* 0x000fe20000010000 */
[C---:B------:R-:W-:Y:S01]  /*1f400*/  HMMA.16816.F32 R24, R108.reuse, R114, R24 ;  /* 0x000000726c18723c */ /* 0x040fe20000001818 */
[----:B------:R-:W1:Y:S04]  /*1f410*/  LDSM.16.MT88.4 R112, [R198+0x11000] ;  /* 0x01100000c670783b */ /* 0x000e680000004200 */
[----:B------:R-:W-:Y:S01]  /*1f420*/  FADD.FTZ R231, R231, R222 ;  /* 0x000000dee7e77221 */ /* 0x000fe20000010000 */
[C---:B------:R-:W-:Y:S06]  /*1f430*/  HMMA.16816.F32 R28, R108.reuse, R128, R28 ;  /* 0x000000806c1c723c */ /* 0x040fec000000181c */
[C---:B------:R-:W-:Y:S06]  /*1f440*/  HMMA.16816.F32 R32, R108.reuse, R130, R32 ;  /* 0x000000826c20723c */ /* 0x040fec0000001820 */
[C---:B------:R-:W-:Y:S06]  /*1f450*/  HMMA.16816.F32 R36, R108.reuse, R136, R36 ;  /* 0x000000886c24723c */ /* 0x040fec0000001824 */
[C---:B------:R-:W-:Y:S05]  /*1f460*/  HMMA.16816.F32 R40, R108.reuse, R138, R40 ;  /* 0x0000008a6c28723c */ /* 0x040fea0000001828 */
[----:B------:R-:W-:Y:S01]  /*1f470*/  F2FP.F16.F32.PACK_AB R136, R233, R224 ;  /* 0x000000e0e988723e */ /* 0x000fe200000000ff */
[C---:B---3--:R-:W-:Y:S05]  /*1f480*/  HMMA.16816.F32 R44, R108.reuse, R116, R44 ;  /* 0x000000746c2c723c */ /* 0x048fea000000182c */
[----:B------:R-:W-:Y:S01]  /*1f490*/  F2FP.F16.F32.PACK_AB R137, R235, R226 ;  /* 0x000000e2eb89723e */ /* 0x000fe200000000ff */
[C---:B------:R-:W-:Y:S01]  /*1f4a0*/  HMMA.16816.F32 R48, R108.reuse, R118, R48 ;  /* 0x000000766c30723c */ /* 0x040fe20000001830 */
[----:B------:R-:W3:Y:S04]  /*1f4b0*/  LDSM.16.MT88.4 R116, [R197+0x11000] ;  /* 0x01100000c574783b */ /* 0x000ee80000004200 */
        /* <DEDUP_REMOVED lines=11> */
[C---:B----4-:R-:W-:Y:S05]  /*1f570*/  HMMA.16816.F32 R68, R108.reuse, R104, R68 ;  /* 0x000000686c44723c */ /* 0x050fea0000001844 */
[----:B------:R-:W-:Y:S01]  /*1f580*/  FADD.FTZ R235, R235, R226 ;  /* 0x000000e2ebeb7221 */ /* 0x000fe20000010000 */
[C---:B------:R-:W-:Y:S01]  /*1f590*/  HMMA.16816.F32 R72, R108.reuse, R106, R72 ;  /* 0x0000006a6c48723c */ /* 0x040fe20000001848 */
[----:B------:R-:W4:Y:S04]  /*1f5a0*/  LDSM.16.MT88.4 R104, [R197+0xd800] ;  /* 0x00d80000c568783b */ /* 0x000f280000004200 */
[----:B------:R-:W-:Y:S01]  /*1f5b0*/  FADD.FTZ R228, R228, R233 ;  /* 0x000000e9e4e47221 */ /* 0x000fe20000010000 */
[C---:B-1----:R-:W-:Y:S05]  /*1f5c0*/  HMMA.16816.F32 R76, R108.reuse, R112, R76 ;  /* 0x000000706c4c723c */ /* 0x042fea000000184c */
[----:B------:R-:W-:Y:S01]  /*1f5d0*/  FADD.FTZ R134, R134, R235 ;  /* 0x000000eb86867221 */ /* 0x000fe20000010000 */
[C---:B------:R-:W-:Y:S05]  /*1f5e0*/  HMMA.16816.F32 R80, R108.reuse, R114, R80 ;  /* 0x000000726c50723c */ /* 0x040fea0000001850 */
[----:B------:R-:W-:Y:S01]  /*1f5f0*/  FADD.FTZ R223, R237, R228 ;  /* 0x000000e4eddf7221 */ /* 0x000fe20000010000 */
[C---:B---3--:R-:W-:Y:S05]  /*1f600*/  HMMA.16816.F32 R84, R108.reuse, R116, R84 ;  /* 0x000000746c54723c */ /* 0x048fea0000001854 */
        /* <DEDUP_REMOVED lines=34> */
.L_x_1338:
        /* <DEDUP_REMOVED lines=264> */
.L_x_1343:
[----:B------:R-:W1:Y:S01]  /*208b0*/  S2R R32, SR_CTAID.Z ;  /* 0x0000000000207919 */ /* 0x000e620000002700 */
[----:B------:R-:W1:Y:S01]  /*208c0*/  LDC R2, c[0x0][0x270] ;  /* 0x00009c00ff027b82 */ /* 0x000e620000000800 */
[----:B------:R-:W1:Y:S07]  /*208d0*/  S2R R17, SR_CTAID.Y ;  /* 0x0000000000117919 */ /* 0x000e6e0000002600 */
[----:B------:R-:W2:Y:S01]  /*208e0*/  LDC R3, c[0x0][0x2c4] ;  /* 0x0000b100ff037b82 */ /* 0x000ea20000000800 */
[----:B-1----:R-:W-:-:S04]  /*208f0*/  IMAD R2, R17, R2, R32 ;  /* 0x0000000211027224 */ /* 0x002fc800078e0220 */
[----:B--2---:R-:W-:-:S07]  /*20900*/  IMAD R3, R2, R3, RZ ;  /* 0x0000000302037224 */ /* 0x004fce00078e02ff */
.L_x_1344:
        /* <DEDUP_REMOVED lines=34> */
.L_x_1346:
[----:B------:R-:W-:Y:S05]  /*20b30*/  BSYNC B0 ;  /* 0x0000000000007941 */ /* 0x000fea0003800000 */
.L_x_1345:
        /* <DEDUP_REMOVED lines=68> */
.L_x_1348:
[----:B------:R-:W-:Y:S05]  /*20f80*/  BSYNC B0 ;  /* 0x0000000000007941 */ /* 0x000fea0003800000 */
.L_x_1347:
        /* <DEDUP_REMOVED lines=23> */
.L_x_1350:
[----:B------:R-:W-:Y:S05]  /*21100*/  BSYNC B0 ;  /* 0x0000000000007941 */ /* 0x000fea0003800000 */
.L_x_1349:
        /* <DEDUP_REMOVED lines=23> */
.L_x_1352:
[----:B------:R-:W-:Y:S05]  /*21280*/  BSYNC B0 ;  /* 0x0000000000007941 */ /* 0x000fea0003800000 */
.L_x_1351:
        /* <DEDUP_REMOVED lines=22> */
.L_x_1353:
        /* <DEDUP_REMOVED lines=9> */
.L_x_4161:


//--------------------- .text._ZN5flash24flash_fwd_splitkv_kernelI23Flash_fwd_kernel_traitsILi192ELi64ELi64ELi4ELb0ELb0EN7cutlass6half_tE19Flash_kernel_traitsILi192ELi64ELi64ELi4ES3_EELb1ELb0ELb0ELb0ELb0ELb0ELb1ELb0EEEvNS_16Flash_fwd_paramsE --------------------------
	.section	.text._ZN5flash24flash_fwd_splitkv_kernelI23Flash_fwd_kernel_traitsILi192ELi64ELi64ELi4ELb0ELb0EN7cutlass6half_tE19Flash_kernel_traitsILi192ELi64ELi64ELi4ES3_EELb1ELb0ELb0ELb0ELb0ELb0ELb1ELb0EEEvNS_16Flash_fwd_paramsE,"ax",@progbits
	.align	128
        .global         _ZN5flash24flash_fwd_splitkv_kernelI23Flash_fwd_kernel_traitsILi192ELi64ELi64ELi4ELb0ELb0EN7cutlass6half_tE19Flash_kernel_traitsILi192ELi64ELi64ELi4ES3_EELb1ELb0ELb0ELb0ELb0ELb0ELb1ELb0EEEvNS_16Flash_fwd_paramsE
        .type           _ZN5flash24flash_fwd_splitkv_kernelI23Flash_fwd_kernel_traitsILi192ELi64ELi64ELi4ELb0ELb0EN7cutlass6half_tE19Flash_kernel_traitsILi192ELi64ELi64ELi4ES3_EELb1ELb0ELb0ELb0ELb0ELb0ELb1ELb0EEEvNS_16Flash_fwd_paramsE,@function
        .size           _ZN5flash24flash_fwd_splitkv_kernelI23Flash_fwd_kernel_traitsILi192ELi64ELi64ELi4ELb0ELb0EN7cutlass6half_tE19Flash_kernel_traitsILi192ELi64ELi64ELi4ES3_EELb1ELb0ELb0ELb0ELb0ELb0ELb1ELb0EEEvNS_16Flash_fwd_paramsE,(.L_x_4162 - _ZN5flash24flash_fwd_splitkv_kernelI23Flash_fwd_kernel_traitsILi192ELi64ELi64ELi4ELb0ELb0EN7cutlass6half_tE19Flash_kernel_traitsILi192ELi64ELi64ELi4ES3_EELb1ELb0ELb0ELb0ELb0ELb0ELb1ELb0EEEvNS_16Flash_fwd_paramsE)
        .other          _ZN5flash24flash_fwd_splitkv_kernelI23Flash_fwd_kernel_traitsILi192ELi64ELi64ELi4ELb0ELb0EN7cutlass6half_tE19Flash_kernel_traitsILi192ELi64ELi64ELi4ES3_EELb1ELb0ELb0ELb0ELb0ELb0ELb1ELb0EEEvNS_16Flash_fwd_paramsE,@"STO_CUDA_ENTRY STV_DEFAULT"
_ZN5flash24flash_fwd_splitkv_kernelI23Flash_fwd_kernel_traitsILi192ELi64ELi64ELi4ELb0ELb0EN7cutlass6half_tE19Flash_kernel_traitsILi192ELi64ELi64ELi4ES3_EELb1ELb0ELb0ELb0ELb0ELb0ELb1ELb0EEEvNS_16Flash_fwd_paramsE:
.text._ZN5flash24flash_fwd_splitkv_kernelI23Flash_fwd_kernel_traitsILi192ELi64ELi64ELi4ELb0ELb0EN7cutlass6half_tE19Flash_kernel_traitsILi192ELi64ELi64ELi4ES3_EELb1ELb0ELb0ELb0ELb0ELb0ELb1ELb0EEEvNS_16Flash_fwd_paramsE:
[----:B------:R-:W-:Y:S08]  /*0000*/  LDC R1, c[0x0][0x28] ;  /* 0x00000a00ff017b82 */ /* 0x000ff00000000800 */
[----:B------:R-:W1:Y:S01]  /*0010*/  LDC R0, c[0x0][0x270] ;  /* 0x00009c00ff007b82 */ /* 0x000e620000000800 */
[----:B------:R-:W2:Y:S01]  /*0020*/  S2R R26, SR_CTAID.Z ;  /* 0x00000000001a7919 */ /* 0x000ea20000002700 */
[----:B------:R-:W-:-:S06]  /*0030*/  ULDC.64 UR10, c[0x0][0x208] ;  /* 0x00008200000a7ab9 */ /* 0x000fcc0000000a00 */
[----:B------:R-:W3:Y:S08]  /*0040*/  LDC.64 R6, c[0x0][0x2f0] ;  /* 0x0000bc00ff067b82 */ /* 0x000ef00000000a00 */
[----:B------:R-:W4:Y:S01]  /*0050*/  LDC.U8 R9, c[0x0][0x3c2] ;  /* 0x0000f080ff097b82 */ /* 0x000f220000000000 */
[----:B-1----:R-:W1:Y:S01]  /*0060*/  I2F.U32.RP R2, R0 ;  /* 0x0000000000027306 */ /* 0x002e620000209000 */
[----:B------:R-:W-:-:S07]  /*0070*/  ISETP.NE.U32.AND P2, PT, R0, RZ, PT ;  /* 0x000000ff0000720c */ /* 0x000fce0003f45070 */
[----:B-1----:R-:W1:Y:S02]  /*0080*/  MUFU.RCP R2, R2 ;  /* 0x0000000200027308 */ /* 0x002e640000001000 */
[----:B-1----:R-:W-:-:S06]  /*0090*/  VIADD R2, R2, 0xffffffe ;  /* 0x0ffffffe02027836 */ /* 0x002fcc0000000000 */
[----:B------:R-:W1:Y:S02]  /*00a0*/  F2I.FTZ.U32.TRUNC.NTZ R3, R2 ;  /* 0x0000000200037305 */ /* 0x000e64000021f000 */
[----:B-1----:R-:W-:-:S04]  /*00b0*/  IMAD.MOV R2, RZ, RZ, -R3 ;  /* 0x000000ffff027224 */ /* 0x002fc800078e0a03 */
[----:B------:R-:W-:Y:S01]  /*00c0*/  IMAD R4, R2, R0, RZ ;  /* 0x0000000002047224 */ /* 0x000fe200078e02ff */
[----:B------:R-:W-:-:S05]  /*00d0*/  MOV R2, RZ ;  /* 0x000000ff00027202 */ /* 0x000fca0000000f00 */
[----:B------:R-:W-:Y:S02]  /*00e0*/  IMAD.HI.U32 R4, R3, R4, R2 ;  /* 0x0000000403047227 */ /* 0x000fe400078e0002 */
[----:B------:R-:W1:Y:S04]  /*00f0*/  LDC.64 R2, c[0x0][0x300] ;  /* 0x0000c000ff027b82 */ /* 0x000e680000000a00 */
[----:B--2---:R-:W-:-:S04]  /*0100*/  IMAD.HI.U32 R204, R4, R26, RZ ;  /* 0x0000001a04cc7227 */ /* 0x004fc800078e00ff */
[----:B------:R-:W-:Y:S01]  /*0110*/  IMAD.MOV R8, RZ, RZ, -R204 ;  /* 0x000000ffff087224 */ /* 0x000fe200078e0acc */
[----:B------:R-:W2:Y:S03]  /*0120*/  LDC.64 R4, c[0x0][0x2f0] ;  /* 0x0000bc00ff047b82 */ /* 0x000ea60000000a00 */
[----:B------:R-:W-:-:S05]  /*0130*/  IMAD R8, R0, R8, R26 ;  /* 0x0000000800087224 */ /* 0x000fca00078e021a */
[----:B------:R-:W-:Y:S02]  /*0140*/  ISETP.GE.U32.AND P4, PT, R8, R0, PT ;  /* 0x000000000800720c */ /* 0x000fe40003f86070 */
[----:B-1----:R-:W-:-:S04]  /*0150*/  ISETP.NE.U32.AND P0, PT, R2, RZ, PT ;  /* 0x000000ff0200720c */ /* 0x002fc80003f05070 */
[----:B------:R-:W-:-:S07]  /*0160*/  ISETP.NE.AND.EX P0, PT, R3, RZ, PT, P0 ;  /* 0x000000ff0300720c */ /* 0x000fce0003f05300 */
[----:B------:R-:W-:Y:S01]  /*0170*/  @P4 IMAD.IADD R8, R8, 0x1, -R0 ;  /* 0x0000000108084824 */ /* 0x000fe200078e0a00 */
[----:B------:R-:W-:Y:S01]  /*0180*/  @P4 IADD3 R204, R204, 0x1, RZ ;  /* 0x00000001cccc4810 */ /* 0x000fe20007ffe0ff */
[----:B------:R-:W1:Y:S01]  /*0190*/  LDC.64 R2, c[0x0][0x2f8] ;  /* 0x0000be00ff027b82 */ /* 0x000e620000000a00 */
[----:B--2---:R-:W-:Y:S02]  /*01a0*/  ISETP.NE.U32.AND P1, PT, R4, RZ, PT ;  /* 0x000000ff0400720c */ /* 0x004fe40003f25070 */
[-C--:B------:R-:W-:Y:S02]  /*01b0*/  ISETP.GE.U32.AND P3, PT, R8, R0.reuse, PT ;  /* 0x000000000800720c */ /* 0x080fe40003f66070 */
[----:B------:R-:W-:Y:S02]  /*01c0*/  ISETP.NE.AND.EX P1, PT, R5, RZ, PT, P1 ;  /* 0x000000ff0500720c */ /* 0x000fe40003f25310 */
[----:B------:R-:W-:Y:S02]  /*01d0*/  MOV R8, 0xffffffff ;  /* 0xffffffff00087802 */ /* 0x000fe40000000f00 */
[----:B------:R-:W-:Y:S01]  /*01e0*/  MOV R11, 0xffffffff ;  /* 0xffffffff000b7802 */ /* 0x000fe20000000f00 */
[----:B------:R-:W2:Y:S06]  /*01f0*/  @P0 LDC.64 R4, c[0x0][0x300] ;  /* 0x0000c000ff040b82 */ /* 0x000eac0000000a00 */
[----:B------:R-:W-:Y:S01]  /*0200*/  @P3 VIADD R204, R204, 0x1 ;  /* 0x00000001cccc3836 */ /* 0x000fe20000000000 */
[----:B------:R-:W-:-:S05]  /*0210*/  @!P2 LOP3.LUT R204, RZ, R0, RZ, 0x33, !PT ;  /* 0x00000000ffcca212 */ /* 0x000fca00078e33ff */
[----:B---3--:R-:W-:Y:S02]  /*0220*/  IMAD.WIDE R90, R204, 0x4, R6 ;  /* 0x00000004cc5a7825 */ /* 0x008fe400078e0206 */
[----:B------:R-:W3:Y:S03]  /*0230*/  LDC.64 R6, c[0x0][0x2f8] ;  /* 0x0000be00ff067b82 */ /* 0x000ee60000000a00 */
[----:B------:R-:W2:Y:S01]  /*0240*/  @P1 LDG.E R8, desc[UR10][R90.64] ;  /* 0x0000000a5a081981 */ /* 0x000ea2000c1e1900 */
[----:B----4-:R-:W-:Y:S02]  /*0250*/  ISETP.NE.AND P3, PT, R9, RZ, PT ;  /* 0x000000ff0900720c */ /* 0x010fe40003f65270 */
[----:B-1----:R-:W-:-:S04]  /*0260*/  ISETP.EQ.U32.AND P2, PT, R2, RZ, PT ;  /* 0x000000ff0200720c */ /* 0x002fc80003f42070 */
[----:B------:R-:W-:Y:S01]  /*0270*/  ISETP.EQ.OR.EX P2, PT, R3, RZ, !P3, P2 ;  /* 0x000000ff0300720c */ /* 0x000fe20005f42720 */
[----:B------:R-:W4:Y:S01]  /*0280*/  @P1 LDG.E R90, desc[UR10][R90.64+0x4] ;  /* 0x0000040a5a5a1981 */ /* 0x000f22000c1e1900 */
[----:B---3--:R-:W-:-:S04]  /*0290*/  IMAD.WIDE R6, R204, 0x4, R6 ;  /* 0x00000004cc067825 */ /* 0x008fc800078e0206 */
[----:B------:R-:W-:-:S07]  /*02a0*/  IMAD.MOV.U32 R10, RZ, RZ, RZ ;  /* 0x000000ffff0a7224 */ /* 0x000fce00078e00ff */
[----:B------:R-:W5:Y:S01]  /*02b0*/  @!P2 LDG.E R11, desc[UR10][R6.64] ;  /* 0x0000000a060ba981 */ /* 0x000f62000c1e1900 */
[----:B--2---:R-:W-:Y:S01]  /*02c0*/  @P0 IMAD.WIDE R4, R204, 0x4, R4 ;  /* 0x00000004cc040825 */ /* 0x004fe200078e0204 */
[----:B------:R-:W1:Y:S04]  /*02d0*/  S2R R30, SR_CTAID.X ;  /* 0x00000000001e7919 */ /* 0x000e680000002500 */
[----:B------:R2:W5:Y:S01]  /*02e0*/  @P0 LDG.E R10, desc[UR10][R4.64] ;  /* 0x0000000a040a0981 */ /* 0x000562000c1e1900 */
[----:B------:R-:W-:-:S04]  /*02f0*/  ISETP.NE.U32.AND P0, PT, R2, RZ, PT ;  /* 0x000000ff0200720c */ /* 0x000fc80003f05070 */
[----:B------:R-:W-:Y:S02]  /*0300*/  ISETP.NE.AND.EX P0, PT, R3, RZ, PT, P0 ;  /* 0x000000ff0300720c */ /* 0x000fe40003f05300 */
[----:B------:R-:W-:Y:S01]  /*0310*/  IADD3 R2, -R204, RZ, RZ ;  /* 0x000000ffcc027210 */ /* 0x000fe20007ffe1ff */
[----:B--2---:R-:W2:Y:S04]  /*0320*/  S2R R4, SR_CTAID.Y ;  /* 0x0000000000047919 */ /* 0x004ea80000002600 */
[----:B------:R-:W-:Y:S02]  /*0330*/  IMAD R26, R0, R2, R26 ;  /* 0x00000002001a7224 */ /* 0x000fe400078e021a */
[----:B----4-:R-:W-:-:S06]  /*0340*/  @P1 IMAD.IADD R90, R90, 0x1, -R8 ;  /* 0x000000015a5a1824 */ /* 0x010fcc00078e0a08 */
[----:B------:R-:W3:Y:S01]  /*0350*/  @!P1 LDC R90, c[0x0][0x2c4] ;  /* 0x0000b100ff5a9b82 */ /* 0x000ee20000000800 */
[----:B-12---:R-:W-:Y:S05]  /*0360*/  @!P0 BRA `(.L_x_1354) ;  /* 0x0000000000108947 */ /* 0x006fea0003800000 */
[----:B------:R-:W2:Y:S02]  /*0370*/  @P3 LDG.E R5, desc[UR10][R6.64+0x4] ;  /* 0x0000040a06053981 */ /* 0x000ea4000c1e1900 */
[----:B--2--5:R-:W-:-:S06]  /*0380*/  @P3 IADD3 R5, R5, -R11, RZ ;  /* 0x8000000b05053210 */ /* 0x024fcc0007ffe0ff */
[----:B------:R2:W5:Y:S01]  /*0390*/  @!P3 LDG.E R5, desc[UR10][R6.64] ;  /* 0x0000000a0605b981 */ /* 0x000562000c1e1900 */
[----:B------:R-:W-:Y:S05]  /*03a0*/  BRA `(.L_x_1355) ;  /* 0x0000000000047947 */ /* 0x000fea0003800000 */
.L_x_1354:
[----:B------:R-:W1:Y:S02]  /*03b0*/  LDC R5, c[0x0][0x2c8] ;  /* 0x0000b200ff057b82 */ /* 0x000e640000000800 */
.L_x_1355:
[----:B------:R-:W4:Y:S02]  /*03c0*/  LDC.64 R2, c[0x0][0x308] ;  /* 0x0000c200ff027b82 */ /* 0x000f240000000a00 */
[----:B----4-:R-:W-:-:S04]  /*03d0*/  ISETP.NE.U32.AND P3, PT, R2, RZ, PT ;  /* 0x000000ff0200720c */ /* 0x010fc80003f65070 */
[----:B------:R-:W-:-:S13]  /*03e0*/  ISETP.NE.AND.EX P3, PT, R3, RZ, PT, P3 ;  /* 0x000000ff0300720c */ /* 0x000fda0003f65330 */
[----:B------:R-:W4:Y:S02]  /*03f0*/  @P3 LDC.64 R2, c[0x0][0x308] ;  /* 0x0000c200ff023b82 */ /* 0x000f240000000a00 */
[----:B----4-:R-:W-:-:S05]  /*0400*/  @P3 IMAD.WIDE R2, R204, 0x4, R2 ;  /* 0x00000004cc023825 */ /* 0x010fca00078e0202 */
[----:B------:R4:W5:Y:S01]  /*0410*/  @P3 LDG.E R84, desc[UR10][R2.64] ;  /* 0x0000000a02543981 */ /* 0x000962000c1e1900 */
[----:B------:R-:W-:-:S05]  /*0420*/  IMAD.SHL.U32 R89, R30, 0x40, RZ ;  /* 0x000000401e597824 */ /* 0x000fca00078e00ff */
[----:B---3--:R-:W-:-:S13]  /*0430*/  ISETP.GT.AND P0, PT, R90, R89, PT ;  /* 0x000000595a00720c */ /* 0x008fda0003f04270 */
[----:B------:R-:W-:Y:S05]  /*0440*/  @!P0 EXIT ;  /* 0x000000000000894d */ /* 0x000fea0003800000 */
[----:B--2---:R-:W2:Y:S01]  /*0450*/  LDC R7, c[0x0][0x10] ;  /* 0x00000400ff077b82 */ /* 0x004ea20000000800 */
[----:B-----5:R-:W-:Y:S01]  /*0460*/  @P3 IMAD.IADD R84, R84, 0x1, -R10 ;  /* 0x0000000154543824 */ /* 0x020fe200078e0a0a */
[----:B------:R-:W3:Y:S06]  /*0470*/  S2R R86, SR_TID.X ;  /* 0x0000000000567919 */ /* 0x000eec0000002100 */
[----:B----4-:R-:W4:Y:S08]  /*0480*/  LDC R2, c[0x0][0x2c8] ;  /* 0x0000b200ff027b82 */ /* 0x010f300000000800 */
[----:B------:R-:W3:Y:S01]  /*0490*/  LDC R85, c[0x0][0x398] ;  /* 0x0000e600ff557b82 */ /* 0x000ee20000000800 */
[----:B--2---:R-:W-:-:S04]  /*04a0*/  IABS R12, R7 ;  /* 0x00000007000c7213 */ /* 0x004fc80000000000 */
[----:B------:R-:W2:Y:S01]  /*04b0*/  I2F.RP R16, R12 ;  /* 0x0000000c00107306 */ /* 0x000ea20000209400 */
[----:B----4-:R-:W-:-:S05]  /*04c0*/  VIADD R2, R2, 0x3f ;  /* 0x0000003f02027836 */ /* 0x010fca0000000000 */
[----:B------:R-:W-:-:S04]  /*04d0*/  SHF.R.S32.HI R14, RZ, 0x1f, R2 ;  /* 0x0000001fff0e7819 */ /* 0x000fc80000011402 */
[----:B------:R-:W-:Y:S01]  /*04e0*/  LEA.HI R14, R14, R2, RZ, 0x6 ;  /* 0x000000020e0e7211 */ /* 0x000fe200078f30ff */
[----:B--2---:R-:W2:Y:S01]  /*04f0*/  MUFU.RCP R16, R16 ;  /* 0x0000001000107308 */ /* 0x004ea20000001000 */
[-C--:B------:R-:W-:Y:S02]  /*0500*/  IABS R2, R7.reuse ;  /* 0x0000000700027213 */ /* 0x080fe40000000000 */
[----:B------:R-:W-:-:S03]  /*0510*/  LEA.HI.SX32 R14, R14, R7, 0x1a ;  /* 0x000000070e0e7211 */ /* 0x000fc600078fd2ff */
[----:B------:R-:W-:Y:S02]  /*0520*/  IMAD.MOV R2, RZ, RZ, -R2 ;  /* 0x000000ffff027224 */ /* 0x000fe400078e0a02 */
[----:B------:R-:W-:-:S05]  /*0530*/  VIADD R14, R14, 0xffffffff ;  /* 0xffffffff0e0e7836 */ /* 0x000fca0000000000 */
[----:B------:R-:W-:Y:S02]  /*0540*/  IABS R3, R14 ;  /* 0x0000000e00037213 */ /* 0x000fe40000000000 */
[----:B------:R-:W-:Y:S01]  /*0550*/  LOP3.LUT R14, R14, R7, RZ, 0x3c, !PT ;  /* 0x000000070e0e7212 */ /* 0x000fe200078e3cff */
[----:B--2---:R-:W-:-:S03]  /*0560*/  VIADD R16, R16, 0xffffffe ;  /* 0x0ffffffe10107836 */ /* 0x004fc60000000000 */
[----:B------:R-:W-:Y:S01]  /*0570*/  ISETP.GE.AND P0, PT, R14, RZ, PT ;  /* 0x000000ff0e00720c */ /* 0x000fe20003f06270 */
[----:B------:R-:W2:Y:S02]  /*0580*/  F2I.FTZ.U32.TRUNC.NTZ R17, R16 ;  /* 0x0000001000117305 */ /* 0x000ea4000021f000 */
[----:B--2---:R-:W-:Y:S02]  /*0590*/  IMAD.MOV R6, RZ, RZ, -R17 ;  /* 0x000000ffff067224 */ /* 0x004fe400078e0a11 */
[----:B------:R-:W-:Y:S02]  /*05a0*/  IMAD.MOV.U32 R16, RZ, RZ, RZ ;  /* 0x000000ffff107224 */ /* 0x000fe400078e00ff */
[----:B------:R-:W-:-:S04]  /*05b0*/  IMAD R6, R6, R12, RZ ;  /* 0x0000000c06067224 */ /* 0x000fc800078e02ff */
[----:B------:R-:W-:-:S06]  /*05c0*/  IMAD.HI.U32 R6, R17, R6, R16 ;  /* 0x0000000611067227 */ /* 0x000fcc00078e0010 */
[----:B------:R-:W-:Y:S02]  /*05d0*/  IMAD.HI.U32 R9, R6, R3, RZ ;  /* 0x0000000306097227 */ /* 0x000fe400078e00ff */
[----:B------:R-:W2:Y:S02]  /*05e0*/  @!P3 LDC R6, c[0x0][0x2cc] ;  /* 0x0000b300ff06bb82 */ /* 0x000ea40000000800 */
[----:B------:R-:W-:-:S05]  /*05f0*/  IMAD R13, R9, R2, R3 ;  /* 0x00000002090d7224 */ /* 0x000fca00078e0203 */
[----:B------:R-:W-:Y:S01]  /*0600*/  ISETP.GT.U32.AND P1, PT, R12, R13, PT ;  /* 0x0000000d0c00720c */ /* 0x000fe20003f24070 */
[----:B------:R-:W4:-:S12]  /*0610*/  @!P3 LDC.64 R2, c[0x0][0x318] ;  /* 0x0000c600ff02bb82 */ /* 0x000f180000000a00 */
[----:B------:R-:W-:Y:S02]  /*0620*/  @!P1 IMAD.IADD R13, R13, 0x1, -R12 ;  /* 0x000000010d0d9824 */ /* 0x000fe400078e0a0c */
[----:B------:R-:W-:Y:S01]  /*0630*/  @!P1 VIADD R9, R9, 0x1 ;  /* 0x0000000109099836 */ /* 0x000fe20000000000 */
[----:B------:R-:W-:Y:S02]  /*0640*/  ISETP.NE.AND P1, PT, R7, RZ, PT ;  /* 0x000000ff0700720c */ /* 0x000fe40003f25270 */
[----:B------:R-:W-:Y:S02]  /*0650*/  ISETP.GE.U32.AND P4, PT, R13, R12, PT ;  /* 0x0000000c0d00720c */ /* 0x000fe40003f86070 */
[----:B----4-:R-:W-:Y:S02]  /*0660*/  @!P3 ISETP.NE.U32.AND P2, PT, R2, RZ, PT ;  /* 0x000000ff0200b20c */ /* 0x010fe40003f45070 */
[----:B------:R-:W-:Y:S02]  /*0670*/  IADD3 R2, -R90, 0x7f, R89 ;  /* 0x0000007f5a027810 */ /* 0x000fe40007ffe159 */
[----:B------:R-:W-:-:S07]  /*0680*/  @!P3 ISETP.NE.AND.EX P2, PT, R3, RZ, PT, P2 ;  /* 0x000000ff0300b20c */ /* 0x000fce0003f45320 */
[----:B------:R-:W-:Y:S01]  /*0690*/  @P4 VIADD R9, R9, 0x1 ;  /* 0x0000000109094836 */ /* 0x000fe20000000000 */
[----:B--2---:R-:W-:-:S03]  /*06a0*/  @!P3 SEL R6, R6, RZ, P2 ;  /* 0x000000ff0606b207 */ /* 0x004fc60001000000 */
[----:B------:R-:W-:Y:S01]  /*06b0*/  @!P0 IMAD.MOV R9, RZ, RZ, -R9 ;  /* 0x000000ffff098224 */ /* 0x000fe200078e0a09 */
[----:B------:R-:W-:Y:S02]  /*06c0*/  @!P1 LOP3.LUT R9, RZ, R7, RZ, 0x33, !PT ;  /* 0x00000007ff099212 */ /* 0x000fe400078e33ff */
[----:B-1----:R-:W-:-:S03]  /*06d0*/  @!P3 IADD3 R84, R6, R5, -R10 ;  /* 0x000000050654b210 */ /* 0x002fc60007ffe80a */
[----:B------:R-:W-:Y:S01]  /*06e0*/  IMAD R196, R9, R4, RZ ;  /* 0x0000000409c47224 */ /* 0x000fe200078e02ff */
[----:B---3--:R-:W-:Y:S01]  /*06f0*/  IADD3 R2, R2, R85, R84 ;  /* 0x0000005502027210 */ /* 0x008fe20007ffe054 */
[----:B------:R-:W-:-:S03]  /*0700*/  VIADD R5, R84, 0x3f ;  /* 0x0000003f54057836 */ /* 0x000fc60000000000 */
[----:B------:R-:W-:Y:S02]  /*0710*/  SHF.R.S32.HI R6, RZ, 0x1f, R2 ;  /* 0x0000001fff067819 */ /* 0x000fe40000011402 */
[----:B------:R-:W-:Y:S02]  /*0720*/  SHF.R.S32.HI R3, RZ, 0x1f, R5 ;  /* 0x0000001fff037819 */ /* 0x000fe40000011405 */
[----:B------:R-:W-:Y:S02]  /*0730*/  LEA.HI R6, R6, R2, RZ, 0x6 ;  /* 0x0000000206067211 */ /* 0x000fe400078f30ff */
[----:B------:R-:W-:Y:S02]  /*0740*/  LEA.HI R3, R3, R5, RZ, 0x6 ;  /* 0x0000000503037211 */ /* 0x000fe400078f30ff */
[----:B------:R-:W-:Y:S02]  /*0750*/  SHF.R.S32.HI R6, RZ, 0x6, R6 ;  /* 0x00000006ff067819 */ /* 0x000fe40000011406 */
[----:B------:R-:W-:-:S04]  /*0760*/  SHF.R.S32.HI R3, RZ, 0x6, R3 ;  /* 0x00000006ff037819 */ /* 0x000fc80000011403 */
[----:B------:R-:W-:-:S04]  /*0770*/  VIADDMNMX R3, R196, R9, R3, PT ;  /* 0x00000009c4037246 */ /* 0x000fc80003800103 */
[----:B------:R-:W-:-:S04]  /*0780*/  VIMNMX R153, R3, R6, PT ;  /* 0x0000000603997248 */ /* 0x000fc80003fe0100 */
[----:B------:R-:W-:-:S13]  /*0790*/  ISETP.GE.AND P0, PT, R196, R153, PT ;  /* 0x00000099c400720c */ /* 0x000fda0003f06270 */
[----:B------:R-:W-:Y:S05]  /*07a0*/  @!P0 BRA `(.L_x_1356) ;  /* 0x0000000800588947 */ /* 0x000fea0003800000 */
[----:B------:R-:W1:Y:S01]  /*07b0*/  LDC.64 R2, c[0x0][0x2c0] ;  /* 0x0000b000ff027b82 */ /* 0x000e620000000a00 */
[----:B------:R-:W-:Y:S01]  /*07c0*/  SHF.R.S32.HI R5, RZ, 0x1f, R86 ;  /* 0x0000001fff057819 */ /* 0x000fe20000011456 */
[----:B------:R-:W-:Y:S01]  /*07d0*/  ULDC UR4, c[0x0][0x2dc] ;  /* 0x0000b70000047ab9 */ /* 0x000fe20000000800 */
[----:B------:R-:W-:Y:S02]  /*07e0*/  BSSY B0, `(.L_x_1357) ;  /* 0x0000029000007945 */ /* 0x000fe40003800000 */
[----:B------:R-:W-:-:S04]  /*07f0*/  LEA.HI R5, R5, R86, RZ, 0x4 ;  /* 0x0000005605057211 */ /* 0x000fc800078f20ff */
[----:B------:R-:W-:-:S05]  /*0800*/  LOP3.LUT R6, R5, 0xfffffff0, RZ, 0xc0, !PT ;  /* 0xfffffff005067812 */ /* 0x000fca00078ec0ff */
[----:B------:R-:W-:-:S05]  /*0810*/  IMAD.IADD R86, R86, 0x1, -R6 ;  /* 0x0000000156567824 */ /* 0x000fca00078e0a06 */
[----:B------:R-:W-:Y:S01]  /*0820*/  ISETP.NE.AND P6, PT, R86, RZ, PT ;  /* 0x000000ff5600720c */ /* 0x000fe20003fc5270 */
[----:B-1----:R-:W-:-:S04]  /*0830*/  IMAD R2, R4, R2, R204 ;  /* 0x0000000204027224 */ /* 0x002fc800078e02cc */
[----:B------:R-:W-:Y:S01]  /*0840*/  IMAD R4, R2, R0, R26 ;  /* 0x0000000002047224 */ /* 0x000fe200078e021a */
[----:B------:R-:W-:Y:S01]  /*0850*/  SHF.R.S32.HI R0, RZ, 0x4, R5 ;  /* 0x00000004ff007819 */ /* 0x000fe20000011405 */
[----:B------:R-:W-:Y:S02]  /*0860*/  IMAD.SHL.U32 R2, R86, 0x4, RZ ;  /* 0x0000000456027824 */ /* 0x000fe400078e00ff */
[--C-:B------:R-:W-:Y:S02]  /*0870*/  IMAD R4, R4, R3, R89.reuse ;  /* 0x0000000304047224 */ /* 0x100fe400078e0259 */
[----:B------:R-:W-:Y:S01]  /*0880*/  IMAD.IADD R89, R90, 0x1, -R89 ;  /* 0x000000015a597824 */ /* 0x000fe200078e0a59 */
[--C-:B------:R-:W-:Y:S01]  /*0890*/  SHF.R.S32.HI R3, RZ, 0x1f, R2.reuse ;  /* 0x0000001fff037819 */ /* 0x100fe20000011402 */
[----:B------:R-:W-:Y:S01]  /*08a0*/  IMAD R6, R4, UR4, RZ ;  /* 0x0000000404067c24 */ /* 0x000fe2000f8e02ff */
[----:B------:R-:W-:Y:S01]  /*08b0*/  ULDC.64 UR4, c[0x0][0x288] ;  /* 0x0000a20000047ab9 */ /* 0x000fe20000000a00 */
[C---:B------:R-:W-:Y:S01]  /*08c0*/  VIADD R12, R0.reuse, 0x8 ;  /* 0x00000008000c7836 */ /* 0x040fe20000000000 */
[C---:B------:R-:W-:Y:S01]  /*08d0*/  ISETP.GE.AND P2, PT, R0.reuse, R89, PT ;  /* 0x000000590000720c */ /* 0x040fe20003f46270 */
[----:B------:R-:W-:-:S03]  /*08e0*/  IMAD.WIDE R8, R0, 0xc0, R2 ;  /* 0x000000c000087825 */ /* 0x000fc600078e0202 */
[----:B------:R-:W-:Y:S01]  /*08f0*/  ISETP.GE.AND P4, PT, R12, R89, PT ;  /* 0x000000590c00720c */ /* 0x000fe20003f86270 */
[----:B------:R-:W-:Y:S01]  /*0900*/  VIADD R11, R0, 0x10 ;  /* 0x00000010000b7836 */ /* 0x000fe20000000000 */
[----:B------:R-:W-:Y:S01]  /*0910*/  IADD3 R5, P0, R6, R8, RZ ;  /* 0x0000000806057210 */ /* 0x000fe20007f1e0ff */
[C---:B------:R-:W-:Y:S02]  /*0920*/  VIADD R10, R0.reuse, 0x18 ;  /* 0x00000018000a7836 */ /* 0x040fe40000000000 */
[----:B------:R-:W-:Y:S01]  /*0930*/  VIADD R8, R0, 0x28 ;  /* 0x0000002800087836 */ /* 0x000fe20000000000 */
[----:B------:R-:W-:Y:S01]  /*0940*/  LEA.HI.X.SX32 R6, R6, R9, 0x1, P0 ;  /* 0x0000000906067211 */ /* 0x000fe200000f0eff */
[C---:B------:R-:W-:Y:S01]  /*0950*/  VIADD R9, R0.reuse, 0x20 ;  /* 0x0000002000097836 */ /* 0x040fe20000000000 */
[----:B------:R-:W-:Y:S01]  /*0960*/  LEA R16, P0, R5, UR4, 0x2 ;  /* 0x0000000405107c11 */ /* 0x000fe2000f8010ff */
[----:B------:R-:W-:Y:S01]  /*0970*/  VIADD R7, R0, 0x30 ;  /* 0x0000003000077836 */ /* 0x000fe20000000000 */
[-C--:B------:R-:W-:Y:S01]  /*0980*/  ISETP.GE.AND P3, PT, R11, R89.reuse, PT ;  /* 0x000000590b00720c */ /* 0x080fe20003f66270 */
[C---:B------:R-:W-:Y:S01]  /*0990*/  VIADD R14, R2.reuse, 0x40 ;  /* 0x00000040020e7836 */ /* 0x040fe20000000000 */
[----:B------:R-:W-:Y:S01]  /*09a0*/  LEA.HI.X R17, R5, UR5, R6, 0x2, P0 ;  /* 0x0000000505117c11 */ /* 0x000fe200080f1406 */
[----:B------:R-:W-:Y:S01]  /*09b0*/  VIADD R13, R2, 0x80 ;  /* 0x00000080020d7836 */ /* 0x000fe20000000000 */
[----:B------:R-:W-:-:S02]  /*09c0*/  ISETP.GE.AND P5, PT, R10, R89, PT ;  /* 0x000000590a00720c */ /* 0x000fc40003fa6270 */
[-C--:B------:R-:W-:Y:S02]  /*09d0*/  ISETP.GE.AND P0, PT, R9, R89.reuse, PT ;  /* 0x000000590900720c */ /* 0x080fe40003f06270 */
[----:B------:R-:W-:Y:S01]  /*09e0*/  ISETP.GE.AND P1, PT, R8, R89, PT ;  /* 0x000000590800720c */ /* 0x000fe20003f26270 */
[----:B------:R-:W-:-:S12]  /*09f0*/  @P2 BRA `(.L_x_1358) ;  /* 0x00000000001c2947 */ /* 0x000fd80003800000 */
[----:B------:R-:W-:Y:S02]  /*0a00*/  ULDC UR4, c[0x0][0x2d0] ;  /* 0x0000b40000047ab9 */ /* 0x000fe40000000800 */
[----:B------:R-:W-:-:S13]  /*0a10*/  ISETP.GE.AND P2, PT, R2, UR4, PT ;  /* 0x0000000402007c0c */ /* 0x000fda000bf46270 */
[----:B------:R1:W-:Y:S01]  /*0a20*/  @!P2 STG.E.128 desc[UR10][R16.64], RZ ;  /* 0x000000ff1000a986 */ /* 0x0003e2000c101d0a */
[----:B------:R-:W-:-:S13]  /*0a30*/  ISETP.GE.AND P2, PT, R14, UR4, PT ;  /* 0x000000040e007c0c */ /* 0x000fda000bf46270 */
[----:B------:R1:W-:Y:S01]  /*0a40*/  @!P2 STG.E.128 desc[UR10][R16.64+0x100], RZ ;  /* 0x000100ff1000a986 */ /* 0x0003e2000c101d0a */
[----:B------:R-:W-:-:S13]  /*0a50*/  ISETP.GE.AND P2, PT, R13, UR4, PT ;  /* 0x000000040d007c0c */ /* 0x000fda000bf46270 */
[----:B------:R1:W-:Y:S02]  /*0a60*/  @!P2 STG.E.128 desc[UR10][R16.64+0x200], RZ ;  /* 0x000200ff1000a986 */ /* 0x0003e4000c101d0a */
.L_x_1358:
[----:B------:R-:W-:Y:S05]  /*0a70*/  BSYNC B0 ;  /* 0x0000000000007941 */ /* 0x000fea0003800000 */
.L_x_1357:
[----:B------:R-:W-:Y:S01]  /*0a80*/  BSSY B0, `(.L_x_1359) ;  /* 0x000000b000007945 */ /* 0x000fe20003800000 */
[----:B------:R-:W-:Y:S02]  /*0a90*/  ISETP.GE.AND P2, PT, R7, R89, PT ;  /* 0x000000590700720c */ /* 0x000fe40003f46270 */
[----:B------:R-:W-:Y:S01]  /*0aa0*/  IADD3 R6, R0, 0x38, RZ ;  /* 0x0000003800067810 */ /* 0x000fe20007ffe0ff */
[----:B------:R-:W-:Y:S05]  /*0ab0*/  @P4 BRA `(.L_x_1360) ;  /* 0x00000000001c4947 */ /* 0x000fea0003800000 */
[----:B------:R-:W-:Y:S02]  /*0ac0*/  ULDC UR4, c[0x0][0x2d0] ;  /* 0x0000b40000047ab9 */ /* 0x000fe40000000800 */
[----:B------:R-:W-:-:S13]  /*0ad0*/  ISETP.GE.AND P4, PT, R2, UR4, PT ;  /* 0x0000000402007c0c */ /* 0x000fda000bf86270 */
[----:B------:R2:W-:Y:S01]  /*0ae0*/  @!P4 STG.E.128 desc[UR10][R16.64+0x1800], RZ ;  /* 0x001800ff1000c986 */ /* 0x0005e2000c101d0a */
[----:B------:R-:W-:-:S13]  /*0af0*/  ISETP.GE.AND P4, PT, R14, UR4, PT ;  /* 0x000000040e007c0c */ /* 0x000fda000bf86270 */
[----:B------:R2:W-:Y:S01]  /*0b00*/  @!P4 STG.E.128 desc[UR10][R16.64+0x1900], RZ ;  /* 0x001900ff1000c986 */ /* 0x0005e2000c101d0a */
[----:B------:R-:W-:-:S13]  /*0b10*/  ISETP.GE.AND P4, PT, R13, UR4, PT ;  /* 0x000000040d007c0c */ /* 0x000fda000bf86270 */
[----:B------:R2:W-:Y:S02]  /*0b20*/  @!P4 STG.E.128 desc[UR10][R16.64+0x1a00], RZ ;  /* 0x001a00ff1000c986 */ /* 0x0005e4000c101d0a */
.L_x_1360:
[----:B------:R-:W-:Y:S05]  /*0b30*/  BSYNC B0 ;  /* 0x0000000000007941 */ /* 0x000fea0003800000 */
.L_x_1359:
[----:B------:R-:W-:Y:S01]  /*0b40*/  BSSY B0, `(.L_x_1361) ;  /* 0x000000a000007945 */ /* 0x000fe20003800000 */
[----:B------:R-:W-:-:S03]  /*0b50*/  ISETP.GE.AND P4, PT, R6, R89, PT ;  /* 0x000000590600720c */ /* 0x000fc60003f86270 */
[----:B------:R-:W-:Y:S10]  /*0b60*/  @P3 BRA `(.L_x_1362) ;  /* 0x00000000001c3947 */ /* 0x000ff40003800000 */
[----:B------:R-:W-:Y:S02]  /*0b70*/  ULDC UR4, c[0x0][0x2d0] ;  /* 0x0000b40000047ab9 */ /* 0x000fe40000000800 */
[----:B------:R-:W-:-:S13]  /*0b80*/  ISETP.GE.AND P3, PT, R2, UR4, PT ;  /* 0x0000000402007c0c */ /* 0x000fda000bf66270 */
[----:B------:R3:W-:Y:S01]  /*0b90*/  @!P3 STG.E.128 desc[UR10][R16.64+0x3000], RZ ;  /* 0x003000ff1000b986 */ /* 0x0007e2000c101d0a */
[----:B------:R-:W-:-:S13]  /*0ba0*/  ISETP.GE.AND P3, PT, R14, UR4, PT ;  /* 0x000000040e007c0c */ /* 0x000fda000bf66270 */
[----:B------:R3:W-:Y:S01]  /*0bb0*/  @!P3 STG.E.128 desc[UR10][R16.64+0x3100], RZ ;  /* 0x003100ff1000b986 */ /* 0x0007e2000c101d0a */
[----:B------:R-:W-:-:S13]  /*0bc0*/  ISETP.GE.AND P3, PT, R13, UR4, PT ;  /* 0x000000040d007c0c */ /* 0x000fda000bf66270 */
[----:B------:R3:W-:Y:S02]  /*0bd0*/  @!P3 STG.E.128 desc[UR10][R16.64+0x3200], RZ ;  /* 0x003200ff1000b986 */ /* 0x0007e4000c101d0a */
.L_x_1362:
[----:B------:R-:W-:Y:S05]  /*0be0*/  BSYNC B0 ;  /* 0x0000000000007941 */ /* 0x000fea0003800000 */
.L_x_1361:
[----:B------:R-:W-:Y:S01]  /*0bf0*/  BSSY B0, `(.L_x_1363) ;  /* 0x000000a000007945 */ /* 0x000fe20003800000 */
[----:B------:R-:W-:-:S03]  /*0c00*/  IADD3 R5, P3, R4, R0, RZ ;  /* 0x0000000004057210 */ /* 0x000fc60007f7e0ff */
        /* <DEDUP_REMOVED lines=8> */
.L_x_1364:
[----:B------:R-:W-:Y:S05]  /*0c90*/  BSYNC B0 ;  /* 0x0000000000007941 */ /* 0x000fea0003800000 */
.L_x_1363:
[----:B------:R-:W-:Y:S01]  /*0ca0*/  BSSY B0, `(.L_x_1365) ;  /* 0x000000b000007945 */ /* 0x000fe20003800000 */
[----:B------:R-:W-:Y:S02]  /*0cb0*/  ISETP.GE.OR P5, PT, R0, R89, P6 ;  /* 0x000000590000720c */ /* 0x000fe400037a6670 */
[----:B------:R-:W-:Y:S01]  /*0cc0*/  SHF.R.S32.HI R4, RZ, 0x1f, R4 ;  /* 0x0000001fff047819 */ /* 0x000fe20000011404 */
        /* <DEDUP_REMOVED lines=8> */
.L_x_1366:
[----:B------:R-:W-:Y:S05]  /*0d50*/  BSYNC B0 ;  /* 0x0000000000007941 */ /* 0x000fea0003800000 */
.L_x_1365:
[----:B------:R-:W-:Y:S04]  /*0d60*/  BSSY B0, `(.L_x_1367) ;  /* 0x0000009000007945 */ /* 0x000fe80003800000 */
[----:B------:R-:W-:Y:S05]  /*0d70*/  @P1 BRA `(.L_x_1368) ;  /* 0x00000000001c1947 */ /* 0x000fea0003800000 */
[----:B------:R-:W-:Y:S02]  /*0d80*/  ULDC UR4, c[0x0][0x2d0] ;  /* 0x0000b40000047ab9 */ /* 0x000fe40000000800 */
[----:B------:R-:W-:Y:S02]  /*0d90*/  ISETP.GE.AND P0, PT, R2, UR4, PT ;  /* 0x0000000402007c0c */ /* 0x000fe4000bf06270 */
[----:B------:R-:W-:-:S11]  /*0da0*/  ISETP.GE.AND P1, PT, R14, UR4, PT ;  /* 0x000000040e007c0c */ /* 0x000fd6000bf26270 */
[----:B------:R1:W-:Y:S01]  /*0db0*/  @!P0 STG.E.128 desc[UR10][R16.64+0x7800], RZ ;  /* 0x007800ff10008986 */ /* 0x0003e2000c101d0a */
[----:B------:R-:W-:-:S03]  /*0dc0*/  ISETP.GE.AND P0, PT, R13, UR4, PT ;  /* 0x000000040d007c0c */ /* 0x000fc6000bf06270 */
[----:B------:R1:W-:Y:S10]  /*0dd0*/  @!P1 STG.E.128 desc[UR10][R16.64+0x7900], RZ ;  /* 0x007900ff10009986 */ /* 0x0003f4000c101d0a */
[----:B------:R1:W-:Y:S02]  /*0de0*/  @!P0 STG.E.128 desc[UR10][R16.64+0x7a00], RZ ;  /* 0x007a00ff10008986 */ /* 0x0003e4000c101d0a */
.L_x_1368:
[----:B------:R-:W-:Y:S05]  /*0df0*/  BSYNC B0 ;  /* 0x0000000000007941 */ /* 0x000fea0003800000 */
.L_x_1367:
[----:B------:R-:W-:Y:S04]  /*0e00*/  BSSY B0, `(.L_x_1369) ;  /* 0x0000009000007945 */ /* 0x000fe80003800000 */
[----:B------:R-:W-:Y:S05]  /*0e10*/  @P2 BRA `(.L_x_1370) ;  /* 0x00000000001c2947 */ /* 0x000fea0003800000 */
[----:B------:R-:W-:Y:S02]  /*0e20*/  ULDC UR4, c[0x0][0x2d0] ;  /* 0x0000b40000047ab9 */ /* 0x000fe40000000800 */
[----:B------:R-:W-:Y:S02]  /*0e30*/  ISETP.GE.AND P2, PT, R2, UR4, PT ;  /* 0x0000000402007c0c */ /* 0x000fe4000bf46270 */
[----:B------:R-:W-:Y:S02]  /*0e40*/  ISETP.GE.AND P1, PT, R14, UR4, PT ;  /* 0x000000040e007c0c */ /* 0x000fe4000bf26270 */
[----:B------:R-:W-:-:S09]  /*0e50*/  ISETP.GE.AND P0, PT, R13, UR4, PT ;  /* 0x000000040d007c0c */ /* 0x000fd2000bf06270 */
[----:B------:R1:W-:Y:S04]  /*0e60*/  @!P2 STG.E.128 desc[UR10][R16.64+0x9000], RZ ;  /* 0x009000ff1000a986 */ /* 0x0003e8000c101d0a */
[----:B------:R1:W-:Y:S04]  /*0e70*/  @!P1 STG.E.128 desc[UR10][R16.64+0x9100], RZ ;  /* 0x009100ff10009986 */ /* 0x0003e8000c101d0a */
[----:B------:R1:W-:Y:S02]  /*0e80*/  @!P0 STG.E.128 desc[UR10][R16.64+0x9200], RZ ;  /* 0x009200ff10008986 */ /* 0x0003e4000c101d0a */
.L_x_1370:
[----:B------:R-:W-:Y:S05]  /*0e90*/  BSYNC B0 ;  /* 0x0000000000007941 */ /* 0x000fea0003800000 */
.L_x_1369:
        /* <DEDUP_REMOVED lines=9> */
.L_x_1372:
[----:B------:R-:W-:Y:S05]  /*0f30*/  BSYNC B0 ;  /* 0x0000000000007941 */ /* 0x000fea0003800000 */
.L_x_1371:
[----:B------:R-:W-:Y:S01]  /*0f40*/  ULDC.64 UR4, c[0x0][0x2b8] ;  /* 0x0000ae0000047ab9 */ /* 0x000fe20000000a00 */
[----:B------:R-:W-:Y:S01]  /*0f50*/  LEA.HI.X.SX32 R4, R0, R4, 0x1, P3 ;  /* 0x0000000400047211 */ /* 0x000fe200018f0eff */
[----:B------:R-:W-:Y:S01]  /*0f60*/  @!P5 IMAD.MOV.U32 R0, RZ, RZ, -0x800000 ;  /* 0xff800000ff00d424 */ /* 0x000fe200078e00ff */
[C---:B------:R-:W-:Y:S02]  /*0f70*/  LEA R2, P0, R5.reuse, UR4, 0x2 ;  /* 0x0000000405027c11 */ /* 0x040fe4000f8010ff */
[-C--:B------:R-:W-:Y:S02]  /*0f80*/  ISETP.GE.OR P4, PT, R12, R89.reuse, P6 ;  /* 0x000000590c00720c */ /* 0x080fe40003786670 */
[----:B------:R-:W-:Y:S02]  /*0f90*/  LEA.HI.X R3, R5, UR5, R4, 0x2, P0 ;  /* 0x0000000505037c11 */ /* 0x000fe400080f1404 */
[-C--:B------:R-:W-:Y:S02]  /*0fa0*/  ISETP.GE.OR P3, PT, R11, R89.reuse, P6 ;  /* 0x000000590b00720c */ /* 0x080fe40003766670 */
[-C--:B------:R-:W-:Y:S01]  /*0fb0*/  ISETP.GE.OR P2, PT, R10, R89.reuse, P6 ;  /* 0x000000590a00720c */ /* 0x080fe20003746670 */
[----:B------:R5:W-:Y:S01]  /*0fc0*/  @!P5 STG.E desc[UR10][R2.64], R0 ;  /* 0x000000000200d986 */ /* 0x000be2000c10190a */
[----:B------:R-:W-:-:S02]  /*0fd0*/  ISETP.GE.OR P1, PT, R9, R89, P6 ;  /* 0x000000590900720c */ /* 0x000fc40003726670 */
[-C--:B------:R-:W-:Y:S02]  /*0fe0*/  ISETP.GE.OR P0, PT, R8, R89.reuse, P6 ;  /* 0x000000590800720c */ /* 0x080fe40003706670 */
[-C--:B------:R-:W-:Y:S02]  /*0ff0*/  ISETP.GE.OR P5, PT, R7, R89.reuse, P6 ;  /* 0x000000590700720c */ /* 0x080fe400037a6670 */
[----:B------:R-:W-:-:S03]  /*1000*/  ISETP.GE.OR P6, PT, R6, R89, P6 ;  /* 0x000000590600720c */ /* 0x000fc600037c6670 */
[----:B------:R-:W-:Y:S02]  /*1010*/  @!P3 IMAD.MOV.U32 R7, RZ, RZ, -0x800000 ;  /* 0xff800000ff07b424 */ /* 0x000fe400078e00ff */
[----:B------:R-:W-:Y:S02]  /*1020*/  @!P2 IMAD.MOV.U32 R6, RZ, RZ, -0x800000 ;  /* 0xff800000ff06a424 */ /* 0x000fe400078e00ff */
[----:B------:R-:W-:Y:S01]  /*1030*/  @!P1 IMAD.MOV.U32 R5, RZ, RZ, -0x800000 ;  /* 0xff800000ff059424 */ /* 0x000fe200078e00ff */
[----:B------:R-:W-:Y:S01]  /*1040*/  @!P3 STG.E desc[UR10][R2.64+0x40], R7 ;  /* 0x000040070200b986 */ /* 0x000fe2000c10190a */
[----:B------:R-:W-:-:S03]  /*1050*/  @!P0 IMAD.MOV.U32 R4, RZ, RZ, -0x800000 ;  /* 0xff800000ff048424 */ /* 0x000fc600078e00ff */
[----:B------:R-:W-:Y:S04]  /*1060*/  @!P2 STG.E desc[UR10][R2.64+0x60], R6 ;  /* 0x000060060200a986 */ /* 0x000fe8000c10190a */
[----:B------:R-:W-:Y:S01]  /*1070*/  @!P1 STG.E desc[UR10][R2.64+0x80], R5 ;  /* 0x0000800502009986 */ /* 0x000fe2000c10190a */
[----:B-----5:R-:W-:-:S03]  /*1080*/  @!P4 IMAD.MOV.U32 R0, RZ, RZ, -0x800000 ;  /* 0xff800000ff00c424 */ /* 0x020fc600078e00ff */
[----:B------:R-:W-:Y:S04]  /*1090*/  @!P0 STG.E desc[UR10][R2.64+0xa0], R4 ;  /* 0x0000a00402008986 */ /* 0x000fe8000c10190a */
[----:B------:R5:W-:Y:S02]  /*10a0*/  @!P4 STG.E desc[UR10][R2.64+0x20], R0 ;  /* 0x000020000200c986 */ /* 0x000be4000c10190a */
[----:B-----5:R-:W-:-:S05]  /*10b0*/  @!P5 IMAD.MOV.U32 R0, RZ, RZ, -0x800000 ;  /* 0xff800000ff00d424 */ /* 0x020fca00078e00ff */
[----:B------:R1:W-:Y:S01]  /*10c0*/  @!P5 STG.E desc[UR10][R2.64+0xc0], R0 ;  /* 0x0000c0000200d986 */ /* 0x0003e2000c10190a */
[----:B------:R-:W-:Y:S05]  /*10d0*/  @P6 EXIT ;  /* 0x000000000000694d */ /* 0x000fea0003800000 */
[----:B-1----:R-:W-:-:S05]  /*10e0*/  MOV R0, 0xff800000 ;  /* 0xff80000000007802 */ /* 0x002fca0000000f00 */
[----:B------:R-:W-:Y:S01]  /*10f0*/  STG.E desc[UR10][R2.64+0xe0], R0 ;  /* 0x0000e00002007986 */ /* 0x000fe2000c10190a */
[----:B------:R-:W-:Y:S05]  /*1100*/  EXIT ;  /* 0x000000000000794d */ /* 0x000fea0003800000 */
.L_x_1356:
[----:B------:R-:W1:Y:S01]  /*1110*/  LDC.64 R2, c[0x0][0x368] ;  /* 0x0000da00ff027b82 */ /* 0x000e620000000a00 */
[----:B------:R-:W-:-:S07]  /*1120*/  IMAD.MOV.U32 R9, RZ, RZ, R204 ;  /* 0x000000ffff097224 */ /* 0x000fce00078e00cc */
[----:B------:R-:W2:Y:S01]  /*1130*/  LDC.64 R4, c[0x0][0x370] ;  /* 0x0000dc00ff047b82 */ /* 0x000ea20000000a00 */
[----:B-1----:R-:W-:-:S04]  /*1140*/  ISETP.NE.U32.AND P0, PT, R2, RZ, PT ;  /* 0x000000ff0200720c */ /* 0x002fc80003f05070 */
[----:B------:R-:W-:-:S13]  /*1150*/  ISETP.NE.AND.EX P0, PT, R3, RZ, PT, P0 ;  /* 0x000000ff0300720c */ /* 0x000fda0003f05300 */
[----:B------:R-:W1:Y:S01]  /*1160*/  @P0 LDC.64 R2, c[0x0][0x368] ;  /* 0x0000da00ff020b82 */ /* 0x000e620000000a00 */
[----:B--2---:R-:W-:-:S04]  /*1170*/  ISETP.NE.U32.AND P1, PT, R4, RZ, PT ;  /* 0x000000ff0400720c */ /* 0x004fc80003f25070 */
[----:B------:R-:W-:Y:S02]  /*1180*/  ISETP.NE.AND.EX P1, PT, R5, RZ, PT, P1 ;  /* 0x000000ff0500720c */ /* 0x000fe40003f25310 */
[----:B------:R-:W-:Y:S01]  /*1190*/  CS2R R206, SRZ ;  /* 0x0000000000ce7805 */ /* 0x000fe2000001ff00 */
[----:B-1----:R-:W-:-:S05]  /*11a0*/  @P0 IMAD.WIDE R2, R204, 0x4, R2 ;  /* 0x00000004cc020825 */ /* 0x002fca00078e0202 */
[----:B------:R1:W5:Y:S01]  /*11b0*/  @P0 LDG.E R9, desc[UR10][R2.64] ;  /* 0x0000000a02090981 */ /* 0x000362000c1e1900 */
[----:B------:R-:W-:-:S04]  /*11c0*/  PLOP3.LUT P0, PT, PT, PT, PT, 0x8, 0x0 ;  /* 0x000000000000781c */ /* 0x000fc80003f0e170 */
[----:B------:R-:W-:Y:S09]  /*11d0*/  @!P1 BRA `(.L_x_1373) ;  /* 0x00000000002c9947 */ /* 0x000ff20003800000 */
[----:B-1----:R-:W1:Y:S01]  /*11e0*/  LDC.64 R2, c[0x0][0x378] ;  /* 0x0000de00ff027b82 */ /* 0x002e620000000a00 */
[----:B------:R-:W-:-:S05]  /*11f0*/  SHF.R.S32.HI R0, RZ, 0x1f, R204 ;  /* 0x0000001fff007819 */ /* 0x000fca00000114cc */
[-C--:B-1----:R-:W-:Y:S02]  /*1200*/  IMAD R0, R0, R2.reuse, RZ ;  /* 0x0000000200007224 */ /* 0x082fe400078e02ff */
[----:B------:R-:W-:-:S04]  /*1210*/  IMAD.WIDE.U32 R6, R204, R2, RZ ;  /* 0x00000002cc067225 */ /* 0x000fc800078e00ff */
[----:B------:R-:W-:Y:S01]  /*1220*/  IMAD R0, R204, R3, R0 ;  /* 0x00000003cc007224 */ /* 0x000fe200078e0200 */
[----:B------:R-:W-:-:S03]  /*1230*/  LEA R206, P1, R6, R4, 0x2 ;  /* 0x0000000406ce7211 */ /* 0x000fc600078210ff */
[----:B------:R-:W-:Y:S01]  /*1240*/  IMAD.IADD R0, R7, 0x1, R0 ;  /* 0x0000000107007824 */ /* 0x000fe200078e0200 */
[----:B------:R-:W-:-:S04]  /*1250*/  ISETP.NE.U32.AND P0, PT, R206, RZ, PT ;  /* 0x000000ffce00720c */ /* 0x000fc80003f05070 */
[----:B------:R-:W-:-:S05]  /*1260*/  SHF.L.U64.HI R0, R6, 0x2, R0 ;  /* 0x0000000206007819 */ /* 0x000fca0000010200 */
[----:B------:R-:W-:-:S05]  /*1270*/  IMAD.X R207, R0, 0x1, R5, P1 ;  /* 0x0000000100cf7824 */ /* 0x000fca00008e0605 */
[----:B------:R-:W-:-:S13]  /*1280*/  ISETP.NE.AND.EX P0, PT, R207, RZ, PT, P0 ;  /* 0x000000ffcf00720c */ /* 0x000fda0003f05300 */
.L_x_1373:
[----:B------:R-:W-:Y:S05]  /*1290*/  @!P0 BRA `(.L_x_1374) ;  /* 0x0000000400408947 */ /* 0x000fea0003800000 */
[----:B------:R-:W1:Y:S01]  /*12a0*/  LDC R11, c[0x0][0x380] ;  /* 0x0000e000ff0b7b82 */ /* 0x000e620000000800 */
[----:B------:R-:W-:Y:S01]  /*12b0*/  LEA R14, R153, 0xffffffc0, 0x6 ;  /* 0xffffffc0990e7811 */ /* 0x000fe200078e30ff */
[----:B------:R-:W-:-:S03]  /*12c0*/  ULDC.64 UR4, c[0x0][0x260] ;  /* 0x0000980000047ab9 */ /* 0x000fc60000000a00 */
[----:B------:R-:W-:-:S03]  /*12d0*/  IABS R0, R14 ;  /* 0x0000000e00007213 */ /* 0x000fc60000000000 */
[----:B------:R-:W2:Y:S01]  /*12e0*/  LDC.64 R208, c[0x0][0x248] ;  /* 0x00009200ffd07b82 */ /* 0x000ea20000000a00 */
[----:B-1----:R-:W-:-:S04]  /*12f0*/  IABS R3, R11 ;  /* 0x0000000b00037213 */ /* 0x002fc80000000000 */
[----:B------:R-:W1:Y:S08]  /*1300*/  I2F.RP R4, R3 ;  /* 0x0000000300047306 */ /* 0x000e700000209400 */
[----:B-1----:R-:W1:Y:S02]  /*1310*/  MUFU.RCP R4, R4 ;  /* 0x0000000400047308 */ /* 0x002e640000001000 */
[----:B-1----:R-:W-:-:S06]  /*1320*/  IADD3 R4, R4, 0xffffffe, RZ ;  /* 0x0ffffffe04047810 */ /* 0x002fcc0007ffe0ff */
[----:B------:R-:W1:Y:S02]  /*1330*/  F2I.FTZ.U32.TRUNC.NTZ R5, R4 ;  /* 0x0000000400057305 */ /* 0x000e64000021f000 */
[----:B-1----:R-:W-:Y:S01]  /*1340*/  IMAD.MOV R2, RZ, RZ, -R5 ;  /* 0x000000ffff027224 */ /* 0x002fe200078e0a05 */
[----:B------:R-:W-:-:S03]  /*1350*/  MOV R4, RZ ;  /* 0x000000ff00047202 */ /* 0x000fc60000000f00 */
[----:B------:R-:W-:-:S04]  /*1360*/  IMAD R2, R2, R3, RZ ;  /* 0x0000000302027224 */ /* 0x000fc800078e02ff */
[----:B------:R-:W-:-:S04]  /*1370*/  IMAD.HI.U32 R4, R5, R2, R4 ;  /* 0x0000000205047227 */ /* 0x000fc800078e0004 */
[----:B------:R-:W-:-:S04]  /*1380*/  IMAD.MOV.U32 R2, RZ, RZ, R0 ;  /* 0x000000ffff027224 */ /* 0x000fc800078e0000 */
[----:B------:R-:W-:-:S05]  /*1390*/  IMAD.HI.U32 R10, R4, R2, RZ ;  /* 0x00000002040a7227 */ /* 0x000fca00078e00ff */
[----:B------:R-:W-:-:S05]  /*13a0*/  IADD3 R0, -R10, RZ, RZ ;  /* 0x000000ff0a007210 */ /* 0x000fca0007ffe1ff */
[----:B------:R-:W-:-:S05]  /*13b0*/  IMAD R0, R3, R0, R2 ;  /* 0x0000000003007224 */ /* 0x000fca00078e0202 */
[----:B------:R-:W-:-:S13]  /*13c0*/  ISETP.GT.U32.AND P2, PT, R3, R0, PT ;  /* 0x000000000300720c */ /* 0x000fda0003f44070 */
[----:B------:R-:W-:Y:S01]  /*13d0*/  @!P2 IMAD.IADD R0, R0, 0x1, -R3 ;  /* 0x000000010000a824 */ /* 0x000fe200078e0a03 */
[----:B------:R-:W-:Y:S02]  /*13e0*/  @!P2 IADD3 R10, R10, 0x1, RZ ;  /* 0x000000010a0aa810 */ /* 0x000fe40007ffe0ff */
[----:B------:R-:W-:Y:S02]  /*13f0*/  ISETP.NE.AND P2, PT, R11, RZ, PT ;  /* 0x000000ff0b00720c */ /* 0x000fe40003f45270 */
[----:B------:R-:W-:Y:S02]  /*1400*/  ISETP.GE.U32.AND P3, PT, R0, R3, PT ;  /* 0x000000030000720c */ /* 0x000fe40003f66070 */
[----:B------:R-:W-:-:S04]  /*1410*/  LOP3.LUT R0, R14, R11, RZ, 0x3c, !PT ;  /* 0x0000000b0e007212 */ /* 0x000fc800078e3cff */
[----:B------:R-:W-:Y:S02]  /*1420*/  ISETP.GE.AND P1, PT, R0, RZ, PT ;  /* 0x000000ff0000720c */ /* 0x000fe40003f26270 */
[----:B------:R-:W1:Y:S05]  /*1430*/  LDC R0, c[0x0][0x278] ;  /* 0x00009e00ff007b82 */ /* 0x000e6a0000000800 */
[----:B------:R-:W-:-:S06]  /*1440*/  @P3 VIADD R10, R10, 0x1 ;  /* 0x000000010a0a3836 */ /* 0x000fcc0000000000 */
[----:B------:R-:W-:Y:S02]  /*1450*/  @!P1 IADD3 R10, -R10, RZ, RZ ;  /* 0x000000ff0a0a9210 */ /* 0x000fe40007ffe1ff */
[----:B------:R-:W-:-:S05]  /*1460*/  @!P2 LOP3.LUT R10, RZ, R11, RZ, 0x33, !PT ;  /* 0x0000000bff0aa212 */ /* 0x000fca00078e33ff */
[----:B------:R-:W-:-:S05]  /*1470*/  IMAD.WIDE R2, R10, 0x4, R206 ;  /* 0x000000040a027825 */ /* 0x000fca00078e02ce */
[----:B------:R1:W3:Y:S01]  /*1480*/  LDG.E R7, desc[UR10][R2.64] ;  /* 0x0000000a02077981 */ /* 0x0002e2000c1e1900 */
[----:B------:R-:W-:-:S05]  /*1490*/  IADD3 R10, -R10, RZ, RZ ;  /* 0x000000ff0a0a7210 */ /* 0x000fca0007ffe1ff */
[----:B------:R-:W-:Y:S01]  /*14a0*/  IMAD R14, R11, R10, R14 ;  /* 0x0000000a0b0e7224 */ /* 0x000fe200078e020e */
[----:B-1----:R-:W-:-:S04]  /*14b0*/  IABS R2, R0 ;  /* 0x0000000000027213 */ /* 0x002fc80000000000 */
[----:B------:R-:W1:Y:S08]  /*14c0*/  I2F.RP R12, R2 ;  /* 0x00000002000c7306 */ /* 0x000e700000209400 */
[----:B-1----:R-:W1:Y:S02]  /*14d0*/  MUFU.RCP R12, R12 ;  /* 0x0000000c000c7308 */ /* 0x002e640000001000 */
[----:B-1----:R-:W-:-:S06]  /*14e0*/  VIADD R12, R12, 0xffffffe ;  /* 0x0ffffffe0c0c7836 */ /* 0x002fcc0000000000 */
[----:B------:R-:W1:Y:S02]  /*14f0*/  F2I.FTZ.U32.TRUNC.NTZ R13, R12 ;  /* 0x0000000c000d7305 */ /* 0x000e64000021f000 */
[----:B-1----:R-:W-:Y:S01]  /*1500*/  IADD3 R3, RZ, -R13, RZ ;  /* 0x8000000dff037210 */ /* 0x002fe20007ffe0ff */
[----:B------:R-:W-:-:S04]  /*1510*/  IMAD.MOV.U32 R12, RZ, RZ, RZ ;  /* 0x000000ffff0c7224 */ /* 0x000fc800078e00ff */
[----:B------:R-:W-:Y:S01]  /*1520*/  IMAD R4, R3, R2, RZ ;  /* 0x0000000203047224 */ /* 0x000fe200078e02ff */
[----:B------:R-:W-:-:S03]  /*1530*/  IABS R3, R26 ;  /* 0x0000001a00037213 */ /* 0x000fc60000000000 */
[----:B------:R-:W-:Y:S01]  /*1540*/  IMAD.HI.U32 R12, R13, R4, R12 ;  /* 0x000000040d0c7227 */ /* 0x000fe200078e000c */
[----:B------:R-:W-:Y:S02]  /*1550*/  MOV R4, R3 ;  /* 0x0000000300047202 */ /* 0x000fe40000000f00 */
[----:B------:R-:W-:-:S03]  /*1560*/  SHF.R.S32.HI R13, RZ, 0x1f, R14 ;  /* 0x0000001fff0d7819 */ /* 0x000fc6000001140e */
[----:B------:R-:W-:-:S04]  /*1570*/  IMAD.HI.U32 R18, R12, R4, RZ ;  /* 0x000000040c127227 */ /* 0x000fc800078e00ff */
[----:B------:R-:W-:-:S04]  /*1580*/  IMAD.MOV R3, RZ, RZ, -R18 ;  /* 0x000000ffff037224 */ /* 0x000fc800078e0a12 */
[C---:B------:R-:W-:Y:S02]  /*1590*/  IMAD R3, R2.reuse, R3, R4 ;  /* 0x0000000302037224 */ /* 0x040fe400078e0204 */
[----:B------:R-:W1:Y:S03]  /*15a0*/  LDC.64 R4, c[0x0][0x230] ;  /* 0x00008c00ff047b82 */ /* 0x000e660000000a00 */
[----:B------:R-:W-:-:S13]  /*15b0*/  ISETP.GT.U32.AND P2, PT, R2, R3, PT ;  /* 0x000000030200720c */ /* 0x000fda0003f44070 */
[-C--:B------:R-:W-:Y:S01]  /*15c0*/  @!P2 IADD3 R3, R3, -R2.reuse, RZ ;  /* 0x800000020303a210 */ /* 0x080fe20007ffe0ff */
[----:B------:R-:W-:Y:S01]  /*15d0*/  @!P2 VIADD R18, R18, 0x1 ;  /* 0x000000011212a836 */ /* 0x000fe20000000000 */
[----:B------:R-:W-:Y:S02]  /*15e0*/  ISETP.NE.AND P2, PT, R0, RZ, PT ;  /* 0x000000ff0000720c */ /* 0x000fe40003f45270 */
[----:B------:R-:W-:Y:S02]  /*15f0*/  ISETP.GE.U32.AND P3, PT, R3, R2, PT ;  /* 0x000000020300720c */ /* 0x000fe40003f66070 */
[----:B------:R-:W-:-:S04]  /*1600*/  LOP3.LUT R2, R26, R0, RZ, 0x3c, !PT ;  /* 0x000000001a027212 */ /* 0x000fc800078e3cff */
[----:B------:R-:W-:Y:S02]  /*1610*/  ISETP.GE.AND P1, PT, R2, RZ, PT ;  /* 0x000000ff0200720c */ /* 0x000fe40003f26270 */
[----:B------:R-:W4:Y:S05]  /*1620*/  LDC.64 R2, c[0x0][0x238] ;  /* 0x00008e00ff027b82 */ /* 0x000f2a0000000a00 */
[----:B------:R-:W-:-:S06]  /*1630*/  @P3 VIADD R18, R18, 0x1 ;  /* 0x0000000112123836 */ /* 0x000fcc0000000000 */
[----:B------:R-:W-:Y:S02]  /*1640*/  @!P1 IADD3 R18, -R18, RZ, RZ ;  /* 0x000000ff12129210 */ /* 0x000fe40007ffe1ff */
[----:B------:R-:W-:-:S04]  /*1650*/  @!P2 LOP3.LUT R18, RZ, R0, RZ, 0x33, !PT ;  /* 0x00000000ff12a212 */ /* 0x000fc800078e33ff */
[----:B------:R-:W-:Y:S02]  /*1660*/  SHF.R.S32.HI R0, RZ, 0x1f, R18 ;  /* 0x0000001fff007819 */ /* 0x000fe40000011412 */
[----:B---3--:R-:W-:Y:S01]  /*1670*/  SHF.R.S32.HI R6, RZ, 0x1f, R7 ;  /* 0x0000001fff067819 */ /* 0x008fe20000011407 */
[----:B-1----:R-:W-:-:S04]  /*1680*/  IMAD.WIDE.U32 R10, R7, R4, RZ ;  /* 0x00000004070a7225 */ /* 0x002fc800078e00ff */
[----:B-----5:R-:W-:Y:S02]  /*1690*/  IMAD R9, R6, R4, RZ ;  /* 0x0000000406097224 */ /* 0x020fe400078e02ff */
[----:B--2---:R-:W-:Y:S02]  /*16a0*/  IMAD R4, R13, R208, RZ ;  /* 0x000000d00d047224 */ /* 0x004fe400078e02ff */
[----:B------:R-:W-:Y:S02]  /*16b0*/  IMAD R5, R7, R5, R9 ;  /* 0x0000000507057224 */ /* 0x000fe400078e0209 */
[----:B------:R-:W-:Y:S02]  /*16c0*/  IMAD R4, R14, R209, R4 ;  /* 0x000000d10e047224 */ /* 0x000fe400078e0204 */
[----:B------:R-:W-:Y:S02]  /*16d0*/  IMAD.IADD R11, R11, 0x1, R5 ;  /* 0x000000010b0b7824 */ /* 0x000fe400078e0205 */
[----:B----4-:R-:W-:-:S02]  /*16e0*/  IMAD R6, R6, R2, RZ ;  /* 0x0000000206067224 */ /* 0x010fc400078e02ff */
[----:B------:R-:W-:-:S04]  /*16f0*/  IMAD.WIDE.U32 R10, R14, R208, R10 ;  /* 0x000000d00e0a7225 */ /* 0x000fc800078e000a */
[----:B------:R-:W-:Y:S01]  /*1700*/  IMAD R3, R7, R3, R6 ;  /* 0x0000000307037224 */ /* 0x000fe200078e0206 */
[----:B------:R-:W-:Y:S01]  /*1710*/  IADD3 R11, R11, R4, RZ ;  /* 0x000000040b0b7210 */ /* 0x000fe20007ffe0ff */
[----:B------:R-:W-:Y:S02]  /*1720*/  IMAD R4, R0, UR4, RZ ;  /* 0x0000000400047c24 */ /* 0x000fe4000f8e02ff */
[----:B------:R-:W-:-:S04]  /*1730*/  IMAD.WIDE.U32 R6, R7, R2, RZ ;  /* 0x0000000207067225 */ /* 0x000fc800078e00ff */
[C---:B------:R-:W-:Y:S02]  /*1740*/  IMAD R4, R18.reuse, UR5, R4 ;  /* 0x0000000512047c24 */ /* 0x040fe4000f8e0204 */
[----:B------:R-:W-:-:S04]  /*1750*/  IMAD.WIDE.U32 R10, R18, UR4, R10 ;  /* 0x00000004120a7c25 */ /* 0x000fc8000f8e000a */
[----:B------:R-:W-:Y:S01]  /*1760*/  IMAD.IADD R7, R7, 0x1, R3 ;  /* 0x0000000107077824 */ /* 0x000fe200078e0203 */
[----:B------:R-:W-:Y:S02]  /*1770*/  IADD3 R22, R11, R4, RZ ;  /* 0x000000040b167210 */ /* 0x000fe40007ffe0ff */
[----:B------:R-:W-:Y:S01]  /*1780*/  MOV R32, R10 ;  /* 0x0000000a00207202 */ /* 0x000fe20000000f00 */
[----:B------:R-:W-:Y:S06]  /*1790*/  BRA `(.L_x_1375) ;  /* 0x00000004003c7947 */ /* 0x000fec0003800000 */
.L_x_1374:
[----:B------:R-:W1:Y:S01]  /*17a0*/  LDC R0, c[0x0][0x278] ;  /* 0x00009e00ff007b82 */ /* 0x000e620000000800 */
[----:B------:R-:W-:Y:S02]  /*17b0*/  ISETP.NE.AND P4, PT, R11, -0x1, PT ;  /* 0xffffffff0b00780c */ /* 0x000fe40003f85270 */
[----:B------:R-:W-:-:S04]  /*17c0*/  LEA R14, R153, 0xffffffc0, 0x6 ;  /* 0xffffffc0990e7811 */ /* 0x000fc800078e30ff */
[----:B------:R-:W-:-:S07]  /*17d0*/  SHF.R.S32.HI R13, RZ, 0x1f, R14 ;  /* 0x0000001fff0d7819 */ /* 0x000fce000001140e */
[----:B------:R-:W2:Y:S01]  /*17e0*/  @P4 LDC.64 R208, c[0x0][0x248] ;  /* 0x00009200ffd04b82 */ /* 0x000ea20000000a00 */
[----:B------:R-:W-:Y:S01]  /*17f0*/  @P4 IMAD.IADD R16, R10, 0x1, R11 ;  /* 0x000000010a104824 */ /* 0x000fe200078e020b */
[----:B-1----:R-:W-:-:S04]  /*1800*/  IABS R3, R0 ;  /* 0x0000000000037213 */ /* 0x002fc80000000000 */
[----:B------:R-:W1:Y:S01]  /*1810*/  I2F.RP R6, R3 ;  /* 0x0000000300067306 */ /* 0x000e620000209400 */
[C---:B--2---:R-:W-:Y:S02]  /*1820*/  @P4 IMAD R5, R16.reuse, R209, RZ ;  /* 0x000000d110054224 */ /* 0x044fe400078e02ff */
[----:B------:R-:W-:-:S05]  /*1830*/  @P4 IMAD.WIDE.U32 R16, R16, R208, RZ ;  /* 0x000000d010104225 */ /* 0x000fca00078e00ff */
[----:B-1----:R-:W1:Y:S01]  /*1840*/  MUFU.RCP R6, R6 ;  /* 0x0000000600067308 */ /* 0x002e620000001000 */
[----:B------:R-:W-:Y:S02]  /*1850*/  @P4 IADD3 R5, R17, R5, RZ ;  /* 0x0000000511054210 */ /* 0x000fe40007ffe0ff */
[----:B------:R-:W-:Y:S01]  /*1860*/  @P4 MOV R12, R16 ;  /* 0x00000010000c4202 */ /* 0x000fe20000000f00 */
[----:B-1----:R-:W-:-:S04]  /*1870*/  VIADD R6, R6, 0xffffffe ;  /* 0x0ffffffe06067836 */ /* 0x002fc80000000000 */
[----:B------:R-:W1:Y:S02]  /*1880*/  F2I.FTZ.U32.TRUNC.NTZ R7, R6 ;  /* 0x0000000600077305 */ /* 0x000e64000021f000 */
[----:B-1----:R-:W-:Y:S01]  /*1890*/  IMAD.MOV R2, RZ, RZ, -R7 ;  /* 0x000000ffff027224 */ /* 0x002fe200078e0a07 */
[----:B------:R-:W-:-:S03]  /*18a0*/  MOV R6, RZ ;  /* 0x000000ff00067202 */ /* 0x000fc60000000f00 */
[----:B------:R-:W-:Y:S01]  /*18b0*/  IMAD R4, R2, R3, RZ ;  /* 0x0000000302047224 */ /* 0x000fe200078e02ff */
[----:B------:R-:W-:-:S03]  /*18c0*/  IABS R2, R26 ;  /* 0x0000001a00027213 */ /* 0x000fc60000000000 */
[----:B------:R-:W-:-:S04]  /*18d0*/  IMAD.HI.U32 R6, R7, R4, R6 ;  /* 0x0000000407067227 */ /* 0x000fc800078e0006 */
[----:B------:R-:W-:-:S04]  /*18e0*/  IMAD.MOV.U32 R4, RZ, RZ, R2 ;  /* 0x000000ffff047224 */ /* 0x000fc800078e0002 */
[----:B------:R-:W-:Y:S02]  /*18f0*/  IMAD.HI.U32 R18, R6, R4, RZ ;  /* 0x0000000406127227 */ /* 0x000fe400078e00ff */
[----:B------:R-:W1:Y:S02]  /*1900*/  @P4 LDC.64 R6, c[0x0][0x250] ;  /* 0x00009400ff064b82 */ /* 0x000e640000000a00 */
[----:B------:R-:W-:-:S04]  /*1910*/  IMAD.MOV R2, RZ, RZ, -R18 ;  /* 0x000000ffff027224 */ /* 0x000fc800078e0a12 */
[----:B------:R-:W-:Y:S01]  /*1920*/  IMAD R2, R3, R2, R4 ;  /* 0x0000000203027224 */ /* 0x000fe200078e0204 */
[----:B------:R-:W-:-:S04]  /*1930*/  LOP3.LUT R4, R26, R0, RZ, 0x3c, !PT ;  /* 0x000000001a047212 */ /* 0x000fc800078e3cff */
[----:B------:R-:W-:Y:S02]  /*1940*/  ISETP.GT.U32.AND P1, PT, R3, R2, PT ;  /* 0x000000020300720c */ /* 0x000fe40003f24070 */
[----:B------:R-:W-:-:S11]  /*1950*/  ISETP.GE.AND P2, PT, R4, RZ, PT ;  /* 0x000000ff0400720c */ /* 0x000fd60003f46270 */
[-C--:B------:R-:W-:Y:S02]  /*1960*/  @!P1 IADD3 R2, R2, -R3.reuse, RZ ;  /* 0x8000000302029210 */ /* 0x080fe40007ffe0ff */
[----:B------:R-:W-:Y:S02]  /*1970*/  @!P1 IADD3 R18, R18, 0x1, RZ ;  /* 0x0000000112129810 */ /* 0x000fe40007ffe0ff */
[----:B------:R-:W-:Y:S02]  /*1980*/  ISETP.GE.U32.AND P3, PT, R2, R3, PT ;  /* 0x000000030200720c */ /* 0x000fe40003f66070 */
[----:B------:R-:W2:Y:S01]  /*1990*/  LDC.64 R2, c[0x0][0x260] ;  /* 0x00009800ff027b82 */ /* 0x000ea20000000a00 */
[----:B------:R-:W-:-:S10]  /*19a0*/  ISETP.NE.AND P1, PT, R0, RZ, PT ;  /* 0x000000ff0000720c */ /* 0x000fd40003f25270 */
[----:B------:R-:W-:-:S04]  /*19b0*/  @P3 VIADD R18, R18, 0x1 ;  /* 0x0000000112123836 */ /* 0x000fc80000000000 */
[----:B------:R-:W-:Y:S01]  /*19c0*/  @!P2 IMAD.MOV R18, RZ, RZ, -R18 ;  /* 0x000000ffff12a224 */ /* 0x000fe200078e0a12 */
[----:B------:R-:W-:Y:S06]  /*19d0*/  @P4 BRA `(.L_x_1376) ;  /* 0x0000000000344947 */ /* 0x000fec0003800000 */
[----:B------:R-:W3:Y:S01]  /*19e0*/  LDC.64 R208, c[0x0][0x248] ;  /* 0x00009200ffd07b82 */ /* 0x000ee20000000a00 */
[----:B------:R-:W-:Y:S02]  /*19f0*/  SHF.R.S32.HI R15, RZ, 0x1f, R10 ;  /* 0x0000001fff0f7819 */ /* 0x000fe4000001140a */
[----:B-----5:R-:W-:-:S05]  /*1a00*/  SHF.R.S32.HI R12, RZ, 0x1f, R9 ;  /* 0x0000001fff0c7819 */ /* 0x020fca0000011409 */
[----:B------:R-:W4:Y:S01]  /*1a10*/  LDC.64 R4, c[0x0][0x230] ;  /* 0x00008c00ff047b82 */ /* 0x000f220000000a00 */
[-C--:B---3--:R-:W-:Y:S02]  /*1a20*/  IMAD R15, R15, R208.reuse, RZ ;  /* 0x000000d00f0f7224 */ /* 0x088fe400078e02ff */
[----:B------:R-:W-:-:S04]  /*1a30*/  IMAD.WIDE.U32 R16, R10, R208, RZ ;  /* 0x000000d00a107225 */ /* 0x000fc800078e00ff */
[----:B------:R-:W-:Y:S02]  /*1a40*/  IMAD R15, R10, R209, R15 ;  /* 0x000000d10a0f7224 */ /* 0x000fe400078e020f */
[----:B----4-:R-:W-:-:S03]  /*1a50*/  IMAD R12, R12, R4, RZ ;  /* 0x000000040c0c7224 */ /* 0x010fc600078e02ff */
[----:B------:R-:W-:Y:S01]  /*1a60*/  IADD3 R17, R17, R15, RZ ;  /* 0x0000000f11117210 */ /* 0x000fe20007ffe0ff */
[C---:B------:R-:W-:Y:S02]  /*1a70*/  IMAD R5, R9.reuse, R5, R12 ;  /* 0x0000000509057224 */ /* 0x040fe400078e020c */
[----:B------:R-:W-:-:S05]  /*1a80*/  IMAD.WIDE.U32 R16, R9, R4, R16 ;  /* 0x0000000409107225 */ /* 0x000fca00078e0010 */
[----:B------:R-:W-:Y:S02]  /*1a90*/  IADD3 R5, R17, R5, RZ ;  /* 0x0000000511057210 */ /* 0x000fe40007ffe0ff */
[----:B------:R-:W-:-:S07]  /*1aa0*/  MOV R12, R16 ;  /* 0x00000010000c7202 */ /* 0x000fce0000000f00 */
.L_x_1376:
[----:B------:R-:W-:Y:S01]  /*1ab0*/  MOV R16, R12 ;  /* 0x0000000c00107202 */ /* 0x000fe20000000f00 */
[----:B------:R-:W-:Y:S01]  /*1ac0*/  IMAD R4, R13, R208, RZ ;  /* 0x000000d00d047224 */ /* 0x000fe200078e02ff */
[----:B------:R-:W-:Y:S02]  /*1ad0*/  MOV R17, R5 ;  /* 0x0000000500117202 */ /* 0x000fe40000000f00 */
[----:B------:R-:W-:Y:S01]  /*1ae0*/  @!P1 LOP3.LUT R18, RZ, R0, RZ, 0x33, !PT ;  /* 0x00000000ff129212 */ /* 0x000fe200078e33ff */
[-C--:B------:R-:W-:Y:S01]  /*1af0*/  IMAD R4, R209, R14.reuse, R4 ;  /* 0x0000000ed1047224 */ /* 0x080fe200078e0204 */
[----:B------:R-:W-:Y:S01]  /*1b00*/  @P4 IADD3 R11, R10, R11, RZ ;  /* 0x0000000b0a0b4210 */ /* 0x000fe20007ffe0ff */
[----:B------:R-:W-:Y:S01]  /*1b10*/  IMAD.WIDE.U32 R16, R208, R14, R16 ;  /* 0x0000000ed0107225 */ /* 0x000fe200078e0010 */
[----:B------:R-:W-:-:S04]  /*1b20*/  SHF.R.S32.HI R0, RZ, 0x1f, R18 ;  /* 0x0000001fff007819 */ /* 0x000fc80000011412 */
[----:B------:R-:W-:Y:S01]  /*1b30*/  IADD3 R17, R17, R4, RZ ;  /* 0x0000000411117210 */ /* 0x000fe20007ffe0ff */
[----:B--2---:R-:W-:Y:S02]  /*1b40*/  IMAD R12, R0, R2, RZ ;  /* 0x00000002000c7224 */ /* 0x004fe400078e02ff */
[----:B-1----:R-:W-:-:S04]  /*1b50*/  @P4 IMAD.WIDE.U32 R4, R11, R6, RZ ;  /* 0x000000060b044225 */ /* 0x002fc800078e00ff */
[----:B------:R-:W-:Y:S01]  /*1b60*/  IMAD.WIDE.U32 R16, R18, R2, R16 ;  /* 0x0000000212107225 */ /* 0x000fe200078e0010 */
[----:B------:R-:W-:-:S03]  /*1b70*/  @P4 MOV R6, R4 ;  /* 0x0000000400064202 */ /* 0x000fc60000000f00 */
[----:B------:R-:W-:Y:S01]  /*1b80*/  IMAD R3, R18, R3, R12 ;  /* 0x0000000312037224 */ /* 0x000fe200078e020c */
[----:B------:R-:W-:Y:S01]  /*1b90*/  MOV R32, R16 ;  /* 0x0000001000207202 */ /* 0x000fe20000000f00 */
[----:B------:R-:W-:-:S03]  /*1ba0*/  @P4 IMAD R7, R11, R7, R5 ;  /* 0x000000070b074224 */ /* 0x000fc600078e0205 */
[----:B------:R-:W-:Y:S01]  /*1bb0*/  IADD3 R22, R17, R3, RZ ;  /* 0x0000000311167210 */ /* 0x000fe20007ffe0ff */
[----:B------:R-:W-:Y:S06]  /*1bc0*/  @P4 BRA `(.L_x_1375) ;  /* 0x0000000000304947 */ /* 0x000fec0003800000 */
[----:B------:R-:W1:Y:S01]  /*1bd0*/  LDC.64 R4, c[0x0][0x250] ;  /* 0x00009400ff047b82 */ /* 0x000e620000000a00 */
[----:B------:R-:W-:Y:S02]  /*1be0*/  SHF.R.S32.HI R7, RZ, 0x1f, R10 ;  /* 0x0000001fff077819 */ /* 0x000fe4000001140a */
[----:B-----5:R-:W-:-:S05]  /*1bf0*/  SHF.R.S32.HI R6, RZ, 0x1f, R9 ;  /* 0x0000001fff067819 */ /* 0x020fca0000011409 */
[----:B------:R-:W2:Y:S01]  /*1c00*/  LDC.64 R2, c[0x0][0x238] ;  /* 0x00008e00ff027b82 */ /* 0x000ea20000000a00 */
[----:B-1----:R-:W-:-:S04]  /*1c10*/  IMAD R7, R7, R4, RZ ;  /* 0x0000000407077224 */ /* 0x002fc800078e02ff */
[C---:B------:R-:W-:Y:S02]  /*1c20*/  IMAD R5, R10.reuse, R5, R7 ;  /* 0x000000050a057224 */ /* 0x040fe400078e0207 */
[----:B------:R-:W-:-:S04]  /*1c30*/  IMAD.WIDE.U32 R10, R10, R4, RZ ;  /* 0x000000040a0a7225 */ /* 0x000fc800078e00ff */
[----:B--2---:R-:W-:Y:S01]  /*1c40*/  IMAD R6, R6, R2, RZ ;  /* 0x0000000206067224 */ /* 0x004fe200078e02ff */
[----:B------:R-:W-:-:S03]  /*1c50*/  IADD3 R11, R11, R5, RZ ;  /* 0x000000050b0b7210 */ /* 0x000fc60007ffe0ff */
[C---:B------:R-:W-:Y:S02]  /*1c60*/  IMAD R3, R9.reuse, R3, R6 ;  /* 0x0000000309037224 */ /* 0x040fe400078e0206 */
[----:B------:R-:W-:-:S05]  /*1c70*/  IMAD.WIDE.U32 R6, R9, R2, R10 ;  /* 0x0000000209067225 */ /* 0x000fca00078e000a */
[----:B------:R-:W-:-:S07]  /*1c80*/  IADD3 R7, R7, R3, RZ ;  /* 0x0000000307077210 */ /* 0x000fce0007ffe0ff */
.L_x_1375:
[----:B------:R-:W-:Y:S01]  /*1c90*/  ISETP.NE.AND P1, PT, R8, -0x1, PT ;  /* 0xffffffff0800780c */ /* 0x000fe20003f25270 */
[----:B------:R-:W1:Y:S01]  /*1ca0*/  S2UR UR8, SR_CgaCtaId ;  /* 0x00000000000879c3 */ /* 0x000e620000008800 */
[----:B------:R-:W-:Y:S01]  /*1cb0*/  SHF.R.S32.HI R88, RZ, 0x1f, R86 ;  /* 0x0000001fff587819 */ /* 0x000fe20000011456 */
[----:B------:R-:W-:Y:S01]  /*1cc0*/  IMAD.IADD R195, R90, 0x1, -R89 ;  /* 0x000000015ac37824 */ /* 0x000fe200078e0a59 */
[----:B------:R-:W-:Y:S01]  /*1cd0*/  SHF.R.S32.HI R28, RZ, 0x1f, R26 ;  /* 0x0000001fff1c7819 */ /* 0x000fe2000001141a */
[----:B------:R-:W-:Y:S01]  /*1ce0*/  ULDC.64 UR4, c[0x0][0x258] ;  /* 0x0000960000047ab9 */ /* 0x000fe20000000a00 */
[CC--:B------:R-:W-:Y:S01]  /*1cf0*/  LEA.HI R52, R88.reuse, R86.reuse, RZ, 0x3 ;  /* 0x0000005658347211 */ /* 0x0c0fe200078f18ff */
[----:B------:R-:W-:Y:S01]  /*1d00*/  ULDC.64 UR6, c[0x0][0x268] ;  /* 0x00009a0000067ab9 */ /* 0x000fe20000000a00 */
[----:B------:R-:W-:Y:S01]  /*1d10*/  LEA.HI R17, R88, R86, RZ, 0x4 ;  /* 0x0000005658117211 */ /* 0x000fe200078f20ff */
[----:B------:R-:W2:Y:S01]  /*1d20*/  LDC.64 R224, c[0x0][0x250] ;  /* 0x00009400ffe07b82 */ /* 0x000ea20000000a00 */
[----:B------:R-:W-:Y:S01]  /*1d30*/  SHF.R.S32.HI R20, RZ, 0x3, R52 ;  /* 0x00000003ff147819 */ /* 0x000fe20000011434 */
[----:B------:R-:W-:Y:S01]  /*1d40*/  IMAD R28, R28, UR4, RZ ;  /* 0x000000041c1c7c24 */ /* 0x000fe2000f8e02ff */
[----:B------:R-:W-:Y:S01]  /*1d50*/  LOP3.LUT R52, R52, 0xfffffff8, RZ, 0xc0, !PT ;  /* 0xfffffff834347812 */ /* 0x000fe200078ec0ff */
[----:B------:R-:W-:Y:S01]  /*1d60*/  IMAD R12, R0, UR6, RZ ;  /* 0x00000006000c7c24 */ /* 0x000fe2000f8e02ff */
[----:B-----5:R-:W-:Y:S01]  /*1d70*/  @!P1 SHF.R.S32.HI R9, RZ, 0x1f, R204 ;  /* 0x0000001fff099819 */ /* 0x020fe200000114cc */
[----:B------:R-:W-:Y:S01]  /*1d80*/  IMAD.SHL.U32 R202, R20, 0x40, RZ ;  /* 0x0000004014ca7824 */ /* 0x000fe200078e00ff */
[----:B------:R-:W-:Y:S01]  /*1d90*/  LOP3.LUT R16, R17, 0xfffffff0, RZ, 0xc0, !PT ;  /* 0xfffffff011107812 */ /* 0x000fe200078ec0ff */
[----:B------:R-:W3:Y:S01]  /*1da0*/  @P1 LDC.64 R4, c[0x0][0x240] ;  /* 0x00009000ff041b82 */ /* 0x000ee20000000a00 */
[----:B------:R-:W-:Y:S01]  /*1db0*/  IMAD.IADD R52, R86, 0x1, -R52 ;  /* 0x0000000156347824 */ /* 0x000fe200078e0a34 */
[CC--:B------:R-:W-:Y:S01]  /*1dc0*/  ISETP.GE.AND P5, PT, R20.reuse, R195.reuse, PT ;  /* 0x000000c31400720c */ /* 0x0c0fe20003fa6270 */
[----:B------:R-:W-:Y:S01]  /*1dd0*/  VIADD R23, R20, 0x20 ;  /* 0x0000002014177836 */ /* 0x000fe20000000000 */
[----:B------:R-:W-:Y:S01]  /*1de0*/  LOP3.LUT R202, R202, 0x1c0, RZ, 0xc0, !PT ;  /* 0x000001c0caca7812 */ /* 0x000fe200078ec0ff */
[----:B------:R-:W-:Y:S01]  /*1df0*/  IMAD.IADD R16, R86, 0x1, -R16 ;  /* 0x0000000156107824 */ /* 0x000fe200078e0a10 */
[----:B------:R-:W-:Y:S01]  /*1e00*/  SHF.R.S32.HI R21, RZ, 0x1f, R20 ;  /* 0x0000001fff157819 */ /* 0x000fe20000011414 */
[----:B------:R-:W-:Y:S01]  /*1e10*/  IMAD.SHL.U32 R203, R52, 0x8, RZ ;  /* 0x0000000834cb7824 */ /* 0x000fe200078e00ff */
[----:B------:R-:W4:Y:S01]  /*1e20*/  @!P1 LDC.64 R2, c[0x0][0x228] ;  /* 0x00008a00ff029b82 */ /* 0x000f220000000a00 */
[----:B------:R-:W-:Y:S01]  /*1e30*/  IMAD R28, R26, UR5, R28 ;  /* 0x000000051a1c7c24 */ /* 0x000fe2000f8e021c */
[----:B------:R-:W-:Y:S01]  /*1e40*/  ISETP.GE.AND P3, PT, R23, R195, PT ;  /* 0x000000c31700720c */ /* 0x000fe20003f66270 */
[----:B------:R-:W-:Y:S01]  /*1e50*/  IMAD R12, R18, UR7, R12 ;  /* 0x00000007120c7c24 */ /* 0x000fe2000f8e020c */
[----:B------:R-:W-:Y:S01]  /*1e60*/  IADD3 R6, P2, R203, R6, RZ ;  /* 0x00000006cb067210 */ /* 0x000fe20007f5e0ff */
[----:B------:R-:W-:Y:S01]  /*1e70*/  BSSY B0, `(.L_x_1377) ;  /* 0x000004d000007945 */ /* 0x000fe20003800000 */
[----:B------:R-:W-:Y:S01]  /*1e80*/  IMAD.WIDE R30, R30, 0x40, R20 ;  /* 0x000000401e1e7825 */ /* 0x000fe200078e0214 */
[----:B------:R-:W-:-:S03]  /*1e90*/  IADD3 R15, R20, 0x30, RZ ;  /* 0x00000030140f7810 */ /* 0x000fc60007ffe0ff */
[----:B------:R-:W-:Y:S02]  /*1ea0*/  VIADD R201, R153, 0xffffffff ;  /* 0xffffffff99c97836 */ /* 0x000fe40000000000 */
[----:B---3--:R-:W-:-:S04]  /*1eb0*/  @P1 IMAD.WIDE.U32 R10, R8, R4, RZ ;  /* 0x00000004080a1225 */ /* 0x008fc800078e00ff */
[----:B------:R-:W-:Y:S02]  /*1ec0*/  @P1 IMAD R5, R8, R5, R11 ;  /* 0x0000000508051224 */ /* 0x000fe400078e020b */
[-C--:B----4-:R-:W-:Y:S01]  /*1ed0*/  @!P1 IMAD R4, R9, R2.reuse, RZ ;  /* 0x0000000209049224 */ /* 0x090fe200078e02ff */
[----:B------:R-:W-:Y:S01]  /*1ee0*/  LOP3.LUT R9, R202, 0x38, R203, 0xf8, !PT ;  /* 0x00000038ca097812 */ /* 0x000fe200078ef8cb */
[----:B------:R-:W-:Y:S01]  /*1ef0*/  @!P1 IMAD.WIDE.U32 R24, R204, R2, RZ ;  /* 0x00000002cc189225 */ /* 0x000fe200078e00ff */
[----:B------:R-:W-:-:S03]  /*1f00*/  SHF.R.U32.HI R202, RZ, 0x3, R202 ;  /* 0x00000003ffca7819 */ /* 0x000fc600000116ca */
[----:B------:R-:W-:Y:S01]  /*1f10*/  @!P1 IMAD R3, R204, R3, R4 ;  /* 0x00000003cc039224 */ /* 0x000fe200078e0204 */
[----:B------:R-:W-:Y:S01]  /*1f20*/  SHF.R.S32.HI R4, RZ, 0x1f, R16 ;  /* 0x0000001fff047819 */ /* 0x000fe20000011410 */
[----:B------:R-:W-:Y:S01]  /*1f30*/  @P1 IMAD.MOV.U32 R2, RZ, RZ, R10 ;  /* 0x000000ffff021224 */ /* 0x000fe200078e000a */
[----:B------:R-:W-:Y:S01]  /*1f40*/  @!P1 MOV R2, R24 ;  /* 0x0000001800029202 */ /* 0x000fe20000000f00 */
[----:B------:R-:W-:Y:S01]  /*1f50*/  @!P1 IMAD.IADD R5, R25, 0x1, R3 ;  /* 0x0000000119059824 */ /* 0x000fe200078e0203 */
[----:B------:R-:W-:Y:S01]  /*1f60*/  LEA.HI R3, R88, R86, RZ, 0x6 ;  /* 0x0000005658037211 */ /* 0x000fe200078f30ff */
[----:B------:R-:W-:Y:S01]  /*1f70*/  VIADD R24, R20, 0x10 ;  /* 0x0000001014187836 */ /* 0x000fe20000000000 */
[----:B------:R-:W-:Y:S02]  /*1f80*/  LEA.HI R4, R4, R16, RZ, 0x3 ;  /* 0x0000001004047211 */ /* 0x000fe400078f18ff */
[----:B------:R-:W-:Y:S01]  /*1f90*/  LOP3.LUT R202, R9, R202, RZ, 0x3c, !PT ;  /* 0x000000ca09ca7212 */ /* 0x000fe200078e3cff */
[----:B------:R-:W-:Y:S01]  /*1fa0*/  IMAD.SHL.U32 R3, R3, 0x8, RZ ;  /* 0x0000000803037824 */ /* 0x000fe200078e00ff */
[----:B------:R-:W-:-:S02]  /*1fb0*/  SHF.R.S32.HI R25, RZ, 0x1f, R203 ;  /* 0x0000001fff197819 */ /* 0x000fc400000114cb */
[----:B------:R-:W-:Y:S02]  /*1fc0*/  IADD3 R2, P1, R203, R2, RZ ;  /* 0x00000002cb027210 */ /* 0x000fe40007f3e0ff */
[----:B------:R-:W-:Y:S01]  /*1fd0*/  LOP3.LUT R8, R4, 0xfffffff8, RZ, 0xc0, !PT ;  /* 0xfffffff804087812 */ /* 0x000fe200078ec0ff */
[C---:B------:R-:W-:Y:S01]  /*1fe0*/  IMAD.X R7, R25.reuse, 0x1, R7, P2 ;  /* 0x0000000119077824 */ /* 0x040fe200010e0607 */
[----:B------:R-:W-:Y:S01]  /*1ff0*/  LOP3.LUT R202, R202, 0xfffffe00, R3, 0xf8, !PT ;  /* 0xfffffe00caca7812 */ /* 0x000fe200078ef803 */
[----:B------:R-:W-:Y:S01]  /*2000*/  IMAD.X R3, R25, 0x1, R5, P1 ;  /* 0x0000000119037824 */ /* 0x000fe200008e0605 */
[----:B------:R-:W-:Y:S01]  /*2010*/  ISETP.GE.AND P4, PT, R24, R195, PT ;  /* 0x000000c31800720c */ /* 0x000fe20003f86270 */
[----:B------:R-:W-:Y:S02]  /*2020*/  IMAD.IADD R16, R16, 0x1, -R8 ;  /* 0x0000000110107824 */ /* 0x000fe400078e0a08 */
[----:B------:R-:W-:Y:S01]  /*2030*/  IMAD.WIDE.U32 R26, R26, UR4, R2 ;  /* 0x000000041a1a7c25 */ /* 0x000fe2000f8e0002 */
[----:B------:R-:W-:Y:S01]  /*2040*/  UMOV UR4, 0x400 ;  /* 0x0000040000047882 */ /* 0x000fe20000000000 */
[----:B------:R-:W-:Y:S01]  /*2050*/  MOV R3, 0x20 ;  /* 0x0000002000037802 */ /* 0x000fe20000000f00 */
[----:B-1----:R-:W-:Y:S01]  /*2060*/  ULEA UR4, UR8, UR4, 0x18 ;  /* 0x0000000408047291 */ /* 0x002fe2000f8ec03f */
[----:B------:R-:W-:Y:S01]  /*2070*/  IMAD.MOV.U32 R2, RZ, RZ, 0x10 ;  /* 0x00000010ff027424 */ /* 0x000fe200078e00ff */
[----:B------:R-:W-:Y:S01]  /*2080*/  R2P PR, R16, 0x6 ;  /* 0x0000000610007804 */ /* 0x000fe20000000000 */
[----:B------:R-:W-:-:S03]  /*2090*/  IMAD.WIDE.U32 R18, R18, UR6, R6 ;  /* 0x0000000612127c25 */ /* 0x000fc6000f8e0006 */
[----:B------:R-:W-:Y:S01]  /*20a0*/  LEA R202, R202, UR4, 0x1 ;  /* 0x00000004caca7c11 */ /* 0x000fe2000f8e08ff */
[C---:B------:R-:W-:Y:S01]  /*20b0*/  VIADD R7, R203.reuse, 0x40 ;  /* 0x00000040cb077836 */ /* 0x040fe20000000000 */
[----:B------:R-:W-:Y:S01]  /*20c0*/  SEL R2, R2, 0xfffffff0, !P1 ;  /* 0xfffffff002027807 */ /* 0x000fe20004800000 */
[----:B------:R-:W-:Y:S01]  /*20d0*/  VIADD R6, R203, 0x80 ;  /* 0x00000080cb067836 */ /* 0x000fe20000000000 */
[----:B------:R-:W-:Y:S01]  /*20e0*/  SEL R0, R3, 0xffffffe0, !P2 ;  /* 0xffffffe003007807 */ /* 0x000fe20005000000 */
[----:B------:R-:W-:Y:S01]  /*20f0*/  IMAD.IADD R29, R27, 0x1, R28 ;  /* 0x000000011b1d7824 */ /* 0x000fe200078e021c */
[----:B--2---:R-:W-:Y:S06]  /*2100*/  @P5 BRA `(.L_x_1378) ;  /* 0x00000000008c5947 */ /* 0x004fec0003800000 */
        /* <DEDUP_REMOVED lines=35> */
.L_x_1378:
[----:B------:R-:W-:Y:S05]  /*2340*/  BSYNC B0 ;  /* 0x0000000000007941 */ /* 0x000fea0003800000 */
.L_x_1377:
[----:B------:R-:W-:Y:S01]  /*2350*/  IADD3 R32, P1, R203, R32, RZ ;  /* 0x00000020cb207210 */ /* 0x000fe20007f3e0ff */
[----:B------:R-:W-:Y:S01]  /*2360*/  IMAD.SHL.U32 R5, R201, 0x40, RZ ;  /* 0x00000040c9057824 */ /* 0x000fe200078e00ff */
[----:B------:R-:W-:Y:S01]  /*2370*/  BSSY B0, `(.L_x_1379) ;  /* 0x000002b000007945 */ /* 0x000fe20003800000 */
[----:B------:R-:W-:Y:S02]  /*2380*/  ISETP.GE.AND P6, PT, R15, R195, PT ;  /* 0x000000c30f00720c */ /* 0x000fe40003fc6270 */
[----:B------:R-:W-:Y:S01]  /*2390*/  IADD3.X R33, R25, R22, RZ, P1, !PT ;  /* 0x0000001619217210 */ /* 0x000fe20000ffe4ff */
[----:B------:R-:W-:Y:S01]  /*23a0*/  IMAD.IADD R22, R84, 0x1, -R5 ;  /* 0x0000000154167824 */ /* 0x000fe200078e0a05 */
[----:B------:R-:W-:Y:S09]  /*23b0*/  @P4 BRA `(.L_x_1380) ;  /* 0x0000000000984947 */ /* 0x000ff20003800000 */
        /* <DEDUP_REMOVED lines=13> */
[----:B------:R3:W-:Y:S03]  /*2490*/  @P5 STS.128 [R202+0x800], RZ ;  /* 0x000800ffca005388 */ /* 0x0007e60000000c00 */
[----:B------:R-:W-:-:S03]  /*24a0*/  IMAD.IADD R25, R37, 0x1, R25 ;  /* 0x0000000125197824 */ /* 0x000fc600078e0219 */
[----:B-1----:R-:W1:Y:S01]  /*24b0*/  @!P4 LDC.64 R8, c[0x0][0x210] ;  /* 0x00008400ff08cb82 */ /* 0x002e620000000a00 */
        /* <DEDUP_REMOVED lines=22> */
.L_x_1380:
[----:B------:R-:W-:Y:S05]  /*2620*/  BSYNC B0 ;  /* 0x0000000000007941 */ /* 0x000fea0003800000 */
.L_x_1379:
[----:B------:R-:W-:Y:S04]  /*2630*/  BSSY B0, `(.L_x_1381) ;  /* 0x0000028000007945 */ /* 0x000fe80003800000 */
        /* <DEDUP_REMOVED lines=12> */
[----:B--23--:R-:W2:Y:S01]  /*2700*/  @!P4 LDC.64 R10, c[0x0][0x210] ;  /* 0x00008400ff0acb82 */ /* 0x00cea20000000a00 */
[----:B------:R-:W-:Y:S01]  /*2710*/  IMAD R25, R34, UR7, R25 ;  /* 0x0000000722197c24 */ /* 0x000fe2000f8e0219 */
[----:B------:R3:W-:Y:S03]  /*2720*/  @P4 STS.128 [R202+0x1000], RZ ;  /* 0x001000ffca004388 */ /* 0x0007e60000000c00 */
[----:B------:R-:W-:-:S03]  /*2730*/  IMAD.IADD R25, R37, 0x1, R25 ;  /* 0x0000000125197824 */ /* 0x000fc600078e0219 */
[----:B-1--4-:R-:W1:Y:S01]  /*2740*/  @!P3 LDC.64 R8, c[0x0][0x210] ;  /* 0x00008400ff08bb82 */ /* 0x012e620000000a00 */
        /* <DEDUP_REMOVED lines=22> */
.L_x_1382:
[----:B------:R-:W-:Y:S05]  /*28b0*/  BSYNC B0 ;  /* 0x0000000000007941 */ /* 0x000fea0003800000 */
.L_x_1381:
        /* <DEDUP_REMOVED lines=39> */
.L_x_1384:
[----:B------:R-:W-:Y:S05]  /*2b30*/  BSYNC B0 ;  /* 0x0000000000007941 */ /* 0x000fea0003800000 */
.L_x_1383:
[C---:B------:R-:W-:Y:S01]  /*2b40*/  ISETP.GE.AND P2, PT, R20.reuse, R22, PT ;  /* 0x000000161400720c */ /* 0x040fe20003f46270 */
[-C--:B------:R-:W-:Y:S01]  /*2b50*/  IMAD R133, R21, R208.reuse, RZ ;  /* 0x000000d015857224 */ /* 0x080fe200078e02ff */
[----:B------:R-:W-:Y:S01]  /*2b60*/  BSSY B0, `(.L_x_1385) ;  /* 0x0000027000007945 */ /* 0x000fe20003800000 */
[----:B------:R-:W-:Y:S01]  /*2b70*/  IMAD.WIDE.U32 R32, R20, R208, R32 ;  /* 0x000000d014207225 */ /* 0x000fe200078e0020 */
[-C--:B------:R-:W-:Y:S02]  /*2b80*/  ISETP.GE.AND P6, PT, R24, R22.reuse, PT ;  /* 0x000000161800720c */ /* 0x080fe40003fc6270 */
[----:B------:R-:W-:Y:S01]  /*2b90*/  ISETP.GE.AND P1, PT, R23, R22, PT ;  /* 0x000000161700720c */ /* 0x000fe20003f26270 */
[----:B------:R-:W-:Y:S01]  /*2ba0*/  IMAD R133, R20, R209, R133 ;  /* 0x000000d114857224 */ /* 0x000fe200078e0285 */
[C---:B------:R-:W-:Y:S01]  /*2bb0*/  SHF.L.U64.HI R197, R208.reuse, 0x4, R209 ;  /* 0x00000004d0c57819 */ /* 0x040fe200000102d1 */
[----:B------:R-:W-:Y:S02]  /*2bc0*/  IMAD.SHL.U32 R198, R208, 0x10, RZ ;  /* 0x00000010d0c67824 */ /* 0x000fe400078e00ff */
[----:B------:R-:W-:Y:S01]  /*2bd0*/  IMAD.MOV.U32 R205, RZ, RZ, R32 ;  /* 0x000000ffffcd7224 */ /* 0x000fe200078e0020 */
[----:B------:R-:W-:Y:S01]  /*2be0*/  IADD3 R133, R33, R133, RZ ;  /* 0x0000008521857210 */ /* 0x000fe20007ffe0ff */
[----:B------:R-:W-:Y:S06]  /*2bf0*/  @P2 BRA `(.L_x_1386) ;  /* 0x0000000000742947 */ /* 0x000fec0003800000 */
[----:B------:R-:W-:Y:S02]  /*2c00*/  ULDC UR5, c[0x0][0x2d0] ;  /* 0x0000b40000057ab9 */ /* 0x000fe40000000800 */
[----:B------:R-:W-:Y:S02]  /*2c10*/  ISETP.GE.AND P5, PT, R203, UR5, PT ;  /* 0x00000005cb007c0c */ /* 0x000fe4000bfa6270 */
[----:B------:R-:W-:Y:S02]  /*2c20*/  ISETP.GE.AND P4, PT, R7, UR5, PT ;  /* 0x0000000507007c0c */ /* 0x000fe4000bf86270 */
[----:B------:R-:W-:-:S09]  /*2c30*/  ISETP.GE.AND P2, PT, R6, UR5, PT ;  /* 0x0000000506007c0c */ /* 0x000fd2000bf46270 */
[----:B--23--:R-:W2:Y:S01]  /*2c40*/  @!P5 LDC.64 R10, c[0x0][0x218] ;  /* 0x00008600ff0adb82 */ /* 0x00cea20000000a00 */
[----:B------:R3:W-:Y:S07]  /*2c50*/  @P5 STS.128 [R202+0x6000], RZ ;  /* 0x006000ffca005388 */ /* 0x0007ee0000000c00 */
        /* <DEDUP_REMOVED lines=23> */
.L_x_1386:
[----:B------:R-:W-:Y:S05]  /*2dd0*/  BSYNC B0 ;  /* 0x0000000000007941 */ /* 0x000fea0003800000 */
.L_x_1385:
[----:B------:R-:W-:Y:S04]  /*2de0*/  BSSY B0, `(.L_x_1387) ;  /* 0x0000021000007945 */ /* 0x000fe80003800000 */
[----:B------:R-:W-:Y:S05]  /*2df0*/  @P6 BRA `(.L_x_1388) ;  /* 0x00000000007c6947 */ /* 0x000fea0003800000 */
[----:B------:R-:W-:Y:S01]  /*2e00*/  ULDC UR5, c[0x0][0x2d0] ;  /* 0x0000b40000057ab9 */ /* 0x000fe20000000800 */
[----:B------:R-:W-:Y:S02]  /*2e10*/  IADD3 R26, P3, R198, R205, RZ ;  /* 0x000000cdc61a7210 */ /* 0x000fe40007f7e0ff */
[----:B------:R-:W-:Y:S02]  /*2e20*/  ISETP.GE.AND P5, PT, R203, UR5, PT ;  /* 0x00000005cb007c0c */ /* 0x000fe4000bfa6270 */
[----:B------:R-:W-:Y:S01]  /*2e30*/  ISETP.GE.AND P4, PT, R7, UR5, PT ;  /* 0x0000000507007c0c */ /* 0x000fe2000bf86270 */
[----:B------:R-:W-:Y:S01]  /*2e40*/  IMAD.X R25, R197, 0x1, R133, P3 ;  /* 0x00000001c5197824 */ /* 0x000fe200018e0685 */
        /* <DEDUP_REMOVED lines=26> */
.L_x_1388:
[----:B------:R-:W-:Y:S05]  /*2ff0*/  BSYNC B0 ;  /* 0x0000000000007941 */ /* 0x000fea0003800000 */
.L_x_1387:
[----:B------:R-:W-:Y:S01]  /*3000*/  BSSY B0, `(.L_x_1389) ;  /* 0x0000022000007945 */ /* 0x000fe20003800000 */
[----:B------:R-:W-:-:S03]  /*3010*/  ISETP.GE.AND P4, PT, R24, R22, PT ;  /* 0x000000161800720c */ /* 0x000fc60003f86270 */
[----:B------:R-:W-:Y:S10]  /*3020*/  @P1 BRA `(.L_x_1390) ;  /* 0x00000000007c1947 */ /* 0x000ff40003800000 */
[----:B------:R-:W-:Y:S01]  /*3030*/  ULDC UR5, c[0x0][0x2d0] ;  /* 0x0000b40000057ab9 */ /* 0x000fe20000000800 */
[----:B------:R-:W-:Y:S02]  /*3040*/  LEA R25, P2, R208, R205, 0x5 ;  /* 0x000000cdd0197211 */ /* 0x000fe400078428ff */
[----:B------:R-:W-:Y:S02]  /*3050*/  ISETP.GE.AND P5, PT, R203, UR5, PT ;  /* 0x00000005cb007c0c */ /* 0x000fe4000bfa6270 */
[----:B------:R-:W-:Y:S02]  /*3060*/  ISETP.GE.AND P3, PT, R7, UR5, PT ;  /* 0x0000000507007c0c */ /* 0x000fe4000bf66270 */
[----:B------:R-:W-:Y:S02]  /*3070*/  ISETP.GE.AND P1, PT, R6, UR5, PT ;  /* 0x0000000506007c0c */ /* 0x000fe4000bf26270 */
[----:B------:R-:W-:-:S07]  /*3080*/  LEA.HI.X R24, R208, R133, R209, 0x5, P2 ;  /* 0x00000085d0187211 */ /* 0x000fce00010f2cd1 */
        /* <DEDUP_REMOVED lines=25> */
.L_x_1390:
[----:B------:R-:W-:Y:S05]  /*3220*/  BSYNC B0 ;  /* 0x0000000000007941 */ /* 0x000fea0003800000 */
.L_x_1389:
[-C--:B------:R-:W-:Y:S01]  /*3230*/  ISETP.GE.AND P1, PT, R15, R22.reuse, PT ;  /* 0x000000160f00720c */ /* 0x080fe20003f26270 */
[----:B------:R-:W-:Y:S01]  /*3240*/  BSSY B0, `(.L_x_1391) ;  /* 0x0000027000007945 */ /* 0x000fe20003800000 */
[----:B------:R-:W-:Y:S02]  /*3250*/  ISETP.GE.AND P6, PT, R23, R22, PT ;  /* 0x000000161700720c */ /* 0x000fe40003fc6270 */
[----:B------:R-:W-:-:S04]  /*3260*/  SHF.R.S32.HI R23, RZ, 0x4, R17 ;  /* 0x00000004ff177819 */ /* 0x000fc80000011411 */
[----:B------:R-:W-:-:S05]  /*3270*/  LEA.HI R24, R17, R23, RZ, 0x1 ;  /* 0x0000001711187211 */ /* 0x000fca00078f08ff */
[----:B------:R-:W-:Y:S05]  /*3280*/  @P1 BRA `(.L_x_1392) ;  /* 0x0000000000881947 */ /* 0x000fea0003800000 */
[----:B------:R-:W-:Y:S01]  /*3290*/  ULDC UR5, c[0x0][0x2d0] ;  /* 0x0000b40000057ab9 */ /* 0x000fe20000000800 */
[----:B------:R-:W-:Y:S01]  /*32a0*/  IMAD.MOV.U32 R26, RZ, RZ, R205 ;  /* 0x000000ffff1a7224 */ /* 0x000fe200078e00cd */
[----:B------:R-:W-:Y:S01]  /*32b0*/  ISETP.GE.AND P5, PT, R203, UR5, PT ;  /* 0x00000005cb007c0c */ /* 0x000fe2000bfa6270 */
[----:B------:R-:W-:Y:S01]  /*32c0*/  IMAD.MOV.U32 R27, RZ, RZ, R133 ;  /* 0x000000ffff1b7224 */ /* 0x000fe200078e0085 */
[----:B------:R-:W-:Y:S01]  /*32d0*/  ISETP.GE.AND P3, PT, R7, UR5, PT ;  /* 0x0000000507007c0c */ /* 0x000fe2000bf66270 */
[----:B------:R-:W-:Y:S01]  /*32e0*/  IMAD R17, R209, 0x30, RZ ;  /* 0x00000030d1117824 */ /* 0x000fe200078e02ff */
[----:B------:R-:W-:Y:S01]  /*32f0*/  ISETP.GE.AND P1, PT, R6, UR5, PT ;  /* 0x0000000506007c0c */ /* 0x000fe2000bf26270 */
[----:B------:R-:W-:-:S04]  /*3300*/  IMAD.WIDE.U32 R26, R208, 0x30, R26 ;  /* 0x00000030d01a7825 */ /* 0x000fc800078e001a */
[----:B------:R-:W-:-:S04]  /*3310*/  IMAD.IADD R17, R27, 0x1, R17 ;  /* 0x000000011b117824 */ /* 0x000fc800078e0211 */
        /* <DEDUP_REMOVED lines=25> */
.L_x_1392:
[----:B------:R-:W-:Y:S05]  /*34b0*/  BSYNC B0 ;  /* 0x0000000000007941 */ /* 0x000fea0003800000 */
.L_x_1391:
[----:B------:R-:W0:Y:S01]  /*34c0*/  LDGDEPBAR ;  /* 0x00000000000079af */ /* 0x000e220000000000 */
[----:B------:R-:W-:Y:S01]  /*34d0*/  ISETP.GE.AND P2, PT, R20, R22, PT ;  /* 0x000000161400720c */ /* 0x000fe20003f46270 */
[----:B------:R-:W-:Y:S01]  /*34e0*/  IMAD.SHL.U32 R16, R16, 0x40, RZ ;  /* 0x0000004010107824 */ /* 0x000fe200078e00ff */
[----:B------:R-:W-:Y:S01]  /*34f0*/  LOP3.LUT R24, R24, 0xfffffffe, RZ, 0xc0, !PT ;  /* 0xfffffffe18187812 */ /* 0x000fe200078ec0ff */
[----:B-1234-:R-:W-:Y:S01]  /*3500*/  IMAD.SHL.U32 R8, R52, 0x40, RZ ;  /* 0x0000004034087824 */ /* 0x01efe200078e00ff */
[C---:B------:R-:W-:Y:S01]  /*3510*/  IADD3 R14, P1, R20.reuse, R14, RZ ;  /* 0x0000000e140e7210 */ /* 0x040fe20007f3e0ff */
[----:B------:R-:W-:Y:S01]  /*3520*/  IMAD.SHL.U32 R9, R20, 0x8, RZ ;  /* 0x0000000814097824 */ /* 0x000fe200078e00ff */
[----:B------:R-:W-:Y:S01]  /*3530*/  LOP3.LUT R16, R16, 0x1c0, RZ, 0xc0, !PT ;  /* 0x000001c010107812 */ /* 0x000fe200078ec0ff */
[----:B------:R-:W-:Y:S01]  /*3540*/  IMAD.IADD R24, R23, 0x1, -R24 ;  /* 0x0000000117187824 */ /* 0x000fe200078e0a18 */
[----:B------:R-:W-:Y:S01]  /*3550*/  LOP3.LUT R8, R8, 0x1c0, RZ, 0xc0, !PT ;  /* 0x000001c008087812 */ /* 0x000fe200078ec0ff */
[----:B------:R-:W-:Y:S01]  /*3560*/  IMAD.X R13, R21, 0x1, R13, P1 ;  /* 0x00000001150d7824 */ /* 0x000fe200008e060d */
[----:B------:R-:W-:Y:S01]  /*3570*/  LEA.HI R88, R88, R86, RZ, 0x5 ;  /* 0x0000005658587211 */ /* 0x000fe200078f28ff */
[----:B------:R-:W-:Y:S01]  /*3580*/  IMAD.SHL.U32 R10, R24, 0x8, RZ ;  /* 0x00000008180a7824 */ /* 0x000fe200078e00ff */
[----:B------:R-:W-:Y:S01]  /*3590*/  LOP3.LUT R9, R8, 0x8, R9, 0xf8, !PT ;  /* 0x0000000808097812 */ /* 0x000fe200078ef809 */
[----:B------:R-:W-:Y:S01]  /*35a0*/  IMAD.SHL.U32 R4, R4, 0x40, RZ ;  /* 0x0000004004047824 */ /* 0x000fe200078e00ff */
[----:B------:R-:W-:Y:S01]  /*35b0*/  SHF.R.U32.HI R8, RZ, 0x3, R8 ;  /* 0x00000003ff087819 */ /* 0x000fe20000011608 */
[----:B------:R-:W-:Y:S01]  /*35c0*/  IMAD.IADD R19, R19, 0x1, R12 ;  /* 0x0000000113137824 */ /* 0x000fe200078e020c */
[----:B------:R-:W-:Y:S01]  /*35d0*/  LOP3.LUT R10, R16, 0x8, R10, 0xf8, !PT ;  /* 0x00000008100a7812 */ /* 0x000fe200078ef80a */
[-C--:B------:R-:W-:Y:S01]  /*35e0*/  IMAD R13, R13, R224.reuse, RZ ;  /* 0x000000e00d0d7224 */ /* 0x080fe200078e02ff */
[----:B------:R-:W-:Y:S01]  /*35f0*/  SHF.R.U32.HI R16, RZ, 0x3, R16 ;  /* 0x00000003ff107819 */ /* 0x000fe20000011610 */
[----:B------:R-:W-:Y:S01]  /*3600*/  IMAD.WIDE.U32 R154, R14, R224, R18 ;  /* 0x000000e00e9a7225 */ /* 0x000fe200078e0012 */
[----:B------:R-:W-:Y:S01]  /*3610*/  LOP3.LUT R8, R9, R8, RZ, 0x3c, !PT ;  /* 0x0000000809087212 */ /* 0x000fe200078e3cff */
[----:B------:R-:W-:Y:S01]  /*3620*/  ULDC.64 UR6, c[0x0][0x220] ;  /* 0x0000880000067ab9 */ /* 0x000fe20000000a00 */
[----:B------:R-:W-:Y:S01]  /*3630*/  LOP3.LUT R10, R10, R16, RZ, 0x3c, !PT ;  /* 0x000000100a0a7212 */ /* 0x000fe200078e3cff */
[----:B------:R-:W-:-:S04]  /*3640*/  DEPBAR.LE SB0, 0x0 ;  /* 0x000080000000791a */ /* 0x000fc80000000000 */
[----:B------:R-:W-:Y:S01]  /*3650*/  BAR.SYNC.DEFER_BLOCKING 0x0 ;  /* 0x0000000000007b1d */ /* 0x000fe20000010000 */
[----:B------:R-:W-:Y:S01]  /*3660*/  LOP3.LUT R4, R10, 0xfffffe00, R4, 0xf8, !PT ;  /* 0xfffffe000a047812 */ /* 0x000fe200078ef804 */
[----:B------:R-:W-:Y:S01]  /*3670*/  IMAD R152, R14, R225, R13 ;  /* 0x000000e10e987224 */ /* 0x000fe200078e020d */
[----:B------:R-:W-:Y:S01]  /*3680*/  SHF.R.S32.HI R87, RZ, 0x5, R88 ;  /* 0x00000005ff577819 */ /* 0x000fe20000011458 */
[----:B------:R-:W-:Y:S01]  /*3690*/  IMAD R193, R24, 0x200, R8 ;  /* 0x0000020018c17824 */ /* 0x000fe200078e0208 */
[----:B------:R-:W-:Y:S01]  /*36a0*/  LEA R134, P1, R154, UR6, 0x1 ;  /* 0x000000069a867c11 */ /* 0x000fe2000f8208ff */
[----:B------:R-:W-:Y:S01]  /*36b0*/  IMAD.IADD R152, R155, 0x1, R152 ;  /* 0x000000019b987824 */ /* 0x000fe200078e0298 */
[----:B------:R-:W-:Y:S01]  /*36c0*/  BSSY B0, `(.L_x_1393) ;  /* 0x0000026000007945 */ /* 0x000fe20003800000 */
[----:B------:R-:W-:Y:S01]  /*36d0*/  IMAD R194, R87, 0x400, R4 ;  /* 0x0000040057c27824 */ /* 0x000fe200078e0204 */
[----:B------:R-:W-:Y:S01]  /*36e0*/  ISETP.GE.AND P5, PT, R15, R22, PT ;  /* 0x000000160f00720c */ /* 0x000fe20003fa6270 */
[C---:B------:R-:W-:Y:S01]  /*36f0*/  IMAD.SHL.U32 R200, R224.reuse, 0x10, RZ ;  /* 0x00000010e0c87824 */ /* 0x040fe200078e00ff */
[----:B------:R-:W-:-:S02]  /*3700*/  SHF.L.U64.HI R199, R224, 0x4, R225 ;  /* 0x00000004e0c77819 */ /* 0x000fc400000102e1 */
[----:B------:R-:W-:Y:S02]  /*3710*/  LEA R193, R193, UR4, 0x1 ;  /* 0x00000004c1c17c11 */ /* 0x000fe4000f8e08ff */
[----:B------:R-:W-:Y:S02]  /*3720*/  LEA.HI.X R135, R154, UR7, R152, 0x1, P1 ;  /* 0x000000079a877c11 */ /* 0x000fe400088f0c98 */
        /* <DEDUP_REMOVED lines=11> */
[--C-:B------:R-:W-:Y:S01]  /*37e0*/  @!P3 IMAD.MOV.U32 R11, RZ, RZ, R135.reuse ;  /* 0x000000ffff0bb224 */ /* 0x100fe200078e0087 */
[----:B------:R-:W-:Y:S01]  /*37f0*/  @!P2 MOV R8, R134 ;  /* 0x000000860008a202 */ /* 0x000fe20000000f00 */
        /* <DEDUP_REMOVED lines=12> */
[----:B--2---:R-:W-:Y:S02]  /*38c0*/  MOV R8, R134 ;  /* 0x0000008600087202 */ /* 0x004fe40000000f00 */
[----:B------:R-:W-:-:S05]  /*38d0*/  MOV R9, R135 ;  /* 0x0000008700097202 */ /* 0x000fca0000000f00 */
[----:B------:R-:W-:Y:S01]  /*38e0*/  @!PT LDS RZ, [RZ] ;  /* 0x00000000fffff984 */ /* 0x000fe20000000800 */
[----:B------:R-:W-:Y:S01]  /*38f0*/  @!PT LDS RZ, [RZ] ;  /* 0x00000000fffff984 */ /* 0x000fe20000000800 */
[----:B------:R-:W-:Y:S01]  /*3900*/  @!PT LDS RZ, [RZ] ;  /* 0x00000000fffff984 */ /* 0x000fe20000000800 */
[----:B------:R3:W-:Y:S02]  /*3910*/  LDGSTS.E.BYPASS.LTC128B.128 [R202+0x10000], desc[UR10][R8.64+0x100] ;  /* 0x1000010008ca7fae */ /* 0x0007e4000b901d4a */
.L_x_1394:
[----:B------:R-:W-:Y:S05]  /*3920*/  BSYNC B0 ;  /* 0x0000000000007941 */ /* 0x000fea0003800000 */
.L_x_1393:
        /* <DEDUP_REMOVED lines=9> */
[CC--:B--2---:R-:W-:Y:S01]  /*39c0*/  @!P4 LEA R10, P2, R200.reuse, R134.reuse, 0x1 ;  /* 0x00000086c80ac211 */ /* 0x0c4fe200078408ff */
[----:B------:R2:W-:Y:S03]  /*39d0*/  @P4 STS.128 [R202+0xc800], RZ ;  /* 0x00c800ffca004388 */ /* 0x0005e60000000c00 */
        /* <DEDUP_REMOVED lines=14> */
[----:B--2---:R-:W-:-:S04]  /*3ac0*/  LEA R8, P1, R200, R134, 0x1 ;  /* 0x00000086c8087211 */ /* 0x004fc800078208ff */
[----:B------:R-:W-:-:S05]  /*3ad0*/  LEA.HI.X R9, R200, R135, R199, 0x1, P1 ;  /* 0x00000087c8097211 */ /* 0x000fca00008f0cc7 */
[----:B------:R-:W-:Y:S01]  /*3ae0*/  @!PT LDS RZ, [RZ] ;  /* 0x00000000fffff984 */ /* 0x000fe20000000800 */
[----:B------:R-:W-:Y:S01]  /*3af0*/  @!PT LDS RZ, [RZ] ;  /* 0x00000000fffff984 */ /* 0x000fe20000000800 */
[----:B------:R-:W-:Y:S01]  /*3b00*/  @!PT LDS RZ, [RZ] ;  /* 0x00000000fffff984 */ /* 0x000fe20000000800 */
[----:B------:R2:W-:Y:S04]  /*3b10*/  LDGSTS.E.BYPASS.LTC128B.128 [R202+0x10800], desc[UR10][R8.64+0x100] ;  /* 0x1080010008ca7fae */ /* 0x0005e8000b901d4a */
.L_x_1396:
[----:B------:R-:W-:Y:S05]  /*3b20*/  BSYNC B0 ;  /* 0x0000000000007941 */ /* 0x000fea0003800000 */
.L_x_1395:
[----:B------:R1:W-:Y:S01]  /*3b30*/  @P6 STS.128 [R202+0xd000], RZ ;  /* 0x00d000ffca006388 */ /* 0x0003e20000000c00 */
[----:B------:R-:W-:Y:S03]  /*3b40*/  BSSY B0, `(.L_x_1397) ;  /* 0x0000020000007945 */ /* 0x000fe60003800000 */
[----:B------:R1:W-:Y:S04]  /*3b50*/  @P6 STS.128 [R202+0xf000], RZ ;  /* 0x00f000ffca006388 */ /* 0x0003e80000000c00 */
[----:B------:R1:W-:Y:S01]  /*3b60*/  @P6 STS.128 [R202+0x11000], RZ ;  /* 0x011000ffca006388 */ /* 0x0003e20000000c00 */
[----:B------:R-:W-:Y:S05]  /*3b70*/  @P6 BRA `(.L_x_1398) ;  /* 0x0000000000706947 */ /* 0x000fea0003800000 */
[----:B------:R-:W-:Y:S01]  /*3b80*/  ULDC UR5, c[0x0][0x2d0] ;  /* 0x0000b40000057ab9 */ /* 0x000fe20000000800 */
[----:B--23--:R-:W-:Y:S01]  /*3b90*/  IMAD.SHL.U32 R9, R224, 0x20, RZ ;  /* 0x00000020e0097824 */ /* 0x00cfe200078e00ff */
        /* <DEDUP_REMOVED lines=26> */
.L_x_1398:
[----:B------:R-:W-:Y:S05]  /*3d40*/  BSYNC B0 ;  /* 0x0000000000007941 */ /* 0x000fea0003800000 */
.L_x_1397:
        /* <DEDUP_REMOVED lines=10> */
[C---:B---3--:R-:W-:Y:S01]  /*3df0*/  @!P3 IMAD R9, R225.reuse, 0x60, RZ ;  /* 0x00000060e109b824 */ /* 0x048fe200078e02ff */
[-C--:B------:R-:W-:Y:S01]  /*3e00*/  @!P3 MOV R13, R135.reuse ;  /* 0x00000087000db202 */ /* 0x080fe20000000f00 */
[----:B------:R-:W-:Y:S01]  /*3e10*/  @!P2 IMAD.MOV.U32 R10, RZ, RZ, R134 ;  /* 0x000000ffff0aa224 */ /* 0x000fe200078e0086 */
[----:B------:R-:W-:Y:S01]  /*3e20*/  @!P2 MOV R11, R135 ;  /* 0x00000087000ba202 */ /* 0x000fe20000000f00 */
[----:B------:R-:W-:Y:S01]  /*3e30*/  @!P2 IMAD R8, R225, 0x60, RZ ;  /* 0x00000060e108a824 */ /* 0x000fe200078e02ff */
[----:B------:R2:W-:Y:S01]  /*3e40*/  @P3 STS.128 [R202+0xd800], RZ ;  /* 0x00d800ffca003388 */ /* 0x0005e20000000c00 */
[----:B------:R-:W-:-:S04]  /*3e50*/  @!P3 IMAD.WIDE.U32 R12, R224, 0x60, R12 ;  /* 0x00000060e00cb825 */ /* 0x000fc800078e000c */
[----:B------:R-:W-:-:S04]  /*3e60*/  @!P2 IMAD.WIDE.U32 R10, R224, 0x60, R10 ;  /* 0x00000060e00aa825 */ /* 0x000fc800078e000a */
[----:B------:R-:W-:Y:S01]  /*3e70*/  @!P3 IMAD.IADD R13, R13, 0x1, R9 ;  /* 0x000000010d0db824 */ /* 0x000fe200078e0209 */
[----:B------:R-:W-:Y:S01]  /*3e80*/  @!P2 IADD3 R9, R11, R8, RZ ;  /* 0x000000080b09a210 */ /* 0x000fe20007ffe0ff */
        /* <DEDUP_REMOVED lines=13> */
[----:B--2---:R-:W-:Y:S01]  /*3f60*/  IMAD R8, R225, 0x60, RZ ;  /* 0x00000060e1087824 */ /* 0x004fe200078e02ff */
[----:B------:R-:W-:-:S03]  /*3f70*/  MOV R11, R135 ;  /* 0x00000087000b7202 */ /* 0x000fc60000000f00 */
[----:B------:R-:W-:-:S05]  /*3f80*/  IMAD.WIDE.U32 R10, R224, 0x60, R10 ;  /* 0x00000060e00a7825 */ /* 0x000fca00078e000a */
[----:B------:R-:W-:Y:S02]  /*3f90*/  IADD3 R9, R11, R8, RZ ;  /* 0x000000080b097210 */ /* 0x000fe40007ffe0ff */
[----:B------:R-:W-:-:S05]  /*3fa0*/  MOV R8, R10 ;  /* 0x0000000a00087202 */ /* 0x000fca0000000f00 */
[----:B------:R-:W-:Y:S01]  /*3fb0*/  @!PT LDS RZ, [RZ] ;  /* 0x00000000fffff984 */ /* 0x000fe20000000800 */
[----:B------:R-:W-:Y:S01]  /*3fc0*/  @!PT LDS RZ, [RZ] ;  /* 0x00000000fffff984 */ /* 0x000fe20000000800 */
[----:B------:R-:W-:Y:S01]  /*3fd0*/  @!PT LDS RZ, [RZ] ;  /* 0x00000000fffff984 */ /* 0x000fe20000000800 */
[----:B------:R2:W-:Y:S02]  /*3fe0*/  LDGSTS.E.BYPASS.LTC128B.128 [R202+0x11800], desc[UR10][R8.64+0x100] ;  /* 0x1180010008ca7fae */ /* 0x0005e4000b901d4a */
.L_x_1400:
[----:B------:R-:W-:Y:S05]  /*3ff0*/  BSYNC B0 ;  /* 0x0000000000007941 */ /* 0x000fea0003800000 */
.L_x_1399:
[----:B------:R-:W-:Y:S01]  /*4000*/  LDSM.16.M88.4 R44, [R194] ;  /* 0x00000000c22c783b */ /* 0x000fe20000000200 */
[----:B------:R-:W-:Y:S01]  /*4010*/  LOP3.LUT P1, RZ, R52, 0x2, RZ, 0xc0, !PT ;  /* 0x0000000234ff7812 */ /* 0x000fe2000782c0ff */
[C---:B--23--:R-:W-:Y:S01]  /*4020*/  VIADD R8, R193.reuse, 0x6000 ;  /* 0x00006000c1087836 */ /* 0x04cfe20000000000 */
[----:B------:R-:W-:Y:S01]  /*4030*/  LOP3.LUT R88, R88, 0xffffffe0, RZ, 0xc0, !PT ;  /* 0xffffffe058587812 */ /* 0x000fe200078ec0ff */
[----:B------:R-:W2:Y:S01]  /*4040*/  LDSM.16.M88.4 R36, [R193+0x6000] ;  /* 0x00600000c124783b */ /* 0x000ea20000000200 */
[----:B------:R-:W-:Y:S01]  /*4050*/  VIADD R191, R193, 0x6020 ;  /* 0x00006020c1bf7836 */ /* 0x000fe20000000000 */
[----:B------:R-:W-:Y:S01]  /*4060*/  ISETP.GT.AND P6, PT, R201, R196, PT ;  /* 0x000000c4c900720c */ /* 0x000fe20003fc4270 */
[--C-:B------:R-:W-:Y:S01]  /*4070*/  IMAD R192, R2, 0x2, R194.reuse ;  /* 0x0000000202c07824 */ /* 0x100fe200078e02c2 */
[----:B------:R-:W3:Y:S01]  /*4080*/  LDSM.16.M88.4 R28, [R193+0x6800] ;  /* 0x00680000c11c783b */ /* 0x000ee20000000200 */
[C---:B------:R-:W-:Y:S02]  /*4090*/  IMAD R190, R0.reuse, 0x2, R194 ;  /* 0x0000000200be7824 */ /* 0x040fe400078e02c2 */
[----:B------:R-:W-:Y:S01]  /*40a0*/  IMAD R189, R0, 0x2, R192 ;  /* 0x0000000200bd7824 */ /* 0x000fe200078e02c0 */
[----:B------:R-:W5:Y:S01]  /*40b0*/  LDSM.16.M88.4 R20, [R193+0x7000] ;  /* 0x00700000c114783b */ /* 0x000f620000000200 */
[----:B------:R-:W-:Y:S01]  /*40c0*/  IMAD.IADD R88, R86, 0x1, -R88 ;  /* 0x0000000156587824 */ /* 0x000fe200078e0a58 */
[----:B------:R-:W-:Y:S01]  /*40d0*/  @P1 IADD3 R191, R8, -0x20, RZ ;  /* 0xffffffe008bf1810 */ /* 0x000fe20007ffe0ff */
[----:B------:R-:W-:Y:S01]  /*40e0*/  IMAD R87, R87, 0x10, R89 ;  /* 0x0000001057577824 */ /* 0x000fe200078e0259 */
[----:B------:R-:W4:Y:S01]  /*40f0*/  LDSM.16.M88.4 R12, [R193+0x7800] ;  /* 0x00780000c10c783b */ /* 0x000f220000000200 */
[----:B------:R-:W-:-:S02]  /*4100*/  LOP3.LUT P1, RZ, R52, 0x4, RZ, 0xc0, !PT ;  /* 0x0000000434ff7812 */ /* 0x000fc4000782c0ff */
[----:B------:R-:W-:Y:S01]  /*4110*/  VIADD R183, R191, 0x800 ;  /* 0x00000800bfb77836 */ /* 0x000fe20000000000 */
[----:B------:R-:W-:Y:S01]  /*4120*/  LDSM.16.M88.4 R72, [R192] ;  /* 0x00000000c048783b */ /* 0x000fe20000000200 */
[----:B------:R-:W-:Y:S01]  /*4130*/  SEL R3, R3, 0xffffffe0, !P1 ;  /* 0xffffffe003037807 */ /* 0x000fe20004800000 */
[C---:B------:R-:W-:Y:S01]  /*4140*/  VIADD R182, R191.reuse, 0x1000 ;  /* 0x00001000bfb67836 */ /* 0x040fe20000000000 */
[----:B------:R-:W-:Y:S01]  /*4150*/  IADD3 R179, R191, 0x2000, RZ ;  /* 0x00002000bfb37810 */ /* 0x000fe20007ffe0ff */
[----:B------:R-:W1:Y:S01]  /*4160*/  LDSM.16.M88.4 R48, [R191] ;  /* 0x00000000bf30783b */ /* 0x000e620000000200 */
[C---:B------:R-:W-:Y:S01]  /*4170*/  LEA R180, R3.reuse, R191, 0x1 ;  /* 0x000000bf03b47211 */ /* 0x040fe200078e08ff */
[----:B------:R-:W-:Y:S01]  /*4180*/  IMAD R187, R3, 0x2, R193 ;  /* 0x0000000203bb7824 */ /* 0x000fe200078e02c1 */
[----:B------:R-:W-:Y:S01]  /*4190*/  SHF.R.S32.HI R3, RZ, 0x1f, R88 ;  /* 0x0000001fff037819 */ /* 0x000fe20000011458 */
[----:B------:R-:W1:Y:S01]  /*41a0*/  LDSM.16.M88.4 R16, [R191+0x800] ;  /* 0x00080000bf10783b */ /* 0x000e620000000200 */
[C---:B------:R-:W-:Y:S01]  /*41b0*/  VIADD R181, R191.reuse, 0x1800 ;  /* 0x00001800bfb57836 */ /* 0x040fe20000000000 */
[C---:B------:R-:W-:Y:S01]  /*41c0*/  IADD3 R176, R191.reuse, 0x3800, RZ ;  /* 0x00003800bfb07810 */ /* 0x040fe20007ffe0ff */
[----:B------:R-:W-:Y:S01]  /*41d0*/  VIADD R178, R191, 0x2800 ;  /* 0x00002800bfb27836 */ /* 0x000fe20000000000 */
[----:B------:R-:W1:Y:S01]  /*41e0*/  LDSM.16.M88.4 R8, [R191+0x1000] ;  /* 0x00100000bf08783b */ /* 0x000e620000000200 */
[----:B------:R-:W-:Y:S01]  /*41f0*/  LEA.HI R88, R3, R88, RZ, 0x2 ;  /* 0x0000005803587211 */ /* 0x000fe200078f10ff */
[C---:B------:R-:W-:Y:S01]  /*4200*/  VIADD R177, R191.reuse, 0x3000 ;  /* 0x00003000bfb17836 */ /* 0x040fe20000000000 */
[C---:B------:R-:W-:Y:S01]  /*4210*/  IADD3 R173, R191.reuse, 0x5000, RZ ;  /* 0x00005000bfad7810 */ /* 0x040fe20007ffe0ff */
[----:B------:R-:W1:Y:S01]  /*4220*/  LDSM.16.M88.4 R76, [R191+0x1800] ;  /* 0x00180000bf4c783b */ /* 0x000e620000000200 */
[----:B------:R-:W-:Y:S01]  /*4230*/  SHF.R.S32.HI R88, RZ, 0x2, R88 ;  /* 0x00000002ff587819 */ /* 0x000fe20000011458 */
[----:B------:R-:W-:-:S02]  /*4240*/  VIADD R175, R191, 0x4000 ;  /* 0x00004000bfaf7836 */ /* 0x000fc40000000000 */
[----:B------:R-:W-:Y:S01]  /*4250*/  LDSM.16.M88.4 R64, [R190] ;  /* 0x00000000be40783b */ /* 0x000fe20000000200 */
[----:B------:R-:W-:Y:S01]  /*4260*/  IADD3 R87, R87, 0x1, R88 ;  /* 0x0000000157577810 */ /* 0x000fe20007ffe058 */
[C---:B------:R-:W-:Y:S01]  /*4270*/  VIADD R174, R191.reuse, 0x4800 ;  /* 0x00004800bfae7836 */ /* 0x040fe20000000000 */
[C---:B--2---:R-:W-:Y:S01]  /*4280*/  HMMA.16816.F32 R40, R44.reuse, R36, RZ ;  /* 0x000000242c28723c */ /* 0x044fe200000018ff */
[----:B------:R-:W-:Y:S01]  /*4290*/  LDSM.16.M88.4 R56, [R187+0x6800] ;  /* 0x00680000bb38783b */ /* 0x000fe20000000200 */
[----:B------:R-:W-:Y:S01]  /*42a0*/  IADD3 R87, R84, R87, -R90 ;  /* 0x0000005754577210 */ /* 0x000fe20007ffe85a */
[----:B------:R-:W-:Y:S02]  /*42b0*/  VIADD R172, R191, 0x5800 ;  /* 0x00005800bfac7836 */ /* 0x000fe40000000000 */
[----:B------:R-:W-:Y:S01]  /*42c0*/  LDSM.16.M88.4 R52, [R187+0x7000] ;  /* 0x00700000bb34783b */ /* 0x000fe20000000200 */
[----:B------:R-:W-:Y:S01]  /*42d0*/  HMMA.16816.F32 R36, R44, R38, RZ ;  /* 0x000000262c24723c */ /* 0x000fe200000018ff */
[----:B------:R-:W-:-:S02]  /*42e0*/  IMAD.IADD R85, R87, 0x1, R85 ;  /* 0x0000000157557824 */ /* 0x000fc400078e0255 */
[----:B------:R-:W-:Y:S03]  /*42f0*/  LDSM.16.M88.4 R60, [R187+0x7800] ;  /* 0x00780000bb3c783b */ /* 0x000fe60000000200 */
[C---:B---3--:R-:W-:Y:S01]  /*4300*/  HMMA.16816.F32 R32, R44.reuse, R28, RZ ;  /* 0x0000001c2c20723c */ /* 0x048fe200000018ff */
[----:B------:R-:W-:Y:S01]  /*4310*/  LDSM.16.M88.4 R80, [R180+0x3000] ;  /* 0x00300000b450783b */ /* 0x000fe20000000200 */
[C---:B------:R-:W-:Y:S02]  /*4320*/  VIMNMX R215, R85.reuse, R84, PT ;  /* 0x0000005455d77248 */ /* 0x040fe40003fe0100 */
[----:B------:R-:W-:Y:S01]  /*4330*/  VIADDMNMX R210, R85, 0x8, R84, PT ;  /* 0x0000000855d27846 */ /* 0x000fe20003800154 */
[----:B------:R-:W0:Y:S01]  /*4340*/  LDGDEPBAR ;  /* 0x00000000000079af */ /* 0x000e220000000000 */
[C---:B-----5:R-:W-:Y:S06]  /*4350*/  HMMA.16816.F32 R24, R44.reuse, R20, RZ ;  /* 0x000000142c18723c */ /* 0x060fec00000018ff */
[C---:B------:R-:W-:Y:S06]  /*4360*/  HMMA.16816.F32 R28, R44.reuse, R30, RZ ;  /* 0x0000001e2c1c723c */ /* 0x040fec00000018ff */
[C---:B------:R-:W-:Y:S06]  /*4370*/  HMMA.16816.F32 R20, R44.reuse, R22, RZ ;  /* 0x000000162c14723c */ /* 0x040fec00000018ff */
[C---:B----4-:R-:W-:Y:S06]  /*4380*/  HMMA.16816.F32 R68, R44.reuse, R12, RZ ;  /* 0x0000000c2c44723c */ /* 0x050fec00000018ff */
[----:B------:R-:W-:Y:S01]  /*4390*/  HMMA.16816.F32 R44, R44, R14, RZ ;  /* 0x0000000e2c2c723c */ /* 0x000fe200000018ff */
[----:B------:R-:W2:Y:S05]  /*43a0*/  LDSM.16.M88.4 R12, [R187+0x6000] ;  /* 0x00600000bb0c783b */ /* 0x000eaa0000000200 */
[C---:B-1----:R-:W-:Y:S06]  /*43b0*/  HMMA.16816.F32 R40, R72.reuse, R48, R40 ;  /* 0x000000304828723c */ /* 0x042fec0000001828 */
[C---:B------:R-:W-:Y:S01]  /*43c0*/  HMMA.16816.F32 R36, R72.reuse, R50, R36 ;  /* 0x000000324824723c */ /* 0x040fe20000001824 */
[----:B------:R-:W-:Y:S05]  /*43d0*/  LDSM.16.M88.4 R48, [R180+0x800] ;  /* 0x00080000b430783b */ /* 0x000fea0000000200 */
[C---:B------:R-:W-:Y:S06]  /*43e0*/  HMMA.16816.F32 R32, R72.reuse, R16, R32 ;  /* 0x000000104820723c */ /* 0x040fec0000001820 */
[C---:B------:R-:W-:Y:S01]  /*43f0*/  HMMA.16816.F32 R28, R72.reuse, R18, R28 ;  /* 0x00000012481c723c */ /* 0x040fe2000000181c */
[----:B------:R-:W-:Y:S05]  /*4400*/  LDSM.16.M88.4 R16, [R180] ;  /* 0x00000000b410783b */ /* 0x000fea0000000200 */
[C---:B------:R-:W-:Y:S06]  /*4410*/  HMMA.16816.F32 R24, R72.reuse, R8, R24 ;  /* 0x000000084818723c */ /* 0x040fec0000001818 */
[C---:B------:R-:W-:Y:S01]  /*4420*/  HMMA.16816.F32 R20, R72.reuse, R10, R20 ;  /* 0x0000000a4814723c */ /* 0x040fe20000001814 */
[----:B------:R-:W1:Y:S05]  /*4430*/  LDSM.16.M88.4 R8, [R189] ;  /* 0x00000000bd08783b */ /* 0x000e6a0000000200 */
[C---:B------:R-:W-:Y:S06]  /*4440*/  HMMA.16816.F32 R68, R72.reuse, R76, R68 ;  /* 0x0000004c4844723c */ /* 0x040fec0000001844 */
[----:B------:R-:W-:Y:S01]  /*4450*/  HMMA.16816.F32 R44, R72, R78, R44 ;  /* 0x0000004e482c723c */ /* 0x000fe2000000182c */
[----:B------:R-:W-:Y:S04]  /*4460*/  LDSM.16.M88.4 R76, [R180+0x1800] ;  /* 0x00180000b44c783b */ /* 0x000fe80000000200 */
[----:B------:R-:W-:Y:S01]  /*4470*/  LDSM.16.M88.4 R72, [R192+0x2000] ;  /* 0x00200000c048783b */ /* 0x000fe20000000200 */
[C---:B--2---:R-:W-:Y:S06]  /*4480*/  HMMA.16816.F32 R40, R64.reuse, R12, R40 ;  /* 0x0000000c4028723c */ /* 0x044fec0000001828 */
[C---:B------:R-:W-:Y:S01]  /*4490*/  HMMA.16816.F32 R36, R64.reuse, R14, R36 ;  /* 0x0000000e4024723c */ /* 0x040fe20000001824 */
[----:B------:R-:W2:Y:S05]  /*44a0*/  LDSM.16.M88.4 R12, [R180+0x1000] ;  /* 0x00100000b40c783b */ /* 0x000eaa0000000200 */
[C---:B------:R-:W-:Y:S06]  /*44b0*/  HMMA.16816.F32 R32, R64.reuse, R56, R32 ;  /* 0x000000384020723c */ /* 0x040fec0000001820 */
[C---:B------:R-:W-:Y:S01]  /*44c0*/  HMMA.16816.F32 R28, R64.reuse, R58, R28 ;  /* 0x0000003a401c723c */ /* 0x040fe2000000181c */
[----:B------:R-:W-:Y:S05]  /*44d0*/  LDSM.16.M88.4 R56, [R193+0x8000] ;  /* 0x00800000c138783b */ /* 0x000fea0000000200 */
[C---:B------:R-:W-:Y:S06]  /*44e0*/  HMMA.16816.F32 R24, R64.reuse, R52, R24 ;  /* 0x000000344018723c */ /* 0x040fec0000001818 */
[C---:B------:R-:W-:Y:S01]  /*44f0*/  HMMA.16816.F32 R20, R64.reuse, R54, R20 ;  /* 0x000000364014723c */ /* 0x040fe20000001814 */
[----:B------:R-:W3:Y:S05]  /*4500*/  LDSM.16.M88.4 R52, [R194+0x2000] ;  /* 0x00200000c234783b */ /* 0x000eea0000000200 */
[C---:B------:R-:W-:Y:S06]  /*4510*/  HMMA.16816.F32 R68, R64.reuse, R60, R68 ;  /* 0x0000003c4044723c */ /* 0x040fec0000001844 */
[----:B------:R-:W-:Y:S01]  /*4520*/  HMMA.16816.F32 R64, R64, R62, R44 ;  /* 0x0000003e4040723c */ /* 0x000fe2000000182c */
[----:B------:R-:W4:Y:S04]  /*4530*/  LDSM.16.M88.4 R44, [R193+0x8800] ;  /* 0x00880000c12c783b */ /* 0x000f280000000200 */
[----:B------:R-:W-:Y:S01]  /*4540*/  LDSM.16.M88.4 R60, [R193+0x9800] ;  /* 0x00980000c13c783b */ /* 0x000fe20000000200 */
[C---:B-1----:R-:W-:Y:S06]  /*4550*/  HMMA.16816.F32 R40, R8.reuse, R16, R40 ;  /* 0x000000100828723c */ /* 0x042fec0000001828 */
[C---:B------:R-:W-:Y:S01]  /*4560*/  HMMA.16816.F32 R36, R8.reuse, R18, R36 ;  /* 0x000000120824723c */ /* 0x040fe20000001824 */
[----:B------:R-:W1:Y:S05]  /*4570*/  LDSM.16.M88.4 R16, [R193+0x9000] ;  /* 0x00900000c110783b */ /* 0x000e6a0000000200 */
[C---:B------:R-:W-:Y:S06]  /*4580*/  HMMA.16816.F32 R32, R8.reuse, R48, R32 ;  /* 0x000000300820723c */ /* 0x040fec0000001820 */
[C---:B------:R-:W-:Y:S01]  /*4590*/  HMMA.16816.F32 R28, R8.reuse, R50, R28 ;  /* 0x00000032081c723c */ /* 0x040fe2000000181c */
[----:B------:R-:W5:Y:S05]  /*45a0*/  LDSM.16.M88.4 R48, [R191+0x2000] ;  /* 0x00200000bf30783b */ /* 0x000f6a0000000200 */
[C---:B--2---:R-:W-:Y:S06]  /*45b0*/  HMMA.16816.F32 R24, R8.reuse, R12, R24 ;  /* 0x0000000c0818723c */ /* 0x044fec0000001818 */
[C---:B------:R-:W-:Y:S01]  /*45c0*/  HMMA.16816.F32 R20, R8.reuse, R14, R20 ;  /* 0x0000000e0814723c */ /* 0x040fe20000001814 */
[----:B------:R-:W2:Y:S05]  /*45d0*/  LDSM.16.M88.4 R12, [R191+0x2800] ;  /* 0x00280000bf0c783b */ /* 0x000eaa0000000200 */
[C---:B------:R-:W-:Y:S06]  /*45e0*/  HMMA.16816.F32 R68, R8.reuse, R76, R68 ;  /* 0x0000004c0844723c */ /* 0x040fec0000001844 */
[----:B------:R-:W-:Y:S01]  /*45f0*/  HMMA.16816.F32 R64, R8, R78, R64 ;  /* 0x0000004e0840723c */ /* 0x000fe20000001840 */
[----:B------:R-:W2:Y:S04]  /*4600*/  LDSM.16.M88.4 R8, [R191+0x3000] ;  /* 0x00300000bf08783b */ /* 0x000ea80000000200 */
[----:B------:R-:W2:Y:S01]  /*4610*/  LDSM.16.M88.4 R76, [R191+0x3800] ;  /* 0x00380000bf4c783b */ /* 0x000ea20000000200 */
[C---:B---3--:R-:W-:Y:S06]  /*4620*/  HMMA.16816.F32 R40, R52.reuse, R56, R40 ;  /* 0x000000383428723c */ /* 0x048fec0000001828 */
[C---:B------:R-:W-:Y:S01]  /*4630*/  HMMA.16816.F32 R36, R52.reuse, R58, R36 ;  /* 0x0000003a3424723c */ /* 0x040fe20000001824 */
[----:B------:R-:W-:Y:S05]  /*4640*/  LDSM.16.M88.4 R56, [R187+0x8000] ;  /* 0x00800000bb38783b */ /* 0x000fea0000000200 */
[C---:B----4-:R-:W-:Y:S06]  /*4650*/  HMMA.16816.F32 R32, R52.reuse, R44, R32 ;  /* 0x0000002c3420723c */ /* 0x050fec0000001820 */
[C---:B------:R-:W-:Y:S01]  /*4660*/  HMMA.16816.F32 R28, R52.reuse, R46, R28 ;  /* 0x0000002e341c723c */ /* 0x040fe2000000181c */
[----:B------:R-:W3:Y:S05]  /*4670*/  LDSM.16.M88.4 R44, [R190+0x2000] ;  /* 0x00200000be2c783b */ /* 0x000eea0000000200 */
[C---:B-1----:R-:W-:Y:S06]  /*4680*/  HMMA.16816.F32 R24, R52.reuse, R16, R24 ;  /* 0x000000103418723c */ /* 0x042fec0000001818 */
[C---:B------:R-:W-:Y:S01]  /*4690*/  HMMA.16816.F32 R20, R52.reuse, R18, R20 ;  /* 0x000000123414723c */ /* 0x040fe20000001814 */
[----:B------:R-:W1:Y:S05]  /*46a0*/  LDSM.16.M88.4 R16, [R187+0x8800] ;  /* 0x00880000bb10783b */ /* 0x000e6a0000000200 */
[C---:B------:R-:W-:Y:S06]  /*46b0*/  HMMA.16816.F32 R68, R52.reuse, R60, R68 ;  /* 0x0000003c3444723c */ /* 0x040fec0000001844 */
[----:B------:R-:W-:Y:S01]  /*46c0*/  HMMA.16816.F32 R64, R52, R62, R64 ;  /* 0x0000003e3440723c */ /* 0x000fe20000001840 */
[----:B------:R-:W4:Y:S04]  /*46d0*/  LDSM.16.M88.4 R52, [R187+0x9000] ;  /* 0x00900000bb34783b */ /* 0x000f280000000200 */
[----:B------:R-:W-:Y:S01]  /*46e0*/  LDSM.16.M88.4 R60, [R189+0x2000] ;  /* 0x00200000bd3c783b */ /* 0x000fe20000000200 */
[C---:B-----5:R-:W-:Y:S06]  /*46f0*/  HMMA.16816.F32 R40, R72.reuse, R48, R40 ;  /* 0x000000304828723c */ /* 0x060fec0000001828 */
[C---:B------:R-:W-:Y:S01]  /*4700*/  HMMA.16816.F32 R36, R72.reuse, R50, R36 ;  /* 0x000000324824723c */ /* 0x040fe20000001824 */
[----:B------:R-:W5:Y:S05]  /*4710*/  LDSM.16.M88.4 R48, [R187+0x9800] ;  /* 0x00980000bb30783b */ /* 0x000f6a0000000200 */
[C---:B--2---:R-:W-:Y:S06]  /*4720*/  HMMA.16816.F32 R32, R72.reuse, R12, R32 ;  /* 0x0000000c4820723c */ /* 0x044fec0000001820 */
[C---:B------:R-:W-:Y:S01]  /*4730*/  HMMA.16816.F32 R28, R72.reuse, R14, R28 ;  /* 0x0000000e481c723c */ /* 0x040fe2000000181c */
[----:B------:R-:W2:Y:S05]  /*4740*/  LDSM.16.M88.4 R12, [R180+0x2000] ;  /* 0x00200000b40c783b */ /* 0x000eaa0000000200 */
[C---:B------:R-:W-:Y:S06]  /*4750*/  HMMA.16816.F32 R24, R72.reuse, R8, R24 ;  /* 0x000000084818723c */ /* 0x040fec0000001818 */
[C---:B------:R-:W-:Y:S01]  /*4760*/  HMMA.16816.F32 R20, R72.reuse, R10, R20 ;  /* 0x0000000a4814723c */ /* 0x040fe20000001814 */
[----:B------:R-:W2:Y:S05]  /*4770*/  LDSM.16.M88.4 R8, [R180+0x2800] ;  /* 0x00280000b408783b */ /* 0x000eaa0000000200 */
[C---:B------:R-:W-:Y:S06]  /*4780*/  HMMA.16816.F32 R68, R72.reuse, R76, R68 ;  /* 0x0000004c4844723c */ /* 0x040fec0000001844 */
[----:B------:R-:W-:Y:S01]  /*4790*/  HMMA.16816.F32 R64, R72, R78, R64 ;  /* 0x0000004e4840723c */ /* 0x000fe20000001840 */
[----:B------:R-:W2:Y:S04]  /*47a0*/  LDSM.16.M88.4 R72, [R180+0x3800] ;  /* 0x00380000b448783b */ /* 0x000ea80000000200 */
[----:B------:R-:W-:Y:S01]  /*47b0*/  LDSM.16.M88.4 R76, [R192+0x4000] ;  /* 0x00400000c04c783b */ /* 0x000fe20000000200 */
[C---:B---3--:R-:W-:Y:S06]  /*47c0*/  HMMA.16816.F32 R40, R44.reuse, R56, R40 ;  /* 0x000000382c28723c */ /* 0x048fec0000001828 */
[C---:B------:R-:W-:Y:S01]  /*47d0*/  HMMA.16816.F32 R36, R44.reuse, R58, R36 ;  /* 0x0000003a2c24723c */ /* 0x040fe20000001824 */
[----:B------:R-:W-:Y:S05]  /*47e0*/  LDSM.16.M88.4 R56, [R193+0xa000] ;  /* 0x00a00000c138783b */ /* 0x000fea0000000200 */
[C---:B-1----:R-:W-:Y:S06]  /*47f0*/  HMMA.16816.F32 R32, R44.reuse, R16, R32 ;  /* 0x000000102c20723c */ /* 0x042fec0000001820 */
[C---:B------:R-:W-:Y:S01]  /*4800*/  HMMA.16816.F32 R28, R44.reuse, R18, R28 ;  /* 0x000000122c1c723c */ /* 0x040fe2000000181c */
[----:B------:R-:W1:Y:S05]  /*4810*/  LDSM.16.M88.4 R16, [R194+0x4000] ;  /* 0x00400000c210783b */ /* 0x000e6a0000000200 */
[C---:B----4-:R-:W-:Y:S06]  /*4820*/  HMMA.16816.F32 R24, R44.reuse, R52, R24 ;  /* 0x000000342c18723c */ /* 0x050fec0000001818 */
[C---:B------:R-:W-:Y:S01]  /*4830*/  HMMA.16816.F32 R20, R44.reuse, R54, R20 ;  /* 0x000000362c14723c */ /* 0x040fe20000001814 */
[----:B------:R-:W3:Y:S05]  /*4840*/  LDSM.16.M88.4 R52, [R193+0xa800] ;  /* 0x00a80000c134783b */ /* 0x000eea0000000200 */
[C---:B-----5:R-:W-:Y:S06]  /*4850*/  HMMA.16816.F32 R68, R44.reuse, R48, R68 ;  /* 0x000000302c44723c */ /* 0x060fec0000001844 */
[----:B------:R-:W-:Y:S01]  /*4860*/  HMMA.16816.F32 R64, R44, R50, R64 ;  /* 0x000000322c40723c */ /* 0x000fe20000001840 */
[----:B------:R-:W4:Y:S04]  /*4870*/  LDSM.16.M88.4 R48, [R193+0xb000] ;  /* 0x00b00000c130783b */ /* 0x000f280000000200 */
[----:B------:R-:W5:Y:S01]  /*4880*/  LDSM.16.M88.4 R44, [R193+0xb800] ;  /* 0x00b80000c12c783b */ /* 0x000f620000000200 */
[C---:B--2---:R-:W-:Y:S06]  /*4890*/  HMMA.16816.F32 R40, R60.reuse, R12, R40 ;  /* 0x0000000c3c28723c */ /* 0x044fec0000001828 */
[C---:B------:R-:W-:Y:S01]  /*48a0*/  HMMA.16816.F32 R36, R60.reuse, R14, R36 ;  /* 0x0000000e3c24723c */ /* 0x040fe20000001824 */
[----:B------:R-:W2:Y:S05]  /*48b0*/  LDSM.16.M88.4 R12, [R191+0x4000] ;  /* 0x00400000bf0c783b */ /* 0x000eaa0000000200 */
[C---:B------:R-:W-:Y:S06]  /*48c0*/  HMMA.16816.F32 R32, R60.reuse, R8, R32 ;  /* 0x000000083c20723c */ /* 0x040fec0000001820 */
        /* <DEDUP_REMOVED lines=9> */
[C---:B-1----:R-:W-:Y:S06]  /*4960*/  HMMA.16816.F32 R40, R16.reuse, R56, R40 ;  /* 0x000000381028723c */ /* 0x042fec0000001828 */
[C---:B------:R-:W-:Y:S01]  /*4970*/  HMMA.16816.F32 R36, R16.reuse, R58, R36 ;  /* 0x0000003a1024723c */ /* 0x040fe20000001824 */
[----:B------:R-:W1:Y:S05]  /*4980*/  LDSM.16.M88.4 R56, [R187+0xa000] ;  /* 0x00a00000bb38783b */ /* 0x000e6a0000000200 */
[C---:B---3--:R-:W-:Y:S06]  /*4990*/  HMMA.16816.F32 R32, R16.reuse, R52, R32 ;  /* 0x000000341020723c */ /* 0x048fec0000001820 */
[C---:B------:R-:W-:Y:S01]  /*49a0*/  HMMA.16816.F32 R28, R16.reuse, R54, R28 ;  /* 0x00000036101c723c */ /* 0x040fe2000000181c */
[----:B------:R-:W3:Y:S05]  /*49b0*/  LDSM.16.M88.4 R52, [R187+0xa800] ;  /* 0x00a80000bb34783b */ /* 0x000eea0000000200 */
[C---:B----4-:R-:W-:Y:S06]  /*49c0*/  HMMA.16816.F32 R24, R16.reuse, R48, R24 ;  /* 0x000000301018723c */ /* 0x050fec0000001818 */
[C---:B------:R-:W-:Y:S01]  /*49d0*/  HMMA.16816.F32 R20, R16.reuse, R50, R20 ;  /* 0x000000321014723c */ /* 0x040fe20000001814 */
[----:B------:R-:W4:Y:S05]  /*49e0*/  LDSM.16.M88.4 R48, [R187+0xb000] ;  /* 0x00b00000bb30783b */ /* 0x000f2a0000000200 */
[C---:B-----5:R-:W-:Y:S06]  /*49f0*/  HMMA.16816.F32 R68, R16.reuse, R44, R68 ;  /* 0x0000002c1044723c */ /* 0x060fec0000001844 */
        /* <DEDUP_REMOVED lines=8> */
[----:B------:R-:W2:Y:S05]  /*4a80*/  LDSM.16.M88.4 R8, [R180+0x4800] ;  /* 0x00480000b408783b */ /* 0x000eaa0000000200 */
[C---:B------:R-:W-:Y:S06]  /*4a90*/  HMMA.16816.F32 R24, R76.reuse, R80, R24 ;  /* 0x000000504c18723c */ /* 0x040fec0000001818 */
[C---:B------:R-:W-:Y:S06]  /*4aa0*/  HMMA.16816.F32 R20, R76.reuse, R82, R20 ;  /* 0x000000524c14723c */ /* 0x040fec0000001814 */
[C---:B------:R-:W-:Y:S06]  /*4ab0*/  HMMA.16816.F32 R68, R76.reuse, R72, R68 ;  /* 0x000000484c44723c */ /* 0x040fec0000001844 */
[----:B------:R-:W-:Y:S06]  /*4ac0*/  HMMA.16816.F32 R64, R76, R74, R64 ;  /* 0x0000004a4c40723c */ /* 0x000fec0000001840 */
[C---:B-1----:R-:W-:Y:S06]  /*4ad0*/  HMMA.16816.F32 R40, R60.reuse, R56, R40 ;  /* 0x000000383c28723c */ /* 0x042fec0000001828 */
[C---:B------:R-:W-:Y:S01]  /*4ae0*/  HMMA.16816.F32 R36, R60.reuse, R58, R36 ;  /* 0x0000003a3c24723c */ /* 0x040fe20000001824 */
[----:B------:R-:W1:Y:S05]  /*4af0*/  LDSM.16.M88.4 R56, [R180+0x5000] ;  /* 0x00500000b438783b */ /* 0x000e6a0000000200 */
[C---:B---3--:R-:W-:Y:S06]  /*4b00*/  HMMA.16816.F32 R32, R60.reuse, R52, R32 ;  /* 0x000000343c20723c */ /* 0x048fec0000001820 */
[----:B------:R-:W-:Y:S01]  /*4b10*/  HMMA.16816.F32 R28, R60, R54, R28 ;  /* 0x000000363c1c723c */ /* 0x000fe2000000181c */
[----:B------:R-:W3:Y:S01]  /*4b20*/  LDSM.16.M88.4 R52, [R180+0x5800] ;  /* 0x00580000b434783b */ /* 0x000ee20000000200 */
[----:B------:R-:W-:-:S04]  /*4b30*/  DEPBAR.LE SB0, 0x0 ;  /* 0x000080000000791a */ /* 0x000fc80000000000 */
[C---:B----4-:R-:W-:Y:S06]  /*4b40*/  HMMA.16816.F32 R24, R60.reuse, R48, R24 ;  /* 0x000000303c18723c */ /* 0x050fec0000001818 */
[C---:B------:R-:W-:Y:S06]  /*4b50*/  HMMA.16816.F32 R20, R60.reuse, R50, R20 ;  /* 0x000000323c14723c */ /* 0x040fec0000001814 */
[C---:B-----5:R-:W-:Y:S06]  /*4b60*/  HMMA.16816.F32 R68, R60.reuse, R44, R68 ;  /* 0x0000002c3c44723c */ /* 0x060fec0000001844 */
[----:B------:R-:W-:Y:S06]  /*4b70*/  HMMA.16816.F32 R64, R60, R46, R64 ;  /* 0x0000002e3c40723c */ /* 0x000fec0000001840 */
[C---:B--2---:R-:W-:Y:S06]  /*4b80*/  HMMA.16816.F32 R36, R16.reuse, R14, R36 ;  /* 0x0000000e1024723c */ /* 0x044fec0000001824 */
[----:B------:R-:W-:Y:S01]  /*4b90*/  HMMA.16816.F32 R40, R16, R12, R40 ;  /* 0x0000000c1028723c */ /* 0x000fe20000001828 */
[----:B------:R-:W-:-:S04]  /*4ba0*/  SHF.L.U32 R15, R86, 0x1, RZ ;  /* 0x00000001560f7819 */ /* 0x000fc800000006ff */
[----:B------:R-:W-:Y:S01]  /*4bb0*/  LOP3.LUT R15, R15, 0x6, RZ, 0xc0, !PT ;  /* 0x000000060f0f7812 */ /* 0x000fe200078ec0ff */
[C---:B------:R-:W-:Y:S06]  /*4bc0*/  HMMA.16816.F32 R32, R16.reuse, R8, R32 ;  /* 0x000000081020723c */ /* 0x040fec0000001820 */
[C---:B------:R-:W-:Y:S06]  /*4bd0*/  HMMA.16816.F32 R28, R16.reuse, R10, R28 ;  /* 0x0000000a101c723c */ /* 0x040fec000000181c */
[C---:B-1----:R-:W-:Y:S06]  /*4be0*/  HMMA.16816.F32 R24, R16.reuse, R56, R24 ;  /* 0x000000381018723c */ /* 0x042fec0000001818 */
[C---:B------:R-:W-:Y:S06]  /*4bf0*/  HMMA.16816.F32 R20, R16.reuse, R58, R20 ;  /* 0x0000003a1014723c */ /* 0x040fec0000001814 */
[C---:B---3--:R-:W-:Y:S06]  /*4c00*/  HMMA.16816.F32 R68, R16.reuse, R52, R68 ;  /* 0x000000341044723c */ /* 0x048fec0000001844 */
[----:B------:R-:W-:Y:S01]  /*4c10*/  HMMA.16816.F32 R64, R16, R54, R64 ;  /* 0x000000361040723c */ /* 0x000fe20000001840 */
[----:B------:R-:W-:Y:S06]  /*4c20*/  BAR.SYNC.DEFER_BLOCKING 0x0 ;  /* 0x0000000000007b1d */ /* 0x000fec0000010000 */
[----:B------:R-:W-:-:S02]  /*4c30*/  NOP ;  /* 0x0000000000007918 */ /* 0x000fc40000000000 */
[----:B------:R-:W-:-:S15]  /*4c40*/  @!P6 BRA `(.L_x_1401) ;  /* 0x0000000c001ce947 */ /* 0x000fde0003800000 */
[----:B------:R-:W-:Y:S05]  /*4c50*/  @!P0 BRA `(.L_x_1402) ;  /* 0x0000000000f08947 */ /* 0x000fea0003800000 */
[----:B------:R-:W1:Y:S01]  /*4c60*/  LDC R8, c[0x0][0x380] ;  /* 0x0000e000ff087b82 */ /* 0x000e620000000800 */
[----:B------:R-:W-:Y:S01]  /*4c70*/  IABS R12, R5 ;  /* 0x00000005000c7213 */ /* 0x000fe20000000000 */
[----:B------:R-:W-:Y:S01]  /*4c80*/  ULDC.64 UR8, c[0x0][0x230] ;  /* 0x00008c0000087ab9 */ /* 0x000fe20000000a00 */
[----:B------:R-:W-:-:S04]  /*4c90*/  IADD3 R14, R5, -0x40, RZ ;  /* 0xffffffc0050e7810 */ /* 0x000fc80007ffe0ff */
[----:B------:R-:W-:Y:S02]  /*4ca0*/  IABS R10, R14 ;  /* 0x0000000e000a7213 */ /* 0x000fe40000000000 */
[-C--:B-1----:R-:W-:Y:S02]  /*4cb0*/  IABS R3, R8.reuse ;  /* 0x0000000800037213 */ /* 0x082fe40000000000 */
[----:B------:R-:W-:Y:S02]  /*4cc0*/  LOP3.LUT R14, R14, R8, RZ, 0x3c, !PT ;  /* 0x000000080e0e7212 */ /* 0x000fe400078e3cff */
[----:B------:R-:W1:Y:S08]  /*4cd0*/  I2F.RP R16, R3 ;  /* 0x0000000300107306 */ /* 0x000e700000209400 */
[----:B-1----:R-:W1:Y:S02]  /*4ce0*/  MUFU.RCP R16, R16 ;  /* 0x0000001000107308 */ /* 0x002e640000001000 */
[----:B-1----:R-:W-:-:S06]  /*4cf0*/  VIADD R16, R16, 0xffffffe ;  /* 0x0ffffffe10107836 */ /* 0x002fcc0000000000 */
[----:B------:R-:W1:Y:S02]  /*4d00*/  F2I.FTZ.U32.TRUNC.NTZ R17, R16 ;  /* 0x0000001000117305 */ /* 0x000e64000021f000 */
[----:B-1----:R-:W-:Y:S02]  /*4d10*/  IMAD.MOV R13, RZ, RZ, -R17 ;  /* 0x000000ffff0d7224 */ /* 0x002fe400078e0a11 */
[----:B------:R-:W-:Y:S02]  /*4d20*/  IMAD.MOV.U32 R16, RZ, RZ, RZ ;  /* 0x000000ffff107224 */ /* 0x000fe400078e00ff */
[----:B------:R-:W-:-:S04]  /*4d30*/  IMAD R13, R13, R3, RZ ;  /* 0x000000030d0d7224 */ /* 0x000fc800078e02ff */
[----:B------:R-:W-:-:S06]  /*4d40*/  IMAD.HI.U32 R13, R17, R13, R16 ;  /* 0x0000000d110d7227 */ /* 0x000fcc00078e0010 */
[----:B------:R-:W-:-:S04]  /*4d50*/  IMAD.HI.U32 R16, R13, R12, RZ ;  /* 0x0000000c0d107227 */ /* 0x000fc800078e00ff */
[----:B------:R-:W-:Y:S01]  /*4d60*/  IMAD.HI.U32 R13, R13, R10, RZ ;  /* 0x0000000a0d0d7227 */ /* 0x000fe200078e00ff */
[----:B------:R-:W-:-:S03]  /*4d70*/  IADD3 R11, -R16, RZ, RZ ;  /* 0x000000ff100b7210 */ /* 0x000fc60007ffe1ff */
[----:B------:R-:W-:Y:S02]  /*4d80*/  IMAD.MOV R9, RZ, RZ, -R13 ;  /* 0x000000ffff097224 */ /* 0x000fe400078e0a0d */
[C---:B------:R-:W-:Y:S02]  /*4d90*/  IMAD R11, R3.reuse, R11, R12 ;  /* 0x0000000b030b7224 */ /* 0x040fe400078e020c */
[----:B------:R-:W-:-:S03]  /*4da0*/  IMAD R9, R3, R9, R10 ;  /* 0x0000000903097224 */ /* 0x000fc600078e020a */
[C---:B------:R-:W-:Y:S02]  /*4db0*/  ISETP.GT.U32.AND P1, PT, R3.reuse, R11, PT ;  /* 0x0000000b0300720c */ /* 0x040fe40003f24070 */
[----:B------:R-:W-:-:S11]  /*4dc0*/  ISETP.GT.U32.AND P2, PT, R3, R9, PT ;  /* 0x000000090300720c */ /* 0x000fd60003f44070 */
[-C--:B------:R-:W-:Y:S02]  /*4dd0*/  @!P1 IADD3 R11, R11, -R3.reuse, RZ ;  /* 0x800000030b0b9210 */ /* 0x080fe40007ffe0ff */
[----:B------:R-:W-:Y:S01]  /*4de0*/  @!P2 IMAD.IADD R9, R9, 0x1, -R3 ;  /* 0x000000010909a824 */ /* 0x000fe200078e0a03 */
[----:B------:R-:W-:Y:S01]  /*4df0*/  @!P1 IADD3 R16, R16, 0x1, RZ ;  /* 0x0000000110109810 */ /* 0x000fe20007ffe0ff */
[----:B------:R-:W-:Y:S01]  /*4e00*/  @!P2 VIADD R13, R13, 0x1 ;  /* 0x000000010d0da836 */ /* 0x000fe20000000000 */
[-C--:B------:R-:W-:Y:S02]  /*4e10*/  ISETP.GE.U32.AND P5, PT, R11, R3.reuse, PT ;  /* 0x000000030b00720c */ /* 0x080fe40003fa6070 */
[----:B------:R-:W-:Y:S02]  /*4e20*/  ISETP.GE.U32.AND P4, PT, R9, R3, PT ;  /* 0x000000030900720c */ /* 0x000fe40003f86070 */
[----:B------:R-:W-:Y:S02]  /*4e30*/  LOP3.LUT R3, R5, R8, RZ, 0x3c, !PT ;  /* 0x0000000805037212 */ /* 0x000fe400078e3cff */
[----:B------:R-:W-:-:S02]  /*4e40*/  ISETP.GE.AND P1, PT, R14, RZ, PT ;  /* 0x000000ff0e00720c */ /* 0x000fc40003f26270 */
[----:B------:R-:W-:Y:S02]  /*4e50*/  ISETP.GE.AND P3, PT, R3, RZ, PT ;  /* 0x000000ff0300720c */ /* 0x000fe40003f66270 */
[----:B------:R-:W-:Y:S02]  /*4e60*/  ISETP.NE.AND P2, PT, R8, RZ, PT ;  /* 0x000000ff0800720c */ /* 0x000fe40003f45270 */
[----:B------:R-:W-:Y:S02]  /*4e70*/  LOP3.LUT R9, RZ, R8, RZ, 0x33, !PT ;  /* 0x00000008ff097212 */ /* 0x000fe400078e33ff */
[----:B------:R-:W-:Y:S01]  /*4e80*/  @P5 IADD3 R16, R16, 0x1, RZ ;  /* 0x0000000110105810 */ /* 0x000fe20007ffe0ff */
[----:B------:R-:W-:-:S03]  /*4e90*/  @P4 VIADD R13, R13, 0x1 ;  /* 0x000000010d0d4836 */ /* 0x000fc60000000000 */
[----:B------:R-:W-:Y:S02]  /*4ea0*/  MOV R3, R16 ;  /* 0x0000001000037202 */ /* 0x000fe40000000f00 */
[----:B------:R-:W-:-:S03]  /*4eb0*/  @!P1 IADD3 R13, -R13, RZ, RZ ;  /* 0x000000ff0d0d9210 */ /* 0x000fc60007ffe1ff */
[----:B------:R-:W-:-:S05]  /*4ec0*/  @!P3 IMAD.MOV R3, RZ, RZ, -R3 ;  /* 0x000000ffff03b224 */ /* 0x000fca00078e0a03 */
[C---:B------:R-:W-:Y:S02]  /*4ed0*/  SEL R3, R9.reuse, R3, !P2 ;  /* 0x0000000309037207 */ /* 0x040fe40005000000 */
[----:B------:R-:W-:-:S03]  /*4ee0*/  SEL R9, R9, R13, !P2 ;  /* 0x0000000d09097207 */ /* 0x000fc60005000000 */
[----:B------:R-:W-:-:S04]  /*4ef0*/  IMAD.WIDE R10, R3, 0x4, R206 ;  /* 0x00000004030a7825 */ /* 0x000fc800078e02ce */
[----:B------:R-:W-:Y:S02]  /*4f00*/  IMAD.WIDE R12, R9, 0x4, R206 ;  /* 0x00000004090c7825 */ /* 0x000fe400078e02ce */
[----:B------:R-:W2:Y:S04]  /*4f10*/  LDG.E R11, desc[UR10][R10.64] ;  /* 0x0000000a0a0b7981 */ /* 0x000ea8000c1e1900 */
[----:B------:R1:W2:Y:S01]  /*4f20*/  LDG.E R10, desc[UR10][R12.64] ;  /* 0x0000000a0c0a7981 */ /* 0x0002a2000c1e1900 */
[----:B------:R-:W-:-:S04]  /*4f30*/  IMAD.IADD R9, R3, 0x1, -R9 ;  /* 0x0000000103097824 */ /* 0x000fc800078e0a09 */
[----:B------:R-:W-:-:S05]  /*4f40*/  IMAD R9, R9, R8, -0x40 ;  /* 0xffffffc009097424 */ /* 0x000fca00078e0208 */
[----:B------:R-:W-:-:S05]  /*4f50*/  SHF.R.S32.HI R3, RZ, 0x1f, R9 ;  /* 0x0000001fff037819 */ /* 0x000fca0000011409 */
[----:B------:R-:W-:-:S04]  /*4f60*/  IMAD R3, R3, R208, RZ ;  /* 0x000000d003037224 */ /* 0x000fc800078e02ff */
[C---:B------:R-:W-:Y:S02]  /*4f70*/  IMAD R3, R9.reuse, R209, R3 ;  /* 0x000000d109037224 */ /* 0x040fe400078e0203 */
[----:B-1----:R-:W-:-:S04]  /*4f80*/  IMAD.WIDE.U32 R12, R9, R208, RZ ;  /* 0x000000d0090c7225 */ /* 0x002fc800078e00ff */
[----:B------:R-:W-:Y:S01]  /*4f90*/  IMAD.IADD R13, R13, 0x1, R3 ;  /* 0x000000010d0d7824 */ /* 0x000fe200078e0203 */
[----:B--2---:R-:W-:-:S04]  /*4fa0*/  IADD3 R10, -R11, R10, RZ ;  /* 0x0000000a0b0a7210 */ /* 0x004fc80007ffe1ff */
[----:B------:R-:W-:-:S05]  /*4fb0*/  SHF.R.S32.HI R8, RZ, 0x1f, R10 ;  /* 0x0000001fff087819 */ /* 0x000fca000001140a */
[----:B------:R-:W-:-:S04]  /*4fc0*/  IMAD R8, R8, UR8, RZ ;  /* 0x0000000808087c24 */ /* 0x000fc8000f8e02ff */
[C---:B------:R-:W-:Y:S02]  /*4fd0*/  IMAD R8, R10.reuse, UR9, R8 ;  /* 0x000000090a087c24 */ /* 0x040fe4000f8e0208 */
[----:B------:R-:W-:-:S04]  /*4fe0*/  IMAD.WIDE.U32 R10, R10, UR8, R12 ;  /* 0x000000080a0a7c25 */ /* 0x000fc8000f8e000c */
[----:B------:R-:W-:Y:S01]  /*4ff0*/  IMAD.MOV.U32 R14, RZ, RZ, R10 ;  /* 0x000000ffff0e7224 */ /* 0x000fe200078e000a */
[----:B------:R-:W-:Y:S01]  /*5000*/  IADD3 R3, R11, R8, RZ ;  /* 0x000000080b037210 */ /* 0x000fe20007ffe0ff */
[----:B------:R-:W-:Y:S06]  /*5010*/  BRA `(.L_x_1403) ;  /* 0x0000000000087947 */ /* 0x000fec0003800000 */
.L_x_1402:
[----:B------:R-:W-:-:S04]  /*5020*/  LEA R14, -R208, RZ, 0x6 ;  /* 0x000000ffd00e7211 */ /* 0x000fc800078e31ff */
[----:B------:R-:W-:-:S07]  /*5030*/  SHF.R.S32.HI R3, RZ, 0x1f, R14 ;  /* 0x0000001fff037819 */ /* 0x000fce000001140e */
.L_x_1403:
[----:B------:R-:W-:Y:S01]  /*5040*/  ULDC UR5, c[0x0][0x2d0] ;  /* 0x0000b40000057ab9 */ /* 0x000fe20000000800 */
[----:B------:R-:W-:Y:S01]  /*5050*/  BSSY B0, `(.L_x_1404) ;  /* 0x0000083000007945 */ /* 0x000fe20003800000 */
[----:B------:R-:W-:Y:S02]  /*5060*/  ISETP.GE.AND P3, PT, R7, UR5, PT ;  /* 0x0000000507007c0c */ /* 0x000fe4000bf66270 */
[----:B------:R-:W-:Y:S02]  /*5070*/  ISETP.GE.AND P4, PT, R203, UR5, PT ;  /* 0x00000005cb007c0c */ /* 0x000fe4000bf86270 */
[----:B------:R-:W-:-:S09]  /*5080*/  ISETP.GE.AND P2, PT, R6, UR5, PT ;  /* 0x0000000506007c0c */ /* 0x000fd2000bf46270 */
[----:B------:R-:W1:Y:S01]  /*5090*/  @!P3 LDC.64 R10, c[0x0][0x218] ;  /* 0x00008600ff0abb82 */ /* 0x000e620000000a00 */
[CC--:B------:R-:W-:Y:S01]  /*50a0*/  @!P3 IADD3 R19, P1, R14.reuse, R205.reuse, RZ ;  /* 0x000000cd0e13b210 */ /* 0x0c0fe20007f3e0ff */
[----:B------:R2:W-:Y:S01]  /*50b0*/  @P4 STS.128 [R202+0x6000], RZ ;  /* 0x006000ffca004388 */ /* 0x0005e20000000c00 */
[----:B------:R-:W-:-:S03]  /*50c0*/  @!P4 IADD3 R16, P5, R14, R205, RZ ;  /* 0x000000cd0e10c210 */ /* 0x000fc60007fbe0ff */
[C-C-:B------:R-:W-:Y:S02]  /*50d0*/  @!P3 IMAD.X R17, R3.reuse, 0x1, R133.reuse, P1 ;  /* 0x000000010311b824 */ /* 0x140fe400008e0685 */
[----:B------:R-:W3:Y:S01]  /*50e0*/  @!P4 LDC.64 R8, c[0x0][0x218] ;  /* 0x00008600ff08cb82 */ /* 0x000ee20000000a00 */
[----:B------:R-:W-:-:S07]  /*50f0*/  @!P4 IMAD.X R44, R3, 0x1, R133, P5 ;  /* 0x00000001032cc824 */ /* 0x000fce00028e0685 */
[----:B------:R-:W4:Y:S01]  /*5100*/  @!P2 LDC.64 R6, c[0x0][0x218] ;  /* 0x00008600ff06ab82 */ /* 0x000f220000000a00 */
[----:B-1----:R-:W-:-:S07]  /*5110*/  @!P3 LEA R18, P1, R19, R10, 0x1 ;  /* 0x0000000a1312b211 */ /* 0x002fce00078208ff */
[----:B------:R-:W1:Y:S01]  /*5120*/  @!P4 LDC.64 R12, c[0x0][0x218] ;  /* 0x00008600ff0ccb82 */ /* 0x000e620000000a00 */
[----:B------:R-:W-:Y:S02]  /*5130*/  @!P3 LEA.HI.X R19, R19, R11, R17, 0x1, P1 ;  /* 0x0000000b1313b211 */ /* 0x000fe400008f0c11 */
[----:B------:R-:W-:Y:S02]  /*5140*/  @!P2 IADD3 R17, P1, R14, R205, RZ ;  /* 0x000000cd0e11a210 */ /* 0x000fe40007f3e0ff */
[----:B---3--:R-:W-:-:S03]  /*5150*/  @!P4 LEA R48, P5, R16, R8, 0x1 ;  /* 0x000000081030c211 */ /* 0x008fc600078a08ff */
[----:B------:R-:W3:Y:S01]  /*5160*/  @!P3 LDC.64 R10, c[0x0][0x218] ;  /* 0x00008600ff0abb82 */ /* 0x000ee20000000a00 */
[----:B------:R-:W-:Y:S01]  /*5170*/  @!P4 LEA.HI.X R49, R16, R9, R44, 0x1, P5 ;  /* 0x000000091031c211 */ /* 0x000fe200028f0c2c */
[----:B------:R-:W-:Y:S01]  /*5180*/  @!P2 IMAD.X R44, R3, 0x1, R133, P1 ;  /* 0x00000001032ca824 */ /* 0x000fe200008e0685 */
[----:B------:R-:W-:Y:S02]  /*5190*/  IADD3 R45, P5, R198, R14, RZ ;  /* 0x0000000ec62d7210 */ /* 0x000fe40007fbe0ff */
[----:B----4-:R-:W-:-:S03]  /*51a0*/  @!P2 LEA R16, P1, R17, R6, 0x1 ;  /* 0x000000061110a211 */ /* 0x010fc600078208ff */
[----:B------:R-:W4:Y:S01]  /*51b0*/  @!P2 LDC.64 R8, c[0x0][0x218] ;  /* 0x00008600ff08ab82 */ /* 0x000f220000000a00 */
[----:B------:R-:W-:Y:S01]  /*51c0*/  @!PT LDS RZ, [RZ] ;  /* 0x00000000fffff984 */ /* 0x000fe20000000800 */
[----:B------:R-:W-:Y:S01]  /*51d0*/  @!PT LDS RZ, [RZ] ;  /* 0x00000000fffff984 */ /* 0x000fe20000000800 */
[----:B------:R-:W-:Y:S01]  /*51e0*/  @!PT LDS RZ, [RZ] ;  /* 0x00000000fffff984 */ /* 0x000fe20000000800 */
[----:B------:R5:W-:Y:S01]  /*51f0*/  @!P4 LDGSTS.E.BYPASS.LTC128B.128 [R202+0x6000], desc[UR10][R48.64] ;  /* 0x0600000030cacfae */ /* 0x000be2000b901d4a */
[----:B------:R-:W-:Y:S01]  /*5200*/  @!P2 LEA.HI.X R17, R17, R7, R44, 0x1, P1 ;  /* 0x000000071111a211 */ /* 0x000fe200008f0c2c */
[----:B------:R-:W-:Y:S01]  /*5210*/  IMAD.X R44, R197, 0x1, R3, P5 ;  /* 0x00000001c52c7824 */ /* 0x000fe200028e0603 */
[CC--:B------:R-:W-:Y:S01]  /*5220*/  @!P4 IADD3 R50, P5, R45.reuse, R205.reuse, RZ ;  /* 0x000000cd2d32c210 */ /* 0x0c0fe20007fbe0ff */
[----:B------:R2:W-:Y:S01]  /*5230*/  @P3 STS.128 [R202+0x8000], RZ ;  /* 0x008000ffca003388 */ /* 0x0005e20000000c00 */
[----:B------:R-:W-:Y:S02]  /*5240*/  @!P3 IADD3 R51, P1, R45, R205, RZ ;  /* 0x000000cd2d33b210 */ /* 0x000fe40007f3e0ff */
[----:B------:R-:W2:Y:S01]  /*5250*/  @!P4 LDC.64 R6, c[0x0][0x218] ;  /* 0x00008600ff06cb82 */ /* 0x000ea20000000a00 */
[--C-:B------:R-:W-:Y:S01]  /*5260*/  @!P4 IMAD.X R47, R44, 0x1, R133.reuse, P5 ;  /* 0x000000012c2fc824 */ /* 0x100fe200028e0685 */
[----:B-1----:R-:W-:Y:S01]  /*5270*/  @!P4 LEA R46, P5, R50, R12, 0x1 ;  /* 0x0000000c322ec211 */ /* 0x002fe200078a08ff */
[----:B------:R-:W-:Y:S01]  /*5280*/  @!P3 IMAD.X R12, R44, 0x1, R133, P1 ;  /* 0x000000012c0cb824 */ /* 0x000fe200008e0685 */
[----:B------:R-:W-:Y:S01]  /*5290*/  @!PT LDS RZ, [RZ] ;  /* 0x00000000fffff984 */ /* 0x000fe20000000800 */
[----:B------:R-:W-:Y:S01]  /*52a0*/  @!PT LDS RZ, [RZ] ;  /* 0x00000000fffff984 */ /* 0x000fe20000000800 */
[----:B------:R-:W-:Y:S01]  /*52b0*/  @!PT LDS RZ, [RZ] ;  /* 0x00000000fffff984 */ /* 0x000fe20000000800 */
[----:B------:R1:W-:Y:S02]  /*52c0*/  @!P3 LDGSTS.E.BYPASS.LTC128B.128 [R202+0x8000], desc[UR10][R18.64+0x80] ;  /* 0x0800008012cabfae */ /* 0x0003e4000b901d4a */
[----:B------:R-:W-:-:S02]  /*52d0*/  @!P4 LEA.HI.X R47, R50, R13, R47, 0x1, P5 ;  /* 0x0000000d322fc211 */ /* 0x000fc400028f0c2f */
[----:B---3--:R-:W-:Y:S01]  /*52e0*/  @!P3 LEA R50, P5, R51, R10, 0x1 ;  /* 0x0000000a3332b211 */ /* 0x008fe200078a08ff */
[----:B------:R3:W-:Y:S01]  /*52f0*/  @P2 STS.128 [R202+0xa000], RZ ;  /* 0x00a000ffca002388 */ /* 0x0007e20000000c00 */
[----:B------:R-:W-:Y:S02]  /*5300*/  @!P2 IADD3 R10, P1, R45, R205, RZ ;  /* 0x000000cd2d0aa210 */ /* 0x000fe40007f3e0ff */
[----:B------:R-:W-:Y:S01]  /*5310*/  @!P3 LEA.HI.X R51, R51, R11, R12, 0x1, P5 ;  /* 0x0000000b3333b211 */ /* 0x000fe200028f0c0c */
[----:B------:R-:W-:Y:S01]  /*5320*/  @!PT LDS RZ, [RZ] ;  /* 0x00000000fffff984 */ /* 0x000fe20000000800 */
[----:B------:R-:W-:Y:S01]  /*5330*/  @!PT LDS RZ, [RZ] ;  /* 0x00000000fffff984 */ /* 0x000fe20000000800 */
[----:B------:R-:W-:Y:S01]  /*5340*/  @!PT LDS RZ, [RZ] ;  /* 0x00000000fffff984 */ /* 0x000fe20000000800 */
[----:B------:R3:W-:Y:S01]  /*5350*/  @!P2 LDGSTS.E.BYPASS.LTC128B.128 [R202+0xa000], desc[UR10][R16.64+0x100] ;  /* 0x0a00010010caafae */ /* 0x0007e2000b901d4a */
[----:B------:R-:W3:Y:S01]  /*5360*/  @!P3 LDC.64 R12, c[0x0][0x218] ;  /* 0x00008600ff0cbb82 */ /* 0x000ee20000000a00 */
[----:B------:R-:W-:Y:S01]  /*5370*/  @!P2 IMAD.X R11, R44, 0x1, R133, P1 ;  /* 0x000000012c0ba824 */ /* 0x000fe200008e0685 */
[----:B----4-:R-:W-:Y:S01]  /*5380*/  @!P2 LEA R54, P1, R10, R8, 0x1 ;  /* 0x000000080a36a211 */ /* 0x010fe200078208ff */
[----:B------:R4:W-:Y:S01]  /*5390*/  @P4 STS.128 [R202+0x6800], RZ ;  /* 0x006800ffca004388 */ /* 0x0009e20000000c00 */
[----:B------:R-:W-:-:S02]  /*53a0*/  IADD3 R45, P5, R198, R45, RZ ;  /* 0x0000002dc62d7210 */ /* 0x000fc40007fbe0ff */
[----:B------:R-:W-:Y:S01]  /*53b0*/  @!P2 LEA.HI.X R55, R10, R9, R11, 0x1, P1 ;  /* 0x000000090a37a211 */ /* 0x000fe200008f0c0b */
[----:B------:R-:W-:Y:S01]  /*53c0*/  @!PT LDS RZ, [RZ] ;  /* 0x00000000fffff984 */ /* 0x000fe20000000800 */
[----:B------:R-:W-:Y:S01]  /*53d0*/  @!PT LDS RZ, [RZ] ;  /* 0x00000000fffff984 */ /* 0x000fe20000000800 */
[----:B------:R-:W-:Y:S01]  /*53e0*/  @!PT LDS RZ, [RZ] ;  /* 0x00000000fffff984 */ /* 0x000fe20000000800 */
[----:B------:R4:W-:Y:S01]  /*53f0*/  @!P4 LDGSTS.E.BYPASS.LTC128B.128 [R202+0x6800], desc[UR10][R46.64] ;  /* 0x068000002ecacfae */ /* 0x0009e2000b901d4a */
[----:B------:R-:W4:Y:S01]  /*5400*/  @!P2 LDC.64 R10, c[0x0][0x218] ;  /* 0x00008600ff0aab82 */ /* 0x000f220000000a00 */
[-C--:B------:R-:W-:Y:S01]  /*5410*/  @!P4 IADD3 R52, P1, R45, R205.reuse, RZ ;  /* 0x000000cd2d34c210 */ /* 0x080fe20007f3e0ff */
[----:B------:R-:W-:Y:S01]  /*5420*/  IMAD.X R44, R197, 0x1, R44, P5 ;  /* 0x00000001c52c7824 */ /* 0x000fe200028e062c */
[----:B------:R3:W-:Y:S03]  /*5430*/  @P3 STS.128 [R202+0x8800], RZ ;  /* 0x008800ffca003388 */ /* 0x0007e60000000c00 */
[----:B-----5:R-:W-:Y:S01]  /*5440*/  @!P4 IMAD.X R48, R44, 0x1, R133, P1 ;  /* 0x000000012c30c824 */ /* 0x020fe200008e0685 */
[C---:B--2---:R-:W-:Y:S01]  /*5450*/  @!P4 LEA R56, P1, R52.reuse, R6, 0x1 ;  /* 0x000000063438c211 */ /* 0x044fe200078208ff */
[----:B------:R-:W2:Y:S01]  /*5460*/  @!P4 LDC.64 R8, c[0x0][0x218] ;  /* 0x00008600ff08cb82 */ /* 0x000ea20000000a00 */
[----:B-1----:R-:W-:Y:S01]  /*5470*/  @!P3 IADD3 R18, P5, R45, R205, RZ ;  /* 0x000000cd2d12b210 */ /* 0x002fe20007fbe0ff */
[----:B------:R-:W-:Y:S01]  /*5480*/  @!PT LDS RZ, [RZ] ;  /* 0x00000000fffff984 */ /* 0x000fe20000000800 */
[----:B------:R-:W-:Y:S01]  /*5490*/  @!PT LDS RZ, [RZ] ;  /* 0x00000000fffff984 */ /* 0x000fe20000000800 */
[----:B------:R-:W-:Y:S01]  /*54a0*/  @!PT LDS RZ, [RZ] ;  /* 0x00000000fffff984 */ /* 0x000fe20000000800 */
[----:B------:R1:W-:Y:S01]  /*54b0*/  @!P3 LDGSTS.E.BYPASS.LTC128B.128 [R202+0x8800], desc[UR10][R50.64+0x80] ;  /* 0x0880008032cabfae */ /* 0x0003e2000b901d4a */
[----:B------:R-:W-:-:S02]  /*54c0*/  @!P4 LEA.HI.X R57, R52, R7, R48, 0x1, P1 ;  /* 0x000000073439c211 */ /* 0x000fc400008f0c30 */
[----:B------:R-:W-:Y:S01]  /*54d0*/  @!P2 IADD3 R19, P1, R45, R205, RZ ;  /* 0x000000cd2d13a210 */ /* 0x000fe20007f3e0ff */
[--C-:B------:R-:W-:Y:S01]  /*54e0*/  @!P3 IMAD.X R48, R44, 0x1, R133.reuse, P5 ;  /* 0x000000012c30b824 */ /* 0x100fe200028e0685 */
[----:B------:R1:W-:Y:S01]  /*54f0*/  @P2 STS.128 [R202+0xa800], RZ ;  /* 0x00a800ffca002388 */ /* 0x0003e20000000c00 */
[----:B------:R-:W5:Y:S01]  /*5500*/  @!P3 LDC.64 R6, c[0x0][0x218] ;  /* 0x00008600ff06bb82 */ /* 0x000f620000000a00 */
[----:B---3--:R-:W-:Y:S01]  /*5510*/  @!P3 LEA R52, P5, R18, R12, 0x1 ;  /* 0x0000000c1234b211 */ /* 0x008fe200078a08ff */
[----:B------:R-:W-:Y:S01]  /*5520*/  @!P2 IMAD.X R12, R44, 0x1, R133, P1 ;  /* 0x000000012c0ca824 */ /* 0x000fe200008e0685 */
[----:B------:R-:W-:Y:S01]  /*5530*/  @!PT LDS RZ, [RZ] ;  /* 0x00000000fffff984 */ /* 0x000fe20000000800 */
[----:B------:R-:W-:Y:S01]  /*5540*/  @!PT LDS RZ, [RZ] ;  /* 0x00000000fffff984 */ /* 0x000fe20000000800 */
[----:B------:R-:W-:Y:S01]  /*5550*/  @!PT LDS RZ, [RZ] ;  /* 0x00000000fffff984 */ /* 0x000fe20000000800 */
[----:B------:R1:W-:Y:S02]  /*5560*/  @!P2 LDGSTS.E.BYPASS.LTC128B.128 [R202+0xa800], desc[UR10][R54.64+0x100] ;  /* 0x0a80010036caafae */ /* 0x0003e4000b901d4a */
[----:B------:R-:W-:Y:S02]  /*5570*/  @!P3 LEA.HI.X R53, R18, R13, R48, 0x1, P5 ;  /* 0x0000000d1235b211 */ /* 0x000fe400028f0c30 */
[----:B------:R-:W-:Y:S01]  /*5580*/  IADD3 R45, P5, R198, R45, RZ ;  /* 0x0000002dc62d7210 */ /* 0x000fe20007fbe0ff */
[----:B------:R1:W-:Y:S01]  /*5590*/  @P4 STS.128 [R202+0x7000], RZ ;  /* 0x007000ffca004388 */ /* 0x0003e20000000c00 */
[----:B----4-:R-:W-:-:S03]  /*55a0*/  @!P2 LEA R16, P1, R19, R10, 0x1 ;  /* 0x0000000a1310a211 */ /* 0x010fc600078208ff */
[----:B------:R-:W-:Y:S01]  /*55b0*/  IMAD.X R44, R197, 0x1, R44, P5 ;  /* 0x00000001c52c7824 */ /* 0x000fe200028e062c */
[----:B------:R-:W-:Y:S01]  /*55c0*/  @!P4 IADD3 R10, P5, R45, R205, RZ ;  /* 0x000000cd2d0ac210 */ /* 0x000fe20007fbe0ff */
[----:B------:R-:W-:Y:S01]  /*55d0*/  @!PT LDS RZ, [RZ] ;  /* 0x00000000fffff984 */ /* 0x000fe20000000800 */
[----:B------:R-:W-:Y:S01]  /*55e0*/  @!PT LDS RZ, [RZ] ;  /* 0x00000000fffff984 */ /* 0x000fe20000000800 */
[----:B------:R-:W-:Y:S01]  /*55f0*/  @!PT LDS RZ, [RZ] ;  /* 0x00000000fffff984 */ /* 0x000fe20000000800 */
[----:B------:R1:W-:Y:S01]  /*5600*/  @!P4 LDGSTS.E.BYPASS.LTC128B.128 [R202+0x7000], desc[UR10][R56.64] ;  /* 0x0700000038cacfae */ /* 0x0003e2000b901d4a */
[----:B------:R-:W-:Y:S02]  /*5610*/  @!P2 LEA.HI.X R17, R19, R11, R12, 0x1, P1 ;  /* 0x0000000b1311a211 */ /* 0x000fe400008f0c0c */
[----:B------:R-:W-:Y:S01]  /*5620*/  @!P3 IADD3 R11, P1, R45, R205, RZ ;  /* 0x000000cd2d0bb210 */ /* 0x000fe20007f3e0ff */
[--C-:B------:R-:W-:Y:S01]  /*5630*/  @!P4 IMAD.X R12, R44, 0x1, R133.reuse, P5 ;  /* 0x000000012c0cc824 */ /* 0x100fe200028e0685 */
[----:B--2---:R-:W-:Y:S01]  /*5640*/  @!P4 LEA R18, P5, R10, R8, 0x1 ;  /* 0x000000080a12c211 */ /* 0x004fe200078a08ff */
[----:B------:R1:W-:Y:S02]  /*5650*/  @P3 STS.128 [R202+0x9000], RZ ;  /* 0x009000ffca003388 */ /* 0x0003e40000000c00 */
[----:B------:R-:W-:Y:S01]  /*5660*/  @!P3 IMAD.X R8, R44, 0x1, R133, P1 ;  /* 0x000000012c08b824 */ /* 0x000fe200008e0685 */
[----:B------:R-:W-:Y:S01]  /*5670*/  @!P4 LEA.HI.X R19, R10, R9, R12, 0x1, P5 ;  /* 0x000000090a13c211 */ /* 0x000fe200028f0c0c */
[----:B------:R-:W-:Y:S01]  /*5680*/  @!PT LDS RZ, [RZ] ;  /* 0x00000000fffff984 */ /* 0x000fe20000000800 */
[----:B------:R-:W-:Y:S01]  /*5690*/  @!PT LDS RZ, [RZ] ;  /* 0x00000000fffff984 */ /* 0x000fe20000000800 */
[----:B------:R-:W-:Y:S01]  /*56a0*/  @!PT LDS RZ, [RZ] ;  /* 0x00000000fffff984 */ /* 0x000fe20000000800 */
[----:B------:R1:W-:Y:S01]  /*56b0*/  @!P3 LDGSTS.E.BYPASS.LTC128B.128 [R202+0x9000], desc[UR10][R52.64+0x80] ;  /* 0x0900008034cabfae */ /* 0x0003e2000b901d4a */
[----:B-----5:R-:W-:-:S03]  /*56c0*/  @!P3 LEA R6, P1, R11, R6, 0x1 ;  /* 0x000000060b06b211 */ /* 0x020fc600078208ff */
        /* <DEDUP_REMOVED lines=21> */
[----:B-1----:R-:W-:-:S04]  /*5820*/  LEA R6, P1, R45, UR8, 0x1 ;  /* 0x000000082d067c11 */ /* 0x002fc8000f8208ff */
[----:B------:R-:W-:-:S05]  /*5830*/  LEA.HI.X R7, R45, UR9, R44, 0x1, P1 ;  /* 0x000000092d077c11 */ /* 0x000fca00088f0c2c */
[----:B------:R-:W-:Y:S01]  /*5840*/  @!PT LDS RZ, [RZ] ;  /* 0x00000000fffff984 */ /* 0x000fe20000000800 */
[----:B------:R-:W-:Y:S01]  /*5850*/  @!PT LDS RZ, [RZ] ;  /* 0x00000000fffff984 */ /* 0x000fe20000000800 */
[----:B------:R-:W-:Y:S01]  /*5860*/  @!PT LDS RZ, [RZ] ;  /* 0x00000000fffff984 */ /* 0x000fe20000000800 */
[----:B------:R2:W-:Y:S04]  /*5870*/  LDGSTS.E.BYPASS.LTC128B.128 [R202+0xb800], desc[UR10][R6.64+0x100] ;  /* 0x0b80010006ca7fae */ /* 0x0005e8000b901d4a */
.L_x_1405:
[----:B------:R-:W-:Y:S05]  /*5880*/  BSYNC B0 ;  /* 0x0000000000007941 */ /* 0x000fea0003800000 */
.L_x_1404:
[----:B------:R-:W0:Y:S01]  /*5890*/  LDGDEPBAR ;  /* 0x00000000000079af */ /* 0x000e220000000000 */
[----:B------:R-:W-:-:S04]  /*58a0*/  IADD3 R205, P1, R14, R205, RZ ;  /* 0x000000cd0ecd7210 */ /* 0x000fc80007f3e0ff */
[----:B------:R-:W-:-:S09]  /*58b0*/  IADD3.X R133, R3, R133, RZ, P1, !PT ;  /* 0x0000008503857210 */ /* 0x000fd20000ffe4ff */
.L_x_1401:
[----:B------:R-:W-:Y:S01]  /*58c0*/  IMAD.IADD R15, R5, 0x1, R15 ;  /* 0x00000001050f7824 */ /* 0x000fe200078e020f */
[----:B------:R-:W-:Y:S01]  /*58d0*/  ULDC UR12, c[0x0][0x2ec] ;  /* 0x0000bb00000c7ab9 */ /* 0x000fe20000000800 */
[----:B------:R-:W-:Y:S01]  /*58e0*/  LEA R188, R4, UR4, 0x1 ;  /* 0x0000000404bc7c11 */ /* 0x000fe2000f8e08ff */
[----:B------:R-:W-:Y:S01]  /*58f0*/  ULDC.64 UR8, c[0x0][0x218] ;  /* 0x0000860000087ab9 */ /* 0x000fe20000000a00 */
[C---:B------:R-:W-:Y:S02]  /*5900*/  VIADD R3, R15.reuse, 0x1 ;  /* 0x000000010f037836 */ /* 0x040fe40000000000 */
[C---:B------:R-:W-:Y:S01]  /*5910*/  VIADD R5, R15.reuse, 0x8 ;  /* 0x000000080f057836 */ /* 0x040fe20000000000 */
[----:B------:R-:W-:Y:S01]  /*5920*/  LDSM.16.MT88.4 R124, [R188+0xc000] ;  /* 0x00c00000bc7c783b */ /* 0x000fe20000004200 */
[----:B-12---:R-:W-:Y:S01]  /*5930*/  VIADD R7, R15, 0x30 ;  /* 0x000000300f077836 */ /* 0x006fe20000000000 */
[CC--:B------:R-:W-:Y:S01]  /*5940*/  ISETP.GE.AND P5, PT, R3.reuse, R215.reuse, PT ;  /* 0x000000d70300720c */ /* 0x0c0fe20003fa6270 */
[--C-:B------:R-:W-:Y:S01]  /*5950*/  IMAD R186, R2, 0x2, R188.reuse ;  /* 0x0000000202ba7824 */ /* 0x100fe200078e02bc */
[-C--:B------:R-:W-:Y:S01]  /*5960*/  ISETP.GE.AND P2, PT, R3, R210.reuse, PT ;  /* 0x000000d20300720c */ /* 0x080fe20003f46270 */
[----:B------:R-:W-:Y:S01]  /*5970*/  VIADD R3, R15, 0x9 ;  /* 0x000000090f037836 */ /* 0x000fe20000000000 */
[CC--:B------:R-:W-:Y:S01]  /*5980*/  ISETP.GE.AND P1, PT, R5.reuse, R215.reuse, PT ;  /* 0x000000d70500720c */ /* 0x0c0fe20003f26270 */
[----:B------:R-:W-:Y:S01]  /*5990*/  LDSM.16.MT88.4 R16, [R188+0xc800] ;  /* 0x00c80000bc10783b */ /* 0x000fe20000004200 */
[-C--:B------:R-:W-:Y:S01]  /*59a0*/  ISETP.GE.AND P3, PT, R5, R210.reuse, PT ;  /* 0x000000d20500720c */ /* 0x080fe20003f66270 */
[----:B------:R-:W-:Y:S01]  /*59b0*/  VIADD R5, R15, 0x10 ;  /* 0x000000100f057836 */ /* 0x000fe20000000000 */
[----:B------:R-:W-:Y:S01]  /*59c0*/  FSEL R36, R36, -INF , !P1 ;  /* 0xff80000024247808 */ /* 0x000fe20004800000 */
[----:B------:R-:W-:Y:S01]  /*59d0*/  LDSM.16.MT88.4 R72, [R186+0xe000] ;  /* 0x00e00000ba48783b */ /* 0x000fe20000004200 */
[CC--:B------:R-:W-:Y:S01]  /*59e0*/  ISETP.GE.AND P4, PT, R3.reuse, R215.reuse, PT ;  /* 0x000000d70300720c */ /* 0x0c0fe20003f86270 */
[----:B------:R-:W-:Y:S01]  /*59f0*/  IMAD R185, R0, 0x2, R188 ;  /* 0x0000000200b97824 */ /* 0x000fe200078e02bc */
[----:B------:R-:W-:Y:S01]  /*5a00*/  ISETP.GE.AND P1, PT, R3, R210, PT ;  /* 0x000000d20300720c */ /* 0x000fe20003f26270 */
[----:B------:R-:W-:Y:S01]  /*5a10*/  VIADD R3, R15, 0x11 ;  /* 0x000000110f037836 */ /* 0x000fe20000000000 */
[----:B------:R-:W-:Y:S01]  /*5a20*/  FSEL R38, R38, -INF , !P3 ;  /* 0xff80000026267808 */ /* 0x000fe20005800000 */
[----:B------:R-:W-:Y:S01]  /*5a30*/  IMAD R184, R0, 0x2, R186 ;  /* 0x0000000200b87824 */ /* 0x000fe200078e02ba */
[----:B------:R-:W-:Y:S01]  /*5a40*/  ISETP.GE.AND P3, PT, R5, R215, PT ;  /* 0x000000d70500720c */ /* 0x000fe20003f66270 */
[----:B------:R-:W-:Y:S01]  /*5a50*/  LDSM.16.MT88.4 R96, [R188+0x10000] ;  /* 0x01000000bc60783b */ /* 0x000fe20000004200 */
[----:B------:R-:W-:-:S02]  /*5a60*/  FSEL R37, R37, -INF , !P4 ;  /* 0xff80000025257808 */ /* 0x000fc40006000000 */
[-C--:B------:R-:W-:Y:S01]  /*5a70*/  ISETP.GE.AND P4, PT, R5, R210.reuse, PT ;  /* 0x000000d20500720c */ /* 0x080fe20003f86270 */
[----:B------:R-:W-:Y:S01]  /*5a80*/  VIADD R5, R15, 0x18 ;  /* 0x000000180f057836 */ /* 0x000fe20000000000 */
[----:B------:R-:W-:Y:S01]  /*5a90*/  FSEL R39, R39, -INF , !P1 ;  /* 0xff80000027277808 */ /* 0x000fe20004800000 */
[----:B------:R-:W-:Y:S01]  /*5aa0*/  LDSM.16.MT88.4 R88, [R184+0xe000] ;  /* 0x00e00000b858783b */ /* 0x000fe20000004200 */
[C---:B------:R-:W-:Y:S02]  /*5ab0*/  ISETP.GE.AND P1, PT, R3.reuse, R215, PT ;  /* 0x000000d70300720c */ /* 0x040fe40003f26270 */
        /* <DEDUP_REMOVED lines=9> */
[-C--:B------:R-:W-:Y:S01]  /*5b50*/  ISETP.GE.AND P1, PT, R5, R210.reuse, PT ;  /* 0x000000d20500720c */ /* 0x080fe20003f26270 */
[----:B------:R-:W-:Y:S01]  /*5b60*/  VIADD R5, R15, 0x20 ;  /* 0x000000200f057836 */ /* 0x000fe20000000000 */
[----:B------:R-:W-:Y:S01]  /*5b70*/  FSEL R35, R35, -INF , !P3 ;  /* 0xff80000023237808 */ /* 0x000fe20005800000 */
[----:B------:R-:W-:Y:S01]  /*5b80*/  LDSM.16.MT88.4 R56, [R184+0xc000] ;  /* 0x00c00000b838783b */ /* 0x000fe20000004200 */
[----:B------:R-:W-:Y:S02]  /*5b90*/  FSEL R41, R41, -INF , !P5 ;  /* 0xff80000029297808 */ /* 0x000fe40006800000 */
[----:B------:R-:W-:Y:S01]  /*5ba0*/  ISETP.GE.AND P5, PT, R15, R215, PT ;  /* 0x000000d70f00720c */ /* 0x000fe20003fa6270 */
[----:B------:R-:W-:Y:S01]  /*5bb0*/  LDSM.16.MT88.4 R80, [R185+0xe000] ;  /* 0x00e00000b950783b */ /* 0x000fe20000004200 */
[----:B------:R-:W-:-:S02]  /*5bc0*/  ISETP.GE.AND P3, PT, R3, R210, PT ;  /* 0x000000d20300720c */ /* 0x000fc40003f66270 */
[----:B------:R-:W-:Y:S01]  /*5bd0*/  FSEL R28, R28, -INF , !P4 ;  /* 0xff8000001c1c7808 */ /* 0x000fe20006000000 */
[----:B------:R-:W-:Y:S01]  /*5be0*/  LDSM.16.MT88.4 R136, [R184+0x10000] ;  /* 0x01000000b888783b */ /* 0x000fe20000004200 */
[----:B------:R-:W-:Y:S02]  /*5bf0*/  FSEL R30, R30, -INF , !P1 ;  /* 0xff8000001e1e7808 */ /* 0x000fe40004800000 */
[C---:B------:R-:W-:Y:S02]  /*5c00*/  ISETP.GE.AND P4, PT, R5.reuse, R215, PT ;  /* 0x000000d70500720c */ /* 0x040fe40003f86270 */
[----:B------:R-:W-:Y:S02]  /*5c10*/  ISETP.GE.AND P1, PT, R5, R210, PT ;  /* 0x000000d20500720c */ /* 0x000fe40003f26270 */
[----:B------:R-:W-:Y:S02]  /*5c20*/  FSEL R40, R40, -INF , !P5 ;  /* 0xff80000028287808 */ /* 0x000fe40006800000 */
[----:B------:R-:W-:-:S02]  /*5c30*/  FSEL R5, R31, -INF , !P3 ;  /* 0xff8000001f057808 */ /* 0x000fc40005800000 */
[----:B------:R-:W-:Y:S02]  /*5c40*/  ISETP.GE.AND P3, PT, R15, R210, PT ;  /* 0x000000d20f00720c */ /* 0x000fe40003f66270 */
[----:B------:R-:W-:Y:S02]  /*5c50*/  FSEL R43, R43, -INF , !P2 ;  /* 0xff8000002b2b7808 */ /* 0x000fe40005000000 */
[----:B------:R-:W-:Y:S01]  /*5c60*/  ISETP.GE.AND P2, PT, R3, R215, PT ;  /* 0x000000d70300720c */ /* 0x000fe20003f46270 */
[----:B------:R-:W-:Y:S01]  /*5c70*/  VIADD R3, R15, 0x21 ;  /* 0x000000210f037836 */ /* 0x000fe20000000000 */
[----:B------:R-:W-:Y:S02]  /*5c80*/  FMNMX.FTZ R6, R40, R41, !PT ;  /* 0x0000002928067209 */ /* 0x000fe40007810000 */
[----:B------:R-:W-:Y:S02]  /*5c90*/  FSEL R42, R42, -INF , !P3 ;  /* 0xff8000002a2a7808 */ /* 0x000fe40005800000 */
[----:B------:R-:W-:-:S02]  /*5ca0*/  FSEL R29, R29, -INF , !P2 ;  /* 0xff8000001d1d7808 */ /* 0x000fc40005000000 */
[----:B------:R-:W-:Y:S02]  /*5cb0*/  FMNMX.FTZ R6, R36, R6, !PT ;  /* 0x0000000624067209 */ /* 0x000fe40007810000 */
[C---:B------:R-:W-:Y:S02]  /*5cc0*/  ISETP.GE.AND P5, PT, R3.reuse, R215, PT ;  /* 0x000000d70300720c */ /* 0x040fe40003fa6270 */
[----:B------:R-:W-:Y:S01]  /*5cd0*/  ISETP.GE.AND P2, PT, R3, R210, PT ;  /* 0x000000d20300720c */ /* 0x000fe20003f46270 */
[----:B------:R-:W-:Y:S01]  /*5ce0*/  VIADD R3, R15, 0x28 ;  /* 0x000000280f037836 */ /* 0x000fe20000000000 */
[----:B------:R-:W-:Y:S02]  /*5cf0*/  FMNMX.FTZ R8, R42, R43, !PT ;  /* 0x0000002b2a087209 */ /* 0x000fe40007810000 */
[----:B------:R-:W-:Y:S02]  /*5d00*/  FMNMX.FTZ R6, R37, R6, !PT ;  /* 0x0000000625067209 */ /* 0x000fe40007810000 */
[----:B------:R-:W-:-:S02]  /*5d10*/  FMNMX.FTZ R8, R38, R8, !PT ;  /* 0x0000000826087209 */ /* 0x000fc40007810000 */
[----:B------:R-:W-:Y:S02]  /*5d20*/  FSEL R170, R24, -INF , !P4 ;  /* 0xff80000018aa7808 */ /* 0x000fe40006000000 */
[----:B------:R-:W-:Y:S02]  /*5d30*/  FSEL R147, R26, -INF , !P1 ;  /* 0xff8000001a937808 */ /* 0x000fe40004800000 */
[C---:B------:R-:W-:Y:S02]  /*5d40*/  ISETP.GE.AND P4, PT, R3.reuse, R215, PT ;  /* 0x000000d70300720c */ /* 0x040fe40003f86270 */
[----:B------:R-:W-:Y:S02]  /*5d50*/  ISETP.GE.AND P1, PT, R3, R210, PT ;  /* 0x000000d20300720c */ /* 0x000fe40003f26270 */
[----:B------:R-:W-:Y:S01]  /*5d60*/  FMNMX.FTZ R3, R32, R6, !PT ;  /* 0x0000000620037209 */ /* 0x000fe20007810000 */
[----:B------:R-:W-:Y:S01]  /*5d70*/  VIADD R6, R15, 0x29 ;  /* 0x000000290f067836 */ /* 0x000fe20000000000 */
[----:B------:R-:W-:-:S02]  /*5d80*/  FMNMX.FTZ R8, R39, R8, !PT ;  /* 0x0000000827087209 */ /* 0x000fc40007810000 */
[----:B------:R-:W-:Y:S02]  /*5d90*/  FMNMX.FTZ R3, R33, R3, !PT ;  /* 0x0000000321037209 */ /* 0x000fe40007810000 */
[----:B------:R-:W-:Y:S02]  /*5da0*/  FMNMX.FTZ R8, R34, R8, !PT ;  /* 0x0000000822087209 */ /* 0x000fe40007810000 */
[----:B------:R-:W-:Y:S01]  /*5db0*/  FMNMX.FTZ R9, R28, R3, !PT ;  /* 0x000000031c097209 */ /* 0x000fe20007810000 */
[----:B------:R-:W-:Y:S01]  /*5dc0*/  VIADD R3, R15, 0x38 ;  /* 0x000000380f037836 */ /* 0x000fe20000000000 */
[----:B------:R-:W-:Y:S02]  /*5dd0*/  FMNMX.FTZ R8, R35, R8, !PT ;  /* 0x0000000823087209 */ /* 0x000fe40007810000 */
[----:B------:R-:W-:Y:S02]  /*5de0*/  FMNMX.FTZ R9, R29, R9, !PT ;  /* 0x000000091d097209 */ /* 0x000fe40007810000 */
[----:B------:R-:W-:-:S02]  /*5df0*/  FMNMX.FTZ R8, R30, R8, !PT ;  /* 0x000000081e087209 */ /* 0x000fc40007810000 */
[----:B------:R-:W-:Y:S02]  /*5e00*/  FSEL R171, R25, -INF , !P5 ;  /* 0xff80000019ab7808 */ /* 0x000fe40006800000 */
[----:B------:R-:W-:Y:S02]  /*5e10*/  FMNMX.FTZ R9, R170, R9, !PT ;  /* 0x00000009aa097209 */ /* 0x000fe40007810000 */
[----:B------:R-:W-:Y:S02]  /*5e20*/  FMNMX.FTZ R8, R5, R8, !PT ;  /* 0x0000000805087209 */ /* 0x000fe40007810000 */
[----:B------:R-:W-:Y:S02]  /*5e30*/  ISETP.GE.AND P5, PT, R6, R215, PT ;  /* 0x000000d70600720c */ /* 0x000fe40003fa6270 */
[----:B------:R-:W-:Y:S02]  /*5e40*/  FSEL R211, R20, -INF , !P4 ;  /* 0xff80000014d37808 */ /* 0x000fe40006000000 */
[----:B------:R-:W-:-:S02]  /*5e50*/  FMNMX.FTZ R9, R171, R9, !PT ;  /* 0x00000009ab097209 */ /* 0x000fc40007810000 */
[----:B------:R-:W-:Y:S02]  /*5e60*/  FSEL R146, R27, -INF , !P2 ;  /* 0xff8000001b927808 */ /* 0x000fe40005000000 */
[----:B------:R-:W-:Y:S01]  /*5e70*/  FMNMX.FTZ R8, R147, R8, !PT ;  /* 0x0000000893087209 */ /* 0x000fe20007810000 */
[----:B------:R-:W-:Y:S01]  /*5e80*/  LDSM.16.MT88.4 R24, [R184+0xc800] ;  /* 0x00c80000b818783b */ /* 0x000fe20000004200 */
[----:B------:R-:W-:Y:S01]  /*5e90*/  ISETP.GE.AND P3, PT, R6, R210, PT ;  /* 0x000000d20600720c */ /* 0x000fe20003f66270 */
[----:B------:R-:W-:Y:S01]  /*5ea0*/  VIADD R6, R15, 0x31 ;  /* 0x000000310f067836 */ /* 0x000fe20000000000 */
[----:B------:R-:W-:Y:S01]  /*5eb0*/  ISETP.GE.AND P2, PT, R7, R215, PT ;  /* 0x000000d70700720c */ /* 0x000fe20003f46270 */
[----:B------:R-:W-:Y:S01]  /*5ec0*/  VIADD R15, R15, 0x39 ;  /* 0x000000390f0f7836 */ /* 0x000fe20000000000 */
[----:B------:R-:W-:Y:S02]  /*5ed0*/  FSEL R151, R21, -INF , !P5 ;  /* 0xff80000015977808 */ /* 0x000fe40006800000 */
[----:B------:R-:W-:-:S02]  /*5ee0*/  FMNMX.FTZ R9, R211, R9, !PT ;  /* 0x00000009d3097209 */ /* 0x000fc40007810000 */
[----:B------:R-:W-:Y:S02]  /*5ef0*/  FSEL R145, R22, -INF , !P1 ;  /* 0xff80000016917808 */ /* 0x000fe40004800000 */
[----:B------:R-:W-:Y:S02]  /*5f00*/  FMNMX.FTZ R8, R146, R8, !PT ;  /* 0x0000000892087209 */ /* 0x000fe40007810000 */
[----:B------:R-:W-:Y:S02]  /*5f10*/  FSEL R150, R68, -INF , !P2 ;  /* 0xff80000044967808 */ /* 0x000fe40005000000 */
[----:B------:R-:W-:Y:S02]  /*5f20*/  ISETP.GE.AND P4, PT, R6, R215, PT ;  /* 0x000000d70600720c */ /* 0x000fe40003f86270 */
[----:B------:R-:W-:Y:S02]  /*5f30*/  FMNMX.FTZ R9, R151, R9, !PT ;  /* 0x0000000997097209 */ /* 0x000fe40007810000 */
[----:B------:R-:W-:-:S02]  /*5f40*/  ISETP.GE.AND P2, PT, R3, R215, PT ;  /* 0x000000d70300720c */ /* 0x000fc40003f46270 */
[----:B------:R-:W-:Y:S02]  /*5f50*/  ISETP.GE.AND P1, PT, R7, R210, PT ;  /* 0x000000d20700720c */ /* 0x000fe40003f26270 */
[----:B------:R-:W-:Y:S02]  /*5f60*/  FSEL R144, R23, -INF , !P3 ;  /* 0xff80000017907808 */ /* 0x000fe40005800000 */
[----:B------:R-:W-:Y:S01]  /*5f70*/  FMNMX.FTZ R8, R145, R8, !PT ;  /* 0x0000000891087209 */ /* 0x000fe20007810000 */
[----:B------:R-:W-:Y:S01]  /*5f80*/  LDSM.16.MT88.4 R20, [R185+0xe800] ;  /* 0x00e80000b914783b */ /* 0x000fe20000004200 */
[----:B------:R-:W-:Y:S02]  /*5f90*/  FSEL R149, R69, -INF , !P4 ;  /* 0xff80000045957808 */ /* 0x000fe40006000000 */
[----:B------:R-:W-:Y:S02]  /*5fa0*/  FMNMX.FTZ R9, R150, R9, !PT ;  /* 0x0000000996097209 */ /* 0x000fe40007810000 */
[----:B------:R-:W-:-:S02]  /*5fb0*/  FSEL R148, R64, -INF , !P2 ;  /* 0xff80000040947808 */ /* 0x000fc40005000000 */
[----:B------:R-:W-:Y:S02]  /*5fc0*/  ISETP.GE.AND P2, PT, R6, R210, PT ;  /* 0x000000d20600720c */ /* 0x000fe40003f46270 */
[----:B------:R-:W-:Y:S02]  /*5fd0*/  FSEL R141, R70, -INF , !P1 ;  /* 0xff800000468d7808 */ /* 0x000fe40004800000 */
[----:B------:R-:W-:Y:S02]  /*5fe0*/  FMNMX.FTZ R8, R144, R8, !PT ;  /* 0x0000000890087209 */ /* 0x000fe40007810000 */
[----:B------:R-:W-:Y:S02]  /*5ff0*/  ISETP.GE.AND P4, PT, R15, R215, PT ;  /* 0x000000d70f00720c */ /* 0x000fe40003f86270 */
[----:B------:R-:W-:Y:S02]  /*6000*/  FMNMX.FTZ R9, R149, R9, !PT ;  /* 0x0000000995097209 */ /* 0x000fe40007810000 */
[----:B------:R-:W-:-:S02]  /*6010*/  ISETP.GE.AND P1, PT, R3, R210, PT ;  /* 0x000000d20300720c */ /* 0x000fc40003f26270 */
[----:B------:R-:W-:Y:S02]  /*6020*/  FSEL R140, R71, -INF , !P2 ;  /* 0xff800000478c7808 */ /* 0x000fe40005000000 */
[----:B------:R-:W-:Y:S02]  /*6030*/  FMNMX.FTZ R8, R141, R8, !PT ;  /* 0x000000088d087209 */ /* 0x000fe40007810000 */
[----:B------:R-:W-:Y:S02]  /*6040*/  FSEL R143, R65, -INF , !P4 ;  /* 0xff800000418f7808 */ /* 0x000fe40006000000 */
[----:B------:R-:W-:Y:S02]  /*6050*/  FMNMX.FTZ R9, R148, R9, !PT ;  /* 0x0000000994097209 */ /* 0x000fe40007810000 */
[----:B------:R-:W-:Y:S02]  /*6060*/  ISETP.GE.AND P2, PT, R15, R210, PT ;  /* 0x000000d20f00720c */ /* 0x000fe40003f46270 */
[----:B------:R-:W-:Y:S01]  /*6070*/  FSEL R219, R66, -INF , !P1 ;  /* 0xff80000042db7808 */ /* 0x000fe20004800000 */
[----:B------:R-:W-:Y:S01]  /*6080*/  LDSM.16.MT88.4 R12, [R186+0xc800] ;  /* 0x00c80000ba0c783b */ /* 0x000fe20000004200 */
[----:B------:R-:W-:-:S02]  /*6090*/  FMNMX.FTZ R8, R140, R8, !PT ;  /* 0x000000088c087209 */ /* 0x000fc40007810000 */
[----:B------:R-:W-:Y:S02]  /*60a0*/  FMNMX.FTZ R7, R143, R9, !PT ;  /* 0x000000098f077209 */ /* 0x000fe40007810000 */
[----:B------:R-:W-:Y:S02]  /*60b0*/  FSEL R217, R67, -INF , !P2 ;  /* 0xff80000043d97808 */ /* 0x000fe40005000000 */
[----:B------:R-:W-:Y:S01]  /*60c0*/  FMNMX.FTZ R8, R219, R8, !PT ;  /* 0x00000008db087209 */ /* 0x000fe20007810000 */
[----:B------:R-:W1:Y:S03]  /*60d0*/  SHFL.BFLY PT, R6, R7, 0x2, 0x1f ;  /* 0x0c401f0007067f89 */ /* 0x000e6600000e0000 */
[----:B------:R-:W-:Y:S01]  /*60e0*/  FMNMX.FTZ R8, R217, R8, !PT ;  /* 0x00000008d9087209 */ /* 0x000fe20007810000 */
[----:B------:R-:W-:Y:S04]  /*60f0*/  LDSM.16.MT88.4 R64, [R188+0xe000] ;  /* 0x00e00000bc40783b */ /* 0x000fe80000004200 */
[----:B------:R-:W2:Y:S01]  /*6100*/  SHFL.BFLY PT, R3, R8, 0x2, 0x1f ;  /* 0x0c401f0008037f89 */ /* 0x000ea200000e0000 */
[----:B-1----:R-:W-:-:S05]  /*6110*/  FMNMX.FTZ R7, R7, R6, !PT ;  /* 0x0000000607077209 */ /* 0x002fca0007810000 */
[----:B------:R-:W1:Y:S01]  /*6120*/  SHFL.BFLY PT, R132, R7, 0x1, 0x1f ;  /* 0x0c201f0007847f89 */ /* 0x000e6200000e0000 */
[----:B--2---:R-:W-:-:S03]  /*6130*/  FMNMX.FTZ R6, R8, R3, !PT ;  /* 0x0000000308067209 */ /* 0x004fc60007810000 */
[----:B------:R-:W-:Y:S04]  /*6140*/  LDSM.16.MT88.4 R8, [R188+0xe800] ;  /* 0x00e80000bc08783b */ /* 0x000fe80000004200 */
        /* <DEDUP_REMOVED lines=19> */
[----:B------:R-:W1:Y:S01]  /*6280*/  LDSM.16.MT88.4 R40, [R186+0xc000] ;  /* 0x00c00000ba28783b */ /* 0x000e620000004200 */
[----:B------:R-:W-:Y:S01]  /*6290*/  FFMA.FTZ R163, R39, UR12, -R216 ;  /* 0x0000000c27a37c23 */ /* 0x000fe200080108d8 */
[--C-:B------:R-:W-:Y:S01]  /*62a0*/  FFMA.FTZ R158, R28, UR12, -R142.reuse ;  /* 0x0000000c1c9e7c23 */ /* 0x100fe2000801088e */
[----:B------:R-:W2:Y:S01]  /*62b0*/  MUFU.EX2 R166, R166 ;  /* 0x000000a600a67308 */ /* 0x000ea20000000800 */
[----:B------:R-:W-:Y:S01]  /*62c0*/  FFMA.FTZ R0, R29, UR12, -R142 ;  /* 0x0000000c1d007c23 */ /* 0x000fe2000801088e */
[--C-:B------:R-:W-:Y:S01]  /*62d0*/  FFMA.FTZ R159, R34, UR12, -R216.reuse ;  /* 0x0000000c229f7c23 */ /* 0x100fe200080108d8 */
[--C-:B------:R-:W-:Y:S01]  /*62e0*/  FFMA.FTZ R157, R35, UR12, -R216.reuse ;  /* 0x0000000c239d7c23 */ /* 0x100fe200080108d8 */
[--C-:B------:R-:W-:Y:S01]  /*62f0*/  FFMA.FTZ R156, R30, UR12, -R216.reuse ;  /* 0x0000000c1e9c7c23 */ /* 0x100fe200080108d8 */
[----:B------:R-:W-:Y:S01]  /*6300*/  FFMA.FTZ R2, R5, UR12, -R216 ;  /* 0x0000000c05027c23 */ /* 0x000fe200080108d8 */
[--C-:B------:R-:W-:Y:S01]  /*6310*/  FFMA.FTZ R170, R170, UR12, -R142.reuse ;  /* 0x0000000caaaa7c23 */ /* 0x100fe2000801088e */
[----:B------:R-:W3:Y:S01]  /*6320*/  LDSM.16.MT88.4 R4, [R186+0xe800] ;  /* 0x00e80000ba04783b */ /* 0x000ee20000004200 */
[----:B------:R-:W-:Y:S01]  /*6330*/  MUFU.EX2 R165, R165 ;  /* 0x000000a500a57308 */ /* 0x000fe20000000800 */
[--C-:B------:R-:W-:Y:S01]  /*6340*/  FFMA.FTZ R171, R171, UR12, -R142.reuse ;  /* 0x0000000cabab7c23 */ /* 0x100fe2000801088e */
[--C-:B------:R-:W-:Y:S01]  /*6350*/  FFMA.FTZ R211, R211, UR12, -R142.reuse ;  /* 0x0000000cd3d37c23 */ /* 0x100fe2000801088e */
[----:B------:R-:W-:Y:S01]  /*6360*/  FFMA.FTZ R212, R151, UR12, -R142 ;  /* 0x0000000c97d47c23 */ /* 0x000fe2000801088e */
[--C-:B------:R-:W-:Y:S01]  /*6370*/  FFMA.FTZ R213, R147, UR12, -R216.reuse ;  /* 0x0000000c93d57c23 */ /* 0x100fe200080108d8 */
[--C-:B------:R-:W-:Y:S01]  /*6380*/  FFMA.FTZ R214, R146, UR12, -R216.reuse ;  /* 0x0000000c92d67c23 */ /* 0x100fe200080108d8 */
[--C-:B------:R-:W-:Y:S01]  /*6390*/  FFMA.FTZ R218, R145, UR12, -R216.reuse ;  /* 0x0000000c91da7c23 */ /* 0x100fe200080108d8 */
[--C-:B------:R-:W-:Y:S01]  /*63a0*/  FFMA.FTZ R220, R144, UR12, -R216.reuse ;  /* 0x0000000c90dc7c23 */ /* 0x100fe200080108d8 */
[----:B------:R-:W4:Y:S01]  /*63b0*/  MUFU.EX2 R162, R162 ;  /* 0x000000a200a27308 */ /* 0x000f220000000800 */
        /* <DEDUP_REMOVED lines=10> */
[----:B------:R-:W-:Y:S01]  /*6460*/  FFMA.FTZ R216, R217, UR12, -R216 ;  /* 0x0000000cd9d87c23 */ /* 0x000fe200080108d8 */
[----:B------:R-:W-:Y:S01]  /*6470*/  LDSM.16.MT88.4 R148, [R184+0x11000] ;  /* 0x01100000b894783b */ /* 0x000fe20000004200 */
[----:B------:R-:W-:-:S03]  /*6480*/  FADD.FTZ R166, R167, R166 ;  /* 0x000000a6a7a67221 */ /* 0x000fc60000010000 */
[----:B------:R-:W2:Y:S01]  /*6490*/  MUFU.EX2 R169, R169 ;  /* 0x000000a900a97308 */ /* 0x000ea20000000800 */
[C---:B----4-:R-:W-:Y:S01]  /*64a0*/  F2FP.F16.F32.PACK_AB R114, R162.reuse, R165 ;  /* 0x000000a5a272723e */ /* 0x050fe200000000ff */
[----:B------:R-:W-:Y:S01]  /*64b0*/  FADD.FTZ R165, R165, R166 ;  /* 0x000000a6a5a57221 */ /* 0x000fe20000010000 */
[----:B------:R-:W-:Y:S03]  /*64c0*/  LDSM.16.MT88.4 R140, [R188+0xd800] ;  /* 0x00d80000bc8c783b */ /* 0x000fe60000004200 */
[----:B------:R-:W-:Y:S02]  /*64d0*/  FADD.FTZ R165, R162, R165 ;  /* 0x000000a5a2a57221 */ /* 0x000fe40000010000 */
[----:B------:R-:W4:Y:S08]  /*64e0*/  MUFU.EX2 R164, R164 ;  /* 0x000000a400a47308 */ /* 0x000f300000000800 */
[----:B------:R-:W5:Y:S01]  /*64f0*/  MUFU.EX2 R163, R163 ;  /* 0x000000a300a37308 */ /* 0x000f620000000800 */
[----:B--2---:R-:W-:Y:S01]  /*6500*/  F2FP.F16.F32.PACK_AB R113, R169, R168 ;  /* 0x000000a8a971723e */ /* 0x004fe200000000ff */
[----:B------:R-:W-:-:S06]  /*6510*/  FADD.FTZ R168, R168, R169 ;  /* 0x000000a9a8a87221 */ /* 0x000fcc0000010000 */
[----:B------:R-:W2:Y:S01]  /*6520*/  MUFU.EX2 R161, R161 ;  /* 0x000000a100a17308 */ /* 0x000ea20000000800 */
[----:B----4-:R-:W-:-:S07]  /*6530*/  FADD.FTZ R168, R164, R168 ;  /* 0x000000a8a4a87221 */ /* 0x010fce0000010000 */
[----:B------:R-:W4:Y:S01]  /*6540*/  MUFU.EX2 R160, R160 ;  /* 0x000000a000a07308 */ /* 0x000f220000000800 */
[C---:B-----5:R-:W-:Y:S01]  /*6550*/  F2FP.F16.F32.PACK_AB R115, R163.reuse, R164 ;  /* 0x000000a4a373723e */ /* 0x060fe200000000ff */
[----:B------:R-:W-:-:S06]  /*6560*/  FADD.FTZ R163, R163, R168 ;  /* 0x000000a8a3a37221 */ /* 0x000fcc0000010000 */
[----:B------:R-:W-:Y:S01]  /*6570*/  HMMA.16816.F32 R128, R112, R124, RZ ;  /* 0x0000007c7080723c */ /* 0x000fe200000018ff */
[----:B------:R-:W5:Y:S01]  /*6580*/  MUFU.EX2 R158, R158 ;  /* 0x0000009e009e7308 */ /* 0x000f620000000800 */
[----:B--2---:R-:W-:-:S04]  /*6590*/  FADD.FTZ R165, R161, R165 ;  /* 0x000000a5a1a57221 */ /* 0x004fc80000010000 */
[C---:B-1----:R-:W-:Y:S03]  /*65a0*/  HMMA.16816.F32 R36, R112.reuse, R40, RZ ;  /* 0x000000287024723c */ /* 0x042fe600000018ff */
[----:B------:R-:W1:Y:S01]  /*65b0*/  MUFU.EX2 R0, R0 ;  /* 0x0000000000007308 */ /* 0x000e620000000800 */
[C---:B----4-:R-:W-:Y:S01]  /*65c0*/  F2FP.F16.F32.PACK_AB R32, R160.reuse, R161 ;  /* 0x000000a1a020723e */ /* 0x050fe200000000ff */
[----:B------:R-:W-:Y:S01]  /*65d0*/  FADD.FTZ R160, R160, R165 ;  /* 0x000000a5a0a07221 */ /* 0x000fe20000010000 */
[C---:B------:R-:W-:Y:S05]  /*65e0*/  HMMA.16816.F32 R60, R112.reuse, R64, RZ ;  /* 0x00000040703c723c */ /* 0x040fea00000018ff */
[----:B------:R-:W2:Y:S01]  /*65f0*/  MUFU.EX2 R159, R159 ;  /* 0x0000009f009f7308 */ /* 0x000ea20000000800 */
[----:B------:R-:W-:Y:S01]  /*6600*/  HMMA.16816.F32 R124, R112, R126, RZ ;  /* 0x0000007e707c723c */ /* 0x000fe200000018ff */
[----:B-----5:R-:W-:-:S05]  /*6610*/  FADD.FTZ R160, R158, R160 ;  /* 0x000000a09ea07221 */ /* 0x020fca0000010000 */
[----:B------:R-:W-:Y:S01]  /*6620*/  HMMA.16816.F32 R40, R112, R42, RZ ;  /* 0x0000002a7028723c */ /* 0x000fe200000018ff */
[----:B------:R-:W4:Y:S01]  /*6630*/  MUFU.EX2 R157, R157 ;  /* 0x0000009d009d7308 */ /* 0x000f220000000800 */
[C---:B-1----:R-:W-:Y:S01]  /*6640*/  F2FP.F16.F32.PACK_AB R34, R0.reuse, R158 ;  /* 0x0000009e0022723e */ /* 0x042fe200000000ff */
[----:B------:R-:W-:-:S03]  /*6650*/  FADD.FTZ R160, R0, R160 ;  /* 0x000000a000a07221 */ /* 0x000fc60000010000 */
[C---:B------:R-:W-:Y:S03]  /*6660*/  HMMA.16816.F32 R64, R112.reuse, R66, RZ ;  /* 0x000000427040723c */ /* 0x040fe600000018ff */
[----:B------:R-:W-:Y:S01]  /*6670*/  MUFU.EX2 R156, R156 ;  /* 0x0000009c009c7308 */ /* 0x000fe20000000800 */
[----:B--2---:R-:W-:Y:S02]  /*6680*/  FADD.FTZ R163, R159, R163 ;  /* 0x000000a39fa37221 */ /* 0x004fe40000010000 */
[C---:B------:R-:W-:Y:S05]  /*6690*/  HMMA.16816.F32 R68, R112.reuse, R72, RZ ;  /* 0x000000487044723c */ /* 0x040fea00000018ff */
[----:B------:R-:W1:Y:S01]  /*66a0*/  MUFU.EX2 R2, R2 ;  /* 0x0000000200027308 */ /* 0x000e620000000800 */
[C---:B----4-:R-:W-:Y:S01]  /*66b0*/  F2FP.F16.F32.PACK_AB R33, R157.reuse, R159 ;  /* 0x0000009f9d21723e */ /* 0x050fe200000000ff */
[----:B------:R-:W-:Y:S01]  /*66c0*/  HMMA.16816.F32 R72, R112, R74, RZ ;  /* 0x0000004a7048723c */ /* 0x000fe200000018ff */
[----:B------:R-:W-:-:S05]  /*66d0*/  FADD.FTZ R163, R157, R163 ;  /* 0x000000a39da37221 */ /* 0x000fca0000010000 */
        /* <DEDUP_REMOVED lines=8> */
[C---:B------:R-:W-:Y:S01]  /*6760*/  HMMA.16816.F32 R128, R32.reuse, R16, R128 ;  /* 0x000000102080723c */ /* 0x040fe20000001880 */
[----:B------:R-:W2:Y:S05]  /*6770*/  MUFU.EX2 R211, R211 ;  /* 0x000000d300d37308 */ /* 0x000eaa0000000800 */
[C---:B------:R-:W-:Y:S01]  /*6780*/  HMMA.16816.F32 R124, R32.reuse, R18, R124 ;  /* 0x00000012207c723c */ /* 0x040fe2000000187c */
[----:B------:R-:W4:Y:S02]  /*6790*/  LDSM.16.MT88.4 R16, [R184+0xe800] ;  /* 0x00e80000b810783b */ /* 0x000f240000004200 */
[----:B------:R-:W5:Y:S01]  /*67a0*/  MUFU.EX2 R212, R212 ;  /* 0x000000d400d47308 */ /* 0x000f620000000800 */
[C---:B-1----:R-:W-:Y:S01]  /*67b0*/  F2FP.F16.F32.PACK_AB R144, R171.reuse, R170 ;  /* 0x000000aaab90723e */ /* 0x042fe200000000ff */
[----:B------:R-:W-:Y:S01]  /*67c0*/  FADD.FTZ R170, R170, R160 ;  /* 0x000000a0aaaa7221 */ /* 0x000fe20000010000 */
[----:B------:R-:W-:Y:S03]  /*67d0*/  HMMA.16816.F32 R36, R32, R12, R36 ;  /* 0x0000000c2024723c */ /* 0x000fe60000001824 */
[----:B------:R-:W-:-:S02]  /*67e0*/  FADD.FTZ R170, R171, R170 ;  /* 0x000000aaabaa7221 */ /* 0x000fc40000010000 */
[----:B------:R-:W1:Y:S01]  /*67f0*/  MUFU.EX2 R213, R213 ;  /* 0x000000d500d57308 */ /* 0x000e620000000800 */
[----:B------:R-:W-:Y:S01]  /*6800*/  HMMA.16816.F32 R40, R32, R14, R40 ;  /* 0x0000000e2028723c */ /* 0x000fe20000001828 */
[----:B------:R-:W4:Y:S01]  /*6810*/  LDSM.16.MT88.4 R12, [R188+0x10800] ;  /* 0x01080000bc0c783b */ /* 0x000f220000004200 */
[----:B--2---:R-:W-:-:S04]  /*6820*/  FADD.FTZ R170, R211, R170 ;  /* 0x000000aad3aa7221 */ /* 0x004fc80000010000 */
[----:B------:R-:W-:Y:S01]  /*6830*/  HMMA.16816.F32 R60, R32, R8, R60 ;  /* 0x00000008203c723c */ /* 0x000fe2000000183c */
[----:B------:R-:W2:Y:S01]  /*6840*/  MUFU.EX2 R214, R214 ;  /* 0x000000d600d67308 */ /* 0x000ea20000000800 */
[C---:B-----5:R-:W-:Y:S01]  /*6850*/  F2FP.F16.F32.PACK_AB R146, R212.reuse, R211 ;  /* 0x000000d3d492723e */ /* 0x060fe200000000ff */
[----:B------:R-:W-:-:S03]  /*6860*/  FADD.FTZ R212, R212, R170 ;  /* 0x000000aad4d47221 */ /* 0x000fc60000010000 */
[----:B------:R-:W-:Y:S01]  /*6870*/  HMMA.16816.F32 R64, R32, R10, R64 ;  /* 0x0000000a2040723c */ /* 0x000fe20000001840 */
[----:B------:R-:W5:Y:S02]  /*6880*/  LDSM.16.MT88.4 R8, [R186+0x10800] ;  /* 0x01080000ba08783b */ /* 0x000f640000004200 */
[----:B------:R-:W3:Y:S01]  /*6890*/  MUFU.EX2 R218, R218 ;  /* 0x000000da00da7308 */ /* 0x000ee20000000800 */
[----:B-1----:R-:W-:Y:S02]  /*68a0*/  FADD.FTZ R156, R213, R156 ;  /* 0x0000009cd59c7221 */ /* 0x002fe40000010000 */
[C---:B------:R-:W-:Y:S05]  /*68b0*/  HMMA.16816.F32 R88, R112.reuse, R90, RZ ;  /* 0x0000005a7058723c */ /* 0x040fea00000018ff */
[----:B------:R-:W1:Y:S01]  /*68c0*/  MUFU.EX2 R220, R220 ;  /* 0x000000dc00dc7308 */ /* 0x000e620000000800 */
[----:B------:R-:W-:Y:S01]  /*68d0*/  HMMA.16816.F32 R96, R112, R98, RZ ;  /* 0x000000627060723c */ /* 0x000fe200000018ff */
[C---:B--2---:R-:W-:Y:S01]  /*68e0*/  F2FP.F16.F32.PACK_AB R145, R214.reuse, R213 ;  /* 0x000000d5d691723e */ /* 0x044fe200000000ff */
[----:B------:R-:W-:-:S04]  /*68f0*/  FADD.FTZ R214, R214, R156 ;  /* 0x0000009cd6d67221 */ /* 0x000fc80000010000 */
[----:B------:R-:W-:Y:S01]  /*6900*/  HMMA.16816.F32 R120, R112, R122, RZ ;  /* 0x0000007a7078723c */ /* 0x000fe200000018ff */
[----:B------:R-:W2:Y:S01]  /*6910*/  MUFU.EX2 R221, R221 ;  /* 0x000000dd00dd7308 */ /* 0x000ea20000000800 */
[----:B---3--:R-:W-:-:S04]  /*6920*/  FADD.FTZ R214, R218, R214 ;  /* 0x000000d6dad67221 */ /* 0x008fc80000010000 */
[C---:B------:R-:W-:Y:S03]  /*6930*/  HMMA.16816.F32 R68, R32.reuse, R4, R68 ;  /* 0x000000042044723c */ /* 0x040fe60000001844 */
[----:B------:R-:W3:Y:S01]  /*6940*/  MUFU.EX2 R222, R222 ;  /* 0x000000de00de7308 */ /* 0x000ee20000000800 */
[C---:B-1----:R-:W-:Y:S01]  /*6950*/  F2FP.F16.F32.PACK_AB R147, R220.reuse, R218 ;  /* 0x000000dadc93723e */ /* 0x042fe200000000ff */
[----:B------:R-:W-:Y:S01]  /*6960*/  FADD.FTZ R214, R220, R214 ;  /* 0x000000d6dcd67221 */ /* 0x000fe20000010000 */
[C---:B------:R-:W-:Y:S01]  /*6970*/  HMMA.16816.F32 R72, R32.reuse, R6, R72 ;  /* 0x000000062048723c */ /* 0x040fe20000001848 */
[----:B------:R-:W-:Y:S04]  /*6980*/  LDSM.16.MT88.4 R4, [R185+0x10800] ;  /* 0x01080000b904783b */ /* 0x000fe80000004200 */
[----:B------:R-:W-:Y:S01]  /*6990*/  MUFU.EX2 R223, R223 ;  /* 0x000000df00df7308 */ /* 0x000fe20000000800 */
[----:B----4-:R-:W-:Y:S01]  /*69a0*/  HMMA.16816.F32 R84, R32, R16, R84 ;  /* 0x000000102054723c */ /* 0x010fe20000001854 */
[----:B--2---:R-:W-:-:S05]  /*69b0*/  FADD.FTZ R212, R221, R212 ;  /* 0x000000d4ddd47221 */ /* 0x004fca0000010000 */
[----:B------:R-:W-:Y:S01]  /*69c0*/  HMMA.16816.F32 R88, R32, R18, R88 ;  /* 0x000000122058723c */ /* 0x000fe20000001858 */
[----:B------:R-:W1:Y:S01]  /*69d0*/  LDSM.16.MT88.4 R16, [R188+0xd000] ;  /* 0x00d00000bc10783b */ /* 0x000e620000004200 */
[----:B------:R-:W-:Y:S01]  /*69e0*/  MUFU.EX2 R226, R226 ;  /* 0x000000e200e27308 */ /* 0x000fe20000000800 */
[----:B---3--:R-:W-:-:S03]  /*69f0*/  FADD.FTZ R212, R222, R212 ;  /* 0x000000d4ded47221 */ /* 0x008fc60000010000 */
[C---:B------:R-:W-:Y:S04]  /*6a00*/  HMMA.16816.F32 R92, R32.reuse, R12, R92 ;  /* 0x0000000c205c723c */ /* 0x040fe8000000185c */
[----:B------:R-:W2:Y:S02]  /*6a10*/  MUFU.EX2 R227, R227 ;  /* 0x000000e300e37308 */ /* 0x000ea40000000800 */
[C---:B------:R-:W-:Y:S01]  /*6a20*/  HMMA.16816.F32 R96, R32.reuse, R14, R96 ;  /* 0x0000000e2060723c */ /* 0x040fe20000001860 */
[----:B------:R-:W3:Y:S05]  /*6a30*/  LDSM.16.MT88.4 R12, [R186+0xd000] ;  /* 0x00d00000ba0c783b */ /* 0x000eea0000004200 */
[C---:B-----5:R-:W-:Y:S01]  /*6a40*/  HMMA.16816.F32 R100, R32.reuse, R8, R100 ;  /* 0x000000082064723c */ /* 0x060fe20000001864 */
[----:B------:R-:W4:Y:S05]  /*6a50*/  MUFU.EX2 R228, R228 ;  /* 0x000000e400e47308 */ /* 0x000f2a0000000800 */
[----:B------:R-:W-:Y:S01]  /*6a60*/  HMMA.16816.F32 R120, R32, R10, R120 ;  /* 0x0000000a2078723c */ /* 0x000fe20000001878 */
[----:B------:R-:W5:Y:S02]  /*6a70*/  LDSM.16.MT88.4 R8, [R188+0xf000] ;  /* 0x00f00000bc08783b */ /* 0x000f640000004200 */
[----:B------:R-:W1:Y:S01]  /*6a80*/  MUFU.EX2 R219, R219 ;  /* 0x000000db00db7308 */ /* 0x000e620000000800 */
[----:B--2---:R-:W-:-:S02]  /*6a90*/  FADD.FTZ R214, R227, R214 ;  /* 0x000000d6e3d67221 */ /* 0x004fc40000010000 */
[C---:B------:R-:W-:Y:S05]  /*6aa0*/  HMMA.16816.F32 R104, R112.reuse, R116, RZ ;  /* 0x000000747068723c */ /* 0x040fea00000018ff */
[----:B------:R-:W2:Y:S01]  /*6ab0*/  MUFU.EX2 R216, R216 ;  /* 0x000000d800d87308 */ /* 0x000ea20000000800 */
[----:B------:R-:W-:Y:S01]  /*6ac0*/  HMMA.16816.F32 R116, R112, R118, RZ ;  /* 0x000000767074723c */ /* 0x000fe200000018ff */
[----:B----4-:R-:W-:-:S05]  /*6ad0*/  FADD.FTZ R214, R228, R214 ;  /* 0x000000d6e4d67221 */ /* 0x010fca0000010000 */
[----:B-1----:R-:W-:Y:S01]  /*6ae0*/  HMMA.16816.F32 R128, R144, R16, R128 ;  /* 0x000000109080723c */ /* 0x002fe20000001880 */
[----:B------:R-:W-:-:S05]  /*6af0*/  FADD.FTZ R213, R219, R214 ;  /* 0x000000d6dbd57221 */ /* 0x000fca0000010000 */
[----:B------:R-:W-:Y:S01]  /*6b00*/  HMMA.16816.F32 R124, R144, R18, R124 ;  /* 0x00000012907c723c */ /* 0x000fe2000000187c */
[----:B------:R-:W-:Y:S01]  /*6b10*/  LDSM.16.MT88.4 R16, [R184+0xf000] ;  /* 0x00f00000b810783b */ /* 0x000fe20000004200 */
[----:B--2---:R-:W-:-:S04]  /*6b20*/  FADD.FTZ R213, R216, R213 ;  /* 0x000000d5d8d57221 */ /* 0x004fc80000010000 */
[C---:B------:R-:W-:Y:S06]  /*6b30*/  HMMA.16816.F32 R104, R32.reuse, R4, R104 ;  /* 0x000000042068723c */ /* 0x040fec0000001868 */
[----:B------:R-:W-:Y:S01]  /*6b40*/  HMMA.16816.F32 R116, R32, R6, R116 ;  /* 0x000000062074723c */ /* 0x000fe20000001874 */
[----:B------:R-:W1:Y:S05]  /*6b50*/  LDSM.16.MT88.4 R4, [R186+0xf000] ;  /* 0x00f00000ba04783b */ /* 0x000e6a0000004200 */
[C---:B---3--:R-:W-:Y:S06]  /*6b60*/  HMMA.16816.F32 R36, R144.reuse, R12, R36 ;  /* 0x0000000c9024723c */ /* 0x048fec0000001824 */
[C---:B------:R-:W-:Y:S01]  /*6b70*/  HMMA.16816.F32 R40, R144.reuse, R14, R40 ;  /* 0x0000000e9028723c */ /* 0x040fe20000001828 */
[----:B------:R-:W2:Y:S05]  /*6b80*/  LDSM.16.MT88.4 R12, [R188+0x11000] ;  /* 0x01100000bc0c783b */ /* 0x000eaa0000004200 */
[C---:B-----5:R-:W-:Y:S06]  /*6b90*/  HMMA.16816.F32 R60, R144.reuse, R8, R60 ;  /* 0x00000008903c723c */ /* 0x060fec000000183c */
[----:B------:R-:W-:Y:S01]  /*6ba0*/  HMMA.16816.F32 R64, R144, R10, R64 ;  /* 0x0000000a9040723c */ /* 0x000fe20000001840 */
[----:B------:R-:W3:Y:S05]  /*6bb0*/  LDSM.16.MT88.4 R8, [R186+0x11000] ;  /* 0x01100000ba08783b */ /* 0x000eea0000004200 */
[C---:B------:R-:W-:Y:S06]  /*6bc0*/  HMMA.16816.F32 R44, R112.reuse, R48, RZ ;  /* 0x00000030702c723c */ /* 0x040fec00000018ff */
[C---:B------:R-:W-:Y:S06]  /*6bd0*/  HMMA.16816.F32 R52, R112.reuse, R56, RZ ;  /* 0x000000387034723c */ /* 0x040fec00000018ff */
[C---:B------:R-:W-:Y:S06]  /*6be0*/  HMMA.16816.F32 R76, R112.reuse, R80, RZ ;  /* 0x00000050704c723c */ /* 0x040fec00000018ff */
[C---:B------:R-:W-:Y:S06]  /*6bf0*/  HMMA.16816.F32 R48, R112.reuse, R50, RZ ;  /* 0x000000327030723c */ /* 0x040fec00000018ff */
[C---:B------:R-:W-:Y:S06]  /*6c00*/  HMMA.16816.F32 R56, R112.reuse, R58, RZ ;  /* 0x0000003a7038723c */ /* 0x040fec00000018ff */
[C---:B------:R-:W-:Y:S06]  /*6c10*/  HMMA.16816.F32 R80, R112.reuse, R82, RZ ;  /* 0x000000527050723c */ /* 0x040fec00000018ff */
[----:B------:R-:W-:Y:S06]  /*6c20*/  HMMA.16816.F32 R108, R112, R136, RZ ;  /* 0x00000088706c723c */ /* 0x000fec00000018ff */
[C---:B-1----:R-:W-:Y:S06]  /*6c30*/  HMMA.16816.F32 R68, R144.reuse, R4, R68 ;  /* 0x000000049044723c */ /* 0x042fec0000001844 */
[----:B------:R-:W-:Y:S01]  /*6c40*/  HMMA.16816.F32 R72, R144, R6, R72 ;  /* 0x000000069048723c */ /* 0x000fe20000001848 */
[----:B------:R-:W1:Y:S05]  /*6c50*/  LDSM.16.MT88.4 R4, [R185+0x11000] ;  /* 0x01100000b904783b */ /* 0x000e6a0000004200 */
[----:B------:R-:W-:Y:S01]  /*6c60*/  HMMA.16816.F32 R112, R112, R138, RZ ;  /* 0x0000008a7070723c */ /* 0x000fe200000018ff */
[----:B------:R-:W4:Y:S05]  /*6c70*/  LDSM.16.MT88.4 R136, [R184+0x10800] ;  /* 0x01080000b888783b */ /* 0x000f2a0000004200 */
[C---:B------:R-:W-:Y:S06]  /*6c80*/  HMMA.16816.F32 R44, R32.reuse, R28, R44 ;  /* 0x0000001c202c723c */ /* 0x040fec000000182c */
[C---:B------:R-:W-:Y:S01]  /*6c90*/  HMMA.16816.F32 R48, R32.reuse, R30, R48 ;  /* 0x0000001e2030723c */ /* 0x040fe20000001830 */
[----:B------:R-:W5:Y:S05]  /*6ca0*/  LDSM.16.MT88.4 R28, [R185+0xd000] ;  /* 0x00d00000b91c783b */ /* 0x000f6a0000004200 */
[C---:B------:R-:W-:Y:S06]  /*6cb0*/  HMMA.16816.F32 R52, R32.reuse, R24, R52 ;  /* 0x000000182034723c */ /* 0x040fec0000001834 */
[C---:B------:R-:W-:Y:S01]  /*6cc0*/  HMMA.16816.F32 R56, R32.reuse, R26, R56 ;  /* 0x0000001a2038723c */ /* 0x040fe20000001838 */
[----:B------:R-:W5:Y:S05]  /*6cd0*/  LDSM.16.MT88.4 R24, [R184+0xd000] ;  /* 0x00d00000b818783b */ /* 0x000f6a0000004200 */
[C---:B------:R-:W-:Y:S06]  /*6ce0*/  HMMA.16816.F32 R76, R32.reuse, R20, R76 ;  /* 0x00000014204c723c */ /* 0x040fec000000184c */
[----:B------:R-:W-:Y:S01]  /*6cf0*/  HMMA.16816.F32 R80, R32, R22, R80 ;  /* 0x000000162050723c */ /* 0x000fe20000001850 */
[----:B------:R-:W5:Y:S05]  /*6d00*/  LDSM.16.MT88.4 R20, [R185+0xf000] ;  /* 0x00f00000b914783b */ /* 0x000f6a0000004200 */
[C---:B------:R-:W-:Y:S06]  /*6d10*/  HMMA.16816.F32 R84, R144.reuse, R16, R84 ;  /* 0x000000109054723c */ /* 0x040fec0000001854 */
[C---:B------:R-:W-:Y:S01]  /*6d20*/  HMMA.16816.F32 R88, R144.reuse, R18, R88 ;  /* 0x000000129058723c */ /* 0x040fe20000001858 */
[----:B------:R-:W5:Y:S05]  /*6d30*/  LDSM.16.MT88.4 R16, [R186+0xd800] ;  /* 0x00d80000ba10783b */ /* 0x000f6a0000004200 */
[C---:B--2---:R-:W-:Y:S06]  /*6d40*/  HMMA.16816.F32 R92, R144.reuse, R12, R92 ;  /* 0x0000000c905c723c */ /* 0x044fec000000185c */
[C---:B------:R-:W-:Y:S01]  /*6d50*/  HMMA.16816.F32 R96, R144.reuse, R14, R96 ;  /* 0x0000000e9060723c */ /* 0x040fe20000001860 */
[----:B------:R-:W2:Y:S05]  /*6d60*/  LDSM.16.MT88.4 R12, [R188+0xf800] ;  /* 0x00f80000bc0c783b */ /* 0x000eaa0000004200 */
[C---:B---3--:R-:W-:Y:S06]  /*6d70*/  HMMA.16816.F32 R100, R144.reuse, R8, R100 ;  /* 0x000000089064723c */ /* 0x048fec0000001864 */
[C---:B------:R-:W-:Y:S01]  /*6d80*/  HMMA.16816.F32 R120, R144.reuse, R10, R120 ;  /* 0x0000000a9078723c */ /* 0x040fe20000001878 */
[----:B------:R-:W3:Y:S05]  /*6d90*/  LDSM.16.MT88.4 R8, [R184+0xf800] ;  /* 0x00f80000b808783b */ /* 0x000eea0000004200 */
[C---:B-1----:R-:W-:Y:S06]  /*6da0*/  HMMA.16816.F32 R104, R144.reuse, R4, R104 ;  /* 0x000000049068723c */ /* 0x042fec0000001868 */
[----:B------:R-:W-:Y:S01]  /*6db0*/  HMMA.16816.F32 R116, R144, R6, R116 ;  /* 0x000000069074723c */ /* 0x000fe20000001874 */
[----:B------:R-:W-:-:S02]  /*6dc0*/  F2FP.F16.F32.PACK_AB R4, R222, R221 ;  /* 0x000000ddde04723e */ /* 0x000fc400000000ff */
[----:B------:R-:W-:-:S03]  /*6dd0*/  F2FP.F16.F32.PACK_AB R5, R228, R227 ;  /* 0x000000e3e405723e */ /* 0x000fc600000000ff */
[C---:B----4-:R-:W-:Y:S01]  /*6de0*/  HMMA.16816.F32 R108, R32.reuse, R136, R108 ;  /* 0x00000088206c723c */ /* 0x050fe2000000186c */
[----:B------:R-:W-:Y:S01]  /*6df0*/  F2FP.F16.F32.PACK_AB R6, R226, R223 ;  /* 0x000000dfe206723e */ /* 0x000fe200000000ff */
[----:B------:R-:W-:Y:S01]  /*6e00*/  FADD.FTZ R223, R223, R212 ;  /* 0x000000d4dfdf7221 */ /* 0x000fe20000010000 */
[----:B------:R-:W-:Y:S02]  /*6e10*/  F2FP.F16.F32.PACK_AB R7, R216, R219 ;  /* 0x000000dbd807723e */ /* 0x000fe400000000ff */
[C---:B------:R-:W-:Y:S01]  /*6e20*/  LEA R212, P1, R205.reuse, UR8, 0x1 ;  /* 0x00000008cdd47c11 */ /* 0x040fe2000f8208ff */
[----:B------:R-:W-:Y:S01]  /*6e30*/  HMMA.16816.F32 R112, R32, R138, R112 ;  /* 0x0000008a2070723c */ /* 0x000fe20000001870 */
[----:B------:R-:W1:Y:S01]  /*6e40*/  LDSM.16.MT88.4 R136, [R185+0xd800] ;  /* 0x00d80000b988783b */ /* 0x000e620000004200 */
[----:B------:R-:W-:Y:S01]  /*6e50*/  FADD.FTZ R214, R226, R223 ;  /* 0x000000dfe2d67221 */ /* 0x000fe20000010000 */
[----:B------:R-:W-:Y:S02]  /*6e60*/  LEA.HI.X R211, R205, UR9, R133, 0x1, P1 ;  /* 0x00000009cdd37c11 */ /* 0x000fe400088f0c85 */
[----:B------:R-:W4:Y:S01]  /*6e70*/  LDSM.16.MT88.4 R32, [R184+0xd800] ;  /* 0x00d80000b820783b */ /* 0x000f220000004200 */
[C---:B-----5:R-:W-:Y:S06]  /*6e80*/  HMMA.16816.F32 R44, R144.reuse, R28, R44 ;  /* 0x0000001c902c723c */ /* 0x060fec000000182c */
        /* <DEDUP_REMOVED lines=15> */
[----:B------:R-:W-:Y:S01]  /*6f80*/  HMMA.16816.F32 R88, R4, R10, R88 ;  /* 0x0000000a0458723c */ /* 0x000fe20000001858 */
[----:B------:R-:W3:Y:S05]  /*6f90*/  LDSM.16.MT88.4 R8, [R184+0x11800] ;  /* 0x01180000b808783b */ /* 0x000eea0000004200 */
[C---:B------:R-:W-:Y:S06]  /*6fa0*/  HMMA.16816.F32 R108, R144.reuse, R148, R108 ;  /* 0x00000094906c723c */ /* 0x040fec000000186c */
[----:B------:R-:W-:Y:S06]  /*6fb0*/  HMMA.16816.F32 R112, R144, R150, R112 ;  /* 0x000000969070723c */ /* 0x000fec0000001870 */
        /* <DEDUP_REMOVED lines=16> */
[C---:B---3--:R-:W-:Y:S06]  /*70c0*/  HMMA.16816.F32 R108, R4.reuse, R8, R108 ;  /* 0x00000008046c723c */ /* 0x048fec000000186c */
[----:B------:R-:W-:Y:S01]  /*70d0*/  HMMA.16816.F32 R112, R4, R10, R112 ;  /* 0x0000000a0470723c */ /* 0x000fe20000001870 */
[----:B------:R-:W-:-:S08]  /*70e0*/  NOP ;  /* 0x0000000000007918 */ /* 0x000fd00000000000 */
[----:B------:R-:W-:-:S15]  /*70f0*/  @!P6 BRA `(.L_x_1406) ;  /* 0x0000003c00c8e947 */ /* 0x000fde0003800000 */
[----:B------:R-:W-:-:S04]  /*7100*/  DEPBAR.LE SB0, 0x0 ;  /* 0x000080000000791a */ /* 0x000fc80000000000 */
[----:B------:R-:W-:Y:S01]  /*7110*/  IADD3 R201, R153, -0x2, RZ ;  /* 0xfffffffe99c97810 */ /* 0x000fe20007ffe0ff */
[----:B------:R-:W-:Y:S06]  /*7120*/  BAR.SYNC.DEFER_BLOCKING 0x0 ;  /* 0x0000000000007b1d */ /* 0x000fec0000010000 */
[----:B------:R-:W-:Y:S05]  /*7130*/  @!P0 BRA `(.L_x_1407) ;  /* 0x0000000000f48947 */ /* 0x000fea0003800000 */
[----:B------:R-:W1:Y:S01]  /*7140*/  LDC R2, c[0x0][0x380] ;  /* 0x0000e000ff027b82 */ /* 0x000e620000000800 */
[----:B------:R-:W-:Y:S01]  /*7150*/  IMAD.SHL.U32 R4, R201, 0x40, RZ ;  /* 0x00000040c9047824 */ /* 0x000fe200078e00ff */
[----:B------:R-:W-:-:S04]  /*7160*/  ULDC.64 UR4, c[0x0][0x238] ;  /* 0x00008e0000047ab9 */ /* 0x000fc80000000a00 */
[C---:B------:R-:W-:Y:S02]  /*7170*/  IADD3 R11, R4.reuse, 0x40, RZ ;  /* 0x00000040040b7810 */ /* 0x040fe40007ffe0ff */
[----:B------:R-:W-:Y:S02]  /*7180*/  IABS R6, R4 ;  /* 0x0000000400067213 */ /* 0x000fe40000000000 */
[----:B------:R-:W-:Y:S02]  /*7190*/  IABS R8, R11 ;  /* 0x0000000b00087213 */ /* 0x000fe40000000000 */
[-C--:B-1----:R-:W-:Y:S02]  /*71a0*/  IABS R0, R2.reuse ;  /* 0x0000000200007213 */ /* 0x082fe40000000000 */
[-C--:B------:R-:W-:Y:S02]  /*71b0*/  LOP3.LUT R11, R11, R2.reuse, RZ, 0x3c, !PT ;  /* 0x000000020b0b7212 */ /* 0x080fe400078e3cff */
[----:B------:R-:W1:Y:S01]  /*71c0*/  I2F.RP R12, R0 ;  /* 0x00000000000c7306 */ /* 0x000e620000209400 */
[----:B------:R-:W-:-:S02]  /*71d0*/  LOP3.LUT R4, R4, R2, RZ, 0x3c, !PT ;  /* 0x0000000204047212 */ /* 0x000fc400078e3cff */
[----:B------:R-:W-:Y:S02]  /*71e0*/  ISETP.GE.AND P3, PT, R11, RZ, PT ;  /* 0x000000ff0b00720c */ /* 0x000fe40003f66270 */
[----:B------:R-:W-:-:S03]  /*71f0*/  ISETP.GE.AND P1, PT, R4, RZ, PT ;  /* 0x000000ff0400720c */ /* 0x000fc60003f26270 */
[----:B-1----:R-:W1:Y:S02]  /*7200*/  MUFU.RCP R12, R12 ;  /* 0x0000000c000c7308 */ /* 0x002e640000001000 */
[----:B-1----:R-:W-:-:S06]  /*7210*/  VIADD R12, R12, 0xffffffe ;  /* 0x0ffffffe0c0c7836 */ /* 0x002fcc0000000000 */
[----:B------:R-:W1:Y:S02]  /*7220*/  F2I.FTZ.U32.TRUNC.NTZ R13, R12 ;  /* 0x0000000c000d7305 */ /* 0x000e64000021f000 */
[----:B-1----:R-:W-:Y:S01]  /*7230*/  IADD3 R9, RZ, -R13, RZ ;  /* 0x8000000dff097210 */ /* 0x002fe20007ffe0ff */
[----:B------:R-:W-:-:S04]  /*7240*/  IMAD.MOV.U32 R12, RZ, RZ, RZ ;  /* 0x000000ffff0c7224 */ /* 0x000fc800078e00ff */
[----:B------:R-:W-:-:S04]  /*7250*/  IMAD R9, R9, R0, RZ ;  /* 0x0000000009097224 */ /* 0x000fc800078e02ff */
[----:B------:R-:W-:-:S06]  /*7260*/  IMAD.HI.U32 R9, R13, R9, R12 ;  /* 0x000000090d097227 */ /* 0x000fcc00078e000c */
[----:B------:R-:W-:-:S04]  /*7270*/  IMAD.HI.U32 R10, R9, R8, RZ ;  /* 0x00000008090a7227 */ /* 0x000fc800078e00ff */
[----:B------:R-:W-:Y:S01]  /*7280*/  IMAD.HI.U32 R9, R9, R6, RZ ;  /* 0x0000000609097227 */ /* 0x000fe200078e00ff */
[----:B------:R-:W-:-:S03]  /*7290*/  IADD3 R7, -R10, RZ, RZ ;  /* 0x000000ff0a077210 */ /* 0x000fc60007ffe1ff */
[----:B------:R-:W-:Y:S02]  /*72a0*/  IMAD.MOV R5, RZ, RZ, -R9 ;  /* 0x000000ffff057224 */ /* 0x000fe400078e0a09 */
[C---:B------:R-:W-:Y:S02]  /*72b0*/  IMAD R7, R0.reuse, R7, R8 ;  /* 0x0000000700077224 */ /* 0x040fe400078e0208 */
[C---:B------:R-:W-:Y:S01]  /*72c0*/  IMAD R5, R0.reuse, R5, R6 ;  /* 0x0000000500057224 */ /* 0x040fe200078e0206 */
[----:B------:R-:W-:Y:S02]  /*72d0*/  LOP3.LUT R6, RZ, R2, RZ, 0x33, !PT ;  /* 0x00000002ff067212 */ /* 0x000fe400078e33ff */
        /* <DEDUP_REMOVED lines=8> */
[----:B------:R-:W-:-:S09]  /*7360*/  ISETP.NE.AND P2, PT, R2, RZ, PT ;  /* 0x000000ff0200720c */ /* 0x000fd20003f45270 */
[----:B------:R-:W-:Y:S02]  /*7370*/  @P6 IADD3 R10, R10, 0x1, RZ ;  /* 0x000000010a0a6810 */ /* 0x000fe40007ffe0ff */
[----:B------:R-:W-:Y:S02]  /*7380*/  @P5 VIADD R9, R9, 0x1 ;  /* 0x0000000109095836 */ /* 0x000fe40000000000 */
[----:B------:R-:W-:-:S03]  /*7390*/  MOV R0, R10 ;  /* 0x0000000a00007202 */ /* 0x000fc60000000f00 */
[----:B------:R-:W-:Y:S02]  /*73a0*/  @!P1 IADD3 R9, -R9, RZ, RZ ;  /* 0x000000ff09099210 */ /* 0x000fe40007ffe1ff */
[----:B------:R-:W-:-:S05]  /*73b0*/  @!P3 IMAD.MOV R0, RZ, RZ, -R0 ;  /* 0x000000ffff00b224 */ /* 0x000fca00078e0a00 */
[C---:B------:R-:W-:Y:S02]  /*73c0*/  SEL R0, R6.reuse, R0, !P2 ;  /* 0x0000000006007207 */ /* 0x040fe40005000000 */
[----:B------:R-:W-:-:S03]  /*73d0*/  SEL R6, R6, R9, !P2 ;  /* 0x0000000906067207 */ /* 0x000fc60005000000 */
[----:B------:R-:W-:-:S04]  /*73e0*/  IMAD.WIDE R4, R0, 0x4, R206 ;  /* 0x0000000400047825 */ /* 0x000fc800078e02ce */
[----:B------:R-:W-:Y:S02]  /*73f0*/  IMAD.WIDE R8, R6, 0x4, R206 ;  /* 0x0000000406087825 */ /* 0x000fe400078e02ce */
[----:B------:R-:W2:Y:S04]  /*7400*/  LDG.E R5, desc[UR10][R4.64] ;  /* 0x0000000a04057981 */ /* 0x000ea8000c1e1900 */
[----:B------:R-:W2:Y:S01]  /*7410*/  LDG.E R4, desc[UR10][R8.64] ;  /* 0x0000000a08047981 */ /* 0x000ea2000c1e1900 */
[----:B------:R-:W-:-:S04]  /*7420*/  IMAD.IADD R0, R0, 0x1, -R6 ;  /* 0x0000000100007824 */ /* 0x000fc800078e0a06 */
[----:B------:R-:W-:-:S04]  /*7430*/  IMAD R2, R0, R2, -0x40 ;  /* 0xffffffc000027424 */ /* 0x000fc800078e0202 */
[----:B------:R-:W-:Y:S01]  /*7440*/  IMAD.WIDE.U32 R6, R2, R224, RZ ;  /* 0x000000e002067225 */ /* 0x000fe200078e00ff */
[----:B------:R-:W-:-:S05]  /*7450*/  SHF.R.S32.HI R0, RZ, 0x1f, R2 ;  /* 0x0000001fff007819 */ /* 0x000fca0000011402 */
[----:B------:R-:W-:-:S04]  /*7460*/  IMAD R0, R0, R224, RZ ;  /* 0x000000e000007224 */ /* 0x000fc800078e02ff */
[----:B------:R-:W-:-:S04]  /*7470*/  IMAD R0, R2, R225, R0 ;  /* 0x000000e102007224 */ /* 0x000fc800078e0200 */
[----:B------:R-:W-:Y:S01]  /*7480*/  IMAD.IADD R7, R7, 0x1, R0 ;  /* 0x0000000107077824 */ /* 0x000fe200078e0200 */
[----:B--2---:R-:W-:-:S04]  /*7490*/  IADD3 R4, -R5, R4, RZ ;  /* 0x0000000405047210 */ /* 0x004fc80007ffe1ff */
[----:B------:R-:W-:Y:S01]  /*74a0*/  SHF.R.S32.HI R5, RZ, 0x1f, R4 ;  /* 0x0000001fff057819 */ /* 0x000fe20000011404 */
[----:B------:R-:W-:-:S04]  /*74b0*/  IMAD.WIDE.U32 R6, R4, UR4, R6 ;  /* 0x0000000404067c25 */ /* 0x000fc8000f8e0006 */
[----:B------:R-:W-:-:S04]  /*74c0*/  IMAD R5, R5, UR4, RZ ;  /* 0x0000000405057c24 */ /* 0x000fc8000f8e02ff */
[----:B------:R-:W-:Y:S02]  /*74d0*/  IMAD R5, R4, UR5, R5 ;  /* 0x0000000504057c24 */ /* 0x000fe4000f8e0205 */
[----:B------:R-:W-:-:S03]  /*74e0*/  IMAD.MOV.U32 R4, RZ, RZ, R6 ;  /* 0x000000ffff047224 */ /* 0x000fc600078e0006 */
[----:B------:R-:W-:Y:S01]  /*74f0*/  IADD3 R2, R7, R5, RZ ;  /* 0x0000000507027210 */ /* 0x000fe20007ffe0ff */
[----:B------:R-:W-:Y:S06]  /*7500*/  BRA `(.L_x_1408) ;  /* 0x0000000000087947 */ /* 0x000fec0003800000 */
.L_x_1407:
[----:B------:R-:W-:-:S04]  /*7510*/  LEA R4, -R224, RZ, 0x6 ;  /* 0x000000ffe0047211 */ /* 0x000fc800078e31ff */
[----:B------:R-:W-:-:S07]  /*7520*/  SHF.R.S32.HI R2, RZ, 0x1f, R4 ;  /* 0x0000001fff027819 */ /* 0x000fce0000011404 */
.L_x_1408:
[C---:B------:R-:W-:Y:S01]  /*7530*/  VIADD R0, R203.reuse, 0x40 ;  /* 0x00000040cb007836 */ /* 0x040fe20000000000 */
[----:B------:R-:W-:Y:S02]  /*7540*/  ULDC UR4, c[0x0][0x2d0] ;  /* 0x0000b40000047ab9 */ /* 0x000fe40000000800 */
[C---:B------:R-:W-:Y:S02]  /*7550*/  ISETP.GE.AND P5, PT, R203.reuse, UR4, PT ;  /* 0x00000004cb007c0c */ /* 0x040fe4000bfa6270 */
[----:B------:R-:W-:Y:S01]  /*7560*/  ISETP.GE.AND P4, PT, R0, UR4, PT ;  /* 0x0000000400007c0c */ /* 0x000fe2000bf86270 */
[----:B------:R-:W-:-:S05]  /*7570*/  VIADD R0, R203, 0x80 ;  /* 0x00000080cb007836 */ /* 0x000fca0000000000 */
[----:B------:R-:W-:-:S05]  /*7580*/  ISETP.GE.AND P3, PT, R0, UR4, PT ;  /* 0x0000000400007c0c */ /* 0x000fca000bf66270 */
[----:B------:R-:W-:Y:S02]  /*7590*/  @P5 STS.128 [R202+0xc000], RZ ;  /* 0x00c000ffca005388 */ /* 0x000fe40000000c00 */
[----:B------:R-:W-:-:S04]  /*75a0*/  @!P4 IADD3 R5, P1, R4, R154, RZ ;  /* 0x0000009a0405c210 */ /* 0x000fc80007f3e0ff */
[----:B------:R-:W-:Y:S01]  /*75b0*/  @!P4 LEA R16, P2, R5, UR6, 0x1 ;  /* 0x000000060510cc11 */ /* 0x000fe2000f8408ff */
[----:B------:R-:W-:Y:S01]  /*75c0*/  @!P4 IMAD.X R0, R2, 0x1, R152, P1 ;  /* 0x000000010200c824 */ /* 0x000fe200008e0698 */
[----:B------:R-:W-:-:S04]  /*75d0*/  LEA R226, P1, R4, R134, 0x1 ;  /* 0x0000008604e27211 */ /* 0x000fc800078208ff */
[----:B------:R-:W-:Y:S02]  /*75e0*/  @!P4 LEA.HI.X R17, R5, UR7, R0, 0x1, P2 ;  /* 0x000000070511cc11 */ /* 0x000fe400090f0c00 */
[----:B------:R-:W-:Y:S02]  /*75f0*/  IADD3 R6, P2, R200, R4, RZ ;  /* 0x00000004c8067210 */ /* 0x000fe40007f5e0ff */
[C-C-:B------:R-:W-:Y:S02]  /*7600*/  LEA.HI.X R227, R4.reuse, R135, R2.reuse, 0x1, P1 ;  /* 0x0000008704e37211 */ /* 0x140fe400008f0c02 */
        /* <DEDUP_REMOVED lines=24> */
[C---:B------:R-:W-:Y:S01]  /*7790*/  @!P4 IADD3 R6, P2, R5.reuse, R154, RZ ;  /* 0x0000009a0506c210 */ /* 0x040fe20007f5e0ff */
        /* <DEDUP_REMOVED lines=8> */
[----:B------:R-:W-:Y:S01]  /*7820*/  @!P4 IMAD.X R2, R4, 0x1, R152, P2 ;  /* 0x000000010402c824 */ /* 0x000fe200010e0698 */
        /* <DEDUP_REMOVED lines=20> */
[C---:B------:R-:W-:Y:S01]  /*7970*/  @!P5 LEA R24, P6, R6.reuse, R134, 0x1 ;  /* 0x000000860618d211 */ /* 0x040fe200078c08ff */
[----:B------:R-:W-:Y:S01]  /*7980*/  @P3 STS.128 [R202+0x10800], RZ ;  /* 0x010800ffca003388 */ /* 0x000fe20000000c00 */
[----:B------:R-:W-:Y:S01]  /*7990*/  @!P3 IADD3 R154, P1, R6, R154, RZ ;  /* 0x0000009a069ab210 */ /* 0x000fe20007f3e0ff */
[----:B------:R-:W-:Y:S01]  /*79a0*/  @!P4 IMAD.X R2, R4, 0x1, R152, P2 ;  /* 0x000000010402c824 */ /* 0x000fe200010e0698 */
[----:B------:R-:W-:Y:S01]  /*79b0*/  @!P5 LEA.HI.X R25, R6, R135, R4, 0x1, P6 ;  /* 0x000000870619d211 */ /* 0x000fe200030f0c04 */
[----:B------:R-:W-:Y:S01]  /*79c0*/  @!PT LDS RZ, [RZ] ;  /* 0x00000000fffff984 */ /* 0x000fe20000000800 */
[----:B------:R-:W-:Y:S01]  /*79d0*/  @!PT LDS RZ, [RZ] ;  /* 0x00000000fffff984 */ /* 0x000fe20000000800 */
[----:B------:R-:W-:Y:S01]  /*79e0*/  @!PT LDS RZ, [RZ] ;  /* 0x00000000fffff984 */ /* 0x000fe20000000800 */
[----:B------:R-:W-:Y:S01]  /*79f0*/  @!P3 LDGSTS.E.BYPASS.LTC128B.128 [R202+0x10800], desc[UR10][R8.64+0x100] ;  /* 0x1080010008cabfae */ /* 0x000fe2000b901d4a */
[----:B------:R-:W-:Y:S01]  /*7a00*/  @!P4 LEA R26, P2, R0, UR6, 0x1 ;  /* 0x00000006001acc11 */ /* 0x000fe2000f8408ff */
        /* <DEDUP_REMOVED lines=9> */
[----:B------:R-:W-:Y:S01]  /*7aa0*/  @!P5 LDGSTS.E.BYPASS.LTC128B.128 [R202+0xd000], desc[UR10][R22.64] ;  /* 0x0d00000016cadfae */ /* 0x000fe2000b901d4a */
        /* <DEDUP_REMOVED lines=28> */
[----:B------:R-:W4:Y:S04]  /*7c70*/  LDSM.16.M88.4 R148, [R193+0x7000] ;  /* 0x00700000c194783b */ /* 0x000f280000000200 */
[----:B------:R-:W5:Y:S04]  /*7c80*/  LDSM.16.M88.4 R156, [R193+0x6800] ;  /* 0x00680000c19c783b */ /* 0x000f680000000200 */
[----:B------:R-:W5:Y:S04]  /*7c90*/  LDSM.16.M88.4 R28, [R193+0x7800] ;  /* 0x00780000c11c783b */ /* 0x000f680000000200 */
[----:B--2---:R-:W-:Y:S04]  /*7ca0*/  LDSM.16.M88.4 R20, [R192] ;  /* 0x00000000c014783b */ /* 0x004fe80000000200 */
[----:B---3--:R-:W2:Y:S04]  /*7cb0*/  LDSM.16.M88.4 R4, [R191] ;  /* 0x00000000bf04783b */ /* 0x008ea80000000200 */
[----:B------:R-:W3:Y:S04]  /*7cc0*/  LDSM.16.M88.4 R168, [R182] ;  /* 0x00000000b6a8783b */ /* 0x000ee80000000200 */
[----:B------:R-:W3:Y:S04]  /*7cd0*/  LDSM.16.M88.4 R216, [R183] ;  /* 0x00000000b7d8783b */ /* 0x000ee80000000200 */
[----:B------:R-:W3:Y:S04]  /*7ce0*/  LDSM.16.M88.4 R164, [R181] ;  /* 0x00000000b5a4783b */ /* 0x000ee80000000200 */
[----:B------:R-:W-:Y:S01]  /*7cf0*/  LDSM.16.M88.4 R24, [R190] ;  /* 0x00000000be18783b */ /* 0x000fe20000000200 */
[C---:B-1----:R-:W-:Y:S03]  /*7d00*/  HMMA.16816.F32 R16, R140.reuse, R12, RZ ;  /* 0x0000000c8c10723c */ /* 0x042fe600000018ff */
[----:B------:R-:W1:Y:S04]  /*7d10*/  LDSM.16.M88.4 R8, [R187+0x6000] ;  /* 0x00600000bb08783b */ /* 0x000e680000000200 */
[----:B------:R-:W1:Y:S01]  /*7d20*/  LDSM.16.M88.4 R136, [R187+0x7000] ;  /* 0x00700000bb88783b */ /* 0x000e620000000200 */
[C---:B------:R-:W-:Y:S03]  /*7d30*/  HMMA.16816.F32 R12, R140.reuse, R14, RZ ;  /* 0x0000000e8c0c723c */ /* 0x040fe600000018ff */
[----:B------:R-:W1:Y:S03]  /*7d40*/  LDSM.16.M88.4 R220, [R187+0x6800] ;  /* 0x00680000bbdc783b */ /* 0x000e660000000200 */
[C---:B----4-:R-:W-:Y:S01]  /*7d50*/  HMMA.16816.F32 R152, R140.reuse, R148, RZ ;  /* 0x000000948c98723c */ /* 0x050fe200000018ff */
[----:B------:R-:W-:Y:S01]  /*7d60*/  LDSM.16.M88.4 R32, [R189] ;  /* 0x00000000bd20783b */ /* 0x000fe20000000200 */
[----:B------:R-:W4:Y:S04]  /*7d70*/  S2R R0, SR_TID.X ;  /* 0x0000000000007919 */ /* 0x000f280000002100 */
[C---:B-----5:R-:W-:Y:S01]  /*7d80*/  HMMA.16816.F32 R160, R140.reuse, R156, RZ ;  /* 0x0000009c8ca0723c */ /* 0x060fe200000018ff */
[----:B------:R-:W0:Y:S05]  /*7d90*/  LDGDEPBAR ;  /* 0x00000000000079af */ /* 0x000e2a0000000000 */
[C---:B------:R-:W-:Y:S06]  /*7da0*/  HMMA.16816.F32 R148, R140.reuse, R150, RZ ;  /* 0x000000968c94723c */ /* 0x040fec00000018ff */
[C---:B------:R-:W-:Y:S06]  /*7db0*/  HMMA.16816.F32 R156, R140.reuse, R158, RZ ;  /* 0x0000009e8c9c723c */ /* 0x040fec00000018ff */
[C---:B------:R-:W-:Y:S06]  /*7dc0*/  HMMA.16816.F32 R144, R140.reuse, R28, RZ ;  /* 0x0000001c8c90723c */ /* 0x040fec00000018ff */
[----:B------:R-:W-:Y:S01]  /*7dd0*/  HMMA.16816.F32 R140, R140, R30, RZ ;  /* 0x0000001e8c8c723c */ /* 0x000fe200000018ff */
[----:B------:R-:W5:Y:S05]  /*7de0*/  LDSM.16.M88.4 R28, [R187+0x7800] ;  /* 0x00780000bb1c783b */ /* 0x000f6a0000000200 */
[----:B--2---:R-:W-:Y:S01]  /*7df0*/  HMMA.16816.F32 R16, R20, R4, R16 ;  /* 0x000000041410723c */ /* 0x004fe20000001810 */
[----:B----4-:R-:W-:-:S05]  /*7e00*/  IMAD.SHL.U32 R0, R0, 0x2, RZ ;  /* 0x0000000200007824 */ /* 0x010fca00078e00ff */
[----:B------:R-:W-:Y:S01]  /*7e10*/  HMMA.16816.F32 R12, R20, R6, R12 ;  /* 0x00000006140c723c */ /* 0x000fe2000000180c */
[----:B------:R-:W2:Y:S01]  /*7e20*/  LDSM.16.M88.4 R4, [R180] ;  /* 0x00000000b404783b */ /* 0x000ea20000000200 */
[----:B------:R-:W-:-:S04]  /*7e30*/  LOP3.LUT R0, R0, 0x6, RZ, 0xc0, !PT ;  /* 0x0000000600007812 */ /* 0x000fc800078ec0ff */
[----:B---3--:R-:W-:Y:S01]  /*7e40*/  HMMA.16816.F32 R152, R20, R168, R152 ;  /* 0x000000a81498723c */ /* 0x008fe20000001898 */
[----:B------:R-:W-:-:S04]  /*7e50*/  IMAD R0, R201, 0x40, R0 ;  /* 0x00000040c9007824 */ /* 0x000fc800078e0200 */
[----:B------:R-:W-:Y:S01]  /*7e60*/  VIADD R2, R0, 0x8 ;  /* 0x0000000800027836 */ /* 0x000fe20000000000 */
[C---:B------:R-:W-:Y:S01]  /*7e70*/  HMMA.16816.F32 R148, R20.reuse, R170, R148 ;  /* 0x000000aa1494723c */ /* 0x040fe20000001894 */
[----:B------:R-:W3:Y:S03]  /*7e80*/  LDSM.16.M88.4 R168, [R180+0x1000] ;  /* 0x00100000b4a8783b */ /* 0x000ee60000000200 */
[----:B------:R-:W-:Y:S02]  /*7e90*/  ISETP.GE.AND P6, PT, R2, R215, PT ;  /* 0x000000d70200720c */ /* 0x000fe40003fc6270 */
[C---:B------:R-:W-:Y:S06]  /*7ea0*/  HMMA.16816.F32 R160, R20.reuse, R216, R160 ;  /* 0x000000d814a0723c */ /* 0x040fec00000018a0 */
[C---:B------:R-:W-:Y:S01]  /*7eb0*/  HMMA.16816.F32 R156, R20.reuse, R218, R156 ;  /* 0x000000da149c723c */ /* 0x040fe2000000189c */
[----:B------:R-:W4:Y:S05]  /*7ec0*/  LDSM.16.M88.4 R216, [R180+0x800] ;  /* 0x00080000b4d8783b */ /* 0x000f2a0000000200 */
        /* <DEDUP_REMOVED lines=9> */
[----:B------:R-:W-:Y:S05]  /*7f60*/  LDSM.16.M88.4 R136, [R192+0x2000] ;  /* 0x00200000c088783b */ /* 0x000fea0000000200 */
[C---:B------:R-:W-:Y:S06]  /*7f70*/  HMMA.16816.F32 R160, R24.reuse, R220, R160 ;  /* 0x000000dc18a0723c */ /* 0x040fec00000018a0 */
[C---:B------:R-:W-:Y:S01]  /*7f80*/  HMMA.16816.F32 R156, R24.reuse, R222, R156 ;  /* 0x000000de189c723c */ /* 0x040fe2000000189c */
[----:B------:R-:W-:Y:S05]  /*7f90*/  LDSM.16.M88.4 R220, [R193+0x8800] ;  /* 0x00880000c1dc783b */ /* 0x000fea0000000200 */
[C---:B-----5:R-:W-:Y:S06]  /*7fa0*/  HMMA.16816.F32 R144, R24.reuse, R28, R144 ;  /* 0x0000001c1890723c */ /* 0x060fec0000001890 */
[----:B------:R-:W-:Y:S01]  /*7fb0*/  HMMA.16816.F32 R140, R24, R30, R140 ;  /* 0x0000001e188c723c */ /* 0x000fe2000000188c */
[----:B------:R-:W5:Y:S04]  /*7fc0*/  LDSM.16.M88.4 R28, [R193+0x9000] ;  /* 0x00900000c11c783b */ /* 0x000f680000000200 */
[----:B------:R-:W5:Y:S01]  /*7fd0*/  LDSM.16.M88.4 R24, [R193+0x9800] ;  /* 0x00980000c118783b */ /* 0x000f620000000200 */
[C---:B--2---:R-:W-:Y:S06]  /*7fe0*/  HMMA.16816.F32 R16, R32.reuse, R4, R16 ;  /* 0x000000042010723c */ /* 0x044fec0000001810 */
[C---:B------:R-:W-:Y:S01]  /*7ff0*/  HMMA.16816.F32 R12, R32.reuse, R6, R12 ;  /* 0x00000006200c723c */ /* 0x040fe2000000180c */
[----:B------:R-:W2:Y:S05]  /*8000*/  LDSM.16.M88.4 R4, [R179] ;  /* 0x00000000b304783b */ /* 0x000eaa0000000200 */
[C---:B---3--:R-:W-:Y:S06]  /*8010*/  HMMA.16816.F32 R152, R32.reuse, R168, R152 ;  /* 0x000000a82098723c */ /* 0x048fec0000001898 */
[C---:B------:R-:W-:Y:S01]  /*8020*/  HMMA.16816.F32 R148, R32.reuse, R170, R148 ;  /* 0x000000aa2094723c */ /* 0x040fe20000001894 */
[----:B------:R-:W3:Y:S05]  /*8030*/  LDSM.16.M88.4 R168, [R177] ;  /* 0x00000000b1a8783b */ /* 0x000eea0000000200 */
[C---:B----4-:R-:W-:Y:S06]  /*8040*/  HMMA.16816.F32 R160, R32.reuse, R216, R160 ;  /* 0x000000d820a0723c */ /* 0x050fec00000018a0 */
[C---:B------:R-:W-:Y:S01]  /*8050*/  HMMA.16816.F32 R156, R32.reuse, R218, R156 ;  /* 0x000000da209c723c */ /* 0x040fe2000000189c */
[----:B------:R-:W4:Y:S05]  /*8060*/  LDSM.16.M88.4 R216, [R178] ;  /* 0x00000000b2d8783b */ /* 0x000f2a0000000200 */
[C---:B------:R-:W-:Y:S06]  /*8070*/  HMMA.16816.F32 R144, R32.reuse, R164, R144 ;  /* 0x000000a42090723c */ /* 0x040fec0000001890 */
[----:B------:R-:W-:Y:S01]  /*8080*/  HMMA.16816.F32 R140, R32, R166, R140 ;  /* 0x000000a6208c723c */ /* 0x000fe2000000188c */
[----:B------:R-:W4:Y:S04]  /*8090*/  LDSM.16.M88.4 R164, [R176] ;  /* 0x00000000b0a4783b */ /* 0x000f280000000200 */
[----:B------:R-:W-:Y:S01]  /*80a0*/  LDSM.16.M88.4 R32, [R187+0x8000] ;  /* 0x00800000bb20783b */ /* 0x000fe20000000200 */
[C---:B-1----:R-:W-:Y:S06]  /*80b0*/  HMMA.16816.F32 R16, R20.reuse, R8, R16 ;  /* 0x000000081410723c */ /* 0x042fec0000001810 */
[C---:B------:R-:W-:Y:S01]  /*80c0*/  HMMA.16816.F32 R12, R20.reuse, R10, R12 ;  /* 0x0000000a140c723c */ /* 0x040fe2000000180c */
[----:B------:R-:W1:Y:S05]  /*80d0*/  LDSM.16.M88.4 R8, [R190+0x2000] ;  /* 0x00200000be08783b */ /* 0x000e6a0000000200 */
[C---:B-----5:R-:W-:Y:S06]  /*80e0*/  HMMA.16816.F32 R152, R20.reuse, R28, R152 ;  /* 0x0000001c1498723c */ /* 0x060fec0000001898 */
[C---:B------:R-:W-:Y:S01]  /*80f0*/  HMMA.16816.F32 R148, R20.reuse, R30, R148 ;  /* 0x0000001e1494723c */ /* 0x040fe20000001894 */
[----:B------:R-:W-:Y:S05]  /*8100*/  LDSM.16.M88.4 R28, [R187+0x8800] ;  /* 0x00880000bb1c783b */ /* 0x000fea0000000200 */
        /* <DEDUP_REMOVED lines=9> */
[----:B------:R-:W2:Y:S05]  /*81a0*/  LDSM.16.M88.4 R4, [R180+0x2000] ;  /* 0x00200000b404783b */ /* 0x000eaa0000000200 */
[C---:B---3--:R-:W-:Y:S06]  /*81b0*/  HMMA.16816.F32 R152, R136.reuse, R168, R152 ;  /* 0x000000a88898723c */ /* 0x048fec0000001898 */
[C---:B------:R-:W-:Y:S01]  /*81c0*/  HMMA.16816.F32 R148, R136.reuse, R170, R148 ;  /* 0x000000aa8894723c */ /* 0x040fe20000001894 */
[----:B------:R-:W3:Y:S05]  /*81d0*/  LDSM.16.M88.4 R168, [R180+0x3000] ;  /* 0x00300000b4a8783b */ /* 0x000eea0000000200 */
[C---:B----4-:R-:W-:Y:S06]  /*81e0*/  HMMA.16816.F32 R160, R136.reuse, R216, R160 ;  /* 0x000000d888a0723c */ /* 0x050fec00000018a0 */
        /* <DEDUP_REMOVED lines=9> */
[C---:B-----5:R-:W-:Y:S06]  /*8280*/  HMMA.16816.F32 R152, R8.reuse, R24, R152 ;  /* 0x000000180898723c */ /* 0x060fec0000001898 */
[C---:B------:R-:W-:Y:S01]  /*8290*/  HMMA.16816.F32 R148, R8.reuse, R26, R148 ;  /* 0x0000001a0894723c */ /* 0x040fe20000001894 */
[----:B------:R-:W5:Y:S05]  /*82a0*/  LDSM.16.M88.4 R24, [R193+0xb000] ;  /* 0x00b00000c118783b */ /* 0x000f6a0000000200 */
[C---:B------:R-:W-:Y:S06]  /*82b0*/  HMMA.16816.F32 R160, R8.reuse, R28, R160 ;  /* 0x0000001c08a0723c */ /* 0x040fec00000018a0 */
[C---:B------:R-:W-:Y:S01]  /*82c0*/  HMMA.16816.F32 R156, R8.reuse, R30, R156 ;  /* 0x0000001e089c723c */ /* 0x040fe2000000189c */
[----:B------:R-:W5:Y:S05]  /*82d0*/  LDSM.16.M88.4 R28, [R193+0xa800] ;  /* 0x00a80000c11c783b */ /* 0x000f6a0000000200 */
[C---:B------:R-:W-:Y:S06]  /*82e0*/  HMMA.16816.F32 R144, R8.reuse, R20, R144 ;  /* 0x000000140890723c */ /* 0x040fec0000001890 */
[----:B------:R-:W-:Y:S01]  /*82f0*/  HMMA.16816.F32 R140, R8, R22, R140 ;  /* 0x00000016088c723c */ /* 0x000fe2000000188c */
[----:B------:R-:W5:Y:S04]  /*8300*/  LDSM.16.M88.4 R20, [R193+0xb800] ;  /* 0x00b80000c114783b */ /* 0x000f680000000200 */
[----:B------:R-:W-:Y:S01]  /*8310*/  LDSM.16.M88.4 R8, [R192+0x4000] ;  /* 0x00400000c008783b */ /* 0x000fe20000000200 */
[C---:B--2---:R-:W-:Y:S06]  /*8320*/  HMMA.16816.F32 R16, R220.reuse, R4, R16 ;  /* 0x00000004dc10723c */ /* 0x044fec0000001810 */
[C---:B------:R-:W-:Y:S01]  /*8330*/  HMMA.16816.F32 R12, R220.reuse, R6, R12 ;  /* 0x00000006dc0c723c */ /* 0x040fe2000000180c */
[----:B------:R-:W2:Y:S05]  /*8340*/  LDSM.16.M88.4 R4, [R175] ;  /* 0x00000000af04783b */ /* 0x000eaa0000000200 */
[C---:B---3--:R-:W-:Y:S06]  /*8350*/  HMMA.16816.F32 R152, R220.reuse, R168, R152 ;  /* 0x000000a8dc98723c */ /* 0x048fec0000001898 */
[C---:B------:R-:W-:Y:S01]  /*8360*/  HMMA.16816.F32 R148, R220.reuse, R170, R148 ;  /* 0x000000aadc94723c */ /* 0x040fe20000001894 */
[----:B------:R-:W-:Y:S05]  /*8370*/  LDSM.16.M88.4 R168, [R173] ;  /* 0x00000000ada8783b */ /* 0x000fea0000000200 */
[C---:B----4-:R-:W-:Y:S06]  /*8380*/  HMMA.16816.F32 R160, R220.reuse, R216, R160 ;  /* 0x000000d8dca0723c */ /* 0x050fec00000018a0 */
[C---:B------:R-:W-:Y:S06]  /*8390*/  HMMA.16816.F32 R156, R220.reuse, R218, R156 ;  /* 0x000000dadc9c723c */ /* 0x040fec000000189c */
[C---:B------:R-:W-:Y:S06]  /*83a0*/  HMMA.16816.F32 R144, R220.reuse, R164, R144 ;  /* 0x000000a4dc90723c */ /* 0x040fec0000001890 */
[----:B------:R-:W-:Y:S01]  /*83b0*/  HMMA.16816.F32 R164, R220, R166, R140 ;  /* 0x000000a6dca4723c */ /* 0x000fe2000000188c */
[----:B------:R-:W3:Y:S05]  /*83c0*/  LDSM.16.M88.4 R140, [R174] ;  /* 0x00000000ae8c783b */ /* 0x000eea0000000200 */
[C---:B-1----:R-:W-:Y:S06]  /*83d0*/  HMMA.16816.F32 R16, R136.reuse, R32, R16 ;  /* 0x000000208810723c */ /* 0x042fec0000001810 */
[C---:B------:R-:W-:Y:S01]  /*83e0*/  HMMA.16816.F32 R216, R136.reuse, R34, R12 ;  /* 0x0000002288d8723c */ /* 0x040fe2000000180c */
[----:B------:R-:W-:Y:S04]  /*83f0*/  LDSM.16.M88.4 R32, [R190+0x4000] ;  /* 0x00400000be20783b */ /* 0x000fe80000000200 */
[----:B------:R-:W1:Y:S01]  /*8400*/  LDSM.16.M88.4 R12, [R187+0xa000] ;  /* 0x00a00000bb0c783b */ /* 0x000e620000000200 */
[C---:B-----5:R-:W-:Y:S06]  /*8410*/  HMMA.16816.F32 R152, R136.reuse, R24, R152 ;  /* 0x000000188898723c */ /* 0x060fec0000001898 */
[C---:B------:R-:W-:Y:S01]  /*8420*/  HMMA.16816.F32 R148, R136.reuse, R26, R148 ;  /* 0x0000001a8894723c */ /* 0x040fe20000001894 */
[----:B------:R-:W4:Y:S05]  /*8430*/  LDSM.16.M88.4 R24, [R172] ;  /* 0x00000000ac18783b */ /* 0x000f2a0000000200 */
[C---:B------:R-:W-:Y:S06]  /*8440*/  HMMA.16816.F32 R160, R136.reuse, R28, R160 ;  /* 0x0000001c88a0723c */ /* 0x040fec00000018a0 */
[C---:B------:R-:W-:Y:S01]  /*8450*/  HMMA.16816.F32 R156, R136.reuse, R30, R156 ;  /* 0x0000001e889c723c */ /* 0x040fe2000000189c */
[----:B------:R-:W-:Y:S05]  /*8460*/  LDSM.16.M88.4 R28, [R189+0x4000] ;  /* 0x00400000bd1c783b */ /* 0x000fea0000000200 */
[C---:B------:R-:W-:Y:S06]  /*8470*/  HMMA.16816.F32 R144, R136.reuse, R20, R144 ;  /* 0x000000148890723c */ /* 0x040fec0000001890 */
[----:B------:R-:W-:Y:S01]  /*8480*/  HMMA.16816.F32 R164, R136, R22, R164 ;  /* 0x0000001688a4723c */ /* 0x000fe200000018a4 */
[----:B------:R-:W5:Y:S04]  /*8490*/  LDSM.16.M88.4 R20, [R187+0xa800] ;  /* 0x00a80000bb14783b */ /* 0x000f680000000200 */
[----:B------:R-:W-:Y:S01]  /*84a0*/  LDSM.16.M88.4 R136, [R180+0x4800] ;  /* 0x00480000b488783b */ /* 0x000fe20000000200 */
[C---:B--2---:R-:W-:Y:S06]  /*84b0*/  HMMA.16816.F32 R16, R8.reuse, R4, R16 ;  /* 0x000000040810723c */ /* 0x044fec0000001810 */
[C---:B------:R-:W-:Y:S01]  /*84c0*/  HMMA.16816.F32 R216, R8.reuse, R6, R216 ;  /* 0x0000000608d8723c */ /* 0x040fe200000018d8 */
[----:B------:R-:W2:Y:S05]  /*84d0*/  LDSM.16.M88.4 R4, [R180+0x4000] ;  /* 0x00400000b404783b */ /* 0x000eaa0000000200 */
[C---:B---3--:R-:W-:Y:S06]  /*84e0*/  HMMA.16816.F32 R160, R8.reuse, R140, R160 ;  /* 0x0000008c08a0723c */ /* 0x048fec00000018a0 */
[----:B------:R-:W-:Y:S01]  /*84f0*/  HMMA.16816.F32 R156, R8, R142, R156 ;  /* 0x0000008e089c723c */ /* 0x000fe2000000189c */
[----:B------:R-:W3:Y:S05]  /*8500*/  LDSM.16.M88.4 R140, [R187+0xb000] ;  /* 0x00b00000bb8c783b */ /* 0x000eea0000000200 */
[----:B-1----:R-:W-:Y:S06]  /*8510*/  HMMA.16816.F32 R16, R32, R12, R16 ;  /* 0x0000000c2010723c */ /* 0x002fec0000001810 */
[----:B------:R-:W-:Y:S06]  /*8520*/  HMMA.16816.F32 R152, R8, R168, R152 ;  /* 0x000000a80898723c */ /* 0x000fec0000001898 */
[----:B------:R-:W-:Y:S01]  /*8530*/  HMMA.16816.F32 R216, R32, R14, R216 ;  /* 0x0000000e20d8723c */ /* 0x000fe200000018d8 */
[----:B------:R-:W-:Y:S05]  /*8540*/  LDSM.16.M88.4 R12, [R180+0x5000] ;  /* 0x00500000b40c783b */ /* 0x000fea0000000200 */
[C---:B------:R-:W-:Y:S06]  /*8550*/  HMMA.16816.F32 R148, R8.reuse, R170, R148 ;  /* 0x000000aa0894723c */ /* 0x040fec0000001894 */
[C---:B----4-:R-:W-:Y:S06]  /*8560*/  HMMA.16816.F32 R144, R8.reuse, R24, R144 ;  /* 0x000000180890723c */ /* 0x050fec0000001890 */
[----:B------:R-:W-:Y:S01]  /*8570*/  HMMA.16816.F32 R164, R8, R26, R164 ;  /* 0x0000001a08a4723c */ /* 0x000fe200000018a4 */
[----:B------:R-:W1:Y:S05]  /*8580*/  LDSM.16.M88.4 R8, [R187+0xb800] ;  /* 0x00b80000bb08783b */ /* 0x000e6a0000000200 */
[C---:B-----5:R-:W-:Y:S06]  /*8590*/  HMMA.16816.F32 R160, R32.reuse, R20, R160 ;  /* 0x0000001420a0723c */ /* 0x060fec00000018a0 */
[----:B------:R-:W-:Y:S01]  /*85a0*/  HMMA.16816.F32 R156, R32, R22, R156 ;  /* 0x00000016209c723c */ /* 0x000fe2000000189c */
[----:B------:R-:W-:-:S02]  /*85b0*/  VIADD R21, R0, 0x9 ;  /* 0x0000000900157836 */ /* 0x000fc40000000000 */
[----:B------:R-:W-:-:S03]  /*85c0*/  VIADD R20, R0, 0x10 ;  /* 0x0000001000147836 */ /* 0x000fc60000000000 */
[C---:B--2---:R-:W-:Y:S06]  /*85d0*/  HMMA.16816.F32 R16, R28.reuse, R4, R16 ;  /* 0x000000041c10723c */ /* 0x044fec0000001810 */
[----:B------:R-:W-:Y:S01]  /*85e0*/  HMMA.16816.F32 R216, R28, R6, R216 ;  /* 0x000000061cd8723c */ /* 0x000fe200000018d8 */
[----:B------:R-:W-:-:S05]  /*85f0*/  VIADD R4, R0, 0x1 ;  /* 0x0000000100047836 */ /* 0x000fca0000000000 */
[C---:B------:R-:W-:Y:S01]  /*8600*/  ISETP.GE.AND P2, PT, R4.reuse, R215, PT ;  /* 0x000000d70400720c */ /* 0x040fe20003f46270 */
[----:B---3--:R-:W-:Y:S01]  /*8610*/  HMMA.16816.F32 R152, R32, R140, R152 ;  /* 0x0000008c2098723c */ /* 0x008fe20000001898 */
[----:B------:R-:W-:Y:S02]  /*8620*/  ISETP.GE.AND P1, PT, R4, R210, PT ;  /* 0x000000d20400720c */ /* 0x000fe40003f26270 */
[----:B------:R-:W2:Y:S01]  /*8630*/  LDSM.16.M88.4 R4, [R180+0x5800] ;  /* 0x00580000b404783b */ /* 0x000ea20000000200 */
[----:B------:R-:W-:-:S04]  /*8640*/  DEPBAR.LE SB0, 0x0 ;  /* 0x000080000000791a */ /* 0x000fc80000000000 */
[----:B------:R-:W-:Y:S03]  /*8650*/  HMMA.16816.F32 R160, R28, R136, R160 ;  /* 0x000000881ca0723c */ /* 0x000fe600000018a0 */
[----:B------:R-:W-:Y:S02]  /*8660*/  FSEL R17, R17, -INF , !P2 ;  /* 0xff80000011117808 */ /* 0x000fe40005000000 */
[----:B------:R-:W-:Y:S01]  /*8670*/  FSEL R19, R19, -INF , !P1 ;  /* 0xff80000013137808 */ /* 0x000fe20004800000 */
[----:B------:R-:W-:Y:S01]  /*8680*/  HMMA.16816.F32 R148, R32, R142, R148 ;  /* 0x0000008e2094723c */ /* 0x000fe20000001894 */
[----:B------:R-:W-:Y:S01]  /*8690*/  BAR.SYNC.DEFER_BLOCKING 0x0 ;  /* 0x0000000000007b1d */ /* 0x000fe20000010000 */
[----:B------:R-:W-:Y:S02]  /*86a0*/  ISETP.GE.AND P2, PT, R2, R210, PT ;  /* 0x000000d20200720c */ /* 0x000fe40003f46270 */
[----:B------:R-:W-:-:S02]  /*86b0*/  ISETP.GE.AND P1, PT, R21, R215, PT ;  /* 0x000000d71500720c */ /* 0x000fc40003f26270 */
[----:B------:R-:W-:Y:S01]  /*86c0*/  HMMA.16816.F32 R156, R28, R138, R156 ;  /* 0x0000008a1c9c723c */ /* 0x000fe2000000189c */
[----:B------:R-:W-:Y:S02]  /*86d0*/  FSEL R2, R216, -INF , !P6 ;  /* 0xff800000d8027808 */ /* 0x000fe40007000000 */
[----:B------:R-:W-:-:S03]  /*86e0*/  ISETP.GE.AND P6, PT, R21, R210, PT ;  /* 0x000000d21500720c */ /* 0x000fc60003fc6270 */
[C---:B-1----:R-:W-:Y:S06]  /*86f0*/  HMMA.16816.F32 R144, R32.reuse, R8, R144 ;  /* 0x000000082090723c */ /* 0x042fec0000001890 */
[----:B------:R-:W-:Y:S01]  /*8700*/  HMMA.16816.F32 R164, R32, R10, R164 ;  /* 0x0000000a20a4723c */ /* 0x000fe200000018a4 */
[----:B------:R-:W-:Y:S02]  /*8710*/  FSEL R8, R218, -INF , !P2 ;  /* 0xff800000da087808 */ /* 0x000fe40005000000 */
[----:B------:R-:W-:Y:S02]  /*8720*/  FSEL R9, R217, -INF , !P1 ;  /* 0xff800000d9097808 */ /* 0x000fe40004800000 */
[C---:B------:R-:W-:Y:S01]  /*8730*/  ISETP.GE.AND P2, PT, R20.reuse, R215, PT ;  /* 0x000000d71400720c */ /* 0x040fe20003f46270 */
[C---:B------:R-:W-:Y:S01]  /*8740*/  HMMA.16816.F32 R152, R28.reuse, R12, R152 ;  /* 0x0000000c1c98723c */ /* 0x040fe20000001898 */
[-C--:B------:R-:W-:Y:S01]  /*8750*/  ISETP.GE.AND P1, PT, R20, R210.reuse, PT ;  /* 0x000000d21400720c */ /* 0x080fe20003f26270 */
[----:B------:R-:W-:Y:S01]  /*8760*/  VIADD R20, R0, 0x11 ;  /* 0x0000001100147836 */ /* 0x000fe20000000000 */
[----:B------:R-:W-:Y:S01]  /*8770*/  FSEL R160, R160, -INF , !P2 ;  /* 0xff800000a0a07808 */ /* 0x000fe20005000000 */
[----:B------:R-:W-:Y:S01]  /*8780*/  VIADD R10, R0, 0x19 ;  /* 0x00000019000a7836 */ /* 0x000fe20000000000 */
[----:B------:R-:W-:Y:S01]  /*8790*/  FSEL R162, R162, -INF , !P1 ;  /* 0xff800000a2a27808 */ /* 0x000fe20004800000 */
[----:B------:R-:W-:Y:S01]  /*87a0*/  HMMA.16816.F32 R148, R28, R14, R148 ;  /* 0x0000000e1c94723c */ /* 0x000fe20000001894 */
[----:B------:R-:W-:Y:S01]  /*87b0*/  VIADD R13, R0, 0x18 ;  /* 0x00000018000d7836 */ /* 0x000fe20000000000 */
[----:B------:R-:W-:Y:S01]  /*87c0*/  ISETP.GE.AND P2, PT, R20, R210, PT ;  /* 0x000000d21400720c */ /* 0x000fe20003f46270 */
[----:B------:R-:W-:Y:S01]  /*87d0*/  VIADD R11, R0, 0x20 ;  /* 0x00000020000b7836 */ /* 0x000fe20000000000 */
[----:B------:R-:W-:-:S02]  /*87e0*/  FSEL R12, R219, -INF , !P6 ;  /* 0xff800000db0c7808 */ /* 0x000fc40007000000 */
[-C--:B------:R-:W-:Y:S01]  /*87f0*/  ISETP.GE.AND P1, PT, R13, R215.reuse, PT ;  /* 0x000000d70d00720c */ /* 0x080fe20003f26270 */
[C---:B--2---:R-:W-:Y:S01]  /*8800*/  HMMA.16816.F32 R144, R28.reuse, R4, R144 ;  /* 0x000000041c90723c */ /* 0x044fe20000001890 */
[-C--:B------:R-:W-:Y:S02]  /*8810*/  ISETP.GE.AND P6, PT, R20, R215.reuse, PT ;  /* 0x000000d71400720c */ /* 0x080fe40003fc6270 */
[----:B------:R-:W-:Y:S02]  /*8820*/  FSEL R163, R163, -INF , !P2 ;  /* 0xff800000a3a37808 */ /* 0x000fe40005000000 */
[----:B------:R-:W-:Y:S01]  /*8830*/  FSEL R136, R156, -INF , !P1 ;  /* 0xff8000009c887808 */ /* 0x000fe20004800000 */
[----:B------:R-:W-:Y:S01]  /*8840*/  HMMA.16816.F32 R164, R28, R6, R164 ;  /* 0x000000061ca4723c */ /* 0x000fe200000018a4 */
[----:B------:R-:W-:Y:S01]  /*8850*/  ISETP.GE.AND P2, PT, R10, R215, PT ;  /* 0x000000d70a00720c */ /* 0x000fe20003f46270 */
[----:B------:R-:W-:Y:S01]  /*8860*/  VIADD R4, R0, 0x28 ;  /* 0x0000002800047836 */ /* 0x000fe20000000000 */
[-C--:B------:R-:W-:Y:S01]  /*8870*/  ISETP.GE.AND P1, PT, R10, R210.reuse, PT ;  /* 0x000000d20a00720c */ /* 0x080fe20003f26270 */
[C---:B------:R-:W-:Y:S01]  /*8880*/  VIADD R10, R0.reuse, 0x21 ;  /* 0x00000021000a7836 */ /* 0x040fe20000000000 */
[----:B------:R-:W-:Y:S01]  /*8890*/  FSEL R161, R161, -INF , !P6 ;  /* 0xff800000a1a17808 */ /* 0x000fe20007000000 */
[----:B------:R-:W-:Y:S01]  /*88a0*/  VIADD R5, R0, 0x30 ;  /* 0x0000003000057836 */ /* 0x000fe20000000000 */
[----:B------:R-:W-:-:S02]  /*88b0*/  ISETP.GE.AND P6, PT, R13, R210, PT ;  /* 0x000000d20d00720c */ /* 0x000fc40003fc6270 */
[----:B------:R-:W-:Y:S02]  /*88c0*/  FSEL R157, R157, -INF , !P2 ;  /* 0xff8000009d9d7808 */ /* 0x000fe40005000000 */
[----:B------:R-:W-:Y:S02]  /*88d0*/  FSEL R159, R159, -INF , !P1 ;  /* 0xff8000009f9f7808 */ /* 0x000fe40004800000 */
[----:B------:R-:W-:Y:S02]  /*88e0*/  FSEL R158, R158, -INF , !P6 ;  /* 0xff8000009e9e7808 */ /* 0x000fe40007000000 */
[C---:B------:R-:W-:Y:S02]  /*88f0*/  ISETP.GE.AND P2, PT, R11.reuse, R210, PT ;  /* 0x000000d20b00720c */ /* 0x040fe40003f46270 */
[-C--:B------:R-:W-:Y:S02]  /*8900*/  ISETP.GE.AND P1, PT, R10, R215.reuse, PT ;  /* 0x000000d70a00720c */ /* 0x080fe40003f26270 */
[----:B------:R-:W-:-:S02]  /*8910*/  ISETP.GE.AND P6, PT, R11, R215, PT ;  /* 0x000000d70b00720c */ /* 0x000fc40003fc6270 */
        /* <DEDUP_REMOVED lines=29> */
[----:B------:R-:W-:Y:S02]  /*8af0*/  ISETP.GT.AND P6, PT, R201, R196, PT ;  /* 0x000000c4c900720c */ /* 0x000fe40003fc4270 */
        /* <DEDUP_REMOVED lines=10> */
[----:B------:R-:W1:Y:S01]  /*8ba0*/  LDC R0, c[0x0][0x380] ;  /* 0x0000e000ff007b82 */ /* 0x000e620000000800 */
[----:B------:R-:W-:-:S04]  /*8bb0*/  IMAD.SHL.U32 R7, R201, 0x40, RZ ;  /* 0x00000040c9077824 */ /* 0x000fc800078e00ff */
[----:B------:R-:W-:Y:S01]  /*8bc0*/  VIADD R13, R7, 0xffffffc0 ;  /* 0xffffffc0070d7836 */ /* 0x000fe20000000000 */
[----:B------:R-:W-:-:S04]  /*8bd0*/  IABS R11, R7 ;  /* 0x00000007000b7213 */ /* 0x000fc80000000000 */
[----:B------:R-:W-:Y:S02]  /*8be0*/  IABS R4, R13 ;  /* 0x0000000d00047213 */ /* 0x000fe40000000000 */
[-C--:B-1----:R-:W-:Y:S02]  /*8bf0*/  IABS R6, R0.reuse ;  /* 0x0000000000067213 */ /* 0x082fe40000000000 */
[-C--:B------:R-:W-:Y:S02]  /*8c00*/  LOP3.LUT R7, R7, R0.reuse, RZ, 0x3c, !PT ;  /* 0x0000000007077212 */ /* 0x080fe400078e3cff */
[----:B------:R-:W1:Y:S01]  /*8c10*/  I2F.RP R14, R6 ;  /* 0x00000006000e7306 */ /* 0x000e620000209400 */
[----:B------:R-:W-:-:S07]  /*8c20*/  LOP3.LUT R13, R13, R0, RZ, 0x3c, !PT ;  /* 0x000000000d0d7212 */ /* 0x000fce00078e3cff */
[----:B-1----:R-:W1:Y:S02]  /*8c30*/  MUFU.RCP R14, R14 ;  /* 0x0000000e000e7308 */ /* 0x002e640000001000 */
[----:B-1----:R-:W-:-:S06]  /*8c40*/  VIADD R14, R14, 0xffffffe ;  /* 0x0ffffffe0e0e7836 */ /* 0x002fcc0000000000 */
[----:B------:R-:W1:Y:S02]  /*8c50*/  F2I.FTZ.U32.TRUNC.NTZ R15, R14 ;  /* 0x0000000e000f7305 */ /* 0x000e64000021f000 */
[----:B-1----:R-:W-:Y:S02]  /*8c60*/  IADD3 R5, RZ, -R15, RZ ;  /* 0x8000000fff057210 */ /* 0x002fe40007ffe0ff */
[----:B------:R-:W-:-:S03]  /*8c70*/  MOV R14, RZ ;  /* 0x000000ff000e7202 */ /* 0x000fc60000000f00 */
[----:B------:R-:W-:-:S04]  /*8c80*/  IMAD R5, R5, R6, RZ ;  /* 0x0000000605057224 */ /* 0x000fc800078e02ff */
[----:B------:R-:W-:-:S06]  /*8c90*/  IMAD.HI.U32 R5, R15, R5, R14 ;  /* 0x000000050f057227 */ /* 0x000fcc00078e000e */
[----:B------:R-:W-:-:S05]  /*8ca0*/  IMAD.HI.U32 R14, R5, R11, RZ ;  /* 0x0000000b050e7227 */ /* 0x000fca00078e00ff */
[----:B------:R-:W-:-:S05]  /*8cb0*/  IADD3 R10, -R14, RZ, RZ ;  /* 0x000000ff0e0a7210 */ /* 0x000fca0007ffe1ff */
[----:B------:R-:W-:Y:S02]  /*8cc0*/  IMAD R10, R6, R10, R11 ;  /* 0x0000000a060a7224 */ /* 0x000fe400078e020b */
[----:B------:R-:W-:-:S03]  /*8cd0*/  IMAD.HI.U32 R11, R5, R4, RZ ;  /* 0x00000004050b7227 */ /* 0x000fc600078e00ff */
[----:B------:R-:W-:Y:S01]  /*8ce0*/  ISETP.GT.U32.AND P2, PT, R6, R10, PT ;  /* 0x0000000a0600720c */ /* 0x000fe20003f44070 */
[----:B------:R-:W-:-:S04]  /*8cf0*/  IMAD.MOV R5, RZ, RZ, -R11 ;  /* 0x000000ffff057224 */ /* 0x000fc800078e0a0b */
[----:B------:R-:W-:-:S05]  /*8d00*/  IMAD R4, R6, R5, R4 ;  /* 0x0000000506047224 */ /* 0x000fca00078e0204 */
[----:B------:R-:W-:-:S03]  /*8d10*/  ISETP.GT.U32.AND P1, PT, R6, R4, PT ;  /* 0x000000040600720c */ /* 0x000fc60003f24070 */
[----:B------:R-:W-:Y:S01]  /*8d20*/  @!P2 IADD3 R10, R10, -R6, RZ ;  /* 0x800000060a0aa210 */ /* 0x000fe20007ffe0ff */
[----:B------:R-:W-:-:S03]  /*8d30*/  @!P2 VIADD R14, R14, 0x1 ;  /* 0x000000010e0ea836 */ /* 0x000fc60000000000 */
[----:B------:R-:W-:-:S06]  /*8d40*/  ISETP.GE.U32.AND P2, PT, R10, R6, PT ;  /* 0x000000060a00720c */ /* 0x000fcc0003f46070 */
[----:B------:R-:W-:Y:S02]  /*8d50*/  @!P1 IADD3 R4, R4, -R6, RZ ;  /* 0x8000000604049210 */ /* 0x000fe40007ffe0ff */
[----:B------:R-:W-:Y:S02]  /*8d60*/  @!P1 IADD3 R11, R11, 0x1, RZ ;  /* 0x000000010b0b9810 */ /* 0x000fe40007ffe0ff */
[----:B------:R-:W-:-:S03]  /*8d70*/  ISETP.GE.AND P1, PT, R7, RZ, PT ;  /* 0x000000ff0700720c */ /* 0x000fc60003f26270 */
[----:B------:R-:W-:Y:S01]  /*8d80*/  @P2 VIADD R14, R14, 0x1 ;  /* 0x000000010e0e2836 */ /* 0x000fe20000000000 */
[----:B------:R-:W-:Y:S02]  /*8d90*/  ISETP.GE.U32.AND P2, PT, R4, R6, PT ;  /* 0x000000060400720c */ /* 0x000fe40003f46070 */
[----:B------:R-:W-:Y:S02]  /*8da0*/  LOP3.LUT R4, RZ, R0, RZ, 0x33, !PT ;  /* 0x00000000ff047212 */ /* 0x000fe400078e33ff */
[----:B------:R-:W-:-:S05]  /*8db0*/  MOV R10, R14 ;  /* 0x0000000e000a7202 */ /* 0x000fca0000000f00 */
[----:B------:R-:W-:Y:S01]  /*8dc0*/  @!P1 IMAD.MOV R10, RZ, RZ, -R10 ;  /* 0x000000ffff0a9224 */ /* 0x000fe200078e0a0a */
[----:B------:R-:W-:-:S03]  /*8dd0*/  ISETP.NE.AND P1, PT, R0, RZ, PT ;  /* 0x000000ff0000720c */ /* 0x000fc60003f25270 */
[----:B------:R-:W-:Y:S01]  /*8de0*/  @P2 VIADD R11, R11, 0x1 ;  /* 0x000000010b0b2836 */ /* 0x000fe20000000000 */
[----:B------:R-:W-:Y:S02]  /*8df0*/  ISETP.GE.AND P2, PT, R13, RZ, PT ;  /* 0x000000ff0d00720c */ /* 0x000fe40003f46270 */
[----:B------:R-:W-:-:S05]  /*8e00*/  SEL R10, R4, R10, !P1 ;  /* 0x0000000a040a7207 */ /* 0x000fca0004800000 */
[----:B------:R-:W-:-:S06]  /*8e10*/  IMAD.WIDE R6, R10, 0x4, R206 ;  /* 0x000000040a067825 */ /* 0x000fcc00078e02ce */
[----:B------:R-:W-:Y:S01]  /*8e20*/  @!P2 IADD3 R11, -R11, RZ, RZ ;  /* 0x000000ff0b0ba210 */ /* 0x000fe20007ffe1ff */
[----:B------:R-:W2:Y:S03]  /*8e30*/  LDG.E R7, desc[UR10][R6.64] ;  /* 0x0000000a06077981 */ /* 0x000ea6000c1e1900 */
[----:B------:R-:W-:-:S05]  /*8e40*/  SEL R4, R4, R11, !P1 ;  /* 0x0000000b04047207 */ /* 0x000fca0004800000 */
[----:B------:R-:W-:-:S05]  /*8e50*/  IMAD.WIDE R14, R4, 0x4, R206 ;  /* 0x00000004040e7825 */ /* 0x000fca00078e02ce */
[----:B------:R-:W2:Y:S01]  /*8e60*/  LDG.E R6, desc[UR10][R14.64] ;  /* 0x0000000a0e067981 */ /* 0x000ea2000c1e1900 */
[----:B------:R-:W-:Y:S02]  /*8e70*/  IMAD.IADD R10, R10, 0x1, -R4 ;  /* 0x000000010a0a7824 */ /* 0x000fe400078e0a04 */
[----:B------:R-:W1:Y:S02]  /*8e80*/  LDC.64 R4, c[0x0][0x230] ;  /* 0x00008c00ff047b82 */ /* 0x000e640000000a00 */
[----:B------:R-:W-:-:S05]  /*8e90*/  IMAD R10, R10, R0, -0x40 ;  /* 0xffffffc00a0a7424 */ /* 0x000fca00078e0200 */
[----:B------:R-:W-:-:S05]  /*8ea0*/  SHF.R.S32.HI R0, RZ, 0x1f, R10 ;  /* 0x0000001fff007819 */ /* 0x000fca000001140a */
[----:B------:R-:W-:-:S04]  /*8eb0*/  IMAD R0, R0, R208, RZ ;  /* 0x000000d000007224 */ /* 0x000fc800078e02ff */
[C---:B------:R-:W-:Y:S02]  /*8ec0*/  IMAD R0, R10.reuse, R209, R0 ;  /* 0x000000d10a007224 */ /* 0x040fe400078e0200 */
[----:B------:R-:W-:-:S04]  /*8ed0*/  IMAD.WIDE.U32 R10, R10, R208, RZ ;  /* 0x000000d00a0a7225 */ /* 0x000fc800078e00ff */
[----:B------:R-:W-:Y:S01]  /*8ee0*/  IMAD.IADD R11, R11, 0x1, R0 ;  /* 0x000000010b0b7824 */ /* 0x000fe200078e0200 */
[----:B--2---:R-:W-:-:S04]  /*8ef0*/  IADD3 R6, -R7, R6, RZ ;  /* 0x0000000607067210 */ /* 0x004fc80007ffe1ff */
[----:B------:R-:W-:Y:S01]  /*8f00*/  SHF.R.S32.HI R7, RZ, 0x1f, R6 ;  /* 0x0000001fff077819 */ /* 0x000fe20000011406 */
[----:B-1----:R-:W-:-:S04]  /*8f10*/  IMAD.WIDE.U32 R10, R6, R4, R10 ;  /* 0x00000004060a7225 */ /* 0x002fc800078e000a */
[----:B------:R-:W-:-:S04]  /*8f20*/  IMAD R7, R7, R4, RZ ;  /* 0x0000000407077224 */ /* 0x000fc800078e02ff */
[----:B------:R-:W-:Y:S02]  /*8f30*/  IMAD R5, R6, R5, R7 ;  /* 0x0000000506057224 */ /* 0x000fe400078e0207 */
[----:B------:R-:W-:-:S03]  /*8f40*/  IMAD.MOV.U32 R7, RZ, RZ, R10 ;  /* 0x000000ffff077224 */ /* 0x000fc600078e000a */
[----:B------:R-:W-:Y:S01]  /*8f50*/  IADD3 R6, R11, R5, RZ ;  /* 0x000000050b067210 */ /* 0x000fe20007ffe0ff */
[----:B------:R-:W-:Y:S06]  /*8f60*/  BRA `(.L_x_1411) ;  /* 0x0000000000087947 */ /* 0x000fec0003800000 */
.L_x_1410:
[----:B------:R-:W-:-:S04]  /*8f70*/  LEA R7, -R208, RZ, 0x6 ;  /* 0x000000ffd0077211 */ /* 0x000fc800078e31ff */
[----:B------:R-:W-:-:S07]  /*8f80*/  SHF.R.S32.HI R6, RZ, 0x1f, R7 ;  /* 0x0000001fff067819 */ /* 0x000fce0000011407 */
.L_x_1411:
[-C--:B------:R-:W-:Y:S01]  /*8f90*/  @!P4 IADD3 R4, P1, R205, R7.reuse, RZ ;  /* 0x00000007cd04c210 */ /* 0x080fe20007f3e0ff */
[----:B------:R1:W-:Y:S01]  /*8fa0*/  @P5 STS.128 [R202+0x6000], RZ ;  /* 0x006000ffca005388 */ /* 0x0003e20000000c00 */
[----:B------:R-:W-:Y:S02]  /*8fb0*/  BSSY B0, `(.L_x_1412) ;  /* 0x000006a000007945 */ /* 0x000fe40003800000 */
[----:B------:R-:W-:Y:S01]  /*8fc0*/  @!P4 LEA R30, P2, R4, UR8, 0x1 ;  /* 0x00000008041ecc11 */ /* 0x000fe2000f8408ff */
[----:B------:R-:W-:Y:S01]  /*8fd0*/  @!P4 IMAD.X R0, R133, 0x1, R6, P1 ;  /* 0x000000018500c824 */ /* 0x000fe200008e0606 */
[----:B------:R-:W-:-:S04]  /*8fe0*/  @!P3 IADD3 R10, P1, R205, R7, RZ ;  /* 0x00000007cd0ab210 */ /* 0x000fc80007f3e0ff */
[----:B------:R-:W-:Y:S01]  /*8ff0*/  @!P4 LEA.HI.X R31, R4, UR9, R0, 0x1, P2 ;  /* 0x00000009041fcc11 */ /* 0x000fe200090f0c00 */
[----:B------:R-:W-:Y:S01]  /*9000*/  @!P3 IMAD.X R5, R133, 0x1, R6, P1 ;  /* 0x000000018505b824 */ /* 0x000fe200008e0606 */
[----:B------:R-:W-:Y:S02]  /*9010*/  @!P5 IADD3 R4, P2, R198, R7, RZ ;  /* 0x00000007c604d210 */ /* 0x000fe40007f5e0ff */
[----:B------:R-:W-:-:S03]  /*9020*/  @!P3 LEA R20, P1, R10, UR8, 0x1 ;  /* 0x000000080a14bc11 */ /* 0x000fc6000f8208ff */
[----:B------:R-:W-:Y:S01]  /*9030*/  @!P5 IMAD.X R0, R197, 0x1, R6, P2 ;  /* 0x00000001c500d824 */ /* 0x000fe200010e0606 */
[----:B------:R-:W-:Y:S02]  /*9040*/  @!P3 LEA.HI.X R21, R10, UR9, R5, 0x1, P1 ;  /* 0x000000090a15bc11 */ /* 0x000fe400088f0c05 */
[----:B------:R-:W-:-:S04]  /*9050*/  @!P4 IADD3 R10, P2, P1, R205, R7, R198 ;  /* 0x00000007cd0ac210 */ /* 0x000fc8000795e0c6 */
[----:B------:R-:W-:Y:S02]  /*9060*/  @!P4 IADD3.X R5, R133, R6, R197, P2, P1 ;  /* 0x000000068505c210 */ /* 0x000fe400017e24c5 */
[----:B------:R-:W-:Y:S02]  /*9070*/  @!P5 LEA R28, P2, R4, R212, 0x1 ;  /* 0x000000d4041cd211 */ /* 0x000fe400078408ff */
[----:B------:R-:W-:Y:S02]  /*9080*/  @!P4 LEA R26, P1, R10, UR8, 0x1 ;  /* 0x000000080a1acc11 */ /* 0x000fe4000f8208ff */
[----:B------:R-:W-:Y:S02]  /*9090*/  @!P5 LEA.HI.X R29, R4, R211, R0, 0x1, P2 ;  /* 0x000000d3041dd211 */ /* 0x000fe400010f0c00 */
[----:B------:R-:W-:Y:S02]  /*90a0*/  @!P4 LEA.HI.X R27, R10, UR9, R5, 0x1, P1 ;  /* 0x000000090a1bcc11 */ /* 0x000fe400088f0c05 */
[----:B------:R-:W-:-:S04]  /*90b0*/  @!P3 IADD3 R4, P2, P1, R205, R7, R198 ;  /* 0x00000007cd04b210 */ /* 0x000fc8000795e0c6 */
[----:B------:R-:W-:Y:S02]  /*90c0*/  @!P3 IADD3.X R0, R133, R6, R197, P2, P1 ;  /* 0x000000068500b210 */ /* 0x000fe400017e24c5 */
[C---:B------:R-:W-:Y:S02]  /*90d0*/  @!P3 LEA R14, P1, R4.reuse, UR8, 0x1 ;  /* 0x00000008040ebc11 */ /* 0x040fe4000f8208ff */
[C---:B------:R-:W-:Y:S02]  /*90e0*/  @!P5 LEA R32, P2, R7.reuse, R212, 0x1 ;  /* 0x000000d40720d211 */ /* 0x040fe400078408ff */
[----:B------:R-:W-:Y:S02]  /*90f0*/  @!P3 LEA.HI.X R15, R4, UR9, R0, 0x1, P1 ;  /* 0x00000009040fbc11 */ /* 0x000fe400088f0c00 */
[----:B------:R-:W-:Y:S02]  /*9100*/  @!P5 LEA.HI.X R33, R7, R211, R6, 0x1, P2 ;  /* 0x000000d30721d211 */ /* 0x000fe400010f0c06 */
[----:B------:R-:W-:-:S03]  /*9110*/  IADD3 R5, P2, P1, R198, R7, R198 ;  /* 0x00000007c6057210 */ /* 0x000fc6000795e0c6 */
[----:B------:R-:W-:Y:S01]  /*9120*/  @!PT LDS RZ, [RZ] ;  /* 0x00000000fffff984 */ /* 0x000fe20000000800 */
[----:B------:R-:W-:Y:S01]  /*9130*/  @!PT LDS RZ, [RZ] ;  /* 0x00000000fffff984 */ /* 0x000fe20000000800 */
[----:B------:R-:W-:Y:S01]  /*9140*/  @!PT LDS RZ, [RZ] ;  /* 0x00000000fffff984 */ /* 0x000fe20000000800 */
[----:B------:R1:W-:Y:S01]  /*9150*/  @!P5 LDGSTS.E.BYPASS.LTC128B.128 [R202+0x6000], desc[UR10][R32.64] ;  /* 0x0600000020cadfae */ /* 0x0003e2000b901d4a */
[----:B------:R-:W-:Y:S02]  /*9160*/  IADD3.X R4, R197, R6, R197, P2, P1 ;  /* 0x00000006c5047210 */ /* 0x000fe400017e24c5 */
[----:B------:R-:W-:Y:S01]  /*9170*/  @!P4 IADD3 R11, P1, R205, R5, RZ ;  /* 0x00000005cd0bc210 */ /* 0x000fe20007f3e0ff */
[----:B------:R1:W-:Y:S01]  /*9180*/  @P4 STS.128 [R202+0x8000], RZ ;  /* 0x008000ffca004388 */ /* 0x0003e20000000c00 */
[----:B------:R-:W-:-:S03]  /*9190*/  @!P5 LEA R24, P2, R5, R212, 0x1 ;  /* 0x000000d40518d211 */ /* 0x000fc600078408ff */
[--C-:B------:R-:W-:Y:S01]  /*91a0*/  @!P4 IMAD.X R10, R133, 0x1, R4.reuse, P1 ;  /* 0x00000001850ac824 */ /* 0x100fe200008e0604 */
[----:B------:R-:W-:Y:S01]  /*91b0*/  @!P5 LEA.HI.X R25, R5, R211, R4, 0x1, P2 ;  /* 0x000000d30519d211 */ /* 0x000fe200010f0c04 */
[----:B------:R-:W-:Y:S01]  /*91c0*/  @!PT LDS RZ, [RZ] ;  /* 0x00000000fffff984 */ /* 0x000fe20000000800 */
[----:B------:R-:W-:Y:S01]  /*91d0*/  @!PT LDS RZ, [RZ] ;  /* 0x00000000fffff984 */ /* 0x000fe20000000800 */
[----:B------:R-:W-:Y:S01]  /*91e0*/  @!PT LDS RZ, [RZ] ;  /* 0x00000000fffff984 */ /* 0x000fe20000000800 */
[----:B------:R1:W-:Y:S01]  /*91f0*/  @!P4 LDGSTS.E.BYPASS.LTC128B.128 [R202+0x8000], desc[UR10][R30.64+0x80] ;  /* 0x080000801ecacfae */ /* 0x0003e2000b901d4a */
[----:B------:R-:W-:Y:S02]  /*9200*/  @!P4 LEA R22, P2, R11, UR8, 0x1 ;  /* 0x000000080b16cc11 */ /* 0x000fe4000f8408ff */
[-C--:B------:R-:W-:Y:S01]  /*9210*/  @!P3 IADD3 R0, P1, R205, R5.reuse, RZ ;  /* 0x00000005cd00b210 */ /* 0x080fe20007f3e0ff */
[----:B------:R1:W-:Y:S01]  /*9220*/  @P3 STS.128 [R202+0xa000], RZ ;  /* 0x00a000ffca003388 */ /* 0x0003e20000000c00 */
[----:B------:R-:W-:Y:S02]  /*9230*/  @!P4 LEA.HI.X R23, R11, UR9, R10, 0x1, P2 ;  /* 0x000000090b17cc11 */ /* 0x000fe400090f0c0a */
[----:B------:R-:W-:Y:S01]  /*9240*/  IADD3 R5, P2, R198, R5, RZ ;  /* 0x00000005c6057210 */ /* 0x000fe20007f5e0ff */
[--C-:B------:R-:W-:Y:S01]  /*9250*/  @!P3 IMAD.X R10, R133, 0x1, R4.reuse, P1 ;  /* 0x00000001850ab824 */ /* 0x100fe200008e0604 */
[C---:B------:R-:W-:Y:S01]  /*9260*/  @!P3 LEA R34, P1, R0.reuse, UR8, 0x1 ;  /* 0x000000080022bc11 */ /* 0x040fe2000f8208ff */
[----:B------:R-:W-:Y:S01]  /*9270*/  @!PT LDS RZ, [RZ] ;  /* 0x00000000fffff984 */ /* 0x000fe20000000800 */
[----:B------:R-:W-:Y:S01]  /*9280*/  @!PT LDS RZ, [RZ] ;  /* 0x00000000fffff984 */ /* 0x000fe20000000800 */
[----:B------:R-:W-:Y:S01]  /*9290*/  @!PT LDS RZ, [RZ] ;  /* 0x00000000fffff984 */ /* 0x000fe20000000800 */
[----:B------:R1:W-:Y:S02]  /*92a0*/  @!P3 LDGSTS.E.BYPASS.LTC128B.128 [R202+0xa000], desc[UR10][R20.64+0x100] ;  /* 0x0a00010014cabfae */ /* 0x0003e4000b901d4a */
[----:B------:R-:W-:Y:S01]  /*92b0*/  IMAD.X R4, R197, 0x1, R4, P2 ;  /* 0x00000001c5047824 */ /* 0x000fe200010e0604 */
[----:B------:R-:W-:Y:S01]  /*92c0*/  @!P3 LEA.HI.X R35, R0, UR9, R10, 0x1, P1 ;  /* 0x000000090023bc11 */ /* 0x000fe200088f0c0a */
[----:B------:R1:W-:Y:S01]  /*92d0*/  @P5 STS.128 [R202+0x6800], RZ ;  /* 0x006800ffca005388 */ /* 0x0003e20000000c00 */
[----:B------:R-:W-:-:S03]  /*92e0*/  @!P4 IADD3 R10, P1, R205, R5, RZ ;  /* 0x00000005cd0ac210 */ /* 0x000fc60007f3e0ff */
[----:B------:R-:W-:Y:S01]  /*92f0*/  @!PT LDS RZ, [RZ] ;  /* 0x00000000fffff984 */ /* 0x000fe20000000800 */
[----:B------:R-:W-:Y:S01]  /*9300*/  @!PT LDS RZ, [RZ] ;  /* 0x00000000fffff984 */ /* 0x000fe20000000800 */
[----:B------:R-:W-:Y:S01]  /*9310*/  @!PT LDS RZ, [RZ] ;  /* 0x00000000fffff984 */ /* 0x000fe20000000800 */
[----:B------:R1:W-:Y:S02]  /*9320*/  @!P5 LDGSTS.E.BYPASS.LTC128B.128 [R202+0x6800], desc[UR10][R28.64] ;  /* 0x068000001ccadfae */ /* 0x0003e4000b901d4a */
[----:B------:R-:W-:Y:S01]  /*9330*/  @!P4 IMAD.X R0, R133, 0x1, R4, P1 ;  /* 0x000000018500c824 */ /* 0x000fe200008e0604 */
[C---:B------:R-:W-:Y:S01]  /*9340*/  @!P4 LEA R138, P1, R10.reuse, UR8, 0x1 ;  /* 0x000000080a8acc11 */ /* 0x040fe2000f8208ff */
[----:B------:R1:W-:Y:S03]  /*9350*/  @P4 STS.128 [R202+0x8800], RZ ;  /* 0x008800ffca004388 */ /* 0x0003e60000000c00 */
[----:B------:R-:W-:Y:S01]  /*9360*/  @!P4 LEA.HI.X R139, R10, UR9, R0, 0x1, P1 ;  /* 0x000000090a8bcc11 */ /* 0x000fe200088f0c00 */
[----:B------:R-:W-:Y:S01]  /*9370*/  @!PT LDS RZ, [RZ] ;  /* 0x00000000fffff984 */ /* 0x000fe20000000800 */
[----:B------:R-:W-:Y:S01]  /*9380*/  @!PT LDS RZ, [RZ] ;  /* 0x00000000fffff984 */ /* 0x000fe20000000800 */
[----:B------:R-:W-:Y:S01]  /*9390*/  @!PT LDS RZ, [RZ] ;  /* 0x00000000fffff984 */ /* 0x000fe20000000800 */
[----:B------:R1:W-:Y:S01]  /*93a0*/  @!P4 LDGSTS.E.BYPASS.LTC128B.128 [R202+0x8800], desc[UR10][R26.64+0x80] ;  /* 0x088000801acacfae */ /* 0x0003e2000b901d4a */
[----:B------:R-:W-:-:S03]  /*93b0*/  @!P5 LEA R10, P1, R5, R212, 0x1 ;  /* 0x000000d4050ad211 */ /* 0x000fc600078208ff */
        /* <DEDUP_REMOVED lines=33> */
[----:B------:R-:W-:-:S05]  /*95d0*/  IADD3 R5, P1, R205, R5, RZ ;  /* 0x00000005cd057210 */ /* 0x000fca0007f3e0ff */
[----:B------:R-:W-:Y:S01]  /*95e0*/  IMAD.X R4, R133, 0x1, R4, P1 ;  /* 0x0000000185047824 */ /* 0x000fe200008e0604 */
[----:B-1----:R-:W-:-:S04]  /*95f0*/  LEA R10, P1, R5, UR8, 0x1 ;  /* 0x00000008050a7c11 */ /* 0x002fc8000f8208ff */
[----:B------:R-:W-:-:S05]  /*9600*/  LEA.HI.X R11, R5, UR9, R4, 0x1, P1 ;  /* 0x00000009050b7c11 */ /* 0x000fca00088f0c04 */
[----:B------:R-:W-:Y:S01]  /*9610*/  @!PT LDS RZ, [RZ] ;  /* 0x00000000fffff984 */ /* 0x000fe20000000800 */
[----:B------:R-:W-:Y:S01]  /*9620*/  @!PT LDS RZ, [RZ] ;  /* 0x00000000fffff984 */ /* 0x000fe20000000800 */
[----:B------:R-:W-:Y:S01]  /*9630*/  @!PT LDS RZ, [RZ] ;  /* 0x00000000fffff984 */ /* 0x000fe20000000800 */
[----:B------:R2:W-:Y:S04]  /*9640*/  LDGSTS.E.BYPASS.LTC128B.128 [R202+0xb800], desc[UR10][R10.64+0x100] ;  /* 0x0b8001000aca7fae */ /* 0x0005e8000b901d4a */
.L_x_1413:
[----:B------:R-:W-:Y:S05]  /*9650*/  BSYNC B0 ;  /* 0x0000000000007941 */ /* 0x000fea0003800000 */
.L_x_1412:
[----:B------:R-:W0:Y:S01]  /*9660*/  LDGDEPBAR ;  /* 0x00000000000079af */ /* 0x000e220000000000 */
[----:B------:R-:W-:-:S04]  /*9670*/  LEA R212, P1, R7, R212, 0x1 ;  /* 0x000000d407d47211 */ /* 0x000fc800078208ff */
[----:B------:R-:W-:-:S09]  /*9680*/  LEA.HI.X R211, R7, R211, R6, 0x1, P1 ;  /* 0x000000d307d37211 */ /* 0x000fd200008f0c06 */
.L_x_1409:
[----:B------:R-:W-:Y:S01]  /*9690*/  FMNMX.FTZ R6, R132, R16, !PT ;  /* 0x0000001084067209 */ /* 0x000fe20007810000 */
[----:B-1----:R-:W-:Y:S01]  /*96a0*/  LDSM.16.MT88.4 R24, [R185+0xc000] ;  /* 0x00c00000b918783b */ /* 0x002fe20000004200 */
        /* <DEDUP_REMOVED lines=35> */
[----:B------:R-:W3:Y:S01]  /*98e0*/  SHFL.BFLY PT, R0, R5, 0x2, 0x1f ;  /* 0x0c401f0005007f89 */ /* 0x000ee200000e0000 */
[----:B-1----:R-:W-:Y:S02]  /*98f0*/  FMNMX.FTZ R4, R6, R4, !PT ;  /* 0x0000000406047209 */ /* 0x002fe40007810000 */
[----:B---3--:R-:W-:-:S03]  /*9900*/  FMNMX.FTZ R0, R5, R0, !PT ;  /* 0x0000000005007209 */ /* 0x008fc60007810000 */
[----:B------:R-:W1:Y:S04]  /*9910*/  SHFL.BFLY PT, R221, R4, 0x1, 0x1f ;  /* 0x0c201f0004dd7f89 */ /* 0x000e6800000e0000 */
[----:B------:R-:W3:Y:S01]  /*9920*/  SHFL.BFLY PT, R220, R0, 0x1, 0x1f ;  /* 0x0c201f0000dc7f89 */ /* 0x000ee200000e0000 */
[----:B-1----:R-:W-:Y:S02]  /*9930*/  FMNMX.FTZ R221, R4, R221, !PT ;  /* 0x000000dd04dd7209 */ /* 0x002fe40007810000 */
[----:B---3--:R-:W-:-:S03]  /*9940*/  FMNMX.FTZ R220, R0, R220, !PT ;  /* 0x000000dc00dc7209 */ /* 0x008fc60007810000 */
        /* <DEDUP_REMOVED lines=9> */
[----:B------:R-:W-:Y:S01]  /*99e0*/  FFMA.FTZ R210, R17, UR12, -R226 ;  /* 0x0000000c11d27c23 */ /* 0x000fe200080108e2 */
[----:B------:R-:W-:Y:S01]  /*99f0*/  FSEL R4, R221, RZ, P2 ;  /* 0x000000ffdd047208 */ /* 0x000fe20001000000 */
[--C-:B------:R-:W-:Y:S01]  /*9a00*/  FFMA.FTZ R133, R18, UR12, -R218.reuse ;  /* 0x0000000c12857c23 */ /* 0x100fe200080108da */
[----:B------:R-:W-:Y:S01]  /*9a10*/  FFMA.FTZ R2, R19, UR12, -R218 ;  /* 0x0000000c13027c23 */ /* 0x000fe200080108da */
[----:B------:R-:W-:Y:S01]  /*9a20*/  FADD.FTZ R5, R3, -R5 ;  /* 0x8000000503057221 */ /* 0x000fe20000010000 */
[----:B------:R-:W1:Y:S01]  /*9a30*/  LDSM.16.MT88.4 R16, [R186+0xc000] ;  /* 0x00c00000ba10783b */ /* 0x000e620000004200 */
[----:B------:R-:W-:Y:S01]  /*9a40*/  FADD.FTZ R4, R132, -R4 ;  /* 0x8000000484047221 */ /* 0x000fe20000010000 */
[----:B------:R-:W-:Y:S01]  /*9a50*/  FFMA.FTZ R205, R9, UR12, -R226 ;  /* 0x0000000c09cd7c23 */ /* 0x000fe200080108e2 */
[--C-:B------:R-:W-:Y:S01]  /*9a60*/  FFMA.FTZ R0, R8, UR12, -R218.reuse ;  /* 0x0000000c08007c23 */ /* 0x100fe200080108da */
[----:B------:R-:W-:Y:S01]  /*9a70*/  FFMA.FTZ R132, R12, UR12, -R218 ;  /* 0x0000000c0c847c23 */ /* 0x000fe200080108da */
[----:B------:R-:W-:Y:S01]  /*9a80*/  FMUL.FTZ R3, R5, UR12 ;  /* 0x0000000c05037c20 */ /* 0x000fe20008410000 */
[----:B--2---:R-:W2:Y:S01]  /*9a90*/  LDSM.16.MT88.4 R8, [R188+0xc000] ;  /* 0x00c00000bc08783b */ /* 0x004ea20000004200 */
[----:B------:R-:W-:Y:S01]  /*9aa0*/  FMUL.FTZ R4, R4, UR12 ;  /* 0x0000000c04047c20 */ /* 0x000fe20008410000 */
[----:B------:R-:W-:Y:S01]  /*9ab0*/  MUFU.EX2 R215, R215 ;  /* 0x000000d700d77308 */ /* 0x000fe20000000800 */
[--C-:B------:R-:W-:Y:S01]  /*9ac0*/  FFMA.FTZ R227, R160, UR12, -R226.reuse ;  /* 0x0000000ca0e37c23 */ /* 0x100fe200080108e2 */
[--C-:B------:R-:W-:Y:S01]  /*9ad0*/  FFMA.FTZ R232, R161, UR12, -R226.reuse ;  /* 0x0000000ca1e87c23 */ /* 0x100fe200080108e2 */
[--C-:B------:R-:W-:Y:S01]  /*9ae0*/  FFMA.FTZ R231, R136, UR12, -R226.reuse ;  /* 0x0000000c88e77c23 */ /* 0x100fe200080108e2 */
[----:B------:R-:W-:Y:S01]  /*9af0*/  FFMA.FTZ R233, R157, UR12, -R226 ;  /* 0x0000000c9de97c23 */ /* 0x000fe200080108e2 */
[--C-:B------:R-:W-:Y:S01]  /*9b00*/  FFMA.FTZ R234, R162, UR12, -R218.reuse ;  /* 0x0000000ca2ea7c23 */ /* 0x100fe200080108da */
[--C-:B------:R-:W-:Y:S01]  /*9b10*/  FFMA.FTZ R236, R163, UR12, -R218.reuse ;  /* 0x0000000ca3ec7c23 */ /* 0x100fe200080108da */
[--C-:B------:R-:W-:Y:S01]  /*9b20*/  FFMA.FTZ R235, R158, UR12, -R218.reuse ;  /* 0x0000000c9eeb7c23 */ /* 0x100fe200080108da */
[----:B------:R-:W-:Y:S01]  /*9b30*/  MUFU.EX2 R210, R210 ;  /* 0x000000d200d27308 */ /* 0x000fe20000000800 */
[----:B------:R-:W-:Y:S01]  /*9b40*/  FFMA.FTZ R237, R159, UR12, -R218 ;  /* 0x0000000c9fed7c23 */ /* 0x000fe200080108da */
[----:B------:R-:W-:Y:S01]  /*9b50*/  LDSM.16.MT88.4 R136, [R188+0xc800] ;  /* 0x00c80000bc88783b */ /* 0x000fe20000004200 */
[--C-:B------:R-:W-:Y:S01]  /*9b60*/  FFMA.FTZ R238, R156, UR12, -R226.reuse ;  /* 0x0000000c9cee7c23 */ /* 0x100fe200080108e2 */
[--C-:B------:R-:W-:Y:S01]  /*9b70*/  FFMA.FTZ R239, R153, UR12, -R226.reuse ;  /* 0x0000000c99ef7c23 */ /* 0x100fe200080108e2 */
[--C-:B------:R-:W-:Y:S01]  /*9b80*/  FFMA.FTZ R240, R148, UR12, -R226.reuse ;  /* 0x0000000c94f07c23 */ /* 0x100fe200080108e2 */
[----:B------:R-:W-:Y:S01]  /*9b90*/  FFMA.FTZ R241, R149, UR12, -R226 ;  /* 0x0000000c95f17c23 */ /* 0x000fe200080108e2 */
[--C-:B------:R-:W-:Y:S01]  /*9ba0*/  FFMA.FTZ R242, R154, UR12, -R218.reuse ;  /* 0x0000000c9af27c23 */ /* 0x100fe200080108da */
[----:B------:R-:W-:Y:S01]  /*9bb0*/  MUFU.EX2 R209, R209 ;  /* 0x000000d100d17308 */ /* 0x000fe20000000800 */
[--C-:B------:R-:W-:Y:S01]  /*9bc0*/  FFMA.FTZ R243, R155, UR12, -R218.reuse ;  /* 0x0000000c9bf37c23 */ /* 0x100fe200080108da */
[--C-:B------:R-:W-:Y:S01]  /*9bd0*/  FFMA.FTZ R244, R150, UR12, -R218.reuse ;  /* 0x0000000c96f47c23 */ /* 0x100fe200080108da */
[----:B------:R-:W-:Y:S01]  /*9be0*/  FFMA.FTZ R245, R152, UR12, -R218 ;  /* 0x0000000c98f57c23 */ /* 0x000fe200080108da */
[----:B------:R-:W-:Y:S01]  /*9bf0*/  LDSM.16.MT88.4 R156, [R185+0xd000] ;  /* 0x00d00000b99c783b */ /* 0x000fe20000004200 */
[--C-:B------:R-:W-:Y:S01]  /*9c00*/  FFMA.FTZ R230, R230, UR12, -R226.reuse ;  /* 0x0000000ce6e67c23 */ /* 0x100fe200080108e2 */
[--C-:B------:R-:W-:Y:S01]  /*9c10*/  FFMA.FTZ R229, R229, UR12, -R226.reuse ;  /* 0x0000000ce5e57c23 */ /* 0x100fe200080108e2 */
[--C-:B------:R-:W-:Y:S01]  /*9c20*/  FFMA.FTZ R228, R228, UR12, -R226.reuse ;  /* 0x0000000ce4e47c23 */ /* 0x100fe200080108e2 */
[----:B------:R-:W3:Y:S01]  /*9c30*/  MUFU.EX2 R205, R205 ;  /* 0x000000cd00cd7308 */ /* 0x000ee20000000800 */
[----:B------:R-:W-:Y:S01]  /*9c40*/  LDSM.16.MT88.4 R148, [R184+0xd000] ;  /* 0x00d00000b894783b */ /* 0x000fe20000004200 */
[----:B------:R-:W-:Y:S01]  /*9c50*/  FFMA.FTZ R225, R225, UR12, -R226 ;  /* 0x0000000ce1e17c23 */ /* 0x000fe200080108e2 */
[--C-:B------:R-:W-:Y:S01]  /*9c60*/  FFMA.FTZ R223, R223, UR12, -R218.reuse ;  /* 0x0000000cdfdf7c23 */ /* 0x100fe200080108da */
[--C-:B------:R-:W-:Y:S01]  /*9c70*/  FFMA.FTZ R226, R219, UR12, -R218.reuse ;  /* 0x0000000cdbe27c23 */ /* 0x100fe200080108da */
[--C-:B------:R-:W-:Y:S01]  /*9c80*/  FFMA.FTZ R246, R217, UR12, -R218.reuse ;  /* 0x0000000cd9f67c23 */ /* 0x100fe200080108da */
[----:B------:R-:W-:-:S02]  /*9c90*/  FFMA.FTZ R247, R216, UR12, -R218 ;  /* 0x0000000cd8f77c23 */ /* 0x000fc400080108da */
[----:B------:R-:W-:Y:S08]  /*9ca0*/  MUFU.EX2 R133, R133 ;  /* 0x0000008500857308 */ /* 0x000ff00000000800 */
[----:B------:R-:W4:Y:S01]  /*9cb0*/  MUFU.EX2 R2, R2 ;  /* 0x0000000200027308 */ /* 0x000f220000000800 */
[----:B---3--:R-:W-:-:S07]  /*9cc0*/  F2FP.F16.F32.PACK_AB R6, R205, R209 ;  /* 0x000000d1cd06723e */ /* 0x008fce00000000ff */
[----:B------:R-:W-:Y:S08]  /*9cd0*/  MUFU.EX2 R0, R0 ;  /* 0x0000000000007308 */ /* 0x000ff00000000800 */
[----:B------:R-:W3:Y:S01]  /*9ce0*/  MUFU.EX2 R132, R132 ;  /* 0x0000008400847308 */ /* 0x000ee20000000800 */
[----:B----4-:R-:W-:-:S07]  /*9cf0*/  F2FP.F16.F32.PACK_AB R5, R2, R133 ;  /* 0x000000850205723e */ /* 0x010fce00000000ff */
[----:B------:R4:W5:Y:S08]  /*9d00*/  MUFU.EX2 R222, R4 ;  /* 0x0000000400de7308 */ /* 0x0009700000000800 */
[----:B------:R-:W1:Y:S01]  /*9d10*/  MUFU.EX2 R3, R3 ;  /* 0x0000000300037308 */ /* 0x000e620000000800 */
[----:B---3--:R-:W-:-:S07]  /*9d20*/  F2FP.F16.F32.PACK_AB R7, R132, R0 ;  /* 0x000000008407723e */ /* 0x008fce00000000ff */
[----:B------:R-:W-:Y:S01]  /*9d30*/  MUFU.EX2 R227, R227 ;  /* 0x000000e300e37308 */ /* 0x000fe20000000800 */
[----:B----4-:R-:W-:Y:S01]  /*9d40*/  F2FP.F16.F32.PACK_AB R4, R210, R215 ;  /* 0x000000d7d204723e */ /* 0x010fe200000000ff */
[-C--:B-----5:R-:W-:Y:S01]  /*9d50*/  FMUL.FTZ R20, R36, R222.reuse ;  /* 0x000000de24147220 */ /* 0x0a0fe20000410000 */
        /* <DEDUP_REMOVED lines=58> */
[----:B------:R-:W4:Y:S01]  /*a100*/  LDSM.16.MT88.4 R56, [R185+0xe000] ;  /* 0x00e00000b938783b */ /* 0x000f220000004200 */
        /* <DEDUP_REMOVED lines=27> */
[----:B------:R-:W-:Y:S01]  /*a2c0*/  LDSM.16.MT88.4 R104, [R185+0xe800] ;  /* 0x00e80000b968783b */ /* 0x000fe20000004200 */
[C---:B--2---:R-:W-:Y:S01]  /*a2d0*/  HMMA.16816.F32 R84, R4.reuse, R124, R84 ;  /* 0x0000007c0454723c */ /* 0x044fe20000001854 */
[-C--:B------:R-:W-:Y:S01]  /*a2e0*/  FMUL.FTZ R81, R81, R222.reuse ;  /* 0x000000de51517220 */ /* 0x080fe20000410000 */
[-C--:B------:R-:W-:Y:S01]  /*a2f0*/  FMUL.FTZ R82, R82, R3.reuse ;  /* 0x0000000352527220 */ /* 0x080fe20000410000 */
[----:B------:R-:W2:Y:S01]  /*a300*/  LDSM.16.MT88.4 R128, [R186+0x10000] ;  /* 0x01000000ba80783b */ /* 0x000ea20000004200 */
[-C--:B------:R-:W-:Y:S01]  /*a310*/  FMUL.FTZ R83, R83, R3.reuse ;  /* 0x0000000353537220 */ /* 0x080fe20000410000 */
[----:B------:R-:W5:Y:S01]  /*a320*/  MUFU.EX2 R232, R232 ;  /* 0x000000e800e87308 */ /* 0x000f620000000800 */
[C---:B------:R-:W-:Y:S01]  /*a330*/  HMMA.16816.F32 R92, R4.reuse, R126, R92 ;  /* 0x0000007e045c723c */ /* 0x040fe2000000185c */
[----:B------:R-:W2:Y:S01]  /*a340*/  LDSM.16.MT88.4 R124, [R185+0xc800] ;  /* 0x00c80000b97c783b */ /* 0x000ea20000004200 */
[-C--:B------:R-:W-:Y:S01]  /*a350*/  FMUL.FTZ R88, R88, R222.reuse ;  /* 0x000000de58587220 */ /* 0x080fe20000410000 */
[-C--:B------:R-:W-:Y:S01]  /*a360*/  FMUL.FTZ R89, R89, R222.reuse ;  /* 0x000000de59597220 */ /* 0x080fe20000410000 */
[-C--:B------:R-:W-:Y:S01]  /*a370*/  FMUL.FTZ R90, R90, R3.reuse ;  /* 0x000000035a5a7220 */ /* 0x080fe20000410000 */
[----:B------:R-:W2:Y:S01]  /*a380*/  LDSM.16.MT88.4 R116, [R188+0xe800] ;  /* 0x00e80000bc74783b */ /* 0x000ea20000004200 */
[C---:B----4-:R-:W-:Y:S01]  /*a390*/  HMMA.16816.F32 R60, R4.reuse, R56, R60 ;  /* 0x00000038043c723c */ /* 0x050fe2000000183c */
[----:B------:R-:W-:Y:S01]  /*a3a0*/  MUFU.EX2 R231, R231 ;  /* 0x000000e700e77308 */ /* 0x000fe20000000800 */
[-C--:B------:R-:W-:Y:S01]  /*a3b0*/  FMUL.FTZ R91, R91, R3.reuse ;  /* 0x000000035b5b7220 */ /* 0x080fe20000410000 */
[-C--:B------:R-:W-:Y:S01]  /*a3c0*/  FMUL.FTZ R96, R96, R222.reuse ;  /* 0x000000de60607220 */ /* 0x080fe20000410000 */
[-C--:B------:R-:W-:Y:S01]  /*a3d0*/  FMUL.FTZ R97, R97, R222.reuse ;  /* 0x000000de61617220 */ /* 0x080fe20000410000 */
[-C--:B------:R-:W-:Y:S01]  /*a3e0*/  FMUL.FTZ R98, R98, R3.reuse ;  /* 0x0000000362627220 */ /* 0x080fe20000410000 */
[C---:B------:R-:W-:Y:S01]  /*a3f0*/  HMMA.16816.F32 R56, R4.reuse, R58, R80 ;  /* 0x0000003a0438723c */ /* 0x040fe20000001850 */
[-C--:B------:R-:W-:Y:S01]  /*a400*/  FMUL.FTZ R99, R99, R3.reuse ;  /* 0x0000000363637220 */ /* 0x080fe20000410000 */
[-C--:B------:R-:W-:Y:S01]  /*a410*/  FMUL.FTZ R112, R112, R222.reuse ;  /* 0x000000de70707220 */ /* 0x080fe20000410000 */
[----:B------:R-:W4:Y:S01]  /*a420*/  MUFU.EX2 R233, R233 ;  /* 0x000000e900e97308 */ /* 0x000f220000000800 */
[-C--:B------:R-:W-:Y:S01]  /*a430*/  FMUL.FTZ R113, R113, R222.reuse ;  /* 0x000000de71717220 */ /* 0x080fe20000410000 */
[-C--:B------:R-:W-:Y:S01]  /*a440*/  FMUL.FTZ R114, R114, R3.reuse ;  /* 0x0000000372727220 */ /* 0x080fe20000410000 */
[C---:B-1----:R-:W-:Y:S01]  /*a450*/  HMMA.16816.F32 R68, R4.reuse, R64, R68 ;  /* 0x000000400444723c */ /* 0x042fe20000001844 */
[-C--:B------:R-:W-:Y:S01]  /*a460*/  FMUL.FTZ R80, R100, R222.reuse ;  /* 0x000000de64507220 */ /* 0x080fe20000410000 */
[-C--:B------:R-:W-:Y:S01]  /*a470*/  FMUL.FTZ R81, R101, R222.reuse ;  /* 0x000000de65517220 */ /* 0x080fe20000410000 */
[-C--:B------:R-:W-:Y:S01]  /*a480*/  FMUL.FTZ R82, R102, R3.reuse ;  /* 0x0000000366527220 */ /* 0x080fe20000410000 */
[----:B------:R-:W-:Y:S01]  /*a490*/  FMUL.FTZ R83, R103, R3 ;  /* 0x0000000367537220 */ /* 0x000fe20000410000 */
[----:B------:R-:W-:Y:S01]  /*a4a0*/  MUFU.EX2 R234, R234 ;  /* 0x000000ea00ea7308 */ /* 0x000fe20000000800 */
[----:B-----5:R-:W-:Y:S01]  /*a4b0*/  F2FP.F16.F32.PACK_AB R100, R232, R227 ;  /* 0x000000e3e864723e */ /* 0x020fe200000000ff */
[----:B------:R-:W-:Y:S01]  /*a4c0*/  HMMA.16816.F32 R64, R4, R66, R88 ;  /* 0x000000420440723c */ /* 0x000fe20000001858 */
[----:B------:R-:W-:Y:S01]  /*a4d0*/  FMUL.FTZ R115, R115, R3 ;  /* 0x0000000373737220 */ /* 0x000fe20000410000 */
[----:B------:R-:W-:-:S04]  /*a4e0*/  FFMA.FTZ R214, R214, R222, R215 ;  /* 0x000000ded6d67223 */ /* 0x000fc800000100d7 */
[----:B------:R-:W1:Y:S01]  /*a4f0*/  MUFU.EX2 R236, R236 ;  /* 0x000000ec00ec7308 */ /* 0x000e620000000800 */
[----:B----4-:R-:W-:Y:S01]  /*a500*/  F2FP.F16.F32.PACK_AB R102, R233, R231 ;  /* 0x000000e7e966723e */ /* 0x010fe200000000ff */
[C---:B---3--:R-:W-:Y:S01]  /*a510*/  HMMA.16816.F32 R76, R4.reuse, R72, R76 ;  /* 0x00000048044c723c */ /* 0x048fe2000000184c */
[-C--:B------:R-:W-:Y:S01]  /*a520*/  FMUL.FTZ R88, R120, R222.reuse ;  /* 0x000000de78587220 */ /* 0x080fe20000410000 */
[----:B------:R-:W-:Y:S01]  /*a530*/  FMUL.FTZ R89, R121, R222 ;  /* 0x000000de79597220 */ /* 0x000fe20000410000 */
[-C--:B------:R-:W-:Y:S01]  /*a540*/  FMUL.FTZ R90, R122, R3.reuse ;  /* 0x000000037a5a7220 */ /* 0x080fe20000410000 */
[----:B------:R-:W-:Y:S01]  /*a550*/  FMUL.FTZ R91, R123, R3 ;  /* 0x000000037b5b7220 */ /* 0x000fe20000410000 */
[----:B------:R-:W-:Y:S01]  /*a560*/  FADD.FTZ R214, R210, R214 ;  /* 0x000000d6d2d67221 */ /* 0x000fe20000010000 */
[----:B------:R-:W-:Y:S01]  /*a570*/  MUFU.EX2 R235, R235 ;  /* 0x000000eb00eb7308 */ /* 0x000fe20000000800 */
[----:B------:R-:W-:Y:S01]  /*a580*/  HMMA.16816.F32 R72, R4, R74, R96 ;  /* 0x0000004a0448723c */ /* 0x000fe20000001860 */
[----:B------:R-:W-:Y:S01]  /*a590*/  LDSM.16.MT88.4 R120, [R184+0xc800] ;  /* 0x00c80000b878783b */ /* 0x000fe20000004200 */
[----:B------:R-:W-:-:S04]  /*a5a0*/  FADD.FTZ R214, R209, R214 ;  /* 0x000000d6d1d67221 */ /* 0x000fc80000010000 */
[C---:B--2---:R-:W-:Y:S01]  /*a5b0*/  HMMA.16816.F32 R80, R4.reuse, R128, R80 ;  /* 0x000000800450723c */ /* 0x044fe20000001850 */
[----:B------:R-:W2:Y:S01]  /*a5c0*/  MUFU.EX2 R237, R237 ;  /* 0x000000ed00ed7308 */ /* 0x000ea20000000800 */
[----:B-1----:R-:W-:Y:S01]  /*a5d0*/  F2FP.F16.F32.PACK_AB R101, R236, R234 ;  /* 0x000000eaec65723e */ /* 0x002fe200000000ff */
[-C--:B------:R-:W-:Y:S01]  /*a5e0*/  FMUL.FTZ R96, R108, R222.reuse ;  /* 0x000000de6c607220 */ /* 0x080fe20000410000 */
[----:B------:R-:W-:Y:S01]  /*a5f0*/  FMUL.FTZ R97, R109, R222 ;  /* 0x000000de6d617220 */ /* 0x000fe20000410000 */
[-C--:B------:R-:W-:Y:S01]  /*a600*/  FMUL.FTZ R98, R110, R3.reuse ;  /* 0x000000036e627220 */ /* 0x080fe20000410000 */
[-C--:B------:R-:W-:Y:S01]  /*a610*/  FMUL.FTZ R99, R111, R3.reuse ;  /* 0x000000036f637220 */ /* 0x080fe20000410000 */
[C---:B------:R-:W-:Y:S01]  /*a620*/  HMMA.16816.F32 R88, R4.reuse, R130, R88 ;  /* 0x000000820458723c */ /* 0x040fe20000001858 */
[----:B------:R-:W1:Y:S01]  /*a630*/  LDSM.16.MT88.4 R128, [R186+0xc800] ;  /* 0x00c80000ba80783b */ /* 0x000e620000004200 */
[----:B------:R-:W3:Y:S01]  /*a640*/  MUFU.EX2 R238, R238 ;  /* 0x000000ee00ee7308 */ /* 0x000ee20000000800 */
[----:B------:R-:W-:Y:S01]  /*a650*/  FFMA.FTZ R3, R213, R3, R133 ;  /* 0x00000003d5037223 */ /* 0x000fe20000010085 */
[----:B------:R-:W-:Y:S01]  /*a660*/  FADD.FTZ R214, R205, R214 ;  /* 0x000000d6cdd67221 */ /* 0x000fe20000010000 */
[----:B------:R-:W-:Y:S01]  /*a670*/  LDSM.16.MT88.4 R108, [R186+0xe800] ;  /* 0x00e80000ba6c783b */ /* 0x000fe20000004200 */
[----:B------:R-:W-:Y:S01]  /*a680*/  HMMA.16816.F32 R96, R4, R140, R96 ;  /* 0x0000008c0460723c */ /* 0x000fe20000001860 */
[----:B------:R-:W-:Y:S01]  /*a690*/  FADD.FTZ R3, R2, R3 ;  /* 0x0000000302037221 */ /* 0x000fe20000010000 */
[----:B------:R-:W-:-:S02]  /*a6a0*/  FADD.FTZ R214, R227, R214 ;  /* 0x000000d6e3d67221 */ /* 0x000fc40000010000 */
[----:B------:R-:W-:Y:S01]  /*a6b0*/  MUFU.EX2 R239, R239 ;  /* 0x000000ef00ef7308 */ /* 0x000fe20000000800 */
[----:B--2---:R-:W-:Y:S01]  /*a6c0*/  F2FP.F16.F32.PACK_AB R103, R237, R235 ;  /* 0x000000ebed67723e */ /* 0x004fe200000000ff */
[----:B------:R-:W-:Y:S01]  /*a6d0*/  HMMA.16816.F32 R4, R4, R142, R112 ;  /* 0x0000008e0404723c */ /* 0x000fe20000001870 */
[----:B------:R-:W-:Y:S01]  /*a6e0*/  LDSM.16.MT88.4 R112, [R184+0xe800] ;  /* 0x00e80000b870783b */ /* 0x000fe20000004200 */
[----:B------:R-:W-:Y:S01]  /*a6f0*/  FADD.FTZ R3, R0, R3 ;  /* 0x0000000300037221 */ /* 0x000fe20000010000 */
[----:B------:R-:W-:Y:S02]  /*a700*/  FADD.FTZ R232, R232, R214 ;  /* 0x000000d6e8e87221 */ /* 0x000fe40000010000 */
[----:B------:R-:W-:Y:S01]  /*a710*/  LDSM.16.MT88.4 R140, [R188+0xf000] ;  /* 0x00f00000bc8c783b */ /* 0x000fe20000004200 */
[----:B------:R-:W-:Y:S01]  /*a720*/  HMMA.16816.F32 R60, R100, R104, R60 ;  /* 0x00000068643c723c */ /* 0x000fe2000000183c */
[----:B------:R-:W-:Y:S01]  /*a730*/  MUFU.EX2 R240, R240 ;  /* 0x000000f000f07308 */ /* 0x000fe20000000800 */
[----:B------:R-:W-:Y:S01]  /*a740*/  FADD.FTZ R3, R132, R3 ;  /* 0x0000000384037221 */ /* 0x000fe20000010000 */
[----:B------:R-:W-:Y:S01]  /*a750*/  FADD.FTZ R232, R231, R232 ;  /* 0x000000e8e7e87221 */ /* 0x000fe20000010000 */
[----:B------:R-:W-:-:S02]  /*a760*/  MOV R132, R221 ;  /* 0x000000dd00847202 */ /* 0x000fc40000000f00 */
[C---:B------:R-:W-:Y:S01]  /*a770*/  HMMA.16816.F32 R56, R100.reuse, R106, R56 ;  /* 0x0000006a6438723c */ /* 0x040fe20000001838 */
[----:B------:R-:W2:Y:S01]  /*a780*/  LDSM.16.MT88.4 R104, [R185+0x10800] ;  /* 0x01080000b968783b */ /* 0x000ea20000004200 */
[----:B------:R-:W-:Y:S01]  /*a790*/  FADD.FTZ R3, R234, R3 ;  /* 0x00000003ea037221 */ /* 0x000fe20000010000 */
[----:B------:R-:W-:Y:S01]  /*a7a0*/  MUFU.EX2 R241, R241 ;  /* 0x000000f100f17308 */ /* 0x000fe20000000800 */
[----:B------:R-:W-:Y:S02]  /*a7b0*/  FADD.FTZ R233, R233, R232 ;  /* 0x000000e8e9e97221 */ /* 0x000fe40000010000 */
[C---:B------:R-:W-:Y:S01]  /*a7c0*/  HMMA.16816.F32 R28, R100.reuse, R124, R28 ;  /* 0x0000007c641c723c */ /* 0x040fe2000000181c */
[----:B------:R-:W-:Y:S01]  /*a7d0*/  FADD.FTZ R236, R236, R3 ;  /* 0x00000003ecec7221 */ /* 0x000fe20000010000 */
[----:B---3--:R-:W-:Y:S01]  /*a7e0*/  FADD.FTZ R233, R238, R233 ;  /* 0x000000e9eee97221 */ /* 0x008fe20000010000 */
[----:B------:R-:W-:Y:S02]  /*a7f0*/  MOV R3, R220 ;  /* 0x000000dc00037202 */ /* 0x000fe40000000f00 */
[----:B------:R-:W3:Y:S01]  /*a800*/  MUFU.EX2 R242, R242 ;  /* 0x000000f200f27308 */ /* 0x000ee20000000800 */
[----:B------:R-:W-:Y:S01]  /*a810*/  HMMA.16816.F32 R24, R100, R126, R24 ;  /* 0x0000007e6418723c */ /* 0x000fe20000001818 */
[----:B------:R-:W4:Y:S01]  /*a820*/  LDSM.16.MT88.4 R124, [R188+0xd000] ;  /* 0x00d00000bc7c783b */ /* 0x000f220000004200 */
[----:B------:R-:W-:-:S04]  /*a830*/  FADD.FTZ R236, R235, R236 ;  /* 0x000000ecebec7221 */ /* 0x000fc80000010000 */
[----:B------:R-:W-:Y:S01]  /*a840*/  HMMA.16816.F32 R12, R100, R136, R12 ;  /* 0x00000088640c723c */ /* 0x000fe2000000180c */
[----:B------:R-:W5:Y:S01]  /*a850*/  MUFU.EX2 R243, R243 ;  /* 0x000000f300f37308 */ /* 0x000f620000000800 */
[----:B------:R-:W-:-:S04]  /*a860*/  FADD.FTZ R237, R237, R236 ;  /* 0x000000eceded7221 */ /* 0x000fc80000010000 */
[C---:B------:R-:W-:Y:S03]  /*a870*/  HMMA.16816.F32 R44, R100.reuse, R116, R44 ;  /* 0x00000074642c723c */ /* 0x040fe6000000182c */
[----:B------:R-:W-:Y:S01]  /*a880*/  MUFU.EX2 R244, R244 ;  /* 0x000000f400f47308 */ /* 0x000fe20000000800 */
[----:B---3--:R-:W-:Y:S02]  /*a890*/  FADD.FTZ R237, R242, R237 ;  /* 0x000000edf2ed7221 */ /* 0x008fe40000010000 */
[C---:B------:R-:W-:Y:S01]  /*a8a0*/  HMMA.16816.F32 R40, R100.reuse, R118, R40 ;  /* 0x000000766428723c */ /* 0x040fe20000001828 */
[----:B------:R-:W3:Y:S04]  /*a8b0*/  LDSM.16.MT88.4 R116, [R188+0x10800] ;  /* 0x01080000bc74783b */ /* 0x000ee80000004200 */
[----:B------:R-:W4:Y:S01]  /*a8c0*/  MUFU.EX2 R245, R245 ;  /* 0x000000f500f57308 */ /* 0x000f220000000800 */
[C---:B-1----:R-:W-:Y:S06]  /*a8d0*/  HMMA.16816.F32 R20, R100.reuse, R128, R20 ;  /* 0x000000806414723c */ /* 0x042fec0000001814 */
[C---:B--2---:R-:W-:Y:S01]  /*a8e0*/  HMMA.16816.F32 R84, R100.reuse, R104, R84 ;  /* 0x000000686454723c */ /* 0x044fe20000001854 */
[----:B------:R-:W1:Y:S05]  /*a8f0*/  MUFU.EX2 R230, R230 ;  /* 0x000000e600e67308 */ /* 0x000e6a0000000800 */
[C---:B------:R-:W-:Y:S01]  /*a900*/  HMMA.16816.F32 R92, R100.reuse, R106, R92 ;  /* 0x0000006a645c723c */ /* 0x040fe2000000185c */
[C---:B------:R-:W-:Y:S01]  /*a910*/  F2FP.F16.F32.PACK_AB R104, R239.reuse, R238 ;  /* 0x000000eeef68723e */ /* 0x040fe200000000ff */
[----:B------:R-:W-:Y:S01]  /*a920*/  FADD.FTZ R239, R239, R233 ;  /* 0x000000e9efef7221 */ /* 0x000fe20000010000 */
[C---:B-----5:R-:W-:Y:S01]  /*a930*/  F2FP.F16.F32.PACK_AB R105, R243.reuse, R242 ;  /* 0x000000f2f369723e */ /* 0x060fe200000000ff */
[----:B------:R-:W2:Y:S01]  /*a940*/  MUFU.EX2 R229, R229 ;  /* 0x000000e500e57308 */ /* 0x000ea20000000800 */
[----:B------:R-:W-:Y:S01]  /*a950*/  FADD.FTZ R243, R243, R237 ;  /* 0x000000edf3f37221 */ /* 0x000fe20000010000 */
[----:B------:R-:W-:Y:S01]  /*a960*/  HMMA.16816.F32 R16, R100, R130, R16 ;  /* 0x000000826410723c */ /* 0x000fe20000001810 */
[----:B------:R-:W-:Y:S01]  /*a970*/  F2FP.F16.F32.PACK_AB R106, R241, R240 ;  /* 0x000000f0f16a723e */ /* 0x000fe200000000ff */
[----:B------:R-:W-:Y:S01]  /*a980*/  FADD.FTZ R239, R240, R239 ;  /* 0x000000eff0ef7221 */ /* 0x000fe20000010000 */
[----:B----4-:R-:W-:Y:S01]  /*a990*/  F2FP.F16.F32.PACK_AB R107, R245, R244 ;  /* 0x000000f4f56b723e */ /* 0x010fe200000000ff */
[----:B------:R-:W-:-:S02]  /*a9a0*/  FADD.FTZ R243, R244, R243 ;  /* 0x000000f3f4f37221 */ /* 0x000fc40000010000 */
[----:B------:R-:W-:Y:S01]  /*a9b0*/  HMMA.16816.F32 R52, R100, R108, R52 ;  /* 0x0000006c6434723c */ /* 0x000fe20000001834 */
[----:B------:R-:W4:Y:S01]  /*a9c0*/  MUFU.EX2 R228, R228 ;  /* 0x000000e400e47308 */ /* 0x000f220000000800 */
[----:B------:R-:W-:Y:S01]  /*a9d0*/  FADD.FTZ R241, R241, R239 ;  /* 0x000000eff1f17221 */ /* 0x000fe20000010000 */
[----:B------:R-:W-:-:S03]  /*a9e0*/  FADD.FTZ R245, R245, R243 ;  /* 0x000000f3f5f57221 */ /* 0x000fc60000010000 */
[----:B------:R-:W-:Y:S01]  /*a9f0*/  HMMA.16816.F32 R48, R100, R110, R48 ;  /* 0x0000006e6430723c */ /* 0x000fe20000001830 */
[----:B------:R-:W5:Y:S01]  /*aa00*/  LDSM.16.MT88.4 R108, [R186+0x10800] ;  /* 0x01080000ba6c783b */ /* 0x000f620000004200 */
[----:B-1----:R-:W-:Y:S01]  /*aa10*/  FADD.FTZ R241, R230, R241 ;  /* 0x000000f1e6f17221 */ /* 0x002fe20000010000 */
[----:B------:R-:W1:Y:S01]  /*aa20*/  MUFU.EX2 R225, R225 ;  /* 0x000000e100e17308 */ /* 0x000e620000000800 */
[C---:B--2---:R-:W-:Y:S02]  /*aa30*/  F2FP.F16.F32.PACK_AB R216, R229.reuse, R230 ;  /* 0x000000e6e5d8723e */ /* 0x044fe400000000ff */
[----:B------:R-:W-:Y:S01]  /*aa40*/  HMMA.16816.F32 R128, R104, R124, R12 ;  /* 0x0000007c6880723c */ /* 0x000fe2000000180c */
[----:B------:R-:W2:Y:S01]  /*aa50*/  LDSM.16.MT88.4 R12, [R188+0x11000] ;  /* 0x01100000bc0c783b */ /* 0x000ea20000004200 */
[----:B------:R-:W-:-:S03]  /*aa60*/  FADD.FTZ R241, R229, R241 ;  /* 0x000000f1e5f17221 */ /* 0x000fc60000010000 */
[----:B------:R-:W3:Y:S01]  /*aa70*/  MUFU.EX2 R223, R223 ;  /* 0x000000df00df7308 */ /* 0x000ee20000000800 */
[----:B------:R-:W-:Y:S01]  /*aa80*/  HMMA.16816.F32 R36, R100, R120, R36 ;  /* 0x000000786424723c */ /* 0x000fe20000001824 */
[----:B----4-:R-:W-:-:S05]  /*aa90*/  FADD.FTZ R241, R228, R241 ;  /* 0x000000f1e4f17221 */ /* 0x010fca0000010000 */
[C---:B------:R-:W-:Y:S01]  /*aaa0*/  HMMA.16816.F32 R32, R100.reuse, R122, R32 ;  /* 0x0000007a6420723c */ /* 0x040fe20000001820 */
[----:B------:R-:W4:Y:S01]  /*aab0*/  LDSM.16.MT88.4 R120, [R184+0x10800] ;  /* 0x01080000b878783b */ /* 0x000f220000004200 */
[----:B------:R-:W5:Y:S01]  /*aac0*/  MUFU.EX2 R226, R226 ;  /* 0x000000e200e27308 */ /* 0x000f620000000800 */
[C---:B-1----:R-:W-:Y:S01]  /*aad0*/  F2FP.F16.F32.PACK_AB R218, R225.reuse, R228 ;  /* 0x000000e4e1da723e */ /* 0x042fe200000000ff */
[----:B------:R-:W-:Y:S02]  /*aae0*/  FADD.FTZ R214, R225, R241 ;  /* 0x000000f1e1d67221 */ /* 0x000fe40000010000 */
[C---:B------:R-:W-:Y:S04]  /*aaf0*/  HMMA.16816.F32 R68, R100.reuse, R112, R68 ;  /* 0x000000706444723c */ /* 0x040fe80000001844 */
[----:B------:R-:W1:Y:S01]  /*ab00*/  MUFU.EX2 R246, R246 ;  /* 0x000000f600f67308 */ /* 0x000e620000000800 */
[----:B---3--:R-:W-:Y:S01]  /*ab10*/  FADD.FTZ R245, R223, R245 ;  /* 0x000000f5dff57221 */ /* 0x008fe20000010000 */
[C---:B------:R-:W-:Y:S01]  /*ab20*/  HMMA.16816.F32 R64, R100.reuse, R114, R64 ;  /* 0x000000726440723c */ /* 0x040fe20000001840 */
[----:B------:R-:W3:Y:S05]  /*ab30*/  LDSM.16.MT88.4 R112, [R186+0xf000] ;  /* 0x00f00000ba70783b */ /* 0x000eea0000004200 */
[----:B------:R-:W-:Y:S01]  /*ab40*/  HMMA.16816.F32 R76, R100, R116, R76 ;  /* 0x00000074644c723c */ /* 0x000fe2000000184c */
[----:B------:R-:W2:Y:S01]  /*ab50*/  MUFU.EX2 R247, R247 ;  /* 0x000000f700f77308 */ /* 0x000ea20000000800 */
[C---:B-----5:R-:W-:Y:S01]  /*ab60*/  F2FP.F16.F32.PACK_AB R217, R226.reuse, R223 ;  /* 0x000000dfe2d9723e */ /* 0x060fe200000000ff */
[----:B------:R-:W-:-:S03]  /*ab70*/  FADD.FTZ R245, R226, R245 ;  /* 0x000000f5e2f57221 */ /* 0x000fc60000010000 */
[----:B------:R-:W-:Y:S01]  /*ab80*/  HMMA.16816.F32 R72, R100, R118, R72 ;  /* 0x000000766448723c */ /* 0x000fe20000001848 */
[----:B------:R-:W-:Y:S01]  /*ab90*/  LDSM.16.MT88.4 R116, [R184+0xf000] ;  /* 0x00f00000b874783b */ /* 0x000fe20000004200 */
[----:B-1----:R-:W-:-:S04]  /*aba0*/  FADD.FTZ R245, R246, R245 ;  /* 0x000000f5f6f57221 */ /* 0x002fc80000010000 */
[C---:B------:R-:W-:Y:S06]  /*abb0*/  HMMA.16816.F32 R168, R104.reuse, R164, R20 ;  /* 0x000000a468a8723c */ /* 0x040fec0000001814 */
[----:B------:R-:W-:Y:S01]  /*abc0*/  HMMA.16816.F32 R164, R104, R166, R16 ;  /* 0x000000a668a4723c */ /* 0x000fe20000001810 */
[C---:B--2---:R-:W-:Y:S01]  /*abd0*/  F2FP.F16.F32.PACK_AB R219, R247.reuse, R246 ;  /* 0x000000f6f7db723e */ /* 0x044fe200000000ff */
[----:B------:R-:W-:-:S04]  /*abe0*/  FADD.FTZ R213, R247, R245 ;  /* 0x000000f5f7d57221 */ /* 0x000fc80000010000 */
[C---:B------:R-:W-:Y:S06]  /*abf0*/  HMMA.16816.F32 R8, R100.reuse, R138, R8 ;  /* 0x0000008a6408723c */ /* 0x040fec0000001808 */
[C---:B------:R-:W-:Y:S06]  /*ac00*/  HMMA.16816.F32 R80, R100.reuse, R108, R80 ;  /* 0x0000006c6450723c */ /* 0x040fec0000001850 */
[----:B------:R-:W-:Y:S01]  /*ac10*/  HMMA.16816.F32 R88, R100, R110, R88 ;  /* 0x0000006e6458723c */ /* 0x000fe20000001858 */
[----:B------:R-:W1:Y:S05]  /*ac20*/  LDSM.16.MT88.4 R108, [R185+0xf000] ;  /* 0x00f00000b96c783b */ /* 0x000e6a0000004200 */
[----:B------:R-:W-:Y:S06]  /*ac30*/  HMMA.16816.F32 R16, R104, R12, R76 ;  /* 0x0000000c6810723c */ /* 0x000fec000000184c */
[C---:B----4-:R-:W-:Y:S06]  /*ac40*/  HMMA.16816.F32 R96, R100.reuse, R120, R96 ;  /* 0x000000786460723c */ /* 0x050fec0000001860 */
[----:B------:R-:W-:Y:S01]  /*ac50*/  HMMA.16816.F32 R4, R100, R122, R4 ;  /* 0x0000007a6404723c */ /* 0x000fe20000001804 */
[----:B------:R-:W2:Y:S05]  /*ac60*/  LDSM.16.MT88.4 R120, [R186+0x11000] ;  /* 0x01100000ba78783b */ /* 0x000eaa0000004200 */
[C---:B------:R-:W-:Y:S01]  /*ac70*/  HMMA.16816.F32 R144, R104.reuse, R140, R44 ;  /* 0x0000008c6890723c */ /* 0x040fe2000000182c */
[----:B------:R-:W4:Y:S05]  /*ac80*/  LDSM.16.MT88.4 R44, [R184+0x11000] ;  /* 0x01100000b82c783b */ /* 0x000f2a0000004200 */
[C---:B---3--:R-:W-:Y:S01]  /*ac90*/  HMMA.16816.F32 R136, R104.reuse, R112, R52 ;  /* 0x000000706888723c */ /* 0x048fe20000001834 */
[----:B------:R-:W-:Y:S05]  /*aca0*/  LDSM.16.MT88.4 R52, [R185+0x11000] ;  /* 0x01100000b934783b */ /* 0x000fea0000004200 */
[C---:B------:R-:W-:Y:S01]  /*acb0*/  HMMA.16816.F32 R12, R104.reuse, R14, R72 ;  /* 0x0000000e680c723c */ /* 0x040fe20000001848 */
[----:B------:R-:W3:Y:S05]  /*acc0*/  LDSM.16.MT88.4 R72, [R186+0xf800] ;  /* 0x00f80000ba48783b */ /* 0x000eea0000004200 */
[C---:B------:R-:W-:Y:S01]  /*acd0*/  HMMA.16816.F32 R112, R104.reuse, R114, R48 ;  /* 0x000000726870723c */ /* 0x040fe20000001830 */
[----:B------:R-:W5:Y:S05]  /*ace0*/  LDSM.16.MT88.4 R48, [R185+0xd800] ;  /* 0x00d80000b930783b */ /* 0x000f6a0000004200 */
[C---:B------:R-:W-:Y:S06]  /*acf0*/  HMMA.16816.F32 R160, R104.reuse, R156, R28 ;  /* 0x0000009c68a0723c */ /* 0x040fec000000181c */
[C---:B------:R-:W-:Y:S06]  /*ad00*/  HMMA.16816.F32 R156, R104.reuse, R158, R24 ;  /* 0x0000009e689c723c */ /* 0x040fec0000001818 */
[C---:B------:R-:W-:Y:S01]  /*ad10*/  HMMA.16816.F32 R152, R104.reuse, R148, R36 ;  /* 0x000000946898723c */ /* 0x040fe20000001824 */
[----:B------:R-:W5:Y:S05]  /*ad20*/  LDSM.16.MT88.4 R36, [R188+0xd800] ;  /* 0x00d80000bc24783b */ /* 0x000f6a0000004200 */
[C---:B------:R-:W-:Y:S06]  /*ad30*/  HMMA.16816.F32 R148, R104.reuse, R150, R32 ;  /* 0x000000966894723c */ /* 0x040fec0000001820 */
[C---:B-1----:R-:W-:Y:S06]  /*ad40*/  HMMA.16816.F32 R32, R104.reuse, R108, R60 ;  /* 0x0000006c6820723c */ /* 0x042fec000000183c */
[C---:B------:R-:W-:Y:S01]  /*ad50*/  HMMA.16816.F32 R28, R104.reuse, R110, R56 ;  /* 0x0000006e681c723c */ /* 0x040fe20000001838 */
[----:B------:R-:W-:Y:S05]  /*ad60*/  LDSM.16.MT88.4 R56, [R184+0xd800] ;  /* 0x00d80000b838783b */ /* 0x000fea0000004200 */
[C---:B------:R-:W-:Y:S06]  /*ad70*/  HMMA.16816.F32 R24, R104.reuse, R116, R68 ;  /* 0x000000746818723c */ /* 0x040fec0000001844 */
[C---:B------:R-:W-:Y:S06]  /*ad80*/  HMMA.16816.F32 R124, R104.reuse, R126, R8 ;  /* 0x0000007e687c723c */ /* 0x040fec0000001808 */
[C---:B------:R-:W-:Y:S01]  /*ad90*/  HMMA.16816.F32 R20, R104.reuse, R118, R64 ;  /* 0x000000766814723c */ /* 0x040fe20000001840 */
[----:B------:R-:W-:Y:S05]  /*ada0*/  LDSM.16.MT88.4 R64, [R188+0xf800] ;  /* 0x00f80000bc40783b */ /* 0x000fea0000004200 */
[C---:B--2---:R-:W-:Y:S01]  /*adb0*/  HMMA.16816.F32 R100, R104.reuse, R120, R80 ;  /* 0x000000786864723c */ /* 0x044fe20000001850 */
[----:B------:R-:W-:Y:S05]  /*adc0*/  LDSM.16.MT88.4 R80, [R185+0xf800] ;  /* 0x00f80000b950783b */ /* 0x000fea0000004200 */
[C---:B----4-:R-:W-:Y:S01]  /*add0*/  HMMA.16816.F32 R108, R104.reuse, R44, R96 ;  /* 0x0000002c686c723c */ /* 0x050fe20000001860 */
[----:B------:R-:W-:Y:S05]  /*ade0*/  LDSM.16.MT88.4 R96, [R188+0x11800] ;  /* 0x01180000bc60783b */ /* 0x000fea0000004200 */
[----:B------:R-:W-:Y:S06]  /*adf0*/  HMMA.16816.F32 R4, R104, R46, R4 ;  /* 0x0000002e6804723c */ /* 0x000fec0000001804 */
[----:B---3--:R-:W-:Y:S06]  /*ae00*/  HMMA.16816.F32 R68, R216, R72, R136 ;  /* 0x00000048d844723c */ /* 0x008fec0000001888 */
[C---:B------:R-:W-:Y:S01]  /*ae10*/  HMMA.16816.F32 R140, R104.reuse, R142, R40 ;  /* 0x0000008e688c723c */ /* 0x040fe20000001828 */
[----:B------:R-:W1:Y:S05]  /*ae20*/  LDSM.16.MT88.4 R40, [R186+0xd800] ;  /* 0x00d80000ba28783b */ /* 0x000e6a0000004200 */
[C---:B------:R-:W-:Y:S01]  /*ae30*/  HMMA.16816.F32 R120, R104.reuse, R122, R88 ;  /* 0x0000007a6878723c */ /* 0x040fe20000001858 */
[----:B------:R-:W2:Y:S05]  /*ae40*/  LDSM.16.MT88.4 R88, [R184+0xf800] ;  /* 0x00f80000b858783b */ /* 0x000eaa0000004200 */
[C---:B------:R-:W-:Y:S06]  /*ae50*/  HMMA.16816.F32 R8, R104.reuse, R52, R84 ;  /* 0x000000346808723c */ /* 0x040fec0000001854 */
[----:B------:R-:W-:Y:S01]  /*ae60*/  HMMA.16816.F32 R116, R104, R54, R92 ;  /* 0x000000366874723c */ /* 0x000fe2000000185c */
[----:B------:R-:W3:Y:S05]  /*ae70*/  LDSM.16.MT88.4 R104, [R186+0x11800] ;  /* 0x01180000ba68783b */ /* 0x000eea0000004200 */
[C---:B-----5:R-:W-:Y:S06]  /*ae80*/  HMMA.16816.F32 R44, R216.reuse, R48, R160 ;  /* 0x00000030d82c723c */ /* 0x060fec00000018a0 */
[C---:B------:R-:W-:Y:S01]  /*ae90*/  HMMA.16816.F32 R72, R216.reuse, R74, R112 ;  /* 0x0000004ad848723c */ /* 0x040fe20000001870 */
[----:B------:R-:W4:Y:S05]  /*aea0*/  LDSM.16.MT88.4 R112, [R184+0x11800] ;  /* 0x01180000b870783b */ /* 0x000f2a0000004200 */
[C---:B------:R-:W-:Y:S01]  /*aeb0*/  HMMA.16816.F32 R48, R216.reuse, R50, R156 ;  /* 0x00000032d830723c */ /* 0x040fe2000000189c */
[----:B------:R-:W5:Y:S05]  /*aec0*/  LDSM.16.MT88.4 R156, [R185+0x11800] ;  /* 0x01180000b99c783b */ /* 0x000f6a0000004200 */
[C---:B------:R-:W-:Y:S06]  /*aed0*/  HMMA.16816.F32 R128, R216.reuse, R36, R128 ;  /* 0x00000024d880723c */ /* 0x040fec0000001880 */
[C---:B------:R-:W-:Y:S06]  /*aee0*/  HMMA.16816.F32 R124, R216.reuse, R38, R124 ;  /* 0x00000026d87c723c */ /* 0x040fec000000187c */
[C---:B-1----:R-:W-:Y:S06]  /*aef0*/  HMMA.16816.F32 R36, R216.reuse, R40, R168 ;  /* 0x00000028d824723c */ /* 0x042fec00000018a8 */
[C---:B------:R-:W-:Y:S06]  /*af00*/  HMMA.16816.F32 R52, R216.reuse, R56, R152 ;  /* 0x00000038d834723c */ /* 0x040fec0000001898 */
        /* <DEDUP_REMOVED lines=13> */
[C---:B-----5:R-:W-:Y:S06]  /*afe0*/  HMMA.16816.F32 R104, R216.reuse, R156, R8 ;  /* 0x0000009cd868723c */ /* 0x060fec0000001808 */
[C---:B------:R-:W-:Y:S06]  /*aff0*/  HMMA.16816.F32 R116, R216.reuse, R158, R116 ;  /* 0x0000009ed874723c */ /* 0x040fec0000001874 */
[----:B------:R-:W-:-:S15]  /*b000*/  HMMA.16816.F32 R112, R216, R114, R4 ;  /* 0x00000072d870723c */ /* 0x000fde0000001804 */
[----:B------:R-:W-:-:S09]  /*b010*/  NOP ;  /* 0x0000000000007918 */ /* 0x000fd20000000000 */
.L_x_1406:
[----:B------:R-:W-:Y:S05]  /*b020*/  @!P6 BRA `(.L_x_1414) ;  /* 0x000000380004e947 */ /* 0x000fea0003800000 */
[----:B------:R-:W-:Y:S01]  /*b030*/  IMAD.U32 R210, R224, -0x40, RZ ;  /* 0xffffffc0e0d27824 */ /* 0x000fe200078e00ff */
[----:B------:R-:W-:Y:S01]  /*b040*/  MOV R0, R3 ;  /* 0x0000000300007202 */ /* 0x000fe20000000f00 */
[----:B------:R-:W-:Y:S01]  /*b050*/  IMAD.U32 R208, R208, -0x40, RZ ;  /* 0xffffffc0d0d07824 */ /* 0x000fe200078e00ff */
[----:B------:R-:W-:Y:S01]  /*b060*/  ULDC UR5, c[0x0][0x2d0] ;  /* 0x0000b40000057ab9 */ /* 0x000fe20000000800 */
[----:B------:R-:W-:Y:S01]  /*b070*/  IMAD.MOV.U32 R2, RZ, RZ, R132 ;  /* 0x000000ffff027224 */ /* 0x000fe200078e0084 */
[----:B------:R-:W-:Y:S01]  /*b080*/  SHF.R.S32.HI R209, RZ, 0x1f, R210 ;  /* 0x0000001fffd17819 */ /* 0x000fe200000114d2 */
[----:B------:R-:W-:Y:S01]  /*b090*/  ULDC UR4, c[0x0][0x2ec] ;  /* 0x0000bb0000047ab9 */ /* 0x000fe20000000800 */
[----:B------:R-:W-:-:S07]  /*b0a0*/  SHF.R.S32.HI R205, RZ, 0x1f, R208 ;  /* 0x0000001fffcd7819 */ /* 0x000fce00000114d0 */
.L_x_1418:
[----:B------:R-:W-:Y:S01]  /*b0b0*/  ISETP.GE.AND P5, PT, R203, UR5, PT ;  /* 0x00000005cb007c0c */ /* 0x000fe2000bfa6270 */
[----:B------:R-:W-:Y:S04]  /*b0c0*/  DEPBAR.LE SB0, 0x0 ;  /* 0x000080000000791a */ /* 0x000fe80000000000 */
[----:B------:R-:W-:Y:S01]  /*b0d0*/  BAR.SYNC.DEFER_BLOCKING 0x0 ;  /* 0x0000000000007b1d */ /* 0x000fe20000010000 */
[----:B------:R-:W-:Y:S01]  /*b0e0*/  IADD3 R201, R201, -0x1, RZ ;  /* 0xffffffffc9c97810 */ /* 0x000fe20007ffe0ff */
[C---:B------:R-:W-:Y:S01]  /*b0f0*/  VIADD R3, R203.reuse, 0x40 ;  /* 0x00000040cb037836 */ /* 0x040fe20000000000 */
[----:B------:R-:W-:Y:S01]  /*b100*/  MOV R5, R209 ;  /* 0x000000d100057202 */ /* 0x000fe20000000f00 */
[----:B------:R-:W-:Y:S02]  /*b110*/  VIADD R4, R203, 0x80 ;  /* 0x00000080cb047836 */ /* 0x000fe40000000000 */
[----:B------:R-:W-:Y:S01]  /*b120*/  IMAD.MOV.U32 R6, RZ, RZ, R210 ;  /* 0x000000ffff067224 */ /* 0x000fe200078e00d2 */
[----:B------:R-:W-:Y:S02]  /*b130*/  ISETP.GE.AND P4, PT, R3, UR5, PT ;  /* 0x0000000503007c0c */ /* 0x000fe4000bf86270 */
[----:B------:R-:W-:Y:S01]  /*b140*/  ISETP.GE.AND P3, PT, R4, UR5, PT ;  /* 0x0000000504007c0c */ /* 0x000fe2000bf66270 */
[----:B------:R-:W-:Y:S01]  /*b150*/  @!UPT UIADD3 URZ, URZ, URZ, URZ ;  /* 0x0000003f3f3ff290 */ /* 0x000fe2000fffe03f */
[----:B------:R-:W-:Y:S11]  /*b160*/  @!P0 BRA `(.L_x_1415) ;  /* 0x0000000000f88947 */ /* 0x000ff60003800000 */
[----:B------:R-:W1:Y:S01]  /*b170*/  LDC R3, c[0x0][0x380] ;  /* 0x0000e000ff037b82 */ /* 0x000e620000000800 */
[----:B------:R-:W-:Y:S04]  /*b180*/  SHF.L.U32 R6, R201, 0x6, RZ ;  /* 0x00000006c9067819 */ /* 0x000fe800000006ff */
[----:B------:R-:W-:Y:S01]  /*b190*/  IABS R8, R6 ;  /* 0x0000000600087213 */ /* 0x000fe20000000000 */
[C---:B------:R-:W-:Y:S05]  /*b1a0*/  VIADD R11, R6.reuse, 0x40 ;  /* 0x00000040060b7836 */ /* 0x040fea0000000000 */
[----:B------:R-:W-:Y:S02]  /*b1b0*/  IABS R9, R11 ;  /* 0x0000000b00097213 */ /* 0x000fe40000000000 */
[-C--:B-1----:R-:W-:Y:S02]  /*b1c0*/  IABS R5, R3.reuse ;  /* 0x0000000300057213 */ /* 0x082fe40000000000 */
[-C--:B------:R-:W-:Y:S02]  /*b1d0*/  LOP3.LUT R6, R6, R3.reuse, RZ, 0x3c, !PT ;  /* 0x0000000306067212 */ /* 0x080fe400078e3cff */
[----:B------:R-:W1:Y:S01]  /*b1e0*/  I2F.RP R12, R5 ;  /* 0x00000005000c7306 */ /* 0x000e620000209400 */
[----:B------:R-:W-:Y:S09]  /*b1f0*/  LOP3.LUT R11, R11, R3, RZ, 0x3c, !PT ;  /* 0x000000030b0b7212 */ /* 0x000ff200078e3cff */
[----:B-1----:R-:W1:Y:S02]  /*b200*/  MUFU.RCP R12, R12 ;  /* 0x0000000c000c7308 */ /* 0x002e640000001000 */
[----:B-1----:R-:W-:Y:S08]  /*b210*/  VIADD R12, R12, 0xffffffe ;  /* 0x0ffffffe0c0c7836 */ /* 0x002ff00000000000 */
[----:B------:R-:W1:Y:S02]  /*b220*/  F2I.FTZ.U32.TRUNC.NTZ R13, R12 ;  /* 0x0000000c000d7305 */ /* 0x000e64000021f000 */
[--C-:B-1----:R-:W-:Y:S02]  /*b230*/  IMAD.MOV R4, RZ, RZ, -R13.reuse ;  /* 0x000000ffff047224 */ /* 0x102fe400078e0a0d */
[----:B------:R-:W-:Y:S02]  /*b240*/  IMAD.MOV.U32 R12, RZ, RZ, RZ ;  /* 0x000000ffff0c7224 */ /* 0x000fe400078e00ff */
[----:B------:R-:W-:Y:S04]  /*b250*/  IMAD R4, R4, R5, RZ ;  /* 0x0000000504047224 */ /* 0x000fe800078e02ff */
[----:B------:R-:W-:Y:S06]  /*b260*/  IMAD.HI.U32 R4, R13, R4, R12 ;  /* 0x000000040d047227 */ /* 0x000fec00078e000c */
[C---:B------:R-:W-:Y:S04]  /*b270*/  IMAD.HI.U32 R10, R4.reuse, R8, RZ ;  /* 0x00000008040a7227 */ /* 0x040fe800078e00ff */
[----:B------:R-:W-:Y:S01]  /*b280*/  IMAD.HI.U32 R4, R4, R9, RZ ;  /* 0x0000000904047227 */ /* 0x000fe200078e00ff */
[----:B------:R-:W-:Y:S05]  /*b290*/  IADD3 R7, -R10, RZ, RZ ;  /* 0x000000ff0a077210 */ /* 0x000fea0007ffe1ff */
[C---:B------:R-:W-:Y:S02]  /*b2a0*/  IMAD R8, R5.reuse, R7, R8 ;  /* 0x0000000705087224 */ /* 0x040fe400078e0208 */
[----:B------:R-:W-:Y:S03]  /*b2b0*/  IMAD.MOV R7, RZ, RZ, -R4 ;  /* 0x000000ffff077224 */ /* 0x000fe600078e0a04 */
[C---:B------:R-:W-:Y:S01]  /*b2c0*/  ISETP.GT.U32.AND P1, PT, R5.reuse, R8, PT ;  /* 0x000000080500720c */ /* 0x040fe20003f24070 */
[C---:B------:R-:W-:Y:S05]  /*b2d0*/  IMAD R9, R5.reuse, R7, R9 ;  /* 0x0000000705097224 */ /* 0x040fea00078e0209 */
[----:B------:R-:W-:Y:S07]  /*b2e0*/  ISETP.GT.U32.AND P2, PT, R5, R9, PT ;  /* 0x000000090500720c */ /* 0x000fee0003f44070 */
[----:B------:R-:W-:Y:S02]  /*b2f0*/  @!P1 IMAD.IADD R8, R8, 0x1, -R5 ;  /* 0x0000000108089824 */ /* 0x000fe400078e0a05 */
[----:B------:R-:W-:Y:S03]  /*b300*/  @!P1 VIADD R10, R10, 0x1 ;  /* 0x000000010a0a9836 */ /* 0x000fe60000000000 */
[-C--:B------:R-:W-:Y:S01]  /*b310*/  ISETP.GE.U32.AND P6, PT, R8, R5.reuse, PT ;  /* 0x000000050800720c */ /* 0x080fe20003fc6070 */
[----:B------:R-:W-:Y:S01]  /*b320*/  @!P2 VIADD R4, R4, 0x1 ;  /* 0x000000010404a836 */ /* 0x000fe20000000000 */
[-C--:B------:R-:W-:Y:S02]  /*b330*/  @!P2 IADD3 R9, R9, -R5.reuse, RZ ;  /* 0x800000050909a210 */ /* 0x080fe40007ffe0ff */
[----:B------:R-:W-:Y:S02]  /*b340*/  ISETP.GE.AND P2, PT, R6, RZ, PT ;  /* 0x000000ff0600720c */ /* 0x000fe40003f46270 */
[----:B------:R-:W-:Y:S02]  /*b350*/  ISETP.GE.U32.AND P1, PT, R9, R5, PT ;  /* 0x000000050900720c */ /* 0x000fe40003f26070 */
[----:B------:R-:W-:Y:S05]  /*b360*/  LOP3.LUT R5, RZ, R3, RZ, 0x33, !PT ;  /* 0x00000003ff057212 */ /* 0x000fea00078e33ff */
[----:B------:R-:W-:Y:S02]  /*b370*/  @P6 IADD3 R10, R10, 0x1, RZ ;  /* 0x000000010a0a6810 */ /* 0x000fe40007ffe0ff */
[----:B------:R-:W-:Y:S03]  /*b380*/  ISETP.GE.AND P6, PT, R11, RZ, PT ;  /* 0x000000ff0b00720c */ /* 0x000fe60003fc6270 */
[----:B------:R-:W-:Y:S02]  /*b390*/  @!P2 IMAD.MOV R10, RZ, RZ, -R10 ;  /* 0x000000ffff0aa224 */ /* 0x000fe400078e0a0a */
[----:B------:R-:W-:Y:S01]  /*b3a0*/  @P1 VIADD R4, R4, 0x1 ;  /* 0x0000000104041836 */ /* 0x000fe20000000000 */
[----:B------:R-:W-:Y:S04]  /*b3b0*/  ISETP.NE.AND P1, PT, R3, RZ, PT ;  /* 0x000000ff0300720c */ /* 0x000fe80003f25270 */
[C---:B------:R-:W-:Y:S03]  /*b3c0*/  SEL R10, R5.reuse, R10, !P1 ;  /* 0x0000000a050a7207 */ /* 0x040fe60004800000 */
[----:B------:R-:W-:Y:S02]  /*b3d0*/  @!P6 IADD3 R4, -R4, RZ, RZ ;  /* 0x000000ff0404e210 */ /* 0x000fe40007ffe1ff */
[C---:B------:R-:W-:Y:S02]  /*b3e0*/  LEA R8, P2, R10.reuse, R206, 0x2 ;  /* 0x000000ce0a087211 */ /* 0x040fe400078410ff */
[----:B------:R-:W-:Y:S02]  /*b3f0*/  SEL R4, R5, R4, !P1 ;  /* 0x0000000405047207 */ /* 0x000fe40004800000 */
[-C--:B------:R-:W-:Y:S02]  /*b400*/  LEA.HI.X.SX32 R9, R10, R207.reuse, 0x2, P2 ;  /* 0x000000cf0a097211 */ /* 0x080fe400010f16ff */
[C---:B------:R-:W-:Y:S01]  /*b410*/  LEA R6, P1, R4.reuse, R206, 0x2 ;  /* 0x000000ce04067211 */ /* 0x040fe200078210ff */
[C---:B------:R-:W-:Y:S02]  /*b420*/  IMAD.IADD R10, R4.reuse, 0x1, -R10 ;  /* 0x00000001040a7824 */ /* 0x040fe400078e0a0a */
[----:B------:R-:W2:Y:S01]  /*b430*/  LDG.E R8, desc[UR10][R8.64] ;  /* 0x0000000a08087981 */ /* 0x000ea2000c1e1900 */
[----:B------:R-:W-:Y:S01]  /*b440*/  LEA.HI.X.SX32 R7, R4, R207, 0x2, P1 ;  /* 0x000000cf04077211 */ /* 0x000fe200008f16ff */
[----:B------:R-:W-:Y:S01]  /*b450*/  IMAD R10, R10, R3, -0x40 ;  /* 0xffffffc00a0a7424 */ /* 0x000fe200078e0203 */
[----:B------:R-:W1:Y:S04]  /*b460*/  LDC.64 R4, c[0x0][0x238] ;  /* 0x00008e00ff047b82 */ /* 0x000e680000000a00 */
[----:B------:R-:W-:Y:S01]  /*b470*/  SHF.R.S32.HI R3, RZ, 0x1f, R10 ;  /* 0x0000001fff037819 */ /* 0x000fe2000001140a */
[----:B------:R3:W2:Y:S03]  /*b480*/  LDG.E R9, desc[UR10][R6.64] ;  /* 0x0000000a06097981 */ /* 0x0006a6000c1e1900 */
[----:B---3--:R-:W3:Y:S02]  /*b490*/  LDC.64 R6, c[0x0][0x250] ;  /* 0x00009400ff067b82 */ /* 0x008ee40000000a00 */
[-C--:B---3--:R-:W-:Y:S02]  /*b4a0*/  IMAD R3, R3, R6.reuse, RZ ;  /* 0x0000000603037224 */ /* 0x088fe400078e02ff */
[C---:B------:R-:W-:Y:S04]  /*b4b0*/  IMAD.WIDE.U32 R12, R10.reuse, R6, RZ ;  /* 0x000000060a0c7225 */ /* 0x040fe800078e00ff */
[----:B------:R-:W-:Y:S05]  /*b4c0*/  IMAD R3, R10, R7, R3 ;  /* 0x000000070a037224 */ /* 0x000fea00078e0203 */
[----:B------:R-:W-:Y:S01]  /*b4d0*/  IADD3 R7, R13, R3, RZ ;  /* 0x000000030d077210 */ /* 0x000fe20007ffe0ff */
[----:B--2---:R-:W-:Y:S05]  /*b4e0*/  IMAD.IADD R8, R8, 0x1, -R9 ;  /* 0x0000000108087824 */ /* 0x004fea00078e0a09 */
[----:B------:R-:W-:Y:S05]  /*b4f0*/  SHF.R.S32.HI R6, RZ, 0x1f, R8 ;  /* 0x0000001fff067819 */ /* 0x000fea0000011408 */
[-C--:B-1----:R-:W-:Y:S02]  /*b500*/  IMAD R3, R6, R4.reuse, RZ ;  /* 0x0000000406037224 */ /* 0x082fe400078e02ff */
[----:B------:R-:W-:Y:S02]  /*b510*/  IMAD.MOV.U32 R6, RZ, RZ, R12 ;  /* 0x000000ffff067224 */ /* 0x000fe400078e000c */
[C---:B------:R-:W-:Y:S02]  /*b520*/  IMAD R3, R8.reuse, R5, R3 ;  /* 0x0000000508037224 */ /* 0x040fe400078e0203 */
[----:B------:R-:W-:Y:S05]  /*b530*/  IMAD.WIDE.U32 R6, R8, R4, R6 ;  /* 0x0000000408067225 */ /* 0x000fea00078e0006 */
[----:B------:R-:W-:Y:S07]  /*b540*/  IADD3 R5, R7, R3, RZ ;  /* 0x0000000307057210 */ /* 0x000fee0007ffe0ff */
.L_x_1415:
[----:B------:R-:W-:Y:S01]  /*b550*/  LEA R216, P1, R6, R134, 0x1 ;  /* 0x0000008606d87211 */ /* 0x000fe200078208ff */
[----:B------:R-:W-:Y:S01]  /*b560*/  @P5 STS.128 [R202+0xc000], RZ ;  /* 0x00c000ffca005388 */ /* 0x000fe20000000c00 */
[----:B------:R-:W-:Y:S02]  /*b570*/  IADD3 R3, P2, R200, R6, RZ ;  /* 0x00000006c8037210 */ /* 0x000fe40007f5e0ff */
        /* <DEDUP_REMOVED lines=43> */
[----:B------:R1:W-:Y:S01]  /*b830*/  @!P4 LDGSTS.E.BYPASS.LTC128B.128 [R202+0xe800], desc[UR10][R8.64+0x80] ;  /* 0x0e80008008cacfae */ /* 0x0003e2000b901d4a */
[C---:B------:R-:W-:Y:S02]  /*b840*/  @!P3 LEA R22, P1, R3.reuse, R134, 0x1 ;  /* 0x000000860316b211 */ /* 0x040fe400078208ff */
        /* <DEDUP_REMOVED lines=8> */
[----:B------:R-:W-:Y:S03]  /*b8d0*/  ISETP.GT.AND P1, PT, R201, R196, PT ;  /* 0x000000c4c900720c */ /* 0x000fe60003f24270 */
        /* <DEDUP_REMOVED lines=30> */
[----:B------:R-:W-:Y:S04]  /*bac0*/  LDSM.16.M88.4 R32, [R194] ;  /* 0x00000000c220783b */ /* 0x000fe80000000200 */
[----:B-1----:R-:W1:Y:S04]  /*bad0*/  LDSM.16.M88.4 R8, [R193+0x6000] ;  /* 0x00600000c108783b */ /* 0x002e680000000200 */
[----:B------:R-:W-:Y:S04]  /*bae0*/  LDSM.16.M88.4 R24, [R193+0x7000] ;  /* 0x00700000c118783b */ /* 0x000fe80000000200 */
[----:B------:R-:W-:Y:S04]  /*baf0*/  LDSM.16.M88.4 R132, [R193+0x7800] ;  /* 0x00780000c184783b */ /* 0x000fe80000000200 */
[----:B--2---:R-:W2:Y:S04]  /*bb00*/  LDSM.16.M88.4 R16, [R193+0x6800] ;  /* 0x00680000c110783b */ /* 0x004ea80000000200 */
[----:B------:R-:W0:Y:S04]  /*bb10*/  LDGDEPBAR ;  /* 0x00000000000079af */ /* 0x000e280000000000 */
[----:B------:R-:W-:Y:S04]  /*bb20*/  LDSM.16.M88.4 R136, [R192] ;  /* 0x00000000c088783b */ /* 0x000fe80000000200 */
[----:B------:R-:W4:Y:S04]  /*bb30*/  LDSM.16.M88.4 R140, [R191] ;  /* 0x00000000bf8c783b */ /* 0x000f280000000200 */
        /* <DEDUP_REMOVED lines=8> */
[C---:B--2---:R-:W-:Y:S01]  /*bbc0*/  HMMA.16816.F32 R12, R32.reuse, R16, RZ ;  /* 0x00000010200c723c */ /* 0x044fe200000018ff */
[----:B------:R-:W-:Y:S05]  /*bbd0*/  LDSM.16.M88.4 R168, [R187+0x7800] ;  /* 0x00780000bba8783b */ /* 0x000fea0000000200 */
[C---:B------:R-:W-:Y:S06]  /*bbe0*/  HMMA.16816.F32 R16, R32.reuse, R18, RZ ;  /* 0x000000122010723c */ /* 0x040fec00000018ff */
[C---:B---3--:R-:W-:Y:S06]  /*bbf0*/  HMMA.16816.F32 R20, R32.reuse, R24, RZ ;  /* 0x000000182014723c */ /* 0x048fec00000018ff */
[C---:B------:R-:W-:Y:S06]  /*bc00*/  HMMA.16816.F32 R24, R32.reuse, R26, RZ ;  /* 0x0000001a2018723c */ /* 0x040fec00000018ff */
[C---:B------:R-:W-:Y:S06]  /*bc10*/  HMMA.16816.F32 R28, R32.reuse, R132, RZ ;  /* 0x00000084201c723c */ /* 0x040fec00000018ff */
[----:B------:R-:W-:Y:S01]  /*bc20*/  HMMA.16816.F32 R32, R32, R134, RZ ;  /* 0x000000862020723c */ /* 0x000fe200000018ff */
[----:B------:R-:W2:Y:S05]  /*bc30*/  LDSM.16.M88.4 R132, [R187+0x7000] ;  /* 0x00700000bb84783b */ /* 0x000eaa0000000200 */
[C---:B----4-:R-:W-:Y:S06]  /*bc40*/  HMMA.16816.F32 R4, R136.reuse, R140, R4 ;  /* 0x0000008c8804723c */ /* 0x050fec0000001804 */
[C---:B------:R-:W-:Y:S01]  /*bc50*/  HMMA.16816.F32 R8, R136.reuse, R142, R8 ;  /* 0x0000008e8808723c */ /* 0x040fe20000001808 */
[----:B------:R-:W-:Y:S05]  /*bc60*/  LDSM.16.M88.4 R140, [R189] ;  /* 0x00000000bd8c783b */ /* 0x000fea0000000200 */
[C---:B-----5:R-:W-:Y:S06]  /*bc70*/  HMMA.16816.F32 R12, R136.reuse, R144, R12 ;  /* 0x00000090880c723c */ /* 0x060fec000000180c */
        /* <DEDUP_REMOVED lines=116> */
[C---:B------:R-:W-:Y:S06]  /*c3c0*/  HMMA.16816.F32 R8, R156.reuse, R162, R8 ;  /* 0x000000a29c08723c */ /* 0x040fec0000001808 */
[C---:B------:R-:W-:Y:S06]  /*c3d0*/  HMMA.16816.F32 R12, R156.reuse, R164, R12 ;  /* 0x000000a49c0c723c */ /* 0x040fec000000180c */
[C---:B------:R-:W-:Y:S06]  /*c3e0*/  HMMA.16816.F32 R16, R156.reuse, R166, R16 ;  /* 0x000000a69c10723c */ /* 0x040fec0000001810 */
[C---:B--2---:R-:W-:Y:S06]  /*c3f0*/  HMMA.16816.F32 R20, R156.reuse, R132, R20 ;  /* 0x000000849c14723c */ /* 0x044fec0000001814 */
[C---:B------:R-:W-:Y:S06]  /*c400*/  HMMA.16816.F32 R24, R156.reuse, R134, R24 ;  /* 0x000000869c18723c */ /* 0x040fec0000001818 */
[C---:B------:R-:W-:Y:S05]  /*c410*/  HMMA.16816.F32 R28, R156.reuse, R168, R28 ;  /* 0x000000a89c1c723c */ /* 0x040fea000000181c */
[----:B------:R-:W-:Y:S01]  /*c420*/  IMAD.MOV.U32 R134, RZ, RZ, R216 ;  /* 0x000000ffff867224 */ /* 0x000fe200078e00d8 */
[----:B------:R-:W-:Y:S05]  /*c430*/  HMMA.16816.F32 R32, R156, R170, R32 ;  /* 0x000000aa9c20723c */ /* 0x000fea0000001820 */
[----:B------:R-:W-:Y:S01]  /*c440*/  IMAD.MOV.U32 R135, RZ, RZ, R217 ;  /* 0x000000ffff877224 */ /* 0x000fe200078e00d9 */
        /* <DEDUP_REMOVED lines=11> */
[----:B------:R-:W-:Y:S02]  /*c500*/  MOV R136, R208 ;  /* 0x000000d000887202 */ /* 0x000fe40000000f00 */
[----:B------:R-:W-:Y:S01]  /*c510*/  MOV R133, R205 ;  /* 0x000000cd00857202 */ /* 0x000fe20000000f00 */
[----:B------:R-:W-:Y:S06]  /*c520*/  @!P0 BRA `(.L_x_1417) ;  /* 0x0000000000f88947 */ /* 0x000fec0003800000 */
        /* <DEDUP_REMOVED lines=62> */
.L_x_1417:
[----:B------:R1:W-:Y:S01]  /*c910*/  @P5 STS.128 [R202+0x6000], RZ ;  /* 0x006000ffca005388 */ /* 0x0003e20000000c00 */
[----:B------:R-:W-:Y:S02]  /*c920*/  LEA R142, P1, R136, R212, 0x1 ;  /* 0x000000d4888e7211 */ /* 0x000fe400078208ff */
        /* <DEDUP_REMOVED lines=8> */
[----:B------:R1:W-:Y:S01]  /*c9b0*/  @!P5 LDGSTS.E.BYPASS.LTC128B.128 [R202+0x6000], desc[UR10][R142.64] ;  /* 0x060000008ecadfae */ /* 0x0003e2000b901d4a */
[CC--:B------:R-:W-:Y:S02]  /*c9c0*/  @!P3 LEA R136, P1, R3.reuse, R212.reuse, 0x1 ;  /* 0x000000d40388b211 */ /* 0x0c0fe400078208ff */
[CCC-:B------:R-:W-:Y:S01]  /*c9d0*/  @!P5 LEA.HI.X R141, R3.reuse, R211.reuse, R132.reuse, 0x1, P6 ;  /* 0x000000d3038dd211 */ /* 0x1c0fe200030f0c84 */
[----:B------:R1:W-:Y:S01]  /*c9e0*/  @P4 STS.128 [R202+0x8000], RZ ;  /* 0x008000ffca004388 */ /* 0x0003e20000000c00 */
[CCC-:B------:R-:W-:Y:S02]  /*c9f0*/  @!P4 LEA.HI.X R139, R3.reuse, R211.reuse, R132.reuse, 0x1, P2 ;  /* 0x000000d3038bc211 */ /* 0x1c0fe400010f0c84 */
[--C-:B------:R-:W-:Y:S01]  /*ca00*/  @!P3 LEA.HI.X R137, R3, R211, R132.reuse, 0x1, P1 ;  /* 0x000000d30389b211 */ /* 0x100fe200008f0c84 */
[----:B------:R-:W-:Y:S01]  /*ca10*/  @!PT LDS RZ, [RZ] ;  /* 0x00000000fffff984 */ /* 0x000fe20000000800 */
[----:B------:R-:W-:Y:S01]  /*ca20*/  @!PT LDS RZ, [RZ] ;  /* 0x00000000fffff984 */ /* 0x000fe20000000800 */
[----:B------:R-:W-:Y:S01]  /*ca30*/  @!PT LDS RZ, [RZ] ;  /* 0x00000000fffff984 */ /* 0x000fe20000000800 */
[----:B------:R1:W-:Y:S01]  /*ca40*/  @!P4 LDGSTS.E.BYPASS.LTC128B.128 [R202+0x8000], desc[UR10][R142.64+0x80] ;  /* 0x080000808ecacfae */ /* 0x0003e2000b901d4a */
[C---:B------:R-:W-:Y:S03]  /*ca50*/  IADD3 R133, P6, R198.reuse, R3, RZ ;  /* 0x00000003c6857210 */ /* 0x040fe60007fde0ff */
[----:B------:R1:W-:Y:S01]  /*ca60*/  @P3 STS.128 [R202+0xa000], RZ ;  /* 0x00a000ffca003388 */ /* 0x0003e20000000c00 */
        /* <DEDUP_REMOVED lines=16> */
[----:B------:R-:W-:Y:S03]  /*cb70*/  IADD3 R3, P6, R198, R133, RZ ;  /* 0x00000085c6037210 */ /* 0x000fe60007fde0ff */
        /* <DEDUP_REMOVED lines=8> */
[C---:B------:R-:W-:Y:S01]  /*cc00*/  @!P3 LEA R154, P1, R3.reuse, R212, 0x1 ;  /* 0x000000d4039ab211 */ /* 0x040fe200078208ff */
[----:B------:R-:W-:Y:S01]  /*cc10*/  IMAD.MOV.U32 R212, RZ, RZ, R142 ;  /* 0x000000ffffd47224 */ /* 0x000fe200078e008e */
[CCC-:B------:R-:W-:Y:S01]  /*cc20*/  @!P5 LEA.HI.X R153, R3.reuse, R211.reuse, R132.reuse, 0x1, P6 ;  /* 0x000000d30399d211 */ /* 0x1c0fe200030f0c84 */
[----:B------:R1:W-:Y:S01]  /*cc30*/  @P3 STS.128 [R202+0xa800], RZ ;  /* 0x00a800ffca003388 */ /* 0x0003e20000000c00 */
[CCC-:B------:R-:W-:Y:S02]  /*cc40*/  @!P4 LEA.HI.X R151, R3.reuse, R211.reuse, R132.reuse, 0x1, P2 ;  /* 0x000000d30397c211 */ /* 0x1c0fe400010f0c84 */
[----:B------:R-:W-:Y:S01]  /*cc50*/  @!P3 LEA.HI.X R155, R3, R211, R132, 0x1, P1 ;  /* 0x000000d3039bb211 */ /* 0x000fe200008f0c84 */
[----:B------:R-:W-:Y:S01]  /*cc60*/  @!PT LDS RZ, [RZ] ;  /* 0x00000000fffff984 */ /* 0x000fe20000000800 */
[----:B------:R-:W-:Y:S01]  /*cc70*/  @!PT LDS RZ, [RZ] ;  /* 0x00000000fffff984 */ /* 0x000fe20000000800 */
[----:B------:R-:W-:Y:S01]  /*cc80*/  @!PT LDS RZ, [RZ] ;  /* 0x00000000fffff984 */ /* 0x000fe20000000800 */
[----:B------:R1:W-:Y:S01]  /*cc90*/  @!P3 LDGSTS.E.BYPASS.LTC128B.128 [R202+0xa800], desc[UR10][R136.64+0x100] ;  /* 0x0a80010088cabfae */ /* 0x0003e2000b901d4a */
[----:B------:R-:W-:Y:S03]  /*cca0*/  IMAD.MOV.U32 R211, RZ, RZ, R143 ;  /* 0x000000ffffd37224 */ /* 0x000fe600078e008f */
        /* <DEDUP_REMOVED lines=31> */
.L_x_1416:
[----:B-1----:R-:W-:Y:S01]  /*cea0*/  FMNMX.FTZ R136, R4, R2, !PT ;  /* 0x0000000204887209 */ /* 0x002fe20007810000 */
        /* <DEDUP_REMOVED lines=35> */
[----:B------:R-:W-:Y:S03]  /*d0e0*/  FMNMX.FTZ R3, R35, R3, !PT ;  /* 0x0000000323037209 */ /* 0x000fe60007810000 */
[----:B------:R-:W-:Y:S08]  /*d0f0*/  SHFL.BFLY PT, R132, R136, 0x2, 0x1f ;  /* 0x0c401f0088847f89 */ /* 0x000ff000000e0000 */
[----:B------:R-:W1:Y:S02]  /*d100*/  SHFL.BFLY PT, R133, R3, 0x2, 0x1f ;  /* 0x0c401f0003857f89 */ /* 0x000e6400000e0000 */
[----:B-1----:R-:W-:Y:S02]  /*d110*/  FMNMX.FTZ R133, R3, R133, !PT ;  /* 0x0000008503857209 */ /* 0x002fe40007810000 */
[----:B------:R-:W-:Y:S04]  /*d120*/  FMNMX.FTZ R136, R136, R132, !PT ;  /* 0x0000008488887209 */ /* 0x000fe80007810000 */
[----:B------:R-:W1:Y:S08]  /*d130*/  SHFL.BFLY PT, R3, R133, 0x1, 0x1f ;  /* 0x0c201f0085037f89 */ /* 0x000e7000000e0000 */
[----:B------:R-:W2:Y:S01]  /*d140*/  SHFL.BFLY PT, R132, R136, 0x1, 0x1f ;  /* 0x0c201f0088847f89 */ /* 0x000ea200000e0000 */
[----:B-1----:R-:W-:Y:S02]  /*d150*/  FMNMX.FTZ R3, R133, R3, !PT ;  /* 0x0000000385037209 */ /* 0x002fe40007810000 */
[----:B--2---:R-:W-:Y:S03]  /*d160*/  FMNMX.FTZ R132, R136, R132, !PT ;  /* 0x0000008488847209 */ /* 0x004fe60007810000 */
[C---:B------:R-:W-:Y:S02]  /*d170*/  FMUL.FTZ R167, R3.reuse, UR4 ;  /* 0x0000000403a77c20 */ /* 0x040fe40008410000 */
[----:B------:R-:W1:Y:S01]  /*d180*/  LDSM.16.MT88.4 R136, [R188+0xc000] ;  /* 0x00c00000bc88783b */ /* 0x000e620000004200 */
[C---:B------:R-:W-:Y:S01]  /*d190*/  FADD.FTZ R0, -R3.reuse, R0 ;  /* 0x0000000003007221 */ /* 0x040fe20000010100 */
[C---:B------:R-:W-:Y:S01]  /*d1a0*/  FSETP.NEU.FTZ.AND P1, PT, R132.reuse, -INF , PT ;  /* 0xff8000008400780b */ /* 0x040fe20003f3d000 */
[C---:B------:R-:W-:Y:S01]  /*d1b0*/  FMUL.FTZ R168, R132.reuse, UR4 ;  /* 0x0000000484a87c20 */ /* 0x040fe20008410000 */
[----:B------:R-:W-:Y:S01]  /*d1c0*/  FADD.FTZ R2, -R132, R2 ;  /* 0x0000000284027221 */ /* 0x000fe20000010100 */
[----:B------:R-:W-:Y:S03]  /*d1d0*/  FMUL.FTZ R0, R0, UR4 ;  /* 0x0000000400007c20 */ /* 0x000fe60008410000 */
[----:B------:R-:W-:Y:S01]  /*d1e0*/  FSEL R168, R168, RZ, P1 ;  /* 0x000000ffa8a87208 */ /* 0x000fe20000800000 */
[----:B------:R-:W-:Y:S01]  /*d1f0*/  FMUL.FTZ R2, R2, UR4 ;  /* 0x0000000402027c20 */ /* 0x000fe20008410000 */
[----:B------:R-:W-:Y:S01]  /*d200*/  FSETP.NEU.FTZ.AND P1, PT, R3, -INF , PT ;  /* 0xff8000000300780b */ /* 0x000fe20003f3d000 */
[----:B------:R-:W2:Y:S02]  /*d210*/  MUFU.EX2 R0, R0 ;  /* 0x0000000000007308 */ /* 0x000ea40000000800 */
[--C-:B------:R-:W-:Y:S01]  /*d220*/  FFMA.FTZ R162, R4, UR4, -R168.reuse ;  /* 0x0000000404a27c23 */ /* 0x100fe200080108a8 */
[----:B------:R-:W-:Y:S01]  /*d230*/  FSEL R167, R167, RZ, P1 ;  /* 0x000000ffa7a77208 */ /* 0x000fe20000800000 */
        /* <DEDUP_REMOVED lines=8> */
[----:B------:R-:W3:Y:S01]  /*d2c0*/  MUFU.EX2 R2, R2 ;  /* 0x0000000200027308 */ /* 0x000ee20000000800 */
[--C-:B------:R-:W-:Y:S01]  /*d2d0*/  FFMA.FTZ R169, R12, UR4, -R168.reuse ;  /* 0x000000040ca97c23 */ /* 0x100fe200080108a8 */
[--C-:B------:R-:W-:Y:S01]  /*d2e0*/  FFMA.FTZ R170, R13, UR4, -R168.reuse ;  /* 0x000000040daa7c23 */ /* 0x100fe200080108a8 */
[--C-:B------:R-:W-:Y:S01]  /*d2f0*/  FFMA.FTZ R171, R14, UR4, -R167.reuse ;  /* 0x000000040eab7c23 */ /* 0x100fe200080108a7 */
[--C-:B------:R-:W-:Y:S01]  /*d300*/  FFMA.FTZ R215, R15, UR4, -R167.reuse ;  /* 0x000000040fd77c23 */ /* 0x100fe200080108a7 */
[C---:B--2---:R-:W-:Y:S01]  /*d310*/  FMUL.FTZ R6, R0.reuse, R130 ;  /* 0x0000008200067220 */ /* 0x044fe20000410000 */
        /* <DEDUP_REMOVED lines=11> */
[C---:B---3--:R-:W-:Y:S01]  /*d3d0*/  FMUL.FTZ R4, R2.reuse, R128 ;  /* 0x0000008002047220 */ /* 0x048fe20000410000 */
[C---:B------:R-:W-:Y:S01]  /*d3e0*/  FMUL.FTZ R5, R2.reuse, R129 ;  /* 0x0000008102057220 */ /* 0x040fe20000410000 */
[C---:B------:R-:W-:Y:S01]  /*d3f0*/  FMUL.FTZ R8, R2.reuse, R124 ;  /* 0x0000007c02087220 */ /* 0x040fe20000410000 */
[C---:B------:R-:W-:Y:S01]  /*d400*/  FMUL.FTZ R9, R2.reuse, R125 ;  /* 0x0000007d02097220 */ /* 0x040fe20000410000 */
[C---:B------:R-:W-:Y:S01]  /*d410*/  FMUL.FTZ R36, R2.reuse, R36 ;  /* 0x0000002402247220 */ /* 0x040fe20000410000 */
[----:B------:R-:W3:Y:S01]  /*d420*/  LDSM.16.MT88.4 R124, [R184+0xc000] ;  /* 0x00c00000b87c783b */ /* 0x000ee20000004200 */
[C---:B------:R-:W-:Y:S03]  /*d430*/  FMUL.FTZ R37, R2.reuse, R37 ;  /* 0x0000002502257220 */ /* 0x040fe60000410000 */
[----:B------:R-:W-:Y:S01]  /*d440*/  MUFU.EX2 R165, R165 ;  /* 0x000000a500a57308 */ /* 0x000fe20000000800 */
[C---:B------:R-:W-:Y:S01]  /*d450*/  FMUL.FTZ R40, R2.reuse, R40 ;  /* 0x0000002802287220 */ /* 0x040fe20000410000 */
[C---:B------:R-:W-:Y:S01]  /*d460*/  FMUL.FTZ R41, R2.reuse, R41 ;  /* 0x0000002902297220 */ /* 0x040fe20000410000 */
[C---:B------:R-:W-:Y:S01]  /*d470*/  FMUL.FTZ R44, R2.reuse, R44 ;  /* 0x0000002c022c7220 */ /* 0x040fe20000410000 */
[C---:B------:R-:W-:Y:S01]  /*d480*/  FMUL.FTZ R45, R2.reuse, R45 ;  /* 0x0000002d022d7220 */ /* 0x040fe20000410000 */
[C---:B------:R-:W-:Y:S01]  /*d490*/  FMUL.FTZ R48, R2.reuse, R48 ;  /* 0x0000003002307220 */ /* 0x040fe20000410000 */
[----:B------:R-:W-:Y:S01]  /*d4a0*/  FMUL.FTZ R49, R2, R49 ;  /* 0x0000003102317220 */ /* 0x000fe20000410000 */
[C---:B------:R-:W-:Y:S03]  /*d4b0*/  FMUL.FTZ R50, R0.reuse, R50 ;  /* 0x0000003200327220 */ /* 0x040fe60000410000 */
[----:B------:R-:W4:Y:S01]  /*d4c0*/  MUFU.EX2 R160, R160 ;  /* 0x000000a000a07308 */ /* 0x000f220000000800 */
[----:B--2---:R-:W-:Y:S01]  /*d4d0*/  F2FP.F16.F32.PACK_AB R128, R133, R162 ;  /* 0x000000a28580723e */ /* 0x004fe200000000ff */
        /* <DEDUP_REMOVED lines=14> */
[----:B------:R-:W2:Y:S01]  /*d5c0*/  MUFU.EX2 R163, R163 ;  /* 0x000000a300a37308 */ /* 0x000ea20000000800 */
[----:B----4-:R-:W-:Y:S01]  /*d5d0*/  F2FP.F16.F32.PACK_AB R129, R160, R165 ;  /* 0x000000a5a081723e */ /* 0x010fe200000000ff */
[----:B------:R-:W-:Y:S01]  /*d5e0*/  LDSM.16.MT88.4 R120, [R188+0xc800] ;  /* 0x00c80000bc78783b */ /* 0x000fe20000004200 */
        /* <DEDUP_REMOVED lines=13> */
[----:B------:R-:W4:Y:S01]  /*d6c0*/  MUFU.EX2 R166, R166 ;  /* 0x000000a600a67308 */ /* 0x000f220000000800 */
        /* <DEDUP_REMOVED lines=16> */
[----:B----4-:R-:W-:Y:S01]  /*d7d0*/  F2FP.F16.F32.PACK_AB R131, R166, R164 ;  /* 0x000000a4a683723e */ /* 0x010fe200000000ff */
        /* <DEDUP_REMOVED lines=11> */
[----:B------:R-:W2:Y:S01]  /*d890*/  MUFU.EX2 R170, R170 ;  /* 0x000000aa00aa7308 */ /* 0x000ea20000000800 */
[----:B------:R-:W-:Y:S01]  /*d8a0*/  ISETP.GT.AND P1, PT, R201, R196, PT ;  /* 0x000000c4c900720c */ /* 0x000fe20003f24270 */
[C---:B------:R-:W-:Y:S01]  /*d8b0*/  FMUL.FTZ R94, R0.reuse, R94 ;  /* 0x0000005e005e7220 */ /* 0x040fe20000410000 */
[C---:B------:R-:W-:Y:S03]  /*d8c0*/  HMMA.16816.F32 R36, R128.reuse, R140, R36 ;  /* 0x0000008c8024723c */ /* 0x040fe60000001824 */
[----:B------:R-:W-:Y:S03]  /*d8d0*/  FMUL.FTZ R95, R0, R95 ;  /* 0x0000005f005f7220 */ /* 0x000fe60000410000 */
[C---:B------:R-:W-:Y:S01]  /*d8e0*/  HMMA.16816.F32 R40, R128.reuse, R142, R40 ;  /* 0x0000008e8028723c */ /* 0x040fe20000001828 */
[----:B------:R-:W4:Y:S01]  /*d8f0*/  LDSM.16.MT88.4 R140, [R186+0xe000] ;  /* 0x00e00000ba8c783b */ /* 0x000f220000004200 */
[----:B------:R-:W-:Y:S03]  /*d900*/  MUFU.EX2 R171, R171 ;  /* 0x000000ab00ab7308 */ /* 0x000fe60000000800 */
[C---:B------:R-:W-:Y:S01]  /*d910*/  FMUL.FTZ R96, R2.reuse, R96 ;  /* 0x0000006002607220 */ /* 0x040fe20000410000 */
[C---:B------:R-:W-:Y:S06]  /*d920*/  HMMA.16816.F32 R44, R128.reuse, R144, R44 ;  /* 0x00000090802c723c */ /* 0x040fec000000182c */
[----:B------:R-:W5:Y:S01]  /*d930*/  MUFU.EX2 R215, R215 ;  /* 0x000000d700d77308 */ /* 0x000f620000000800 */
[----:B------:R-:W-:Y:S01]  /*d940*/  FMUL.FTZ R97, R2, R97 ;  /* 0x0000006102617220 */ /* 0x000fe20000410000 */
[C---:B------:R-:W-:Y:S01]  /*d950*/  HMMA.16816.F32 R48, R128.reuse, R146, R48 ;  /* 0x000000928030723c */ /* 0x040fe20000001830 */
[----:B------:R-:W-:Y:S02]  /*d960*/  LDSM.16.MT88.4 R144, [R185+0xc800] ;  /* 0x00c80000b990783b */ /* 0x000fe40000004200 */
[C---:B------:R-:W-:Y:S03]  /*d970*/  FMUL.FTZ R98, R0.reuse, R98 ;  /* 0x0000006200627220 */ /* 0x040fe60000410000 */
[C---:B---3--:R-:W-:Y:S02]  /*d980*/  HMMA.16816.F32 R52, R128.reuse, R124, R52 ;  /* 0x0000007c8034723c */ /* 0x048fe40000001834 */
[----:B------:R-:W-:Y:S03]  /*d990*/  MUFU.EX2 R220, R220 ;  /* 0x000000dc00dc7308 */ /* 0x000fe60000000800 */
[----:B------:R-:W-:Y:S01]  /*d9a0*/  FMUL.FTZ R99, R0, R99 ;  /* 0x0000006300637220 */ /* 0x000fe20000410000 */
[C---:B------:R-:W-:Y:S01]  /*d9b0*/  HMMA.16816.F32 R56, R128.reuse, R126, R56 ;  /* 0x0000007e8038723c */ /* 0x040fe20000001838 */
[----:B------:R-:W3:Y:S04]  /*d9c0*/  LDSM.16.MT88.4 R124, [R185+0xe000] ;  /* 0x00e00000b97c783b */ /* 0x000ee80000004200 */
[C---:B------:R-:W-:Y:S01]  /*d9d0*/  FMUL.FTZ R100, R2.reuse, R100 ;  /* 0x0000006402647220 */ /* 0x040fe20000410000 */
[C---:B-1----:R-:W-:Y:S05]  /*d9e0*/  HMMA.16816.F32 R60, R128.reuse, R136, R60 ;  /* 0x00000088803c723c */ /* 0x042fea000000183c */
[----:B------:R-:W-:Y:S01]  /*d9f0*/  FMUL.FTZ R101, R2, R101 ;  /* 0x0000006502657220 */ /* 0x000fe20000410000 */
[C---:B------:R-:W-:Y:S01]  /*da00*/  HMMA.16816.F32 R64, R128.reuse, R138, R64 ;  /* 0x0000008a8040723c */ /* 0x040fe20000001840 */
[----:B------:R-:W1:Y:S04]  /*da10*/  LDSM.16.MT88.4 R136, [R184+0xe000] ;  /* 0x00e00000b888783b */ /* 0x000e680000004200 */
[C---:B------:R-:W-:Y:S01]  /*da20*/  FMUL.FTZ R102, R0.reuse, R102 ;  /* 0x0000006600667220 */ /* 0x040fe20000410000 */
[C---:B----4-:R-:W-:Y:S05]  /*da30*/  HMMA.16816.F32 R68, R128.reuse, R140, R68 ;  /* 0x0000008c8044723c */ /* 0x050fea0000001844 */
[----:B------:R-:W-:Y:S01]  /*da40*/  FMUL.FTZ R103, R0, R103 ;  /* 0x0000006700677220 */ /* 0x000fe20000410000 */
[C---:B------:R-:W-:Y:S01]  /*da50*/  HMMA.16816.F32 R72, R128.reuse, R142, R72 ;  /* 0x0000008e8048723c */ /* 0x040fe20000001848 */
[----:B------:R-:W4:Y:S04]  /*da60*/  LDSM.16.MT88.4 R140, [R188+0x10000] ;  /* 0x01000000bc8c783b */ /* 0x000f280000004200 */
[C---:B------:R-:W-:Y:S01]  /*da70*/  FMUL.FTZ R104, R2.reuse, R104 ;  /* 0x0000006802687220 */ /* 0x040fe20000410000 */
[----:B------:R-:W-:Y:S01]  /*da80*/  FMUL.FTZ R105, R2, R105 ;  /* 0x0000006902697220 */ /* 0x000fe20000410000 */
[C---:B------:R-:W-:Y:S01]  /*da90*/  FMUL.FTZ R106, R0.reuse, R106 ;  /* 0x0000006a006a7220 */ /* 0x040fe20000410000 */
[----:B------:R-:W-:Y:S03]  /*daa0*/  FMUL.FTZ R107, R0, R107 ;  /* 0x0000006b006b7220 */ /* 0x000fe60000410000 */
[--C-:B------:R-:W-:Y:S01]  /*dab0*/  FFMA.FTZ R216, R16, UR4, -R168.reuse ;  /* 0x0000000410d87c23 */ /* 0x100fe200080108a8 */
[--C-:B------:R-:W-:Y:S01]  /*dac0*/  FFMA.FTZ R217, R17, UR4, -R168.reuse ;  /* 0x0000000411d97c23 */ /* 0x100fe200080108a8 */
[--C-:B------:R-:W-:Y:S01]  /*dad0*/  FFMA.FTZ R218, R18, UR4, -R167.reuse ;  /* 0x0000000412da7c23 */ /* 0x100fe200080108a7 */
[--C-:B------:R-:W-:Y:S01]  /*dae0*/  FFMA.FTZ R219, R19, UR4, -R167.reuse ;  /* 0x0000000413db7c23 */ /* 0x100fe200080108a7 */
[----:B------:R-:W-:Y:S01]  /*daf0*/  FMUL.FTZ R16, R2, R116 ;  /* 0x0000007402107220 */ /* 0x000fe20000410000 */
[----:B--2---:R-:W-:Y:S01]  /*db00*/  F2FP.F16.F32.PACK_AB R116, R170, R169 ;  /* 0x000000a9aa74723e */ /* 0x004fe200000000ff */
[C---:B---3--:R-:W-:Y:S01]  /*db10*/  HMMA.16816.F32 R76, R128.reuse, R124, R76 ;  /* 0x0000007c804c723c */ /* 0x048fe2000000184c */
[----:B------:R-:W-:Y:S02]  /*db20*/  MUFU.EX2 R216, R216 ;  /* 0x000000d800d87308 */ /* 0x000fe40000000800 */
[----:B------:R-:W-:Y:S01]  /*db30*/  FMUL.FTZ R17, R2, R117 ;  /* 0x0000007502117220 */ /* 0x000fe20000410000 */
[----:B-----5:R-:W-:Y:S01]  /*db40*/  F2FP.F16.F32.PACK_AB R117, R215, R171 ;  /* 0x000000abd775723e */ /* 0x020fe200000000ff */
[C---:B------:R-:W-:Y:S01]  /*db50*/  FMUL.FTZ R18, R0.reuse, R118 ;  /* 0x0000007600127220 */ /* 0x040fe20000410000 */
[C---:B------:R-:W-:Y:S01]  /*db60*/  HMMA.16816.F32 R80, R128.reuse, R126, R80 ;  /* 0x0000007e8050723c */ /* 0x040fe20000001850 */
[----:B------:R-:W2:Y:S04]  /*db70*/  LDSM.16.MT88.4 R124, [R186+0x10000] ;  /* 0x01000000ba7c783b */ /* 0x000ea80000004200 */
[----:B------:R-:W3:Y:S01]  /*db80*/  MUFU.EX2 R217, R217 ;  /* 0x000000d900d97308 */ /* 0x000ee20000000800 */
[----:B------:R-:W-:Y:S01]  /*db90*/  FMUL.FTZ R19, R0, R119 ;  /* 0x0000007700137220 */ /* 0x000fe20000410000 */
[C---:B-1----:R-:W-:Y:S08]  /*dba0*/  HMMA.16816.F32 R84, R128.reuse, R136, R84 ;  /* 0x000000888054723c */ /* 0x042ff00000001854 */
[----:B------:R-:W-:Y:S01]  /*dbb0*/  MUFU.EX2 R218, R218 ;  /* 0x000000da00da7308 */ /* 0x000fe20000000800 */
[C---:B------:R-:W-:Y:S01]  /*dbc0*/  HMMA.16816.F32 R88, R128.reuse, R138, R88 ;  /* 0x0000008a8058723c */ /* 0x040fe20000001858 */
[----:B------:R-:W1:Y:S02]  /*dbd0*/  LDSM.16.MT88.4 R136, [R185+0x10000] ;  /* 0x01000000b988783b */ /* 0x000e640000004200 */
[C---:B------:R-:W-:Y:S03]  /*dbe0*/  FMUL.FTZ R108, R2.reuse, R108 ;  /* 0x0000006c026c7220 */ /* 0x040fe60000410000 */
[C---:B----4-:R-:W-:Y:S03]  /*dbf0*/  HMMA.16816.F32 R92, R128.reuse, R140, R92 ;  /* 0x0000008c805c723c */ /* 0x050fe6000000185c */
[----:B------:R-:W4:Y:S02]  /*dc00*/  MUFU.EX2 R219, R219 ;  /* 0x000000db00db7308 */ /* 0x000f240000000800 */
[----:B---3--:R-:W-:Y:S01]  /*dc10*/  F2FP.F16.F32.PACK_AB R118, R217, R216 ;  /* 0x000000d8d976723e */ /* 0x008fe200000000ff */
[C---:B------:R-:W-:Y:S01]  /*dc20*/  HMMA.16816.F32 R96, R128.reuse, R142, R96 ;  /* 0x0000008e8060723c */ /* 0x040fe20000001860 */
[----:B------:R-:W3:Y:S04]  /*dc30*/  LDSM.16.MT88.4 R140, [R184+0x10000] ;  /* 0x01000000b88c783b */ /* 0x000ee80000004200 */
[----:B------:R-:W-:Y:S01]  /*dc40*/  FMUL.FTZ R109, R2, R109 ;  /* 0x0000006d026d7220 */ /* 0x000fe20000410000 */
[C---:B------:R-:W-:Y:S01]  /*dc50*/  FMUL.FTZ R110, R0.reuse, R110 ;  /* 0x0000006e006e7220 */ /* 0x040fe20000410000 */
[----:B------:R-:W-:Y:S01]  /*dc60*/  FMUL.FTZ R111, R0, R111 ;  /* 0x0000006f006f7220 */ /* 0x000fe20000410000 */
[C---:B------:R-:W-:Y:S03]  /*dc70*/  FMUL.FTZ R112, R2.reuse, R112 ;  /* 0x0000007002707220 */ /* 0x040fe60000410000 */
[----:B------:R-:W-:Y:S01]  /*dc80*/  FMUL.FTZ R113, R2, R113 ;  /* 0x0000007102717220 */ /* 0x000fe20000410000 */
[----:B----4-:R-:W-:Y:S01]  /*dc90*/  F2FP.F16.F32.PACK_AB R119, R219, R218 ;  /* 0x000000dadb77723e */ /* 0x010fe200000000ff */
[C---:B------:R-:W-:Y:S01]  /*dca0*/  FMUL.FTZ R114, R0.reuse, R114 ;  /* 0x0000007200727220 */ /* 0x040fe20000410000 */
[----:B------:R-:W-:Y:S01]  /*dcb0*/  FMUL.FTZ R115, R0, R115 ;  /* 0x0000007300737220 */ /* 0x000fe20000410000 */
[----:B------:R-:W-:Y:S01]  /*dcc0*/  FFMA.FTZ R221, R25, UR4, -R168 ;  /* 0x0000000419dd7c23 */ /* 0x000fe200080108a8 */
[--C-:B------:R-:W-:Y:S01]  /*dcd0*/  FFMA.FTZ R222, R26, UR4, -R167.reuse ;  /* 0x000000041ade7c23 */ /* 0x100fe200080108a7 */
[C---:B--2---:R-:W-:Y:S03]  /*dce0*/  HMMA.16816.F32 R100, R128.reuse, R124, R100 ;  /* 0x0000007c8064723c */ /* 0x044fe60000001864 */
[----:B------:R-:W-:Y:S01]  /*dcf0*/  FFMA.FTZ R223, R27, UR4, -R167 ;  /* 0x000000041bdf7c23 */ /* 0x000fe200080108a7 */
[----:B------:R-:W-:Y:S01]  /*dd00*/  MUFU.EX2 R221, R221 ;  /* 0x000000dd00dd7308 */ /* 0x000fe20000000800 */
[----:B------:R-:W-:Y:S01]  /*dd10*/  FFMA.FTZ R162, R2, R214, R162 ;  /* 0x000000d602a27223 */ /* 0x000fe200000100a2 */
[C---:B------:R-:W-:Y:S01]  /*dd20*/  HMMA.16816.F32 R12, R128.reuse, R126, R12 ;  /* 0x0000007e800c723c */ /* 0x040fe2000000180c */
[----:B------:R-:W2:Y:S04]  /*dd30*/  LDSM.16.MT88.4 R124, [R186+0xc800] ;  /* 0x00c80000ba7c783b */ /* 0x000ea80000004200 */
[----:B------:R-:W-:Y:S01]  /*dd40*/  MOV R2, R132 ;  /* 0x0000008400027202 */ /* 0x000fe20000000f00 */
[C---:B-1----:R-:W-:Y:S02]  /*dd50*/  HMMA.16816.F32 R104, R128.reuse, R136, R104 ;  /* 0x000000888068723c */ /* 0x042fe40000001868 */
[----:B------:R-:W-:Y:S03]  /*dd60*/  MUFU.EX2 R222, R222 ;  /* 0x000000de00de7308 */ /* 0x000fe60000000800 */
[----:B------:R-:W-:Y:S01]  /*dd70*/  FFMA.FTZ R165, R0, R213, R165 ;  /* 0x000000d500a57223 */ /* 0x000fe200000100a5 */
[C---:B------:R-:W-:Y:S01]  /*dd80*/  HMMA.16816.F32 R16, R128.reuse, R138, R16 ;  /* 0x0000008a8010723c */ /* 0x040fe20000001810 */
[----:B------:R-:W1:Y:S05]  /*dd90*/  LDSM.16.MT88.4 R136, [R188+0xe800] ;  /* 0x00e80000bc88783b */ /* 0x000e6a0000004200 */
[----:B------:R-:W4:Y:S01]  /*dda0*/  MUFU.EX2 R223, R223 ;  /* 0x000000df00df7308 */ /* 0x000f220000000800 */
[----:B------:R-:W-:Y:S01]  /*ddb0*/  FADD.FTZ R162, R133, R162 ;  /* 0x000000a285a27221 */ /* 0x000fe20000010000 */
[C---:B---3--:R-:W-:Y:S03]  /*ddc0*/  HMMA.16816.F32 R108, R128.reuse, R140, R108 ;  /* 0x0000008c806c723c */ /* 0x048fe6000000186c */
[----:B------:R-:W-:Y:S03]  /*ddd0*/  FADD.FTZ R165, R160, R165 ;  /* 0x000000a5a0a57221 */ /* 0x000fe60000010000 */
[----:B------:R-:W-:Y:S01]  /*dde0*/  HMMA.16816.F32 R112, R128, R142, R112 ;  /* 0x0000008e8070723c */ /* 0x000fe20000001870 */
[----:B------:R-:W3:Y:S04]  /*ddf0*/  LDSM.16.MT88.4 R128, [R184+0xe800] ;  /* 0x00e80000b880783b */ /* 0x000ee80000004200 */
[----:B------:R-:W-:Y:S01]  /*de00*/  FADD.FTZ R162, R161, R162 ;  /* 0x000000a2a1a27221 */ /* 0x000fe20000010000 */
[C---:B------:R-:W-:Y:S03]  /*de10*/  HMMA.16816.F32 R4, R116.reuse, R120, R4 ;  /* 0x000000787404723c */ /* 0x040fe60000001804 */
[----:B------:R-:W-:Y:S02]  /*de20*/  LDSM.16.MT88.4 R140, [R186+0xd000] ;  /* 0x00d00000ba8c783b */ /* 0x000fe40000004200 */
[----:B----4-:R-:W-:Y:S01]  /*de30*/  F2FP.F16.F32.PACK_AB R27, R223, R222 ;  /* 0x000000dedf1b723e */ /* 0x010fe200000000ff */
[C---:B------:R-:W-:Y:S05]  /*de40*/  HMMA.16816.F32 R8, R116.reuse, R122, R8 ;  /* 0x0000007a7408723c */ /* 0x040fea0000001808 */
[----:B------:R-:W4:Y:S01]  /*de50*/  LDSM.16.MT88.4 R120, [R188+0x10800] ;  /* 0x01080000bc78783b */ /* 0x000f220000004200 */
[C---:B--2---:R-:W-:Y:S05]  /*de60*/  HMMA.16816.F32 R36, R116.reuse, R124, R36 ;  /* 0x0000007c7424723c */ /* 0x044fea0000001824 */
[----:B------:R-:W-:Y:S01]  /*de70*/  MOV R0, R3 ;  /* 0x0000000300007202 */ /* 0x000fe20000000f00 */
        /* <DEDUP_REMOVED lines=27> */
[C---:B---3--:R-:W-:Y:S05]  /*e030*/  HMMA.16816.F32 R84, R116.reuse, R128, R84 ;  /* 0x000000807454723c */ /* 0x048fea0000001854 */
[--C-:B------:R-:W-:Y:S01]  /*e040*/  FFMA.FTZ R157, R22, UR4, -R167.reuse ;  /* 0x00000004169d7c23 */ /* 0x100fe200080108a7 */
[C---:B------:R-:W-:Y:S01]  /*e050*/  HMMA.16816.F32 R88, R116.reuse, R130, R88 ;  /* 0x000000827458723c */ /* 0x040fe20000001858 */
[----:B------:R-:W-:Y:S01]  /*e060*/  LDSM.16.MT88.4 R128, [R188+0xd000] ;  /* 0x00d00000bc80783b */ /* 0x000fe20000004200 */
[----:B------:R-:W3:Y:S03]  /*e070*/  MUFU.EX2 R156, R156 ;  /* 0x0000009c009c7308 */ /* 0x000ee60000000800 */
[----:B------:R-:W-:Y:S01]  /*e080*/  FFMA.FTZ R158, R23, UR4, -R167 ;  /* 0x00000004179e7c23 */ /* 0x000fe200080108a7 */
[C---:B----4-:R-:W-:Y:S03]  /*e090*/  HMMA.16816.F32 R92, R116.reuse, R120, R92 ;  /* 0x00000078745c723c */ /* 0x050fe6000000185c */
[----:B------:R-:W4:Y:S03]  /*e0a0*/  LDSM.16.MT88.4 R20, [R184+0x10800] ;  /* 0x01080000b814783b */ /* 0x000f260000004200 */
[----:B------:R-:W-:Y:S01]  /*e0b0*/  MUFU.EX2 R157, R157 ;  /* 0x0000009d009d7308 */ /* 0x000fe20000000800 */
[----:B------:R-:W-:Y:S01]  /*e0c0*/  FFMA.FTZ R159, R24, UR4, -R168 ;  /* 0x00000004189f7c23 */ /* 0x000fe200080108a8 */
[C---:B------:R-:W-:Y:S03]  /*e0d0*/  HMMA.16816.F32 R96, R116.reuse, R122, R96 ;  /* 0x0000007a7460723c */ /* 0x040fe60000001860 */
[----:B------:R-:W5:Y:S03]  /*e0e0*/  LDSM.16.MT88.4 R120, [R185+0xd000] ;  /* 0x00d00000b978783b */ /* 0x000f660000004200 */
[C---:B--2---:R-:W-:Y:S02]  /*e0f0*/  HMMA.16816.F32 R100, R116.reuse, R124, R100 ;  /* 0x0000007c7464723c */ /* 0x044fe40000001864 */
[----:B------:R-:W2:Y:S03]  /*e100*/  MUFU.EX2 R158, R158 ;  /* 0x0000009e009e7308 */ /* 0x000ea60000000800 */
[----:B---3--:R-:W-:Y:S01]  /*e110*/  F2FP.F16.F32.PACK_AB R24, R156, R220 ;  /* 0x000000dc9c18723e */ /* 0x008fe200000000ff */
[C---:B------:R-:W-:Y:S01]  /*e120*/  HMMA.16816.F32 R12, R116.reuse, R126, R12 ;  /* 0x0000007e740c723c */ /* 0x040fe2000000180c */
[----:B------:R-:W3:Y:S05]  /*e130*/  LDSM.16.MT88.4 R124, [R188+0xf000] ;  /* 0x00f00000bc7c783b */ /* 0x000eea0000004200 */
[----:B------:R-:W4:Y:S01]  /*e140*/  MUFU.EX2 R159, R159 ;  /* 0x0000009f009f7308 */ /* 0x000f220000000800 */
[----:B------:R-:W-:Y:S01]  /*e150*/  FADD.FTZ R165, R219, R165 ;  /* 0x000000a5dba57221 */ /* 0x000fe20000010000 */
[C---:B-1----:R-:W-:Y:S03]  /*e160*/  HMMA.16816.F32 R104, R116.reuse, R136, R104 ;  /* 0x000000887468723c */ /* 0x042fe60000001868 */
[----:B------:R-:W-:Y:S03]  /*e170*/  FADD.FTZ R162, R220, R162 ;  /* 0x000000a2dca27221 */ /* 0x000fe60000010000 */
[C---:B------:R-:W-:Y:S01]  /*e180*/  HMMA.16816.F32 R16, R116.reuse, R138, R16 ;  /* 0x0000008a7410723c */ /* 0x040fe20000001810 */
[----:B------:R-:W1:Y:S04]  /*e190*/  LDSM.16.MT88.4 R136, [R185+0xf000] ;  /* 0x00f00000b988783b */ /* 0x000e680000004200 */
[----:B--2---:R-:W-:Y:S01]  /*e1a0*/  F2FP.F16.F32.PACK_AB R25, R158, R157 ;  /* 0x0000009d9e19723e */ /* 0x004fe200000000ff */
[----:B------:R-:W-:Y:S01]  /*e1b0*/  FADD.FTZ R165, R157, R165 ;  /* 0x000000a59da57221 */ /* 0x000fe20000010000 */
[----:B------:R-:W-:Y:S01]  /*e1c0*/  FADD.FTZ R162, R156, R162 ;  /* 0x000000a29ca27221 */ /* 0x000fe20000010000 */
[----:B----4-:R-:W-:Y:S03]  /*e1d0*/  F2FP.F16.F32.PACK_AB R26, R221, R159 ;  /* 0x0000009fdd1a723e */ /* 0x010fe600000000ff */
[----:B------:R-:W-:Y:S01]  /*e1e0*/  FADD.FTZ R165, R158, R165 ;  /* 0x000000a59ea57221 */ /* 0x000fe20000010000 */
[----:B------:R-:W-:Y:S01]  /*e1f0*/  FADD.FTZ R162, R159, R162 ;  /* 0x000000a29fa27221 */ /* 0x000fe20000010000 */
[C---:B------:R-:W-:Y:S03]  /*e200*/  HMMA.16816.F32 R108, R116.reuse, R20, R108 ;  /* 0x00000014746c723c */ /* 0x040fe6000000186c */
[----:B------:R-:W-:Y:S01]  /*e210*/  FADD.FTZ R165, R222, R165 ;  /* 0x000000a5dea57221 */ /* 0x000fe20000010000 */
[----:B------:R-:W-:Y:S02]  /*e220*/  FADD.FTZ R162, R221, R162 ;  /* 0x000000a2dda27221 */ /* 0x000fe40000010000 */
[----:B------:R-:W-:Y:S01]  /*e230*/  HMMA.16816.F32 R112, R116, R22, R112 ;  /* 0x000000167470723c */ /* 0x000fe20000001870 */
[----:B------:R-:W2:Y:S04]  /*e240*/  LDSM.16.MT88.4 R20, [R188+0x11000] ;  /* 0x01100000bc14783b */ /* 0x000ea80000004200 */
[----:B------:R-:W-:Y:S01]  /*e250*/  FADD.FTZ R165, R223, R165 ;  /* 0x000000a5dfa57221 */ /* 0x000fe20000010000 */
[C---:B------:R-:W-:Y:S03]  /*e260*/  HMMA.16816.F32 R4, R24.reuse, R128, R4 ;  /* 0x000000801804723c */ /* 0x040fe60000001804 */
[----:B------:R-:W4:Y:S03]  /*e270*/  LDSM.16.MT88.4 R116, [R186+0x11000] ;  /* 0x01100000ba74783b */ /* 0x000f260000004200 */
[C---:B------:R-:W-:Y:S06]  /*e280*/  HMMA.16816.F32 R8, R24.reuse, R130, R8 ;  /* 0x000000821808723c */ /* 0x040fec0000001808 */
[C---:B------:R-:W-:Y:S06]  /*e290*/  HMMA.16816.F32 R36, R24.reuse, R140, R36 ;  /* 0x0000008c1824723c */ /* 0x040fec0000001824 */
[C---:B------:R-:W-:Y:S01]  /*e2a0*/  HMMA.16816.F32 R40, R24.reuse, R142, R40 ;  /* 0x0000008e1828723c */ /* 0x040fe20000001828 */
[----:B------:R-:W-:Y:S05]  /*e2b0*/  LDSM.16.MT88.4 R140, [R185+0xd800] ;  /* 0x00d80000b98c783b */ /* 0x000fea0000004200 */
[C---:B-----5:R-:W-:Y:S06]  /*e2c0*/  HMMA.16816.F32 R44, R24.reuse, R120, R44 ;  /* 0x00000078182c723c */ /* 0x060fec000000182c */
[C---:B------:R-:W-:Y:S01]  /*e2d0*/  HMMA.16816.F32 R48, R24.reuse, R122, R48 ;  /* 0x0000007a1830723c */ /* 0x040fe20000001830 */
[----:B------:R-:W5:Y:S05]  /*e2e0*/  LDSM.16.MT88.4 R120, [R185+0x11000] ;  /* 0x01100000b978783b */ /* 0x000f6a0000004200 */
[C---:B------:R-:W-:Y:S06]  /*e2f0*/  HMMA.16816.F32 R52, R24.reuse, R144, R52 ;  /* 0x000000901834723c */ /* 0x040fec0000001834 */
[C---:B------:R-:W-:Y:S05]  /*e300*/  HMMA.16816.F32 R56, R24.reuse, R146, R56 ;  /* 0x000000921838723c */ /* 0x040fea0000001838 */
[--C-:B------:R-:W-:Y:S01]  /*e310*/  FFMA.FTZ R144, R28, UR4, -R168.reuse ;  /* 0x000000041c907c23 */ /* 0x100fe200080108a8 */
[C---:B---3--:R-:W-:Y:S05]  /*e320*/  HMMA.16816.F32 R60, R24.reuse, R124, R60 ;  /* 0x0000007c183c723c */ /* 0x048fea000000183c */
[--C-:B------:R-:W-:Y:S01]  /*e330*/  FFMA.FTZ R145, R29, UR4, -R168.reuse ;  /* 0x000000041d917c23 */ /* 0x100fe200080108a8 */
[C---:B------:R-:W-:Y:S01]  /*e340*/  HMMA.16816.F32 R64, R24.reuse, R126, R64 ;  /* 0x0000007e1840723c */ /* 0x040fe20000001840 */
[----:B------:R-:W3:Y:S01]  /*e350*/  LDSM.16.MT88.4 R124, [R184+0x11000] ;  /* 0x01100000b87c783b */ /* 0x000ee20000004200 */
[----:B------:R-:W2:Y:S03]  /*e360*/  MUFU.EX2 R144, R144 ;  /* 0x0000009000907308 */ /* 0x000ea60000000800 */
[--C-:B------:R-:W-:Y:S01]  /*e370*/  FFMA.FTZ R146, R30, UR4, -R167.reuse ;  /* 0x000000041e927c23 */ /* 0x100fe200080108a7 */
[C---:B------:R-:W-:Y:S06]  /*e380*/  HMMA.16816.F32 R68, R24.reuse, R148, R68 ;  /* 0x000000941844723c */ /* 0x040fec0000001844 */
[----:B------:R-:W-:Y:S01]  /*e390*/  MUFU.EX2 R145, R145 ;  /* 0x0000009100917308 */ /* 0x000fe20000000800 */
[--C-:B------:R-:W-:Y:S01]  /*e3a0*/  FFMA.FTZ R147, R31, UR4, -R167.reuse ;  /* 0x000000041f937c23 */ /* 0x100fe200080108a7 */
[C---:B------:R-:W-:Y:S01]  /*e3b0*/  HMMA.16816.F32 R72, R24.reuse, R150, R72 ;  /* 0x000000961848723c */ /* 0x040fe20000001848 */
[----:B------:R-:W3:Y:S02]  /*e3c0*/  LDSM.16.MT88.4 R28, [R188+0xd800] ;  /* 0x00d80000bc1c783b */ /* 0x000ee40000004200 */
[--C-:B------:R-:W-:Y:S03]  /*e3d0*/  FFMA.FTZ R148, R32, UR4, -R168.reuse ;  /* 0x0000000420947c23 */ /* 0x100fe600080108a8 */
[C---:B-1----:R-:W-:Y:S02]  /*e3e0*/  HMMA.16816.F32 R76, R24.reuse, R136, R76 ;  /* 0x00000088184c723c */ /* 0x042fe4000000184c */
[----:B------:R-:W1:Y:S03]  /*e3f0*/  MUFU.EX2 R146, R146 ;  /* 0x0000009200927308 */ /* 0x000e660000000800 */
[--C-:B------:R-:W-:Y:S01]  /*e400*/  FFMA.FTZ R149, R34, UR4, -R167.reuse ;  /* 0x0000000422957c23 */ /* 0x100fe200080108a7 */
[C---:B------:R-:W-:Y:S01]  /*e410*/  HMMA.16816.F32 R80, R24.reuse, R138, R80 ;  /* 0x0000008a1850723c */ /* 0x040fe20000001850 */
[----:B------:R-:W3:Y:S05]  /*e420*/  LDSM.16.MT88.4 R136, [R186+0xd800] ;  /* 0x00d80000ba88783b */ /* 0x000eea0000004200 */
[----:B------:R-:W5:Y:S01]  /*e430*/  MUFU.EX2 R147, R147 ;  /* 0x0000009300937308 */ /* 0x000f620000000800 */
[----:B------:R-:W-:Y:S01]  /*e440*/  FFMA.FTZ R168, R33, UR4, -R168 ;  /* 0x0000000421a87c23 */ /* 0x000fe200080108a8 */
[C---:B------:R-:W-:Y:S03]  /*e450*/  HMMA.16816.F32 R84, R24.reuse, R152, R84 ;  /* 0x000000981854723c */ /* 0x040fe60000001854 */
[----:B------:R-:W-:Y:S03]  /*e460*/  FFMA.FTZ R167, R35, UR4, -R167 ;  /* 0x0000000423a77c23 */ /* 0x000fe600080108a7 */
[C---:B------:R-:W-:Y:S01]  /*e470*/  HMMA.16816.F32 R88, R24.reuse, R154, R88 ;  /* 0x0000009a1858723c */ /* 0x040fe20000001858 */
[----:B------:R-:W3:Y:S01]  /*e480*/  LDSM.16.MT88.4 R32, [R184+0xd800] ;  /* 0x00d80000b820783b */ /* 0x000ee20000004200 */
[----:B------:R-:W-:Y:S03]  /*e490*/  MUFU.EX2 R148, R148 ;  /* 0x0000009400947308 */ /* 0x000fe60000000800 */
[----:B--2---:R-:W-:Y:S01]  /*e4a0*/  FADD.FTZ R162, R144, R162 ;  /* 0x000000a290a27221 */ /* 0x004fe20000010000 */
[C---:B------:R-:W-:Y:S06]  /*e4b0*/  HMMA.16816.F32 R92, R24.reuse, R20, R92 ;  /* 0x00000014185c723c */ /* 0x040fec000000185c */
[----:B------:R-:W2:Y:S01]  /*e4c0*/  MUFU.EX2 R168, R168 ;  /* 0x000000a800a87308 */ /* 0x000ea20000000800 */
[----:B-1----:R-:W-:Y:S01]  /*e4d0*/  FADD.FTZ R165, R146, R165 ;  /* 0x000000a592a57221 */ /* 0x002fe20000010000 */
[C---:B------:R-:W-:Y:S03]  /*e4e0*/  HMMA.16816.F32 R96, R24.reuse, R22, R96 ;  /* 0x000000161860723c */ /* 0x040fe60000001860 */
[----:B------:R-:W-:Y:S03]  /*e4f0*/  F2FP.F16.F32.PACK_AB R20, R145, R144 ;  /* 0x000000909114723e */ /* 0x000fe600000000ff */
[C---:B----4-:R-:W-:Y:S02]  /*e500*/  HMMA.16816.F32 R100, R24.reuse, R116, R100 ;  /* 0x000000741864723c */ /* 0x050fe40000001864 */
[----:B------:R-:W-:Y:S03]  /*e510*/  MUFU.EX2 R149, R149 ;  /* 0x0000009500957308 */ /* 0x000fe60000000800 */
[----:B-----5:R-:W-:Y:S01]  /*e520*/  F2FP.F16.F32.PACK_AB R21, R147, R146 ;  /* 0x000000929315723e */ /* 0x020fe200000000ff */
[C---:B------:R-:W-:Y:S01]  /*e530*/  HMMA.16816.F32 R12, R24.reuse, R118, R12 ;  /* 0x00000076180c723c */ /* 0x040fe2000000180c */
[----:B------:R-:W1:Y:S05]  /*e540*/  LDSM.16.MT88.4 R116, [R188+0xf800] ;  /* 0x00f80000bc74783b */ /* 0x000e6a0000004200 */
[----:B------:R-:W4:Y:S01]  /*e550*/  MUFU.EX2 R167, R167 ;  /* 0x000000a700a77308 */ /* 0x000f220000000800 */
[----:B--2---:R-:W-:Y:S01]  /*e560*/  F2FP.F16.F32.PACK_AB R22, R168, R148 ;  /* 0x00000094a816723e */ /* 0x004fe200000000ff */
[C---:B------:R-:W-:Y:S03]  /*e570*/  HMMA.16816.F32 R104, R24.reuse, R120, R104 ;  /* 0x000000781868723c */ /* 0x040fe60000001868 */
[----:B------:R-:W-:Y:S03]  /*e580*/  FADD.FTZ R162, R145, R162 ;  /* 0x000000a291a27221 */ /* 0x000fe60000010000 */
[C---:B------:R-:W-:Y:S01]  /*e590*/  HMMA.16816.F32 R16, R24.reuse, R122, R16 ;  /* 0x0000007a1810723c */ /* 0x040fe20000001810 */
[----:B------:R-:W-:Y:S04]  /*e5a0*/  LDSM.16.MT88.4 R120, [R186+0x11800] ;  /* 0x01180000ba78783b */ /* 0x000fe80000004200 */
[----:B------:R-:W-:Y:S01]  /*e5b0*/  FADD.FTZ R165, R147, R165 ;  /* 0x000000a593a57221 */ /* 0x000fe20000010000 */
[C---:B---3--:R-:W-:Y:S05]  /*e5c0*/  HMMA.16816.F32 R108, R24.reuse, R124, R108 ;  /* 0x0000007c186c723c */ /* 0x048fea000000186c */
[----:B----4-:R-:W-:Y:S01]  /*e5d0*/  F2FP.F16.F32.PACK_AB R23, R167, R149 ;  /* 0x00000095a717723e */ /* 0x010fe200000000ff */
[----:B------:R-:W-:Y:S01]  /*e5e0*/  HMMA.16816.F32 R112, R24, R126, R112 ;  /* 0x0000007e1870723c */ /* 0x000fe20000001870 */
[----:B------:R-:W2:Y:S04]  /*e5f0*/  LDSM.16.MT88.4 R24, [R186+0xf800] ;  /* 0x00f80000ba18783b */ /* 0x000ea80000004200 */
[----:B------:R-:W-:Y:S01]  /*e600*/  FADD.FTZ R162, R148, R162 ;  /* 0x000000a294a27221 */ /* 0x000fe20000010000 */
[C---:B------:R-:W-:Y:S03]  /*e610*/  HMMA.16816.F32 R128, R20.reuse, R28, R4 ;  /* 0x0000001c1480723c */ /* 0x040fe60000001804 */
[----:B------:R-:W3:Y:S02]  /*e620*/  LDSM.16.MT88.4 R4, [R185+0xf800] ;  /* 0x00f80000b904783b */ /* 0x000ee40000004200 */
[----:B------:R-:W-:Y:S01]  /*e630*/  FADD.FTZ R165, R149, R165 ;  /* 0x000000a595a57221 */ /* 0x000fe20000010000 */
[C---:B------:R-:W-:Y:S05]  /*e640*/  HMMA.16816.F32 R124, R20.reuse, R30, R8 ;  /* 0x0000001e147c723c */ /* 0x040fea0000001808 */
[----:B------:R-:W4:Y:S01]  /*e650*/  LDSM.16.MT88.4 R8, [R184+0xf800] ;  /* 0x00f80000b808783b */ /* 0x000f220000004200 */
[C---:B------:R-:W-:Y:S05]  /*e660*/  HMMA.16816.F32 R36, R20.reuse, R136, R36 ;  /* 0x000000881424723c */ /* 0x040fea0000001824 */
[----:B------:R-:W-:Y:S01]  /*e670*/  FADD.FTZ R214, R168, R162 ;  /* 0x000000a2a8d67221 */ /* 0x000fe20000010000 */
[C---:B------:R-:W-:Y:S01]  /*e680*/  HMMA.16816.F32 R40, R20.reuse, R138, R40 ;  /* 0x0000008a1428723c */ /* 0x040fe20000001828 */
[----:B------:R-:W5:Y:S04]  /*e690*/  LDSM.16.MT88.4 R28, [R188+0x11800] ;  /* 0x01180000bc1c783b */ /* 0x000f680000004200 */
[----:B------:R-:W-:Y:S01]  /*e6a0*/  FADD.FTZ R213, R167, R165 ;  /* 0x000000a5a7d57221 */ /* 0x000fe20000010000 */
[C---:B------:R-:W-:Y:S06]  /*e6b0*/  HMMA.16816.F32 R44, R20.reuse, R140, R44 ;  /* 0x0000008c142c723c */ /* 0x040fec000000182c */
[C---:B------:R-:W-:Y:S06]  /*e6c0*/  HMMA.16816.F32 R48, R20.reuse, R142, R48 ;  /* 0x0000008e1430723c */ /* 0x040fec0000001830 */
[C---:B------:R-:W-:Y:S06]  /*e6d0*/  HMMA.16816.F32 R52, R20.reuse, R32, R52 ;  /* 0x000000201434723c */ /* 0x040fec0000001834 */
[C---:B------:R-:W-:Y:S06]  /*e6e0*/  HMMA.16816.F32 R56, R20.reuse, R34, R56 ;  /* 0x000000221438723c */ /* 0x040fec0000001838 */
[C---:B-1----:R-:W-:Y:S06]  /*e6f0*/  HMMA.16816.F32 R60, R20.reuse, R116, R60 ;  /* 0x00000074143c723c */ /* 0x042fec000000183c */
[C---:B------:R-:W-:Y:S01]  /*e700*/  HMMA.16816.F32 R64, R20.reuse, R118, R64 ;  /* 0x000000761440723c */ /* 0x040fe20000001840 */
[----:B------:R-:W1:Y:S05]  /*e710*/  LDSM.16.MT88.4 R116, [R185+0x11800] ;  /* 0x01180000b974783b */ /* 0x000e6a0000004200 */
[C---:B--2---:R-:W-:Y:S06]  /*e720*/  HMMA.16816.F32 R68, R20.reuse, R24, R68 ;  /* 0x000000181444723c */ /* 0x044fec0000001844 */
[C---:B------:R-:W-:Y:S01]  /*e730*/  HMMA.16816.F32 R72, R20.reuse, R26, R72 ;  /* 0x0000001a1448723c */ /* 0x040fe20000001848 */
[----:B------:R-:W2:Y:S05]  /*e740*/  LDSM.16.MT88.4 R24, [R184+0x11800] ;  /* 0x01180000b818783b */ /* 0x000eaa0000004200 */
[C---:B---3--:R-:W-:Y:S06]  /*e750*/  HMMA.16816.F32 R76, R20.reuse, R4, R76 ;  /* 0x00000004144c723c */ /* 0x048fec000000184c */
[C---:B------:R-:W-:Y:S06]  /*e760*/  HMMA.16816.F32 R80, R20.reuse, R6, R80 ;  /* 0x000000061450723c */ /* 0x040fec0000001850 */
[C---:B----4-:R-:W-:Y:S06]  /*e770*/  HMMA.16816.F32 R84, R20.reuse, R8, R84 ;  /* 0x000000081454723c */ /* 0x050fec0000001854 */
[C---:B------:R-:W-:Y:S06]  /*e780*/  HMMA.16816.F32 R88, R20.reuse, R10, R88 ;  /* 0x0000000a1458723c */ /* 0x040fec0000001858 */
[C---:B-----5:R-:W-:Y:S06]  /*e790*/  HMMA.16816.F32 R92, R20.reuse, R28, R92 ;  /* 0x0000001c145c723c */ /* 0x060fec000000185c */
[C---:B------:R-:W-:Y:S06]  /*e7a0*/  HMMA.16816.F32 R96, R20.reuse, R30, R96 ;  /* 0x0000001e1460723c */ /* 0x040fec0000001860 */
[C---:B------:R-:W-:Y:S06]  /*e7b0*/  HMMA.16816.F32 R100, R20.reuse, R120, R100 ;  /* 0x000000781464723c */ /* 0x040fec0000001864 */
[C---:B------:R-:W-:Y:S06]  /*e7c0*/  HMMA.16816.F32 R120, R20.reuse, R122, R12 ;  /* 0x0000007a1478723c */ /* 0x040fec000000180c */
[C---:B-1----:R-:W-:Y:S06]  /*e7d0*/  HMMA.16816.F32 R104, R20.reuse, R116, R104 ;  /* 0x000000741468723c */ /* 0x042fec0000001868 */
[C---:B------:R-:W-:Y:S06]  /*e7e0*/  HMMA.16816.F32 R116, R20.reuse, R118, R16 ;  /* 0x000000761474723c */ /* 0x040fec0000001810 */
[C---:B--2---:R-:W-:Y:S06]  /*e7f0*/  HMMA.16816.F32 R108, R20.reuse, R24, R108 ;  /* 0x00000018146c723c */ /* 0x044fec000000186c */
[----:B------:R-:W-:Y:S01]  /*e800*/  HMMA.16816.F32 R112, R20, R26, R112 ;  /* 0x0000001a1470723c */ /* 0x000fe20000001870 */
[----:B------:R-:W-:Y:S11]  /*e810*/  @!UPT UIADD3 URZ, URZ, URZ, URZ ;  /* 0x0000003f3f3ff290 */ /* 0x000ff6000fffe03f */
[----:B------:R-:W-:Y:S01]  /*e820*/  @!UPT UIADD3 URZ, URZ, URZ, URZ ;  /* 0x0000003f3f3ff290 */ /* 0x000fe2000fffe03f */
[----:B------:R-:W-:Y:S11]  /*e830*/  @P1 BRA `(.L_x_1418) ;  /* 0xffffffc8001c1947 */ /* 0x000ff6000383ffff */
.L_x_1414:
[----:B------:R-:W1:Y:S01]  /*e840*/  SHFL.BFLY PT, R0, R213, 0x2, 0x1f ;  /* 0x0c401f00d5007f89 */ /* 0x000e6200000e0000 */
[----:B------:R-:W2:Y:S01]  /*e850*/  S2UR UR4, SR_CgaCtaId ;  /* 0x00000000000479c3 */ /* 0x000ea20000008800 */
[----:B------:R-:W-:Y:S01]  /*e860*/  MOV R7, 0x3f800000 ;  /* 0x3f80000000077802 */ /* 0x000fe20000000f00 */
[----:B------:R-:W-:Y:S01]  /*e870*/  UMOV UR5, 0x400 ;  /* 0x0000040000057882 */ /* 0x000fe20000000000 */
[----:B------:R-:W3:Y:S01]  /*e880*/  SHFL.BFLY PT, R2, R214, 0x2, 0x1f ;  /* 0x0c401f00d6027f89 */ /* 0x000ee200000e0000 */
[----:B------:R-:W-:Y:S01]  /*e890*/  MOV R6, 0x3f800000 ;  /* 0x3f80000000067802 */ /* 0x000fe20000000f00 */
[----:B------:R-:W-:Y:S03]  /*e8a0*/  BSSY B0, `(.L_x_1419) ;  /* 0x0000105000007945 */ /* 0x000fe60003800000 */
[----:B------:R-:W-:Y:S01]  /*e8b0*/  BAR.SYNC.DEFER_BLOCKING 0x0 ;  /* 0x0000000000007b1d */ /* 0x000fe20000010000 */
[----:B-1----:R-:W-:Y:S01]  /*e8c0*/  FADD.FTZ R213, R0, R213 ;  /* 0x000000d500d57221 */ /* 0x002fe20000010000 */
[----:B--2---:R-:W-:-:S04]  /*e8d0*/  ULEA UR4, UR4, UR5, 0x18 ;  /* 0x0000000504047291 */ /* 0x004fc8000f8ec03f */
        /* <DEDUP_REMOVED lines=8> */
[-C--:B------:R-:W-:Y:S02]  /*e960*/  LEA.HI R9, R8, R0.reuse, RZ, 0x2 ;  /* 0x0000000008097211 */ /* 0x080fe400078f10ff */
[----:B------:R-:W-:Y:S02]  /*e970*/  FSETP.NE.FTZ.AND P4, PT, R4, RZ, PT ;  /* 0x000000ff0400720b */ /* 0x000fe40003f95000 */
[--C-:B------:R-:W-:Y:S02]  /*e980*/  SHF.R.S32.HI R10, RZ, 0x2, R9.reuse ;  /* 0x00000002ff0a7819 */ /* 0x100fe40000011409 */
[----:B------:R-:W-:Y:S02]  /*e990*/  SHF.R.S32.HI R5, RZ, 0x1f, R9 ;  /* 0x0000001fff057819 */ /* 0x000fe40000011409 */
[----:B------:R-:W-:-:S02]  /*e9a0*/  LEA.HI R12, R8, R0, RZ, 0x4 ;  /* 0x00000000080c7211 */ /* 0x000fc400078f20ff */
[----:B------:R-:W-:Y:S01]  /*e9b0*/  LEA.HI R5, R5, R10, RZ, 0x3 ;  /* 0x0000000a05057211 */ /* 0x000fe200078f18ff */
[----:B------:R-:W1:Y:S01]  /*e9c0*/  @P3 MUFU.RCP R6, R2 ;  /* 0x0000000200063308 */ /* 0x000e620000001000 */
[----:B------:R-:W-:Y:S01]  /*e9d0*/  LOP3.LUT R15, R9, 0x1ffffffc, RZ, 0xc0, !PT ;  /* 0x1ffffffc090f7812 */ /* 0x000fe200078ec0ff */
[----:B------:R-:W2:Y:S01]  /*e9e0*/  @P3 LDC R29, c[0x0][0x2e8] ;  /* 0x0000ba00ff1d3b82 */ /* 0x000ea20000000800 */
[----:B------:R-:W-:Y:S02]  /*e9f0*/  LOP3.LUT R5, R5, 0xfffffff8, RZ, 0xc0, !PT ;  /* 0xfffffff805057812 */ /* 0x000fe400078ec0ff */
[----:B------:R-:W-:Y:S02]  /*ea00*/  LEA.HI R8, R8, R0, RZ, 0x5 ;  /* 0x0000000008087211 */ /* 0x000fe400078f28ff */
[----:B------:R-:W-:Y:S01]  /*ea10*/  IADD3 R5, R10, -R5, RZ ;  /* 0x800000050a057210 */ /* 0x000fe20007ffe0ff */
[----:B------:R-:W3:Y:S01]  /*ea20*/  @P4 MUFU.RCP R7, R4 ;  /* 0x0000000400074308 */ /* 0x000ee20000001000 */
[----:B------:R-:W4:Y:S01]  /*ea30*/  S2R R10, SR_TID.X ;  /* 0x00000000000a7919 */ /* 0x000f220000002100 */
[----:B------:R-:W-:Y:S01]  /*ea40*/  LOP3.LUT R13, R12, 0xfffffff0, RZ, 0xc0, !PT ;  /* 0xfffffff00c0d7812 */ /* 0x000fe200078ec0ff */
[----:B------:R-:W5:Y:S01]  /*ea50*/  @P4 LDC R30, c[0x0][0x2e8] ;  /* 0x0000ba00ff1e4b82 */ /* 0x000f620000000800 */
[----:B------:R-:W-:-:S02]  /*ea60*/  SHF.L.U32 R16, R5, 0x6, RZ ;  /* 0x0000000605107819 */ /* 0x000fc400000006ff */
[----:B------:R-:W-:Y:S02]  /*ea70*/  SHF.R.S32.HI R12, RZ, 0x5, R8 ;  /* 0x00000005ff0c7819 */ /* 0x000fe40000011408 */
[----:B------:R-:W-:Y:S01]  /*ea80*/  LOP3.LUT R16, R16, 0x1c0, RZ, 0xc0, !PT ;  /* 0x000001c010107812 */ /* 0x000fe200078ec0ff */
[C---:B-1----:R-:W-:Y:S01]  /*ea90*/  FMUL.FTZ R131, R6.reuse, R131 ;  /* 0x0000008306837220 */ /* 0x042fe20000410000 */
[----:B------:R-:W-:Y:S01]  /*eaa0*/  IADD3 R13, -R13, R0, RZ ;  /* 0x000000000d0d7210 */ /* 0x000fe20007ffe1ff */
[----:B------:R-:W-:Y:S01]  /*eab0*/  FMUL.FTZ R130, R6, R130 ;  /* 0x0000008206827220 */ /* 0x000fe20000410000 */
[----:B------:R-:W-:Y:S01]  /*eac0*/  LEA.HI R16, R16, R16, RZ, 0x1d ;  /* 0x0000001010107211 */ /* 0x000fe200078fe8ff */
[C---:B------:R-:W-:Y:S01]  /*ead0*/  FMUL.FTZ R127, R6.reuse, R127 ;  /* 0x0000007f067f7220 */ /* 0x040fe20000410000 */
[----:B------:R-:W-:Y:S01]  /*eae0*/  LEA.HI R17, R13, R13, RZ, 0x1 ;  /* 0x0000000d0d117211 */ /* 0x000fe200078f08ff */
[C---:B------:R-:W-:Y:S01]  /*eaf0*/  FMUL.FTZ R126, R6.reuse, R126 ;  /* 0x0000007e067e7220 */ /* 0x040fe20000410000 */
[----:B------:R-:W-:Y:S01]  /*eb00*/  FMUL.FTZ R39, R6, R39 ;  /* 0x0000002706277220 */ /* 0x000fe20000410000 */
[C---:B---3--:R-:W-:Y:S01]  /*eb10*/  FMUL.FTZ R128, R7.reuse, R128 ;  /* 0x0000008007807220 */ /* 0x048fe20000410000 */
[C---:B------:R-:W-:Y:S01]  /*eb20*/  FMUL.FTZ R129, R7.reuse, R129 ;  /* 0x0000008107817220 */ /* 0x040fe20000410000 */
        /* <DEDUP_REMOVED lines=14> */
[----:B----4-:R-:W-:Y:S01]  /*ec10*/  SHF.R.S32.HI R11, RZ, 0x1f, R10 ;  /* 0x0000001fff0b7819 */ /* 0x010fe2000001140a */
[C---:B------:R-:W-:Y:S01]  /*ec20*/  FMUL.FTZ R60, R7.reuse, R60 ;  /* 0x0000003c073c7220 */ /* 0x040fe20000410000 */
[C---:B------:R-:W-:Y:S01]  /*ec30*/  FMUL.FTZ R61, R7.reuse, R61 ;  /* 0x0000003d073d7220 */ /* 0x040fe20000410000 */
[----:B------:R-:W-:Y:S01]  /*ec40*/  FMUL.FTZ R64, R7, R64 ;  /* 0x0000004007407220 */ /* 0x000fe20000410000 */
[----:B------:R-:W-:Y:S01]  /*ec50*/  LEA.HI R14, R11, R10, RZ, 0x4 ;  /* 0x0000000a0b0e7211 */ /* 0x000fe200078f20ff */
[C---:B------:R-:W-:Y:S01]  /*ec60*/  FMUL.FTZ R65, R7.reuse, R65 ;  /* 0x0000004107417220 */ /* 0x040fe20000410000 */
[C---:B------:R-:W-:Y:S01]  /*ec70*/  FMUL.FTZ R68, R7.reuse, R68 ;  /* 0x0000004407447220 */ /* 0x040fe20000410000 */
[C---:B------:R-:W-:Y:S01]  /*ec80*/  FMUL.FTZ R69, R7.reuse, R69 ;  /* 0x0000004507457220 */ /* 0x040fe20000410000 */
[----:B------:R-:W-:Y:S01]  /*ec90*/  SHF.R.S32.HI R9, RZ, 0x4, R14 ;  /* 0x00000004ff097819 */ /* 0x000fe2000001140e */
[----:B------:R-:W-:Y:S01]  /*eca0*/  FMUL.FTZ R72, R7, R72 ;  /* 0x0000004807487220 */ /* 0x000fe20000410000 */
[----:B------:R-:W-:Y:S01]  /*ecb0*/  IADD3 R14, -R15, R0, RZ ;  /* 0x000000000f0e7210 */ /* 0x000fe20007ffe1ff */
[----:B------:R-:W-:Y:S01]  /*ecc0*/  FMUL.FTZ R73, R7, R73 ;  /* 0x0000004907497220 */ /* 0x000fe20000410000 */
[----:B------:R-:W-:Y:S01]  /*ecd0*/  LOP3.LUT R15, R5, 0x1, RZ, 0xc0, !PT ;  /* 0x00000001050f7812 */ /* 0x000fe200078ec0ff */
[C---:B------:R-:W-:Y:S01]  /*ece0*/  FMUL.FTZ R76, R7.reuse, R76 ;  /* 0x0000004c074c7220 */ /* 0x040fe20000410000 */
[----:B------:R-:W-:Y:S01]  /*ecf0*/  LEA R14, R12, R14, 0x9 ;  /* 0x0000000e0c0e7211 */ /* 0x000fe200078e48ff */
[----:B------:R-:W-:Y:S01]  /*ed00*/  FMUL.FTZ R77, R7, R77 ;  /* 0x0000004d074d7220 */ /* 0x000fe20000410000 */
[----:B------:R-:W-:Y:S01]  /*ed10*/  ISETP.NE.U32.AND P0, PT, R15, 0x1, PT ;  /* 0x000000010f00780c */ /* 0x000fe20003f05070 */
[----:B------:R-:W-:Y:S01]  /*ed20*/  FMUL.FTZ R80, R7, R80 ;  /* 0x0000005007507220 */ /* 0x000fe20000410000 */
[----:B------:R-:W-:Y:S01]  /*ed30*/  SHF.L.U32 R15, R9, 0x6, RZ ;  /* 0x00000006090f7819 */ /* 0x000fe200000006ff */
[C---:B------:R-:W-:Y:S01]  /*ed40*/  FMUL.FTZ R81, R7.reuse, R81 ;  /* 0x0000005107517220 */ /* 0x040fe20000410000 */
[----:B------:R-:W-:Y:S01]  /*ed50*/  LEA R14, R14, R16, 0x1 ;  /* 0x000000100e0e7211 */ /* 0x000fe200078e08ff */
[----:B------:R-:W-:Y:S01]  /*ed60*/  FMUL.FTZ R84, R7, R84 ;  /* 0x0000005407547220 */ /* 0x000fe20000410000 */
[----:B------:R-:W-:Y:S01]  /*ed70*/  LOP3.LUT R15, R15, 0x1c0, RZ, 0xc0, !PT ;  /* 0x000001c00f0f7812 */ /* 0x000fe200078ec0ff */
[----:B------:R-:W-:Y:S01]  /*ed80*/  FMUL.FTZ R85, R7, R85 ;  /* 0x0000005507557220 */ /* 0x000fe20000410000 */
[----:B------:R-:W-:Y:S01]  /*ed90*/  SHF.L.U32 R16, R17, 0x2, RZ ;  /* 0x0000000211107819 */ /* 0x000fe200000006ff */
[----:B------:R-:W-:Y:S01]  /*eda0*/  FMUL.FTZ R88, R7, R88 ;  /* 0x0000005807587220 */ /* 0x000fe20000410000 */
[----:B------:R-:W-:Y:S01]  /*edb0*/  R2P PR, R5, 0x6 ;  /* 0x0000000605007804 */ /* 0x000fe20000000000 */
[----:B------:R-:W-:Y:S01]  /*edc0*/  FMUL.FTZ R89, R7, R89 ;  /* 0x0000005907597220 */ /* 0x000fe20000410000 */
[----:B------:R-:W-:Y:S01]  /*edd0*/  LOP3.LUT R16, R15, 0x38, R16, 0xf8, !PT ;  /* 0x000000380f107812 */ /* 0x000fe200078ef810 */
[C---:B------:R-:W-:Y:S01]  /*ede0*/  FMUL.FTZ R92, R7.reuse, R92 ;  /* 0x0000005c075c7220 */ /* 0x040fe20000410000 */
[----:B------:R-:W-:Y:S01]  /*edf0*/  LEA R14, R14, UR4, 0x2 ;  /* 0x000000040e0e7c11 */ /* 0x000fe2000f8e10ff */
[C---:B------:R-:W-:Y:S01]  /*ee00*/  FMUL.FTZ R93, R7.reuse, R93 ;  /* 0x0000005d075d7220 */ /* 0x040fe20000410000 */
[----:B------:R-:W-:Y:S01]  /*ee10*/  MOV R5, 0x40 ;  /* 0x0000004000057802 */ /* 0x000fe20000000f00 */
        /* <DEDUP_REMOVED lines=13> */
[----:B------:R-:W-:Y:S01]  /*eef0*/  FMUL.FTZ R113, R7, R113 ;  /* 0x0000007107717220 */ /* 0x000fe20000410000 */
[----:B------:R-:W-:Y:S01]  /*ef00*/  SHF.R.U32.HI R15, RZ, 0x3, R15 ;  /* 0x00000003ff0f7819 */ /* 0x000fe2000001160f */
[C---:B------:R-:W-:Y:S01]  /*ef10*/  FMUL.FTZ R38, R6.reuse, R38 ;  /* 0x0000002606267220 */ /* 0x040fe20000410000 */
[----:B------:R-:W-:Y:S01]  /*ef20*/  LOP3.LUT R17, R17, 0xffffffe, RZ, 0xc0, !PT ;  /* 0x0ffffffe11117812 */ /* 0x000fe200078ec0ff */
        /* <DEDUP_REMOVED lines=43> */
[----:B------:R-:W-:Y:S01]  /*f1e0*/  IADD3 R6, R14, -0x20, RZ ;  /* 0xffffffe00e067810 */ /* 0x000fe20007ffe0ff */
[----:B------:R-:W-:Y:S01]  /*f1f0*/  STS.64 [R14], R128 ;  /* 0x000000800e007388 */ /* 0x000fe20000000a00 */
[----:B------:R-:W-:Y:S01]  /*f200*/  SEL R5, R5, 0xffffffc0, !P1 ;  /* 0xffffffc005057807 */ /* 0x000fe20004800000 */
[----:B------:R-:W1:Y:S01]  /*f210*/  @P4 MUFU.LG2 R4, R4 ;  /* 0x0000000400044308 */ /* 0x000e620000000c00 */
[----:B------:R-:W-:Y:S01]  /*f220*/  LOP3.LUT R15, R16, R15, RZ, 0x3c, !PT ;  /* 0x0000000f100f7212 */ /* 0x000fe200078e3cff */
[----:B------:R-:W-:Y:S01]  /*f230*/  STS.64 [R14+0x800], R130 ;  /* 0x000800820e007388 */ /* 0x000fe20000000a00 */
[----:B------:R-:W-:-:S02]  /*f240*/  IADD3 R17, R13, -R17, RZ ;  /* 0x800000110d117210 */ /* 0x000fc40007ffe0ff */
[C---:B------:R-:W-:Y:S02]  /*f250*/  @P0 IADD3 R6, R14.reuse, 0x20, RZ ;  /* 0x000000200e060810 */ /* 0x040fe40007ffe0ff */
[----:B------:R-:W-:Y:S01]  /*f260*/  SEL R7, R7, 0xffffff80, !P2 ;  /* 0xffffff8007077807 */ /* 0x000fe20005000000 */
[----:B------:R-:W3:Y:S01]  /*f270*/  @P3 MUFU.LG2 R2, R2 ;  /* 0x0000000200023308 */ /* 0x000ee20000000c00 */
[C---:B------:R-:W-:Y:S01]  /*f280*/  IADD3 R16, R14.reuse, R5, RZ ;  /* 0x000000050e107210 */ /* 0x040fe20007ffe0ff */
[----:B------:R-:W-:Y:S01]  /*f290*/  STS.64 [R6], R124 ;  /* 0x0000007c06007388 */ /* 0x000fe20000000a00 */
[----:B------:R-:W-:Y:S02]  /*f2a0*/  LEA R15, R17, R15, 0x2 ;  /* 0x0000000f110f7211 */ /* 0x000fe400078e10ff */
[----:B------:R-:W-:Y:S01]  /*f2b0*/  IADD3 R5, R5, R6, RZ ;  /* 0x0000000605057210 */ /* 0x000fe20007ffe0ff */
[----:B------:R-:W-:Y:S01]  /*f2c0*/  STS.64 [R6+0x800], R126 ;  /* 0x0008007e06007388 */ /* 0x000fe20000000a00 */
[----:B------:R-:W-:-:S02]  /*f2d0*/  IADD3 R17, R14, R7, RZ ;  /* 0x000000070e117210 */ /* 0x000fc40007ffe0ff */
[----:B------:R-:W-:Y:S01]  /*f2e0*/  IADD3 R18, R7, R6, RZ ;  /* 0x0000000607127210 */ /* 0x000fe20007ffe0ff */
[----:B------:R-:W-:Y:S01]  /*f2f0*/  STS.64 [R16], R36 ;  /* 0x0000002410007388 */ /* 0x000fe20000000a00 */
[-C--:B------:R-:W-:Y:S01]  /*f300*/  IADD3 R19, R16, R7.reuse, RZ ;  /* 0x0000000710137210 */ /* 0x080fe20007ffe0ff */
[----:B-1----:R-:W-:Y:S01]  /*f310*/  @P4 FMUL.FTZ R4, R4, 0.69314718246459960938 ;  /* 0x3f31721804044820 */ /* 0x002fe20000410000 */
[----:B------:R-:W-:Y:S01]  /*f320*/  IADD3 R7, R5, R7, RZ ;  /* 0x0000000705077210 */ /* 0x000fe20007ffe0ff */
[----:B------:R-:W-:Y:S01]  /*f330*/  STS.64 [R16+0x800], R38 ;  /* 0x0008002610007388 */ /* 0x000fe20000000a00 */
[----:B------:R-:W-:Y:S01]  /*f340*/  LEA R15, R15, UR4, 0x2 ;  /* 0x000000040f0f7c11 */ /* 0x000fe2000f8e10ff */
[----:B------:R-:W1:Y:S01]  /*f350*/  S2UR UR4, SR_CTAID.Z ;  /* 0x00000000000479c3 */ /* 0x000e620000002700 */
[----:B------:R-:W-:Y:S01]  /*f360*/  LEA.HI R28, R11, R10, RZ, 0x5 ;  /* 0x0000000a0b1c7211 */ /* 0x000fe200078f28ff */
[----:B------:R-:W-:Y:S01]  /*f370*/  STS.64 [R5], R40 ;  /* 0x0000002805007388 */ /* 0x000fe20000000a00 */
[----:B------:R-:W-:Y:S01]  /*f380*/  LOP3.LUT R8, R8, 0xffffffe0, RZ, 0xc0, !PT ;  /* 0xffffffe008087812 */ /* 0x000fe200078ec0ff */
[----:B---3--:R-:W-:Y:S01]  /*f390*/  @P3 FMUL.FTZ R2, R2, 0.69314718246459960938 ;  /* 0x3f31721802023820 */ /* 0x008fe20000410000 */
[----:B------:R-:W-:Y:S01]  /*f3a0*/  LOP3.LUT R28, R28, 0xffffffe0, RZ, 0xc0, !PT ;  /* 0xffffffe01c1c7812 */ /* 0x000fe200078ec0ff */
[----:B------:R-:W-:Y:S01]  /*f3b0*/  STS.64 [R5+0x800], R42 ;  /* 0x0008002a05007388 */ /* 0x000fe20000000a00 */
[----:B------:R-:W-:Y:S01]  /*f3c0*/  IADD3 R8, -R8, R0, RZ ;  /* 0x0000000008087210 */ /* 0x000fe20007ffe1ff */
[----:B------:R-:W1:Y:S01]  /*f3d0*/  LDC R11, c[0x0][0x270] ;  /* 0x00009c00ff0b7b82 */ /* 0x000e620000000800 */
[----:B------:R-:W-:Y:S01]  /*f3e0*/  SHF.R.S32.HI R31, RZ, 0x1f, R12 ;  /* 0x0000001fff1f7819 */ /* 0x000fe2000001140c */
[----:B------:R-:W-:Y:S01]  /*f3f0*/  STS.64 [R17], R44 ;  /* 0x0000002c11007388 */ /* 0x000fe20000000a00 */
[----:B------:R-:W-:-:S02]  /*f400*/  IADD3 R28, -R28, R10, RZ ;  /* 0x0000000a1c1c7210 */ /* 0x000fc40007ffe1ff */
[----:B------:R-:W-:Y:S01]  /*f410*/  LOP3.LUT P0, RZ, R8, 0x3, RZ, 0xc0, !PT ;  /* 0x0000000308ff7812 */ /* 0x000fe2000780c0ff */
[----:B------:R-:W-:Y:S01]  /*f420*/  STS.64 [R17+0x800], R46 ;  /* 0x0008002e11007388 */ /* 0x000fe20000000a00 */
[----:B------:R-:W-:Y:S02]  /*f430*/  LEA.HI R31, R31, R12, RZ, 0x2 ;  /* 0x0000000c1f1f7211 */ /* 0x000fe400078f10ff */
[----:B------:R-:W-:Y:S01]  /*f440*/  SHF.R.S32.HI R10, RZ, 0x1f, R28 ;  /* 0x0000001fff0a7819 */ /* 0x000fe2000001141c */
[----:B------:R-:W-:Y:S01]  /*f450*/  STS.64 [R18], R48 ;  /* 0x0000003012007388 */ /* 0x000fe20000000a00 */
[----:B------:R-:W-:Y:S02]  /*f460*/  IADD3 R0, -R204, RZ, RZ ;  /* 0x000000ffcc007210 */ /* 0x000fe40007ffe1ff */
[----:B------:R-:W-:Y:S01]  /*f470*/  LOP3.LUT R31, R31, 0xffffffc, RZ, 0xc0, !PT ;  /* 0x0ffffffc1f1f7812 */ /* 0x000fe200078ec0ff */
[----:B------:R-:W-:Y:S01]  /*f480*/  STS.64 [R18+0x800], R50 ;  /* 0x0008003212007388 */ /* 0x000fe20000000a00 */
[----:B------:R-:W-:-:S02]  /*f490*/  LEA.HI R10, R10, R28, RZ, 0x2 ;  /* 0x0000001c0a0a7211 */ /* 0x000fc400078f10ff */
[----:B------:R-:W-:Y:S01]  /*f4a0*/  IADD3 R31, R12, -R31, RZ ;  /* 0x8000001f0c1f7210 */ /* 0x000fe20007ffe0ff */
[----:B------:R-:W-:Y:S01]  /*f4b0*/  STS.64 [R19], R52 ;  /* 0x0000003413007388 */ /* 0x000fe20000000a00 */
[----:B------:R-:W-:Y:S02]  /*f4c0*/  SHF.R.S32.HI R10, RZ, 0x2, R10 ;  /* 0x00000002ff0a7819 */ /* 0x000fe4000001140a */
[----:B------:R-:W-:Y:S01]  /*f4d0*/  SHF.L.U32 R12, R13, 0x2, RZ ;  /* 0x000000020d0c7819 */ /* 0x000fe200000006ff */
[----:B------:R-:W-:Y:S01]  /*f4e0*/  STS.64 [R19+0x800], R54 ;  /* 0x0008003613007388 */ /* 0x000fe20000000a00 */
[----:B------:R-:W-:Y:S01]  /*f4f0*/  LEA R8, R31, R10, 0x4 ;  /* 0x0000000a1f087211 */ /* 0x000fe200078e20ff */
[----:B-1----:R-:W-:Y:S01]  /*f500*/  IMAD R0, R11, R0, UR4 ;  /* 0x000000040b007e24 */ /* 0x002fe2000f8e0200 */
[----:B------:R-:W-:Y:S01]  /*f510*/  MOV R10, 0xff800000 ;  /* 0xff800000000a7802 */ /* 0x000fe20000000f00 */
[----:B------:R-:W-:Y:S01]  /*f520*/  STS.64 [R7], R56 ;  /* 0x0000003807007388 */ /* 0x000fe20000000a00 */
[----:B--2---:R-:W-:Y:S01]  /*f530*/  @P3 FFMA.FTZ R10, R3, R29, R2 ;  /* 0x0000001d030a3223 */ /* 0x004fe20000010002 */
[----:B------:R-:W-:-:S02]  /*f540*/  SHF.R.S32.HI R13, RZ, 0x1f, R12 ;  /* 0x0000001fff0d7819 */ /* 0x000fc4000001140c */
[----:B------:R-:W-:Y:S04]  /*f550*/  STS.64 [R7+0x800], R58 ;  /* 0x0008003a07007388 */ /* 0x000fe80000000a00 */
        /* <DEDUP_REMOVED lines=23> */
[----:B------:R1:W-:Y:S04]  /*f6d0*/  STS.64 [R5+0x8800], R122 ;  /* 0x0088007a05007388 */ /* 0x0003e80000000a00 */
[----:B------:R-:W-:Y:S04]  /*f6e0*/  STS.64 [R17+0x8000], R104 ;  /* 0x0080006811007388 */ /* 0x000fe80000000a00 */
[----:B------:R-:W-:Y:S04]  /*f6f0*/  STS.64 [R17+0x8800], R106 ;  /* 0x0088006a11007388 */ /* 0x000fe80000000a00 */
[----:B------:R-:W-:Y:S04]  /*f700*/  STS.64 [R18+0x8000], R116 ;  /* 0x0080007412007388 */ /* 0x000fe80000000a00 */
[----:B------:R-:W-:Y:S04]  /*f710*/  STS.64 [R18+0x8800], R118 ;  /* 0x0088007612007388 */ /* 0x000fe80000000a00 */
[----:B------:R-:W-:Y:S04]  /*f720*/  STS.64 [R19+0x8000], R108 ;  /* 0x0080006c13007388 */ /* 0x000fe80000000a00 */
[----:B------:R-:W-:Y:S04]  /*f730*/  STS.64 [R19+0x8800], R110 ;  /* 0x0088006e13007388 */ /* 0x000fe80000000a00 */
[----:B------:R-:W-:Y:S04]  /*f740*/  STS.64 [R7+0x8000], R112 ;  /* 0x0080007007007388 */ /* 0x000fe80000000a00 */
[----:B------:R2:W-:Y:S01]  /*f750*/  STS.64 [R7+0x8800], R114 ;  /* 0x0088007207007388 */ /* 0x0005e20000000a00 */
[----:B------:R-:W-:Y:S06]  /*f760*/  BAR.SYNC.DEFER_BLOCKING 0x0 ;  /* 0x0000000000007b1d */ /* 0x000fec0000010000 */
[----:B-1----:R-:W1:Y:S01]  /*f770*/  S2R R5, SR_CTAID.Y ;  /* 0x0000000000057919 */ /* 0x002e620000002600 */
[----:B------:R-:W3:Y:S01]  /*f780*/  S2R R14, SR_CTAID.X ;  /* 0x00000000000e7919 */ /* 0x000ee20000002500 */
[----:B--2---:R-:W1:Y:S01]  /*f790*/  LDC.64 R6, c[0x0][0x2c0] ;  /* 0x0000b000ff067b82 */ /* 0x004e620000000a00 */
[----:B------:R2:W4:Y:S04]  /*f7a0*/  LDS.128 R24, [R15+0x3800] ;  /* 0x003800000f187984 */ /* 0x0005280000000c00 */
[----:B------:R2:W1:Y:S04]  /*f7b0*/  LDS.128 R20, [R15+0x7800] ;  /* 0x007800000f147984 */ /* 0x0004680000000c00 */
[----:B------:R2:W2:Y:S01]  /*f7c0*/  LDS.128 R16, [R15+0xb800] ;  /* 0x00b800000f107984 */ /* 0x0004a20000000c00 */
[----:B---3--:R-:W-:Y:S01]  /*f7d0*/  SHF.L.U32 R14, R14, 0x6, RZ ;  /* 0x000000060e0e7819 */ /* 0x008fe200000006ff */
[----:B-1----:R-:W-:Y:S01]  /*f7e0*/  IMAD R5, R5, R6, R204 ;  /* 0x0000000605057224 */ /* 0x002fe200078e02cc */
[----:B------:R-:W-:Y:S01]  /*f7f0*/  MOV R6, 0xff800000 ;  /* 0xff80000000067802 */ /* 0x000fe20000000f00 */
[----:B-----5:R-:W-:-:S02]  /*f800*/  @P4 FFMA.FTZ R6, R132, R30, R4 ;  /* 0x0000001e84064223 */ /* 0x020fc40000010004 */
[----:B------:R-:W-:-:S04]  /*f810*/  IMAD R0, R5, R11, R0 ;  /* 0x0000000b05007224 */ /* 0x000fc800078e0200 */
[----:B------:R-:W-:Y:S01]  /*f820*/  IMAD R0, R0, R7, R14 ;  /* 0x0000000700007224 */ /* 0x000fe200078e020e */
[----:B--2-4-:R-:W-:Y:S06]  /*f830*/  @P0 BRA `(.L_x_1420) ;  /* 0x00000000002c0947 */ /* 0x014fec0003800000 */
[----:B------:R-:W-:Y:S01]  /*f840*/  VIADD R4, R8, 0x8 ;  /* 0x0000000808047836 */ /* 0x000fe20000000000 */
[----:B------:R-:W-:Y:S01]  /*f850*/  SHF.R.S32.HI R3, RZ, 0x1f, R8 ;  /* 0x0000001fff037819 */ /* 0x000fe20000011408 */
[----:B------:R-:W-:Y:S01]  /*f860*/  ULDC.64 UR4, c[0x0][0x2b8] ;  /* 0x0000ae0000047ab9 */ /* 0x000fe20000000a00 */
[----:B------:R-:W-:Y:S02]  /*f870*/  IADD3 R2, P0, R0, R8, RZ ;  /* 0x0000000800027210 */ /* 0x000fe40007f1e0ff */
[-C--:B------:R-:W-:Y:S02]  /*f880*/  ISETP.GE.AND P2, PT, R8, R195.reuse, PT ;  /* 0x000000c30800720c */ /* 0x080fe40003f46270 */
[----:B------:R-:W-:Y:S02]  /*f890*/  ISETP.GE.AND P1, PT, R4, R195, PT ;  /* 0x000000c30400720c */ /* 0x000fe40003f26270 */
[----:B------:R-:W-:Y:S02]  /*f8a0*/  LEA.HI.X.SX32 R3, R0, R3, 0x1, P0 ;  /* 0x0000000300037211 */ /* 0x000fe400000f0eff */
[----:B------:R-:W-:-:S04]  /*f8b0*/  LEA R4, P0, R2, UR4, 0x2 ;  /* 0x0000000402047c11 */ /* 0x000fc8000f8010ff */
[----:B------:R-:W-:-:S05]  /*f8c0*/  LEA.HI.X R5, R2, UR5, R3, 0x2, P0 ;  /* 0x0000000502057c11 */ /* 0x000fca00080f1403 */
[----:B------:R1:W-:Y:S04]  /*f8d0*/  @!P2 STG.E desc[UR10][R4.64], R6 ;  /* 0x000000060400a986 */ /* 0x0003e8000c10190a */
[----:B------:R1:W-:Y:S02]  /*f8e0*/  @!P1 STG.E desc[UR10][R4.64+0x20], R10 ;  /* 0x0000200a04009986 */ /* 0x0003e4000c10190a */
.L_x_1420:
[----:B------:R-:W-:Y:S05]  /*f8f0*/  BSYNC B0 ;  /* 0x0000000000007941 */ /* 0x000fea0003800000 */
.L_x_1419:
[----:B------:R-:W-:Y:S01]  /*f900*/  ULDC UR4, c[0x0][0x2dc] ;  /* 0x0000b70000047ab9 */ /* 0x000fe20000000800 */
[C---:B-1----:R-:W-:Y:S01]  /*f910*/  IMAD.WIDE R6, R9.reuse, 0xc0, R12 ;  /* 0x000000c009067825 */ /* 0x042fe200078e020c */
[----:B------:R1:W2:Y:S01]  /*f920*/  LDS.128 R28, [R15] ;  /* 0x000000000f1c7984 */ /* 0x0002a20000000c00 */
[----:B------:R-:W-:Y:S02]  /*f930*/  BSSY B0, `(.L_x_1421) ;  /* 0x0000022000007945 */ /* 0x000fe40003800000 */
[----:B------:R-:W-:Y:S01]  /*f940*/  IMAD R5, R0, UR4, RZ ;  /* 0x0000000400057c24 */ /* 0x000fe2000f8e02ff */
[----:B------:R-:W-:Y:S01]  /*f950*/  ULDC.64 UR4, c[0x0][0x288] ;  /* 0x0000a20000047ab9 */ /* 0x000fe20000000a00 */
[C---:B------:R-:W-:Y:S02]  /*f960*/  VIADD R0, R9.reuse, 0x18 ;  /* 0x0000001809007836 */ /* 0x040fe40000000000 */
[----:B------:R-:W-:Y:S01]  /*f970*/  VIADD R3, R9, 0x8 ;  /* 0x0000000809037836 */ /* 0x000fe20000000000 */
[----:B------:R-:W-:Y:S01]  /*f980*/  IADD3 R4, P3, R5, R6, RZ ;  /* 0x0000000605047210 */ /* 0x000fe20007f7e0ff */
[C---:B------:R-:W-:Y:S01]  /*f990*/  VIADD R2, R9.reuse, 0x10 ;  /* 0x0000001009027836 */ /* 0x040fe20000000000 */
[-C--:B------:R-:W-:Y:S01]  /*f9a0*/  ISETP.GE.AND P2, PT, R0, R195.reuse, PT ;  /* 0x000000c30000720c */ /* 0x080fe20003f46270 */
[----:B------:R-:W-:Y:S01]  /*f9b0*/  VIADD R0, R9, 0x20 ;  /* 0x0000002009007836 */ /* 0x000fe20000000000 */
[----:B------:R-:W-:-:S02]  /*f9c0*/  ISETP.GE.AND P0, PT, R3, R195, PT ;  /* 0x000000c30300720c */ /* 0x000fc40003f06270 */
[----:B------:R-:W-:Y:S02]  /*f9d0*/  LEA.HI.X.SX32 R3, R5, R7, 0x1, P3 ;  /* 0x0000000705037211 */ /* 0x000fe400018f0eff */
[-C--:B------:R-:W-:Y:S01]  /*f9e0*/  ISETP.GE.AND P6, PT, R0, R195.reuse, PT ;  /* 0x000000c30000720c */ /* 0x080fe20003fc6270 */
[C---:B------:R-:W-:Y:S01]  /*f9f0*/  VIADD R0, R9.reuse, 0x30 ;  /* 0x0000003009007836 */ /* 0x040fe20000000000 */
[----:B------:R-:W-:Y:S02]  /*fa00*/  LEA R32, P3, R4, UR4, 0x2 ;  /* 0x0000000404207c11 */ /* 0x000fe4000f8610ff */
[-C--:B------:R-:W-:Y:S01]  /*fa10*/  ISETP.GE.AND P1, PT, R2, R195.reuse, PT ;  /* 0x000000c30200720c */ /* 0x080fe20003f26270 */
[C---:B------:R-:W-:Y:S01]  /*fa20*/  VIADD R2, R9.reuse, 0x28 ;  /* 0x0000002809027836 */ /* 0x040fe20000000000 */
[----:B------:R-:W-:Y:S02]  /*fa30*/  LEA.HI.X R33, R4, UR5, R3, 0x2, P3 ;  /* 0x0000000504217c11 */ /* 0x000fe400098f1403 */
[-C--:B------:R-:W-:Y:S01]  /*fa40*/  ISETP.GE.AND P4, PT, R0, R195.reuse, PT ;  /* 0x000000c30000720c */ /* 0x080fe20003f86270 */
[C---:B------:R-:W-:Y:S01]  /*fa50*/  VIADD R0, R9.reuse, 0x38 ;  /* 0x0000003809007836 */ /* 0x040fe20000000000 */
[-C--:B------:R-:W-:Y:S01]  /*fa60*/  ISETP.GE.AND P3, PT, R9, R195.reuse, PT ;  /* 0x000000c30900720c */ /* 0x080fe20003f66270 */
[----:B------:R1:W3:Y:S01]  /*fa70*/  LDS.128 R4, [R15+0x8000] ;  /* 0x008000000f047984 */ /* 0x0002e20000000c00 */
[----:B------:R-:W-:Y:S01]  /*fa80*/  ISETP.GE.AND P5, PT, R2, R195, PT ;  /* 0x000000c30200720c */ /* 0x000fe20003fa6270 */
[----:B------:R-:W-:-:S02]  /*fa90*/  VIADD R2, R12, 0x40 ;  /* 0x000000400c027836 */ /* 0x000fc40000000000 */
[----:B------:R1:W4:Y:S08]  /*faa0*/  LDS.128 R8, [R15+0x4000] ;  /* 0x004000000f087984 */ /* 0x0003300000000c00 */
[----:B------:R-:W-:Y:S05]  /*fab0*/  @P3 BRA `(.L_x_1422) ;  /* 0x0000000000243947 */ /* 0x000fea0003800000 */
[----:B------:R-:W-:Y:S01]  /*fac0*/  ULDC UR4, c[0x0][0x2d0] ;  /* 0x0000b40000047ab9 */ /* 0x000fe20000000800 */
[----:B------:R-:W-:Y:S01]  /*fad0*/  VIADD R3, R2, 0x40 ;  /* 0x0000004002037836 */ /* 0x000fe20000000000 */
[----:B------:R-:W-:-:S13]  /*fae0*/  ISETP.GE.AND P3, PT, R12, UR4, PT ;  /* 0x000000040c007c0c */ /* 0x000fda000bf66270 */
[----:B--2---:R2:W-:Y:S04]  /*faf0*/  @!P3 STG.E.64 desc[UR10][R32.64], R28 ;  /* 0x0000001c2000b986 */ /* 0x0045e8000c101b0a */
[----:B------:R2:W-:Y:S01]  /*fb00*/  @!P3 STG.E.64 desc[UR10][R32.64+0x8], R30 ;  /* 0x0000081e2000b986 */ /* 0x0005e2000c101b0a */
[----:B------:R-:W-:-:S13]  /*fb10*/  ISETP.GE.AND P3, PT, R2, UR4, PT ;  /* 0x0000000402007c0c */ /* 0x000fda000bf66270 */
[----:B----4-:R2:W-:Y:S01]  /*fb20*/  @!P3 STG.E.128 desc[UR10][R32.64+0x100], R8 ;  /* 0x000100082000b986 */ /* 0x0105e2000c101d0a */
[----:B------:R-:W-:-:S13]  /*fb30*/  ISETP.GE.AND P3, PT, R3, UR4, PT ;  /* 0x0000000403007c0c */ /* 0x000fda000bf66270 */
[----:B---3--:R2:W-:Y:S02]  /*fb40*/  @!P3 STG.E.128 desc[UR10][R32.64+0x200], R4 ;  /* 0x000200042000b986 */ /* 0x0085e4000c101d0a */
.L_x_1422:
[----:B------:R-:W-:Y:S05]  /*fb50*/  BSYNC B0 ;  /* 0x0000000000007941 */ /* 0x000fea0003800000 */
.L_x_1421:
[----:B--2---:R2:W1:Y:S01]  /*fb60*/  LDS.128 R28, [R15+0x800] ;  /* 0x000800000f1c7984 */ /* 0x0044620000000c00 */
[----:B------:R-:W-:Y:S01]  /*fb70*/  BSSY B0, `(.L_x_1423) ;  /* 0x000000d000007945 */ /* 0x000fe20003800000 */
[----:B------:R-:W-:Y:S02]  /*fb80*/  ISETP.GE.AND P3, PT, R0, R195, PT ;  /* 0x000000c30000720c */ /* 0x000fe40003f66270 */
[----:B----4-:R2:W4:Y:S04]  /*fb90*/  LDS.128 R8, [R15+0x4800] ;  /* 0x004800000f087984 */ /* 0x0105280000000c00 */
[----:B---3--:R2:W3:Y:S01]  /*fba0*/  LDS.128 R4, [R15+0x8800] ;  /* 0x008800000f047984 */ /* 0x0084e20000000c00 */
[----:B------:R-:W-:Y:S06]  /*fbb0*/  @P0 BRA `(.L_x_1424) ;  /* 0x0000000000200947 */ /* 0x000fec0003800000 */
[----:B------:R-:W-:Y:S01]  /*fbc0*/  ULDC UR4, c[0x0][0x2d0] ;  /* 0x0000b40000047ab9 */ /* 0x000fe20000000800 */
[----:B------:R-:W-:Y:S01]  /*fbd0*/  VIADD R0, R2, 0x40 ;  /* 0x0000004002007836 */ /* 0x000fe20000000000 */
[----:B------:R-:W-:-:S13]  /*fbe0*/  ISETP.GE.AND P0, PT, R12, UR4, PT ;  /* 0x000000040c007c0c */ /* 0x000fda000bf06270 */
[----:B-1----:R1:W-:Y:S01]  /*fbf0*/  @!P0 STG.E.128 desc[UR10][R32.64+0x1800], R28 ;  /* 0x0018001c20008986 */ /* 0x0023e2000c101d0a */
[----:B------:R-:W-:-:S13]  /*fc00*/  ISETP.GE.AND P0, PT, R2, UR4, PT ;  /* 0x0000000402007c0c */ /* 0x000fda000bf06270 */
[----:B----4-:R1:W-:Y:S01]  /*fc10*/  @!P0 STG.E.128 desc[UR10][R32.64+0x1900], R8 ;  /* 0x0019000820008986 */ /* 0x0103e2000c101d0a */
[----:B------:R-:W-:-:S13]  /*fc20*/  ISETP.GE.AND P0, PT, R0, UR4, PT ;  /* 0x0000000400007c0c */ /* 0x000fda000bf06270 */
[----:B---3--:R1:W-:Y:S02]  /*fc30*/  @!P0 STG.E.128 desc[UR10][R32.64+0x1a00], R4 ;  /* 0x001a000420008986 */ /* 0x0083e4000c101d0a */
.L_x_1424:
[----:B------:R-:W-:Y:S05]  /*fc40*/  BSYNC B0 ;  /* 0x0000000000007941 */ /* 0x000fea0003800000 */
.L_x_1423:
[----:B-1----:R1:W1:Y:S01]  /*fc50*/  LDS.128 R28, [R15+0x1000] ;  /* 0x001000000f1c7984 */ /* 0x0022620000000c00 */
[----:B------:R-:W-:Y:S03]  /*fc60*/  BSSY B0, `(.L_x_1425) ;  /* 0x000000c000007945 */ /* 0x000fe60003800000 */
[----:B----4-:R4:W1:Y:S04]  /*fc70*/  LDS.128 R8, [R15+0x5000] ;  /* 0x005000000f087984 */ /* 0x0108680000000c00 */
[----:B---3--:R4:W3:Y:S01]  /*fc80*/  LDS.128 R4, [R15+0x9000] ;  /* 0x009000000f047984 */ /* 0x0088e20000000c00 */
[----:B------:R-:W-:Y:S05]  /*fc90*/  @P1 BRA `(.L_x_1426) ;  /* 0x0000000000201947 */ /* 0x000fea0003800000 */
[----:B------:R-:W-:Y:S01]  /*fca0*/  ULDC UR4, c[0x0][0x2d0] ;  /* 0x0000b40000047ab9 */ /* 0x000fe20000000800 */
[----:B------:R-:W-:Y:S01]  /*fcb0*/  VIADD R0, R2, 0x40 ;  /* 0x0000004002007836 */ /* 0x000fe20000000000 */
[----:B------:R-:W-:Y:S02]  /*fcc0*/  ISETP.GE.AND P0, PT, R12, UR4, PT ;  /* 0x000000040c007c0c */ /* 0x000fe4000bf06270 */
[----:B------:R-:W-:-:S11]  /*fcd0*/  ISETP.GE.AND P1, PT, R2, UR4, PT ;  /* 0x0000000402007c0c */ /* 0x000fd6000bf26270 */
[----:B-1----:R1:W-:Y:S01]  /*fce0*/  @!P0 STG.E.128 desc[UR10][R32.64+0x3000], R28 ;  /* 0x0030001c20008986 */ /* 0x0023e2000c101d0a */
[----:B------:R-:W-:-:S03]  /*fcf0*/  ISETP.GE.AND P0, PT, R0, UR4, PT ;  /* 0x0000000400007c0c */ /* 0x000fc6000bf06270 */
[----:B------:R1:W-:Y:S10]  /*fd00*/  @!P1 STG.E.128 desc[UR10][R32.64+0x3100], R8 ;  /* 0x0031000820009986 */ /* 0x0003f4000c101d0a */
[----:B---3--:R1:W-:Y:S02]  /*fd10*/  @!P0 STG.E.128 desc[UR10][R32.64+0x3200], R4 ;  /* 0x0032000420008986 */ /* 0x0083e4000c101d0a */
.L_x_1426:
[----:B------:R-:W-:Y:S05]  /*fd20*/  BSYNC B0 ;  /* 0x0000000000007941 */ /* 0x000fea0003800000 */
.L_x_1425:
[----:B-1----:R1:W1:Y:S01]  /*fd30*/  LDS.128 R28, [R15+0x1800] ;  /* 0x001800000f1c7984 */ /* 0x0022620000000c00 */
[----:B------:R-:W-:Y:S03]  /*fd40*/  BSSY B0, `(.L_x_1427) ;  /* 0x000000c000007945 */ /* 0x000fe60003800000 */
[----:B------:R1:W1:Y:S04]  /*fd50*/  LDS.128 R8, [R15+0x5800] ;  /* 0x005800000f087984 */ /* 0x0002680000000c00 */
[----:B---3--:R3:W1:Y:S01]  /*fd60*/  LDS.128 R4, [R15+0x9800] ;  /* 0x009800000f047984 */ /* 0x0086620000000c00 */
[----:B------:R-:W-:Y:S05]  /*fd70*/  @P2 BRA `(.L_x_1428) ;  /* 0x0000000000202947 */ /* 0x000fea0003800000 */
[----:B------:R-:W-:Y:S01]  /*fd80*/  VIADD R0, R2, 0x40 ;  /* 0x0000004002007836 */ /* 0x000fe20000000000 */
[----:B------:R-:W-:Y:S02]  /*fd90*/  ULDC UR4, c[0x0][0x2d0] ;  /* 0x0000b40000047ab9 */ /* 0x000fe40000000800 */
[----:B------:R-:W-:Y:S02]  /*fda0*/  ISETP.GE.AND P2, PT, R12, UR4, PT ;  /* 0x000000040c007c0c */ /* 0x000fe4000bf46270 */
[----:B------:R-:W-:Y:S02]  /*fdb0*/  ISETP.GE.AND P1, PT, R2, UR4, PT ;  /* 0x0000000402007c0c */ /* 0x000fe4000bf26270 */
[----:B------:R-:W-:-:S09]  /*fdc0*/  ISETP.GE.AND P0, PT, R0, UR4, PT ;  /* 0x0000000400007c0c */ /* 0x000fd2000bf06270 */
[----:B-1----:R1:W-:Y:S04]  /*fdd0*/  @!P2 STG.E.128 desc[UR10][R32.64+0x4800], R28 ;  /* 0x0048001c2000a986 */ /* 0x0023e8000c101d0a */
[----:B------:R1:W-:Y:S04]  /*fde0*/  @!P1 STG.E.128 desc[UR10][R32.64+0x4900], R8 ;  /* 0x0049000820009986 */ /* 0x0003e8000c101d0a */
[----:B------:R1:W-:Y:S02]  /*fdf0*/  @!P0 STG.E.128 desc[UR10][R32.64+0x4a00], R4 ;  /* 0x004a000420008986 */ /* 0x0003e4000c101d0a */
.L_x_1428:
[----:B------:R-:W-:Y:S05]  /*fe00*/  BSYNC B0 ;  /* 0x0000000000007941 */ /* 0x000fea0003800000 */
.L_x_1427:
[----:B-1----:R1:W1:Y:S01]  /*fe10*/  LDS.128 R28, [R15+0x2000] ;  /* 0x002000000f1c7984 */ /* 0x0022620000000c00 */
[----:B------:R-:W-:Y:S03]  /*fe20*/  BSSY B0, `(.L_x_1429) ;  /* 0x000000c000007945 */ /* 0x000fe60003800000 */
[----:B------:R1:W1:Y:S04]  /*fe30*/  LDS.128 R8, [R15+0x6000] ;  /* 0x006000000f087984 */ /* 0x0002680000000c00 */
[----:B------:R1:W1:Y:S01]  /*fe40*/  LDS.128 R4, [R15+0xa000] ;  /* 0x00a000000f047984 */ /* 0x0002620000000c00 */
        /* <DEDUP_REMOVED lines=9> */
.L_x_1430:
[----:B------:R-:W-:Y:S05]  /*fee0*/  BSYNC B0 ;  /* 0x0000000000007941 */ /* 0x000fea0003800000 */
.L_x_1429:
        /* <DEDUP_REMOVED lines=13> */
.L_x_1432:
[----:B------:R-:W-:Y:S05]  /*ffc0*/  BSYNC B0 ;  /* 0x0000000000007941 */ /* 0x000fea0003800000 */
.L_x_1431:
        /* <DEDUP_REMOVED lines=13> */
.L_x_1434:
[----:B------:R-:W-:Y:S05]  /*100a0*/  BSYNC B0 ;  /* 0x0000000000007941 */ /* 0x000fea0003800000 */
.L_x_1433:
[----:B------:R-:W-:Y:S05]  /*100b0*/  @P3 EXIT ;  /* 0x000000000000394d */ /* 0x000fea0003800000 */
[----:B------:R-:W-:Y:S02]  /*100c0*/  ULDC UR4, c[0x0][0x2d0] ;  /* 0x0000b40000047ab9 */ /* 0x000fe40000000800 */
[C---:B------:R-:W-:Y:S01]  /*100d0*/  ISETP.GE.AND P1, PT, R2.reuse, UR4, PT ;  /* 0x0000000402007c0c */ /* 0x040fe2000bf26270 */
[----:B------:R-:W-:Y:S01]  /*100e0*/  VIADD R2, R2, 0x40 ;  /* 0x0000004002027836 */ /* 0x000fe20000000000 */
[----:B------:R-:W-:-:S04]  /*100f0*/  ISETP.GE.AND P2, PT, R12, UR4, PT ;  /* 0x000000040c007c0c */ /* 0x000fc8000bf46270 */
[----:B------:R-:W-:-:S07]  /*10100*/  ISETP.GE.AND P0, PT, R2, UR4, PT ;  /* 0x0000000402007c0c */ /* 0x000fce000bf06270 */
[----:B------:R1:W-:Y:S04]  /*10110*/  @!P1 STG.E.128 desc[UR10][R32.64+0xa900], R20 ;  /* 0x00a9001420009986 */ /* 0x0003e8000c101d0a */
[----:B------:R1:W-:Y:S02]  /*10120*/  @!P2 STG.E.128 desc[UR10][R32.64+0xa800], R24 ;  /* 0x00a800182000a986 */ /* 0x0003e4000c101d0a */
[----:B------:R-:W-:Y:S05]  /*10130*/  @P0 EXIT ;  /* 0x000000000000094d */ /* 0x000fea0003800000 */
[----:B------:R-:W-:Y:S01]  /*10140*/  STG.E.128 desc[UR10][R32.64+0xaa00], R16 ;  /* 0x00aa001020007986 */ /* 0x000fe2000c101d0a */
[----:B------:R-:W-:Y:S05]  /*10150*/  EXIT ;  /* 0x000000000000794d */ /* 0x000fea0003800000 */
.L_x_1435:
        /* <DEDUP_REMOVED lines=10> */
.L_x_4162:


//--------------------- .text._ZN5flash24flash_fwd_splitkv_kernelI23Flash_fwd_kernel_traitsILi192ELi64ELi64ELi4ELb0ELb0EN7cutlass6half_tE19Flash_kernel_traitsILi192ELi64ELi64ELi4ES3_EELb1ELb0ELb0ELb0ELb0ELb1ELb1ELb0EEEvNS_16Flash_fwd_paramsE --------------------------
	.section	.text._ZN5flash24flash_fwd_splitkv_kernelI23Flash_fwd_kernel_traitsILi192ELi64ELi64ELi4ELb0ELb0EN7cutlass6half_tE19Flash_kernel_traitsILi192ELi64ELi64ELi4ES3_EELb1ELb0ELb0ELb0ELb0ELb1ELb1ELb0EEEvNS_16Flash_fwd_paramsE,"ax",@progbits
	.align	128
        .global         _ZN5flash24flash_fwd_splitkv_kernelI23Flash_fwd_kernel_traitsILi192ELi64ELi64ELi4ELb0ELb0EN7cutlass6half_tE19Flash_kernel_traitsILi192ELi64ELi64ELi4ES3_EELb1ELb0ELb0ELb0ELb0ELb1ELb1ELb0EEEvNS_16Flash_fwd_paramsE
        .type           _ZN5flash24flash_fwd_splitkv_kernelI23Flash_fwd_kernel_traitsILi192ELi64ELi64ELi4ELb0ELb0EN7cutlass6half_tE19Flash_kernel_traitsILi192ELi64ELi64ELi4ES3_EELb1ELb0ELb0ELb0ELb0ELb1ELb1ELb0EEEvNS_16Flash_fwd_paramsE,@function
        .size           _ZN5flash24flash_fwd_splitkv_kernelI23Flash_fwd_kernel_traitsILi192ELi64ELi64ELi4ELb0ELb0EN7cutlass6half_tE19Flash_kernel_traitsILi192ELi64ELi64ELi4ES3_EELb1ELb0ELb0ELb0ELb0ELb1ELb1ELb0EEEvNS_16Flash_fwd_paramsE,(.L_x_4163 - _ZN5flash24flash_fwd_splitkv_kernelI23Flash_fwd_kernel_traitsILi192ELi64ELi64ELi4ELb0ELb0EN7cutlass6half_tE19Flash_kernel_traitsILi192ELi64ELi64ELi4ES3_EELb1ELb0ELb0ELb0ELb0ELb1ELb1ELb0EEEvNS_16Flash_fwd_paramsE)
        .other          _ZN5flash24flash_fwd_splitkv_kernelI23Flash_fwd_kernel_traitsILi192ELi64ELi64ELi4ELb0ELb0EN7cutlass6half_tE19Flash_kernel_traitsILi192ELi64ELi64ELi4ES3_EELb1ELb0ELb0ELb0ELb0ELb1ELb1ELb0EEEvNS_16Flash_fwd_paramsE,@"STO_CUDA_ENTRY STV_DEFAULT"
_ZN5flash24flash_fwd_splitkv_kernelI23Flash_fwd_kernel_traitsILi192ELi64ELi64ELi4ELb0ELb0EN7cutlass6half_tE19Flash_kernel_traitsILi192ELi64ELi64ELi4ES3_EELb1ELb0ELb0ELb0ELb0ELb1ELb1ELb0EEEvNS_16Flash_fwd_paramsE:
.text._ZN5flash24flash_fwd_splitkv_kernelI23Flash_fwd_kernel_traitsILi192ELi64ELi64ELi4ELb0ELb0EN7cutlass6half_tE19Flash_kernel_traitsILi192ELi64ELi64ELi4ES3_EELb1ELb0ELb0ELb0ELb0ELb1ELb1ELb0EEEvNS_16Flash_fwd_paramsE:
[----:B------:R-:W-:Y:S08]  /*0000*/  LDC R1, c[0x0][0x28] ;  /* 0x00000a00ff017b82 */ /* 0x000ff00000000800 */
[----:B------:R-:W1:Y:S01]  /*0010*/  LDC R5, c[0x0][0x270] ;  /* 0x00009c00ff057b82 */ /* 0x000e620000000800 */
[----:B------:R-:W2:Y:S01]  /*0020*/  S2R R28, SR_CTAID.Z ;  /* 0x00000000001c7919 */ /* 0x000ea20000002700 */
[----:B------:R-:W-:Y:S01]  /*0030*/  MOV R2, RZ ;  /* 0x000000ff00027202 */ /* 0x000fe20000000f00 */
[----:B------:R-:W-:-:S05]  /*0040*/  ULDC.64 UR12, c[0x0][0x208] ;  /* 0x00008200000c7ab9 */ /* 0x000fca0000000a00 */
[----:B------:R-:W3:Y:S08]  /*0050*/  LDC.64 R8, c[0x0][0x2f0] ;  /* 0x0000bc00ff087b82 */ /* 0x000ef00000000a00 */
[----:B------:R-:W4:Y:S01]  /*0060*/  LDC.64 R12, c[0x0][0x2f8] ;  /* 0x0000be00ff0c7b82 */ /* 0x000f220000000a00 */
[----:B-1----:R-:W1:Y:S01]  /*0070*/  I2F.U32.RP R6, R5 ;  /* 0x0000000500067306 */ /* 0x002e620000209000 */
[----:B------:R-:W-:-:S07]  /*0080*/  ISETP.NE.U32.AND P2, PT, R5, RZ, PT ;  /* 0x000000ff0500720c */ /* 0x000fce0003f45070 */
[----:B-1----:R-:W1:Y:S02]  /*0090*/  MUFU.RCP R4, R6 ;  /* 0x0000000600047308 */ /* 0x002e640000001000 */
[----:B-1----:R-:W-:-:S06]  /*00a0*/  VIADD R4, R4, 0xffffffe ;  /* 0x0ffffffe04047836 */ /* 0x002fcc0000000000 */
[----:B------:R-:W1:Y:S02]  /*00b0*/  F2I.FTZ.U32.TRUNC.NTZ R3, R4 ;  /* 0x0000000400037305 */ /* 0x000e64000021f000 */
[----:B-1----:R-:W-:Y:S01]  /*00c0*/  IMAD.MOV R0, RZ, RZ, -R3 ;  /* 0x000000ffff007224 */ /* 0x002fe200078e0a03 */
[----:B------:R-:W1:Y:S03]  /*00d0*/  LDC.U8 R4, c[0x0][0x3c2] ;  /* 0x0000f080ff047b82 */ /* 0x000e660000000000 */
[----:B------:R-:W-:-:S04]  /*00e0*/  IMAD R7, R0, R5, RZ ;  /* 0x0000000500077224 */ /* 0x000fc800078e02ff */
[----:B------:R-:W-:Y:S02]  /*00f0*/  IMAD.HI.U32 R7, R3, R7, R2 ;  /* 0x0000000703077227 */ /* 0x000fe400078e0002 */
[----:B------:R-:W3:Y:S04]  /*0100*/  LDC.64 R2, c[0x0][0x300] ;  /* 0x0000c000ff027b82 */ /* 0x000ee80000000a00 */
[----:B--2---:R-:W-:-:S04]  /*0110*/  IMAD.HI.U32 R217, R7, R28, RZ ;  /* 0x0000001c07d97227 */ /* 0x004fc800078e00ff */
[----:B------:R-:W-:Y:S01]  /*0120*/  IMAD.MOV R0, RZ, RZ, -R217 ;  /* 0x000000ffff007224 */ /* 0x000fe200078e0ad9 */
[----:B------:R-:W2:Y:S03]  /*0130*/  LDC.64 R6, c[0x0][0x2f0] ;  /* 0x0000bc00ff067b82 */ /* 0x000ea60000000a00 */
[----:B------:R-:W-:-:S05]  /*0140*/  IMAD R0, R5, R0, R28 ;  /* 0x0000000005007224 */ /* 0x000fca00078e021c */
[----:B------:R-:W-:Y:S02]  /*0150*/  ISETP.GE.U32.AND P4, PT, R0, R5, PT ;  /* 0x000000050000720c */ /* 0x000fe40003f86070 */
[----:B---3--:R-:W-:-:S04]  /*0160*/  ISETP.NE.U32.AND P0, PT, R2, RZ, PT ;  /* 0x000000ff0200720c */ /* 0x008fc80003f05070 */
[----:B------:R-:W-:-:S07]  /*0170*/  ISETP.NE.AND.EX P0, PT, R3, RZ, PT, P0 ;  /* 0x000000ff0300720c */ /* 0x000fce0003f05300 */
[----:B------:R-:W-:Y:S01]  /*0180*/  @P4 IMAD.IADD R0, R0, 0x1, -R5 ;  /* 0x0000000100004824 */ /* 0x000fe200078e0a05 */
[----:B------:R-:W-:Y:S01]  /*0190*/  @P4 IADD3 R217, R217, 0x1, RZ ;  /* 0x00000001d9d94810 */ /* 0x000fe20007ffe0ff */
[----:B------:R-:W3:Y:S01]  /*01a0*/  LDC.64 R2, c[0x0][0x2f8] ;  /* 0x0000be00ff027b82 */ /* 0x000ee20000000a00 */
        /* <DEDUP_REMOVED lines=8> */
[----:B------:R-:W-:-:S05]  /*0230*/  IMAD.WIDE R14, R217, 0x4, R8 ;  /* 0x00000004d90e7825 */ /* 0x000fca00078e0208 */
[----:B------:R-:W2:Y:S04]  /*0240*/  @P1 LDG.E R0, desc[UR12][R14.64] ;  /* 0x0000000c0e001981 */ /* 0x000ea8000c1e1900 */
[----:B------:R-:W2:Y:S01]  /*0250*/  @P1 LDG.E R109, desc[UR12][R14.64+0x4] ;  /* 0x0000040c0e6d1981 */ /* 0x000ea2000c1e1900 */
[----:B-1----:R-:W-:Y:S01]  /*0260*/  ISETP.NE.AND P3, PT, R4, RZ, PT ;  /* 0x000000ff0400720c */ /* 0x002fe20003f65270 */
[----:B----4-:R-:W-:Y:S01]  /*0270*/  IMAD.WIDE R12, R217, 0x4, R12 ;  /* 0x00000004d90c7825 */ /* 0x010fe200078e020c */
[----:B---3--:R-:W-:-:S03]  /*0280*/  ISETP.EQ.U32.AND P2, PT, R2, RZ, PT ;  /* 0x000000ff0200720c */ /* 0x008fc60003f42070 */
[----:B------:R-:W-:Y:S01]  /*0290*/  IMAD.MOV.U32 R9, RZ, RZ, RZ ;  /* 0x000000ffff097224 */ /* 0x000fe200078e00ff */
[----:B------:R-:W-:Y:S01]  /*02a0*/  ISETP.EQ.OR.EX P2, PT, R3, RZ, !P3, P2 ;  /* 0x000000ff0300720c */ /* 0x000fe20005f42720 */
[----:B--2---:R-:W-:Y:S01]  /*02b0*/  @P0 IMAD.WIDE R6, R217, 0x4, R6 ;  /* 0x00000004d9060825 */ /* 0x004fe200078e0206 */
[----:B------:R-:W1:Y:S04]  /*02c0*/  S2R R33, SR_CTAID.X ;  /* 0x0000000000217919 */ /* 0x000e680000002500 */
[----:B------:R2:W5:Y:S07]  /*02d0*/  @P0 LDG.E R9, desc[UR12][R6.64] ;  /* 0x0000000c06090981 */ /* 0x00056e000c1e1900 */
[----:B------:R2:W5:Y:S01]  /*02e0*/  @!P2 LDG.E R10, desc[UR12][R12.64] ;  /* 0x0000000c0c0aa981 */ /* 0x000562000c1e1900 */
[----:B------:R-:W-:-:S02]  /*02f0*/  ISETP.NE.U32.AND P0, PT, R2, RZ, PT ;  /* 0x000000ff0200720c */ /* 0x000fc40003f05070 */
[----:B------:R-:W-:Y:S01]  /*0300*/  IADD3 R2, -R217, RZ, RZ ;  /* 0x000000ffd9027210 */ /* 0x000fe20007ffe1ff */
[----:B------:R-:W3:Y:S01]  /*0310*/  S2R R4, SR_CTAID.Y ;  /* 0x0000000000047919 */ /* 0x000ee20000002600 */
[----:B------:R-:W-:-:S03]  /*0320*/  ISETP.NE.AND.EX P0, PT, R3, RZ, PT, P0 ;  /* 0x000000ff0300720c */ /* 0x000fc60003f05300 */
[----:B------:R-:W-:Y:S02]  /*0330*/  IMAD R28, R5, R2, R28 ;  /* 0x00000002051c7224 */ /* 0x000fe400078e021c */
[----:B------:R-:W-:-:S06]  /*0340*/  @P1 IMAD.IADD R109, R109, 0x1, -R0 ;  /* 0x000000016d6d1824 */ /* 0x000fcc00078e0a00 */
[----:B------:R-:W4:Y:S02]  /*0350*/  @!P1 LDC R109, c[0x0][0x2c4] ;  /* 0x0000b100ff6d9b82 */ /* 0x000f240000000800 */
[----:B-123--:R-:W-:Y:S05]  /*0360*/  @!P0 BRA `(.L_x_1436) ;  /* 0x0000000000108947 */ /* 0x00efea0003800000 */
[----:B------:R-:W2:Y:S02]  /*0370*/  @P3 LDG.E R3, desc[UR12][R12.64+0x4] ;  /* 0x0000040c0c033981 */ /* 0x000ea4000c1e1900 */
[----:B--2--5:R-:W-:-:S06]  /*0380*/  @P3 IADD3 R6, R3, -R10, RZ ;  /* 0x8000000a03063210 */ /* 0x024fcc0007ffe0ff */
[----:B------:R2:W5:Y:S01]  /*0390*/  @!P3 LDG.E R6, desc[UR12][R12.64] ;  /* 0x0000000c0c06b981 */ /* 0x000562000c1e1900 */
[----:B------:R-:W-:Y:S05]  /*03a0*/  BRA `(.L_x_1437) ;  /* 0x0000000000047947 */ /* 0x000fea0003800000 */
.L_x_1436:
[----:B------:R-:W1:Y:S02]  /*03b0*/  LDC R6, c[0x0][0x2c8] ;  /* 0x0000b200ff067b82 */ /* 0x000e640000000800 */
.L_x_1437:
[----:B------:R-:W3:Y:S02]  /*03c0*/  LDC.64 R2, c[0x0][0x308] ;  /* 0x0000c200ff027b82 */ /* 0x000ee40000000a00 */
[----:B---3--:R-:W-:-:S04]  /*03d0*/  ISETP.NE.U32.AND P3, PT, R2, RZ, PT ;  /* 0x000000ff0200720c */ /* 0x008fc80003f65070 */
[----:B------:R-:W-:-:S13]  /*03e0*/  ISETP.NE.AND.EX P3, PT, R3, RZ, PT, P3 ;  /* 0x000000ff0300720c */ /* 0x000fda0003f65330 */
[----:B------:R-:W3:Y:S02]  /*03f0*/  @P3 LDC.64 R2, c[0x0][0x308] ;  /* 0x0000c200ff023b82 */ /* 0x000ee40000000a00 */
[----:B---3--:R-:W-:-:S05]  /*0400*/  @P3 IMAD.WIDE R2, R217, 0x4, R2 ;  /* 0x00000004d9023825 */ /* 0x008fca00078e0202 */
[----:B------:R3:W5:Y:S01]  /*0410*/  @P3 LDG.E R104, desc[UR12][R2.64] ;  /* 0x0000000c02683981 */ /* 0x000762000c1e1900 */
[----:B------:R-:W-:-:S05]  /*0420*/  IMAD.SHL.U32 R110, R33, 0x40, RZ ;  /* 0x00000040216e7824 */ /* 0x000fca00078e00ff */
[----:B----4-:R-:W-:-:S13]  /*0430*/  ISETP.GT.AND P0, PT, R109, R110, PT ;  /* 0x0000006e6d00720c */ /* 0x010fda0003f04270 */
[----:B------:R-:W-:Y:S05]  /*0440*/  @!P0 EXIT ;  /* 0x000000000000894d */ /* 0x000fea0003800000 */
[----:B------:R-:W2:Y:S01]  /*0450*/  LDC R8, c[0x0][0x10] ;  /* 0x00000400ff087b82 */ /* 0x000ea20000000800 */
[----:B-----5:R-:W-:Y:S01]  /*0460*/  @P3 IMAD.IADD R104, R104, 0x1, -R9 ;  /* 0x0000000168683824 */ /* 0x020fe200078e0a09 */
[----:B------:R-:W4:Y:S06]  /*0470*/  S2R R106, SR_TID.X ;  /* 0x00000000006a7919 */ /* 0x000f2c0000002100 */
[----:B---3--:R-:W3:Y:S08]  /*0480*/  LDC R2, c[0x0][0x2c8] ;  /* 0x0000b200ff027b82 */ /* 0x008ef00000000800 */
[----:B------:R-:W4:Y:S01]  /*0490*/  LDC R105, c[0x0][0x398] ;  /* 0x0000e600ff697b82 */ /* 0x000f220000000800 */
[----:B--2---:R-:W-:-:S04]  /*04a0*/  IABS R12, R8 ;  /* 0x00000008000c7213 */ /* 0x004fc80000000000 */
[----:B------:R-:W2:Y:S01]  /*04b0*/  I2F.RP R3, R12 ;  /* 0x0000000c00037306 */ /* 0x000ea20000209400 */
[----:B---3--:R-:W-:-:S05]  /*04c0*/  VIADD R2, R2, 0x3f ;  /* 0x0000003f02027836 */ /* 0x008fca0000000000 */
[----:B------:R-:W-:-:S04]  /*04d0*/  SHF.R.S32.HI R15, RZ, 0x1f, R2 ;  /* 0x0000001fff0f7819 */ /* 0x000fc80000011402 */
[----:B------:R-:W-:Y:S01]  /*04e0*/  LEA.HI R15, R15, R2, RZ, 0x6 ;  /* 0x000000020f0f7211 */ /* 0x000fe200078f30ff */
[----:B--2---:R-:W2:Y:S01]  /*04f0*/  MUFU.RCP R16, R3 ;  /* 0x0000000300107308 */ /* 0x004ea20000001000 */
[-C--:B------:R-:W-:Y:S02]  /*0500*/  IABS R2, R8.reuse ;  /* 0x0000000800027213 */ /* 0x080fe40000000000 */
[----:B------:R-:W-:-:S03]  /*0510*/  LEA.HI.SX32 R15, R15, R8, 0x1a ;  /* 0x000000080f0f7211 */ /* 0x000fc600078fd2ff */
[----:B------:R-:W-:Y:S02]  /*0520*/  IMAD.MOV R2, RZ, RZ, -R2 ;  /* 0x000000ffff027224 */ /* 0x000fe400078e0a02 */
[----:B------:R-:W-:Y:S02]  /*0530*/  VIADD R15, R15, 0xffffffff ;  /* 0xffffffff0f0f7836 */ /* 0x000fe40000000000 */
[----:B--2---:R-:W-:-:S03]  /*0540*/  VIADD R16, R16, 0xffffffe ;  /* 0x0ffffffe10107836 */ /* 0x004fc60000000000 */
[----:B------:R-:W-:Y:S02]  /*0550*/  IABS R3, R15 ;  /* 0x0000000f00037213 */ /* 0x000fe40000000000 */
[----:B------:R-:W-:Y:S01]  /*0560*/  LOP3.LUT R15, R15, R8, RZ, 0x3c, !PT ;  /* 0x000000080f0f7212 */ /* 0x000fe200078e3cff */
[----:B------:R-:W2:Y:S03]  /*0570*/  F2I.FTZ.U32.TRUNC.NTZ R17, R16 ;  /* 0x0000001000117305 */ /* 0x000ea6000021f000 */
[----:B------:R-:W-:Y:S01]  /*0580*/  ISETP.GE.AND P0, PT, R15, RZ, PT ;  /* 0x000000ff0f00720c */ /* 0x000fe20003f06270 */
        /* <DEDUP_REMOVED lines=8> */
[----:B------:R-:W3:-:S12]  /*0610*/  @!P3 LDC.64 R2, c[0x0][0x318] ;  /* 0x0000c600ff02bb82 */ /* 0x000ed80000000a00 */
[----:B------:R-:W-:Y:S02]  /*0620*/  @!P1 IMAD.IADD R13, R13, 0x1, -R12 ;  /* 0x000000010d0d9824 */ /* 0x000fe400078e0a0c */
[----:B------:R-:W-:Y:S01]  /*0630*/  @!P1 VIADD R11, R11, 0x1 ;  /* 0x000000010b0b9836 */ /* 0x000fe20000000000 */
[----:B------:R-:W-:Y:S02]  /*0640*/  ISETP.NE.AND P1, PT, R8, RZ, PT ;  /* 0x000000ff0800720c */ /* 0x000fe40003f25270 */
[----:B------:R-:W-:Y:S02]  /*0650*/  ISETP.GE.U32.AND P4, PT, R13, R12, PT ;  /* 0x0000000c0d00720c */ /* 0x000fe40003f86070 */
[----:B---3--:R-:W-:Y:S02]  /*0660*/  @!P3 ISETP.NE.U32.AND P2, PT, R2, RZ, PT ;  /* 0x000000ff0200b20c */ /* 0x008fe40003f45070 */
        /* <DEDUP_REMOVED lines=8> */
[----:B----4-:R-:W-:Y:S01]  /*06f0*/  IADD3 R2, R2, R105, R104 ;  /* 0x0000006902027210 */ /* 0x010fe20007ffe068 */
        /* <DEDUP_REMOVED lines=41> */
[----:B------:R-:W-:Y:S01]  /*0990*/  VIADD R8, R2, 0x40 ;  /* 0x0000004002087836 */ /* 0x000fe20000000000 */
        /* <DEDUP_REMOVED lines=13> */
.L_x_1440:
[----:B------:R-:W-:Y:S05]  /*0a70*/  BSYNC B0 ;  /* 0x0000000000007941 */ /* 0x000fea0003800000 */
.L_x_1439:
        /* <DEDUP_REMOVED lines=11> */
.L_x_1442:
[----:B------:R-:W-:Y:S05]  /*0b30*/  BSYNC B0 ;  /* 0x0000000000007941 */ /* 0x000fea0003800000 */
.L_x_1441:
        /* <DEDUP_REMOVED lines=10> */
.L_x_1444:
[----:B------:R-:W-:Y:S05]  /*0be0*/  BSYNC B0 ;  /* 0x0000000000007941 */ /* 0x000fea0003800000 */
.L_x_1443:
        /* <DEDUP_REMOVED lines=10> */
.L_x_1446:
[----:B------:R-:W-:Y:S05]  /*0c90*/  BSYNC B0 ;  /* 0x0000000000007941 */ /* 0x000fea0003800000 */
.L_x_1445:
        /* <DEDUP_REMOVED lines=11> */
.L_x_1448:
[----:B------:R-:W-:Y:S05]  /*0d50*/  BSYNC B0 ;  /* 0x0000000000007941 */ /* 0x000fea0003800000 */
.L_x_1447:
        /* <DEDUP_REMOVED lines=9> */
.L_x_1450:
[----:B------:R-:W-:Y:S05]  /*0df0*/  BSYNC B0 ;  /* 0x0000000000007941 */ /* 0x000fea0003800000 */
.L_x_1449:
        /* <DEDUP_REMOVED lines=9> */
.L_x_1452:
[----:B------:R-:W-:Y:S05]  /*0e90*/  BSYNC B0 ;  /* 0x0000000000007941 */ /* 0x000fea0003800000 */
.L_x_1451:
        /* <DEDUP_REMOVED lines=9> */
.L_x_1454:
[----:B------:R-:W-:Y:S05]  /*0f30*/  BSYNC B0 ;  /* 0x0000000000007941 */ /* 0x000fea0003800000 */
.L_x_1453:
[----:B------:R-:W-:Y:S01]  /*0f40*/  ULDC.64 UR4, c[0x0][0x2b8] ;  /* 0x0000ae0000047ab9 */ /* 0x000fe20000000a00 */
[----:B------:R-:W-:Y:S02]  /*0f50*/  LEA.HI.X.SX32 R5, R5, R0, 0x1, P3 ;  /* 0x0000000005057211 */ /* 0x000fe400018f0eff */
[C---:B------:R-:W-:Y:S02]  /*0f60*/  LEA R2, P0, R4.reuse, UR4, 0x2 ;  /* 0x0000000404027c11 */ /* 0x040fe4000f8010ff */
[-C--:B------:R-:W-:Y:S02]  /*0f70*/  ISETP.GE.OR P4, PT, R19, R110.reuse, P6 ;  /* 0x0000006e1300720c */ /* 0x080fe40003786670 */
[----:B------:R-:W-:Y:S01]  /*0f80*/  LEA.HI.X R3, R4, UR5, R5, 0x2, P0 ;  /* 0x0000000504037c11 */ /* 0x000fe200080f1405 */
[----:B------:R-:W-:Y:S01]  /*0f90*/  @!P5 IMAD.MOV.U32 R5, RZ, RZ, -0x800000 ;  /* 0xff800000ff05d424 */ /* 0x000fe200078e00ff */
[-C--:B------:R-:W-:Y:S02]  /*0fa0*/  ISETP.GE.OR P3, PT, R17, R110.reuse, P6 ;  /* 0x0000006e1100720c */ /* 0x080fe40003766670 */
[----:B------:R-:W-:-:S02]  /*0fb0*/  ISETP.GE.OR P2, PT, R15, R110, P6 ;  /* 0x0000006e0f00720c */ /* 0x000fc40003746670 */
[----:B------:R1:W-:Y:S01]  /*0fc0*/  @!P5 STG.E desc[UR12][R2.64], R5 ;  /* 0x000000050200d986 */ /* 0x0003e2000c10190c */
[-C--:B------:R-:W-:Y:S02]  /*0fd0*/  ISETP.GE.OR P1, PT, R13, R110.reuse, P6 ;  /* 0x0000006e0d00720c */ /* 0x080fe40003726670 */
[-C--:B------:R-:W-:Y:S02]  /*0fe0*/  ISETP.GE.OR P0, PT, R11, R110.reuse, P6 ;  /* 0x0000006e0b00720c */ /* 0x080fe40003706670 */
[-C--:B------:R-:W-:Y:S01]  /*0ff0*/  ISETP.GE.OR P5, PT, R9, R110.reuse, P6 ;  /* 0x0000006e0900720c */ /* 0x080fe200037a6670 */
[----:B------:R-:W-:Y:S01]  /*1000*/  @!P4 IMAD.MOV.U32 R17, RZ, RZ, -0x800000 ;  /* 0xff800000ff11c424 */ /* 0x000fe200078e00ff */
[----:B------:R-:W-:Y:S02]  /*1010*/  ISETP.GE.OR P6, PT, R7, R110, P6 ;  /* 0x0000006e0700720c */ /* 0x000fe400037c6670 */
[----:B------:R-:W-:Y:S02]  /*1020*/  @!P3 IMAD.MOV.U32 R15, RZ, RZ, -0x800000 ;  /* 0xff800000ff0fb424 */ /* 0x000fe400078e00ff */
[----:B------:R-:W-:Y:S01]  /*1030*/  @!P2 IMAD.MOV.U32 R13, RZ, RZ, -0x800000 ;  /* 0xff800000ff0da424 */ /* 0x000fe200078e00ff */
[----:B------:R1:W-:Y:S02]  /*1040*/  @!P4 STG.E desc[UR12][R2.64+0x20], R17 ;  /* 0x000020110200c986 */ /* 0x0003e4000c10190c */
[----:B------:R-:W-:-:S02]  /*1050*/  @!P1 IMAD.MOV.U32 R11, RZ, RZ, -0x800000 ;  /* 0xff800000ff0b9424 */ /* 0x000fc400078e00ff */
[----:B------:R-:W-:Y:S01]  /*1060*/  @!P0 IMAD.MOV.U32 R9, RZ, RZ, -0x800000 ;  /* 0xff800000ff098424 */ /* 0x000fe200078e00ff */
[----:B------:R1:W-:Y:S01]  /*1070*/  @!P3 STG.E desc[UR12][R2.64+0x40], R15 ;  /* 0x0000400f0200b986 */ /* 0x0003e2000c10190c */
[----:B------:R-:W-:-:S03]  /*1080*/  @!P5 IMAD.MOV.U32 R7, RZ, RZ, -0x800000 ;  /* 0xff800000ff07d424 */ /* 0x000fc600078e00ff */
[----:B------:R1:W-:Y:S04]  /*1090*/  @!P2 STG.E desc[UR12][R2.64+0x60], R13 ;  /* 0x0000600d0200a986 */ /* 0x0003e8000c10190c */
[----:B------:R1:W-:Y:S04]  /*10a0*/  @!P1 STG.E desc[UR12][R2.64+0x80], R11 ;  /* 0x0000800b02009986 */ /* 0x0003e8000c10190c */
[----:B------:R1:W-:Y:S04]  /*10b0*/  @!P0 STG.E desc[UR12][R2.64+0xa0], R9 ;  /* 0x0000a00902008986 */ /* 0x0003e8000c10190c */
[----:B------:R1:W-:Y:S01]  /*10c0*/  @!P5 STG.E desc[UR12][R2.64+0xc0], R7 ;  /* 0x0000c0070200d986 */ /* 0x0003e2000c10190c */
[----:B------:R-:W-:Y:S05]  /*10d0*/  @P6 EXIT ;  /* 0x000000000000694d */ /* 0x000fea0003800000 */
[----:B-1----:R-:W-:-:S05]  /*10e0*/  MOV R5, 0xff800000 ;  /* 0xff80000000057802 */ /* 0x002fca0000000f00 */
[----:B------:R-:W-:Y:S01]  /*10f0*/  STG.E desc[UR12][R2.64+0xe0], R5 ;  /* 0x0000e00502007986 */ /* 0x000fe2000c10190c */
[----:B------:R-:W-:Y:S05]  /*1100*/  EXIT ;  /* 0x000000000000794d */ /* 0x000fea0003800000 */
.L_x_1438:
        /* <DEDUP_REMOVED lines=24> */
.L_x_1455:
[----:B------:R-:W-:Y:S05]  /*1290*/  @!P0 BRA `(.L_x_1456) ;  /* 0x00000004003c8947 */ /* 0x000fea0003800000 */
[----:B------:R-:W2:Y:S01]  /*12a0*/  LDC R13, c[0x0][0x380] ;  /* 0x0000e000ff0d7b82 */ /* 0x000ea20000000800 */
[----:B------:R-:W-:Y:S01]  /*12b0*/  LEA R16, R153, 0xffffffc0, 0x6 ;  /* 0xffffffc099107811 */ /* 0x000fe200078e30ff */
[----:B------:R-:W-:-:S03]  /*12c0*/  ULDC.64 UR4, c[0x0][0x260] ;  /* 0x0000980000047ab9 */ /* 0x000fc60000000a00 */
[----:B-1----:R-:W-:-:S03]  /*12d0*/  IABS R2, R16 ;  /* 0x0000001000027213 */ /* 0x002fc60000000000 */
[----:B------:R-:W1:Y:S08]  /*12e0*/  LDC R9, c[0x0][0x278] ;  /* 0x00009e00ff097b82 */ /* 0x000e700000000800 */
[----:B------:R-:W3:Y:S01]  /*12f0*/  LDC.64 R220, c[0x0][0x248] ;  /* 0x00009200ffdc7b82 */ /* 0x000ee20000000a00 */
[----:B--2---:R-:W-:-:S04]  /*1300*/  IABS R4, R13 ;  /* 0x0000000d00047213 */ /* 0x004fc80000000000 */
[----:B------:R-:W2:Y:S08]  /*1310*/  I2F.RP R5, R4 ;  /* 0x0000000400057306 */ /* 0x000eb00000209400 */
[----:B--2---:R-:W2:Y:S02]  /*1320*/  MUFU.RCP R6, R5 ;  /* 0x0000000500067308 */ /* 0x004ea40000001000 */
[----:B--2---:R-:W-:-:S06]  /*1330*/  IADD3 R6, R6, 0xffffffe, RZ ;  /* 0x0ffffffe06067810 */ /* 0x004fcc0007ffe0ff */
[----:B------:R-:W2:Y:S02]  /*1340*/  F2I.FTZ.U32.TRUNC.NTZ R7, R6 ;  /* 0x0000000600077305 */ /* 0x000ea4000021f000 */
[----:B--2---:R-:W-:Y:S01]  /*1350*/  IMAD.MOV R3, RZ, RZ, -R7 ;  /* 0x000000ffff037224 */ /* 0x004fe200078e0a07 */
[----:B------:R-:W-:-:S03]  /*1360*/  MOV R6, RZ ;  /* 0x000000ff00067202 */ /* 0x000fc60000000f00 */
        /* <DEDUP_REMOVED lines=15> */
[----:B------:R-:W-:-:S06]  /*1460*/  IMAD.WIDE R6, R11, 0x4, R218 ;  /* 0x000000040b067825 */ /* 0x000fcc00078e02da */
[----:B------:R-:W2:Y:S01]  /*1470*/  LDG.E R6, desc[UR12][R6.64] ;  /* 0x0000000c06067981 */ /* 0x000ea2000c1e1900 */
[----:B-1----:R-:W-:Y:S01]  /*1480*/  IABS R2, R9 ;  /* 0x0000000900027213 */ /* 0x002fe20000000000 */
[----:B------:R-:W-:-:S03]  /*1490*/  IMAD.MOV R11, RZ, RZ, -R11 ;  /* 0x000000ffff0b7224 */ /* 0x000fc600078e0a0b */
[----:B------:R-:W1:Y:S01]  /*14a0*/  I2F.RP R5, R2 ;  /* 0x0000000200057306 */ /* 0x000e620000209400 */
[----:B------:R-:W-:-:S07]  /*14b0*/  IMAD R16, R13, R11, R16 ;  /* 0x0000000b0d107224 */ /* 0x000fce00078e0210 */
[----:B-1----:R-:W1:Y:S02]  /*14c0*/  MUFU.RCP R14, R5 ;  /* 0x00000005000e7308 */ /* 0x002e640000001000 */
[----:B-1----:R-:W-:-:S06]  /*14d0*/  IADD3 R14, R14, 0xffffffe, RZ ;  /* 0x0ffffffe0e0e7810 */ /* 0x002fcc0007ffe0ff */
[----:B------:R-:W1:Y:S02]  /*14e0*/  F2I.FTZ.U32.TRUNC.NTZ R15, R14 ;  /* 0x0000000e000f7305 */ /* 0x000e64000021f000 */
[----:B-1----:R-:W-:Y:S01]  /*14f0*/  IMAD.MOV R3, RZ, RZ, -R15 ;  /* 0x000000ffff037224 */ /* 0x002fe200078e0a0f */
[----:B------:R-:W-:-:S03]  /*1500*/  MOV R14, RZ ;  /* 0x000000ff000e7202 */ /* 0x000fc60000000f00 */
[----:B------:R-:W-:Y:S01]  /*1510*/  IMAD R4, R3, R2, RZ ;  /* 0x0000000203047224 */ /* 0x000fe200078e02ff */
[----:B------:R-:W-:-:S03]  /*1520*/  IABS R3, R28 ;  /* 0x0000001c00037213 */ /* 0x000fc60000000000 */
[----:B------:R-:W-:-:S04]  /*1530*/  IMAD.HI.U32 R15, R15, R4, R14 ;  /* 0x000000040f0f7227 */ /* 0x000fc800078e000e */
[----:B------:R-:W-:-:S04]  /*1540*/  IMAD.MOV.U32 R4, RZ, RZ, R3 ;  /* 0x000000ffff047224 */ /* 0x000fc800078e0003 */
[----:B------:R-:W-:Y:S01]  /*1550*/  IMAD.HI.U32 R20, R15, R4, RZ ;  /* 0x000000040f147227 */ /* 0x000fe200078e00ff */
[----:B------:R-:W-:-:S04]  /*1560*/  SHF.R.S32.HI R15, RZ, 0x1f, R16 ;  /* 0x0000001fff0f7819 */ /* 0x000fc80000011410 */
[----:B------:R-:W-:-:S05]  /*1570*/  IADD3 R3, -R20, RZ, RZ ;  /* 0x000000ff14037210 */ /* 0x000fca0007ffe1ff */
[C---:B------:R-:W-:Y:S02]  /*1580*/  IMAD R3, R2.reuse, R3, R4 ;  /* 0x0000000302037224 */ /* 0x040fe400078e0204 */
[----:B------:R-:W1:Y:S03]  /*1590*/  LDC.64 R4, c[0x0][0x230] ;  /* 0x00008c00ff047b82 */ /* 0x000e660000000a00 */
[----:B------:R-:W-:-:S13]  /*15a0*/  ISETP.GT.U32.AND P2, PT, R2, R3, PT ;  /* 0x000000030200720c */ /* 0x000fda0003f44070 */
[----:B------:R-:W-:Y:S01]  /*15b0*/  @!P2 IMAD.IADD R3, R3, 0x1, -R2 ;  /* 0x000000010303a824 */ /* 0x000fe200078e0a02 */
[----:B------:R-:W-:Y:S02]  /*15c0*/  @!P2 IADD3 R20, R20, 0x1, RZ ;  /* 0x000000011414a810 */ /* 0x000fe40007ffe0ff */
[----:B------:R-:W-:Y:S02]  /*15d0*/  ISETP.NE.AND P2, PT, R9, RZ, PT ;  /* 0x000000ff0900720c */ /* 0x000fe40003f45270 */
[----:B------:R-:W-:Y:S02]  /*15e0*/  ISETP.GE.U32.AND P3, PT, R3, R2, PT ;  /* 0x000000020300720c */ /* 0x000fe40003f66070 */
[----:B------:R-:W-:-:S04]  /*15f0*/  LOP3.LUT R2, R28, R9, RZ, 0x3c, !PT ;  /* 0x000000091c027212 */ /* 0x000fc800078e3cff */
[----:B------:R-:W-:Y:S02]  /*1600*/  ISETP.GE.AND P1, PT, R2, RZ, PT ;  /* 0x000000ff0200720c */ /* 0x000fe40003f26270 */
[----:B------:R-:W4:Y:S05]  /*1610*/  LDC.64 R2, c[0x0][0x238] ;  /* 0x00008e00ff027b82 */ /* 0x000f2a0000000a00 */
[----:B------:R-:W-:-:S06]  /*1620*/  @P3 IADD3 R20, R20, 0x1, RZ ;  /* 0x0000000114143810 */ /* 0x000fcc0007ffe0ff */
[----:B------:R-:W-:Y:S01]  /*1630*/  @!P1 IMAD.MOV R20, RZ, RZ, -R20 ;  /* 0x000000ffff149224 */ /* 0x000fe200078e0a14 */
[----:B------:R-:W-:Y:S02]  /*1640*/  @!P2 LOP3.LUT R20, RZ, R9, RZ, 0x33, !PT ;  /* 0x00000009ff14a212 */ /* 0x000fe400078e33ff */
[----:B--2---:R-:W-:Y:S01]  /*1650*/  SHF.R.S32.HI R7, RZ, 0x1f, R6 ;  /* 0x0000001fff077819 */ /* 0x004fe20000011406 */
[----:B-1----:R-:W-:-:S04]  /*1660*/  IMAD.WIDE.U32 R10, R6, R4, RZ ;  /* 0x00000004060a7225 */ /* 0x002fc800078e00ff */
[----:B-----5:R-:W-:Y:S02]  /*1670*/  IMAD R8, R7, R4, RZ ;  /* 0x0000000407087224 */ /* 0x020fe400078e02ff */
[----:B---3--:R-:W-:Y:S02]  /*1680*/  IMAD R4, R15, R220, RZ ;  /* 0x000000dc0f047224 */ /* 0x008fe400078e02ff */
[----:B------:R-:W-:Y:S02]  /*1690*/  IMAD R5, R6, R5, R8 ;  /* 0x0000000506057224 */ /* 0x000fe400078e0208 */
[----:B------:R-:W-:Y:S02]  /*16a0*/  IMAD R4, R16, R221, R4 ;  /* 0x000000dd10047224 */ /* 0x000fe400078e0204 */
[----:B----4-:R-:W-:Y:S01]  /*16b0*/  IMAD R7, R7, R2, RZ ;  /* 0x0000000207077224 */ /* 0x010fe200078e02ff */
[----:B------:R-:W-:-:S03]  /*16c0*/  IADD3 R11, R11, R5, RZ ;  /* 0x000000050b0b7210 */ /* 0x000fc60007ffe0ff */
[----:B------:R-:W-:Y:S02]  /*16d0*/  IMAD R7, R6, R3, R7 ;  /* 0x0000000306077224 */ /* 0x000fe400078e0207 */
[----:B------:R-:W-:Y:S01]  /*16e0*/  IMAD.WIDE.U32 R8, R16, R220, R10 ;  /* 0x000000dc10087225 */ /* 0x000fe200078e000a */
[----:B------:R-:W-:-:S03]  /*16f0*/  SHF.R.S32.HI R11, RZ, 0x1f, R20 ;  /* 0x0000001fff0b7819 */ /* 0x000fc60000011414 */
[----:B------:R-:W-:Y:S01]  /*1700*/  IMAD.WIDE.U32 R2, R6, R2, RZ ;  /* 0x0000000206027225 */ /* 0x000fe200078e00ff */
[----:B------:R-:W-:-:S03]  /*1710*/  IADD3 R9, R9, R4, RZ ;  /* 0x0000000409097210 */ /* 0x000fc60007ffe0ff */
[----:B------:R-:W-:Y:S01]  /*1720*/  IMAD R5, R11, UR4, RZ ;  /* 0x000000040b057c24 */ /* 0x000fe2000f8e02ff */
[----:B------:R-:W-:Y:S01]  /*1730*/  IADD3 R7, R3, R7, RZ ;  /* 0x0000000703077210 */ /* 0x000fe20007ffe0ff */
[----:B------:R-:W-:-:S04]  /*1740*/  IMAD.WIDE.U32 R38, R20, UR4, R8 ;  /* 0x0000000414267c25 */ /* 0x000fc8000f8e0008 */
[----:B------:R-:W-:Y:S02]  /*1750*/  IMAD R5, R20, UR5, R5 ;  /* 0x0000000514057c24 */ /* 0x000fe4000f8e0205 */
[----:B------:R-:W-:-:S03]  /*1760*/  IMAD.MOV.U32 R6, RZ, RZ, R2 ;  /* 0x000000ffff067224 */ /* 0x000fc600078e0002 */
[----:B------:R-:W-:Y:S01]  /*1770*/  IADD3 R25, R39, R5, RZ ;  /* 0x0000000527197210 */ /* 0x000fe20007ffe0ff */
[----:B------:R-:W-:Y:S06]  /*1780*/  BRA `(.L_x_1457) ;  /* 0x0000000400307947 */ /* 0x000fec0003800000 */
.L_x_1456:
[----:B------:R-:W1:Y:S01]  /*1790*/  LDC R11, c[0x0][0x278] ;  /* 0x00009e00ff0b7b82 */ /* 0x000e620000000800 */
[----:B------:R-:W-:Y:S02]  /*17a0*/  ISETP.NE.AND P4, PT, R10, -0x1, PT ;  /* 0xffffffff0a00780c */ /* 0x000fe40003f85270 */
[----:B------:R-:W-:-:S04]  /*17b0*/  LEA R16, R153, 0xffffffc0, 0x6 ;  /* 0xffffffc099107811 */ /* 0x000fc800078e30ff */
[----:B------:R-:W-:-:S07]  /*17c0*/  SHF.R.S32.HI R15, RZ, 0x1f, R16 ;  /* 0x0000001fff0f7819 */ /* 0x000fce0000011410 */
[----:B------:R-:W2:Y:S01]  /*17d0*/  @P4 LDC.64 R220, c[0x0][0x248] ;  /* 0x00009200ffdc4b82 */ /* 0x000ea20000000a00 */
[----:B-1----:R-:W-:-:S04]  /*17e0*/  IABS R3, R11 ;  /* 0x0000000b00037213 */ /* 0x002fc80000000000 */
[----:B------:R-:W1:Y:S08]  /*17f0*/  I2F.RP R5, R3 ;  /* 0x0000000300057306 */ /* 0x000e700000209400 */
[----:B-1----:R-:W1:Y:S02]  /*1800*/  MUFU.RCP R6, R5 ;  /* 0x0000000500067308 */ /* 0x002e640000001000 */
[----:B-1----:R-:W-:-:S06]  /*1810*/  VIADD R6, R6, 0xffffffe ;  /* 0x0ffffffe06067836 */ /* 0x002fcc0000000000 */
        /* <DEDUP_REMOVED lines=13> */
[----:B------:R-:W-:Y:S01]  /*18f0*/  ISETP.GE.AND P2, PT, R4, RZ, PT ;  /* 0x000000ff0400720c */ /* 0x000fe20003f46270 */
[----:B------:R-:W-:-:S04]  /*1900*/  @P4 IMAD.IADD R4, R9, 0x1, R10 ;  /* 0x0000000109044824 */ /* 0x000fc800078e020a */
[C---:B--2---:R-:W-:Y:S02]  /*1910*/  @P4 IMAD R13, R4.reuse, R221, RZ ;  /* 0x000000dd040d4224 */ /* 0x044fe400078e02ff */
[----:B------:R-:W-:-:S04]  /*1920*/  @P4 IMAD.WIDE.U32 R4, R4, R220, RZ ;  /* 0x000000dc04044225 */ /* 0x000fc800078e00ff */
[-C--:B------:R-:W-:Y:S02]  /*1930*/  @!P1 IADD3 R2, R2, -R3.reuse, RZ ;  /* 0x8000000302029210 */ /* 0x080fe40007ffe0ff */
[----:B------:R-:W-:Y:S02]  /*1940*/  @!P1 IADD3 R20, R20, 0x1, RZ ;  /* 0x0000000114149810 */ /* 0x000fe40007ffe0ff */
[----:B------:R-:W-:Y:S02]  /*1950*/  ISETP.GE.U32.AND P3, PT, R2, R3, PT ;  /* 0x000000030200720c */ /* 0x000fe40003f66070 */
[----:B------:R-:W2:Y:S01]  /*1960*/  LDC.64 R2, c[0x0][0x260] ;  /* 0x00009800ff027b82 */ /* 0x000ea20000000a00 */
[----:B------:R-:W-:Y:S02]  /*1970*/  ISETP.NE.AND P1, PT, R11, RZ, PT ;  /* 0x000000ff0b00720c */ /* 0x000fe40003f25270 */
[----:B------:R-:W-:Y:S02]  /*1980*/  @P4 IADD3 R13, R5, R13, RZ ;  /* 0x0000000d050d4210 */ /* 0x000fe40007ffe0ff */
[----:B------:R-:W-:-:S06]  /*1990*/  @P4 MOV R12, R4 ;  /* 0x00000004000c4202 */ /* 0x000fcc0000000f00 */
        /* <DEDUP_REMOVED lines=14> */
[----:B------:R-:W-:-:S07]  /*1a80*/  IADD3 R13, R13, R5, RZ ;  /* 0x000000050d0d7210 */ /* 0x000fce0007ffe0ff */
.L_x_1458:
[----:B------:R-:W-:Y:S01]  /*1a90*/  IMAD R5, R15, R220, RZ ;  /* 0x000000dc0f057224 */ /* 0x000fe200078e02ff */
[----:B------:R-:W-:Y:S01]  /*1aa0*/  @!P1 LOP3.LUT R20, RZ, R11, RZ, 0x33, !PT ;  /* 0x0000000bff149212 */ /* 0x000fe200078e33ff */
[----:B------:R-:W-:Y:S01]  /*1ab0*/  IMAD.WIDE.U32 R18, R220, R16, R12 ;  /* 0x00000010dc127225 */ /* 0x000fe200078e000c */
[----:B------:R-:W-:Y:S02]  /*1ac0*/  @P4 IADD3 R10, R9, R10, RZ ;  /* 0x0000000a090a4210 */ /* 0x000fe40007ffe0ff */
[----:B------:R-:W-:Y:S01]  /*1ad0*/  SHF.R.S32.HI R11, RZ, 0x1f, R20 ;  /* 0x0000001fff0b7819 */ /* 0x000fe20000011414 */
[----:B------:R-:W-:-:S04]  /*1ae0*/  IMAD R5, R221, R16, R5 ;  /* 0x00000010dd057224 */ /* 0x000fc800078e0205 */
[----:B--2---:R-:W-:Y:S01]  /*1af0*/  IMAD R12, R11, R2, RZ ;  /* 0x000000020b0c7224 */ /* 0x004fe200078e02ff */
[----:B------:R-:W-:Y:S01]  /*1b00*/  IADD3 R19, R19, R5, RZ ;  /* 0x0000000513137210 */ /* 0x000fe20007ffe0ff */
[----:B-1----:R-:W-:-:S04]  /*1b10*/  @P4 IMAD.WIDE.U32 R4, R10, R6, RZ ;  /* 0x000000060a044225 */ /* 0x002fc800078e00ff */
[----:B------:R-:W-:Y:S01]  /*1b20*/  IMAD.WIDE.U32 R38, R20, R2, R18 ;  /* 0x0000000214267225 */ /* 0x000fe200078e0012 */
[----:B------:R-:W-:-:S03]  /*1b30*/  @P4 MOV R6, R4 ;  /* 0x0000000400064202 */ /* 0x000fc60000000f00 */
[----:B------:R-:W-:Y:S02]  /*1b40*/  IMAD R3, R20, R3, R12 ;  /* 0x0000000314037224 */ /* 0x000fe400078e020c */
        /* <DEDUP_REMOVED lines=16> */
.L_x_1457:
[----:B------:R-:W-:Y:S01]  /*1c50*/  ISETP.NE.AND P1, PT, R0, -0x1, PT ;  /* 0xffffffff0000780c */ /* 0x000fe20003f25270 */
[----:B------:R-:W1:Y:S01]  /*1c60*/  S2UR UR8, SR_CgaCtaId ;  /* 0x00000000000879c3 */ /* 0x000e620000008800 */
[----:B------:R-:W-:Y:S01]  /*1c70*/  SHF.R.S32.HI R9, RZ, 0x1f, R106 ;  /* 0x0000001fff097819 */ /* 0x000fe2000001146a */
[----:B------:R-:W-:Y:S01]  /*1c80*/  IMAD.IADD R207, R109, 0x1, -R110 ;  /* 0x000000016dcf7824 */ /* 0x000fe200078e0a6e */
[----:B------:R-:W-:Y:S01]  /*1c90*/  SHF.R.S32.HI R31, RZ, 0x1f, R28 ;  /* 0x0000001fff1f7819 */ /* 0x000fe2000001141c */
[----:B------:R-:W-:Y:S01]  /*1ca0*/  ULDC.64 UR4, c[0x0][0x258] ;  /* 0x0000960000047ab9 */ /* 0x000fe20000000a00 */
[----:B------:R-:W-:Y:S01]  /*1cb0*/  LEA.HI R19, R9, R106, RZ, 0x4 ;  /* 0x0000006a09137211 */ /* 0x000fe200078f20ff */
[----:B------:R-:W-:Y:S01]  /*1cc0*/  ULDC.64 UR6, c[0x0][0x268] ;  /* 0x00009a0000067ab9 */ /* 0x000fe20000000a00 */
[----:B------:R-:W-:Y:S01]  /*1cd0*/  BSSY B0, `(.L_x_1459) ;  /* 0x0000063000007945 */ /* 0x000fe20003800000 */
[----:B------:R-:W2:Y:S01]  /*1ce0*/  LDC.64 R240, c[0x0][0x250] ;  /* 0x00009400fff07b82 */ /* 0x000ea20000000a00 */
[----:B------:R-:W-:-:S02]  /*1cf0*/  IMAD R31, R31, UR4, RZ ;  /* 0x000000041f1f7c24 */ /* 0x000fc4000f8e02ff */
[----:B------:R-:W-:Y:S01]  /*1d00*/  IMAD R11, R11, UR6, RZ ;  /* 0x000000060b0b7c24 */ /* 0x000fe2000f8e02ff */
[----:B------:R-:W-:Y:S01]  /*1d10*/  @!P1 SHF.R.S32.HI R17, RZ, 0x1f, R217 ;  /* 0x0000001fff119819 */ /* 0x000fe200000114d9 */
[----:B------:R-:W-:Y:S02]  /*1d20*/  IMAD R31, R28, UR5, R31 ;  /* 0x000000051c1f7c24 */ /* 0x000fe4000f8e021f */
[----:B------:R-:W-:Y:S01]  /*1d30*/  IMAD R14, R20, UR7, R11 ;  /* 0x00000007140e7c24 */ /* 0x000fe2000f8e020b */
[----:B------:R-:W3:Y:S01]  /*1d40*/  @P1 LDC.64 R4, c[0x0][0x240] ;  /* 0x00009000ff041b82 */ /* 0x000ee20000000a00 */
[----:B------:R-:W-:-:S07]  /*1d50*/  VIADD R213, R153, 0xffffffff ;  /* 0xffffffff99d57836 */ /* 0x000fce0000000000 */
[----:B------:R-:W4:Y:S01]  /*1d60*/  @!P1 LDC.64 R2, c[0x0][0x228] ;  /* 0x00008a00ff029b82 */ /* 0x000f220000000a00 */
[----:B---3--:R-:W-:Y:S01]  /*1d70*/  @P1 IMAD.WIDE.U32 R12, R0, R4, RZ ;  /* 0x00000004000c1225 */ /* 0x008fe200078e00ff */
[----:B------:R-:W-:-:S03]  /*1d80*/  LEA.HI R4, R9, R106, RZ, 0x3 ;  /* 0x0000006a09047211 */ /* 0x000fc600078f18ff */
[----:B------:R-:W-:Y:S01]  /*1d90*/  @P1 IMAD R5, R0, R5, R13 ;  /* 0x0000000500051224 */ /* 0x000fe200078e020d */
[----:B------:R-:W-:Y:S02]  /*1da0*/  SHF.R.S32.HI R22, RZ, 0x3, R4 ;  /* 0x00000003ff167819 */ /* 0x000fe40000011404 */
[----:B------:R-:W-:Y:S01]  /*1db0*/  LOP3.LUT R13, R4, 0xfffffff8, RZ, 0xc0, !PT ;  /* 0xfffffff8040d7812 */ /* 0x000fe200078ec0ff */
[-C--:B----4-:R-:W-:Y:S01]  /*1dc0*/  @!P1 IMAD R0, R17, R2.reuse, RZ ;  /* 0x0000000211009224 */ /* 0x090fe200078e02ff */
[----:B------:R-:W-:Y:S01]  /*1dd0*/  LOP3.LUT R17, R19, 0xfffffff0, RZ, 0xc0, !PT ;  /* 0xfffffff013117812 */ /* 0x000fe200078ec0ff */
[C---:B------:R-:W-:Y:S01]  /*1de0*/  IMAD.SHL.U32 R214, R22.reuse, 0x40, RZ ;  /* 0x0000004016d67824 */ /* 0x040fe200078e00ff */
[----:B------:R-:W-:Y:S01]  /*1df0*/  ISETP.GE.AND P5, PT, R22, R207, PT ;  /* 0x000000cf1600720c */ /* 0x000fe20003fa6270 */
[----:B-----5:R-:W-:Y:S01]  /*1e00*/  IMAD.IADD R8, R106, 0x1, -R13 ;  /* 0x000000016a087824 */ /* 0x020fe200078e0a0d */
[----:B------:R-:W-:Y:S01]  /*1e10*/  SHF.R.S32.HI R23, RZ, 0x1f, R22 ;  /* 0x0000001fff177819 */ /* 0x000fe20000011416 */
[C---:B------:R-:W-:Y:S01]  /*1e20*/  @!P1 IMAD R3, R217.reuse, R3, R0 ;  /* 0x00000003d9039224 */ /* 0x040fe200078e0200 */
[----:B------:R-:W-:Y:S01]  /*1e30*/  LOP3.LUT R214, R214, 0x1c0, RZ, 0xc0, !PT ;  /* 0x000001c0d6d67812 */ /* 0x000fe200078ec0ff */
[----:B------:R-:W-:Y:S01]  /*1e40*/  @!P1 IMAD.WIDE.U32 R26, R217, R2, RZ ;  /* 0x00000002d91a9225 */ /* 0x000fe200078e00ff */
[----:B------:R-:W-:-:S03]  /*1e50*/  IADD3 R18, R22, 0x30, RZ ;  /* 0x0000003016127810 */ /* 0x000fc60007ffe0ff */
[----:B------:R-:W-:Y:S02]  /*1e60*/  IMAD.IADD R17, R106, 0x1, -R17 ;  /* 0x000000016a117824 */ /* 0x000fe400078e0a11 */
[----:B------:R-:W-:Y:S02]  /*1e70*/  IMAD.SHL.U32 R215, R8, 0x8, RZ ;  /* 0x0000000808d77824 */ /* 0x000fe400078e00ff */
[----:B------:R-:W-:Y:S01]  /*1e80*/  @!P1 IMAD.IADD R5, R27, 0x1, R3 ;  /* 0x000000011b059824 */ /* 0x000fe200078e0203 */
[----:B------:R-:W-:Y:S01]  /*1e90*/  LEA.HI R3, R9, R106, RZ, 0x6 ;  /* 0x0000006a09037211 */ /* 0x000fe200078f30ff */
[----:B------:R-:W-:Y:S01]  /*1ea0*/  @P1 IMAD.MOV.U32 R2, RZ, RZ, R12 ;  /* 0x000000ffff021224 */ /* 0x000fe200078e000c */
[----:B------:R-:W-:Y:S01]  /*1eb0*/  SHF.R.S32.HI R0, RZ, 0x1f, R17 ;  /* 0x0000001fff007819 */ /* 0x000fe20000011411 */
[----:B------:R-:W-:Y:S01]  /*1ec0*/  VIADD R24, R22, 0x20 ;  /* 0x0000002016187836 */ /* 0x000fe20000000000 */
[----:B------:R-:W-:Y:S01]  /*1ed0*/  LOP3.LUT R13, R214, 0x38, R215, 0xf8, !PT ;  /* 0x00000038d60d7812 */ /* 0x000fe200078ef8d7 */
[----:B------:R-:W-:Y:S01]  /*1ee0*/  IMAD.SHL.U32 R3, R3, 0x8, RZ ;  /* 0x0000000803037824 */ /* 0x000fe200078e00ff */
[----:B------:R-:W-:Y:S01]  /*1ef0*/  SHF.R.U32.HI R214, RZ, 0x3, R214 ;  /* 0x00000003ffd67819 */ /* 0x000fe200000116d6 */
[----:B------:R-:W-:Y:S01]  /*1f00*/  IMAD.WIDE R32, R33, 0x40, R22 ;  /* 0x0000004021207825 */ /* 0x000fe200078e0216 */
[----:B------:R-:W-:-:S02]  /*1f10*/  @!P1 MOV R2, R26 ;  /* 0x0000001a00029202 */ /* 0x000fc40000000f00 */
[----:B------:R-:W-:Y:S01]  /*1f20*/  LEA.HI R0, R0, R17, RZ, 0x3 ;  /* 0x0000001100007211 */ /* 0x000fe200078f18ff */
[----:B------:R-:W-:Y:S01]  /*1f30*/  VIADD R26, R22, 0x10 ;  /* 0x00000010161a7836 */ /* 0x000fe20000000000 */
[----:B------:R-:W-:Y:S02]  /*1f40*/  LOP3.LUT R214, R13, R214, RZ, 0x3c, !PT ;  /* 0x000000d60dd67212 */ /* 0x000fe400078e3cff */
[----:B------:R-:W-:Y:S02]  /*1f50*/  SHF.R.S32.HI R36, RZ, 0x1f, R215 ;  /* 0x0000001fff247819 */ /* 0x000fe400000114d7 */
[C---:B------:R-:W-:Y:S02]  /*1f60*/  IADD3 R2, P1, R215.reuse, R2, RZ ;  /* 0x00000002d7027210 */ /* 0x040fe40007f3e0ff */
[----:B------:R-:W-:Y:S02]  /*1f70*/  LOP3.LUT R4, R0, 0xfffffff8, RZ, 0xc0, !PT ;  /* 0xfffffff800047812 */ /* 0x000fe400078ec0ff */
[----:B------:R-:W-:-:S02]  /*1f80*/  IADD3 R6, P2, R215, R6, RZ ;  /* 0x00000006d7067210 */ /* 0x000fc40007f5e0ff */
[----:B------:R-:W-:Y:S01]  /*1f90*/  LOP3.LUT R214, R214, 0xfffffe00, R3, 0xf8, !PT ;  /* 0xfffffe00d6d67812 */ /* 0x000fe200078ef803 */
[----:B------:R-:W-:Y:S01]  /*1fa0*/  IMAD.X R3, R36, 0x1, R5, P1 ;  /* 0x0000000124037824 */ /* 0x000fe200008e0605 */
[-C--:B------:R-:W-:Y:S01]  /*1fb0*/  ISETP.GE.AND P4, PT, R26, R207.reuse, PT ;  /* 0x000000cf1a00720c */ /* 0x080fe20003f86270 */
[----:B------:R-:W-:Y:S01]  /*1fc0*/  IMAD.IADD R17, R17, 0x1, -R4 ;  /* 0x0000000111117824 */ /* 0x000fe200078e0a04 */
[----:B------:R-:W-:Y:S01]  /*1fd0*/  ISETP.GE.AND P3, PT, R24, R207, PT ;  /* 0x000000cf1800720c */ /* 0x000fe20003f66270 */
[----:B------:R-:W-:Y:S02]  /*1fe0*/  IMAD.X R7, R36, 0x1, R7, P2 ;  /* 0x0000000124077824 */ /* 0x000fe400010e0607 */
[----:B------:R-:W-:Y:S01]  /*1ff0*/  IMAD.WIDE.U32 R28, R28, UR4, R2 ;  /* 0x000000041c1c7c25 */ /* 0x000fe2000f8e0002 */
[----:B------:R-:W-:Y:S01]  /*2000*/  UMOV UR4, 0x400 ;  /* 0x0000040000047882 */ /* 0x000fe20000000000 */
[----:B------:R-:W-:Y:S01]  /*2010*/  R2P PR, R17, 0x6 ;  /* 0x0000000611007804 */ /* 0x000fe20000000000 */
[----:B-1----:R-:W-:Y:S01]  /*2020*/  ULEA UR4, UR8, UR4, 0x18 ;  /* 0x0000000408047291 */ /* 0x002fe2000f8ec03f */
[----:B------:R-:W-:Y:S01]  /*2030*/  IMAD.WIDE.U32 R20, R20, UR6, R6 ;  /* 0x0000000614147c25 */ /* 0x000fe2000f8e0006 */
[----:B------:R-:W-:-:S03]  /*2040*/  MOV R2, 0x20 ;  /* 0x0000002000027802 */ /* 0x000fc60000000f00 */
[----:B------:R-:W-:Y:S01]  /*2050*/  IMAD.MOV.U32 R7, RZ, RZ, 0x10 ;  /* 0x00000010ff077424 */ /* 0x000fe200078e00ff */
        /* <DEDUP_REMOVED lines=42> */
.L_x_1460:
[----:B------:R-:W-:Y:S05]  /*2300*/  BSYNC B0 ;  /* 0x0000000000007941 */ /* 0x000fea0003800000 */
.L_x_1459:
        /* <DEDUP_REMOVED lines=45> */
.L_x_1462:
[----:B------:R-:W-:Y:S05]  /*25e0*/  BSYNC B0 ;  /* 0x0000000000007941 */ /* 0x000fea0003800000 */
.L_x_1461:
[----:B------:R-:W-:Y:S04]  /*25f0*/  BSSY B0, `(.L_x_1463) ;  /* 0x0000028000007945 */ /* 0x000fe80003800000 */
        /* <DEDUP_REMOVED lines=39> */
.L_x_1464:
[----:B------:R-:W-:Y:S05]  /*2870*/  BSYNC B0 ;  /* 0x0000000000007941 */ /* 0x000fea0003800000 */
.L_x_1463:
        /* <DEDUP_REMOVED lines=39> */
.L_x_1466:
[----:B------:R-:W-:Y:S05]  /*2af0*/  BSYNC B0 ;  /* 0x0000000000007941 */ /* 0x000fea0003800000 */
.L_x_1465:
[CC--:B------:R-:W-:Y:S01]  /*2b00*/  ISETP.GE.AND P2, PT, R22.reuse, R25.reuse, PT ;  /* 0x000000191600720c */ /* 0x0c0fe20003f46270 */
        /* <DEDUP_REMOVED lines=40> */
.L_x_1468:
[----:B------:R-:W-:Y:S05]  /*2d90*/  BSYNC B0 ;  /* 0x0000000000007941 */ /* 0x000fea0003800000 */
.L_x_1467:
        /* <DEDUP_REMOVED lines=33> */
.L_x_1470:
[----:B------:R-:W-:Y:S05]  /*2fb0*/  BSYNC B0 ;  /* 0x0000000000007941 */ /* 0x000fea0003800000 */
.L_x_1469:
        /* <DEDUP_REMOVED lines=34> */
.L_x_1472:
[----:B------:R-:W-:Y:S05]  /*31e0*/  BSYNC B0 ;  /* 0x0000000000007941 */ /* 0x000fea0003800000 */
.L_x_1471:
        /* <DEDUP_REMOVED lines=40> */
.L_x_1474:
[----:B------:R-:W-:Y:S05]  /*3470*/  BSYNC B0 ;  /* 0x0000000000007941 */ /* 0x000fea0003800000 */
.L_x_1473:
[----:B------:R-:W0:Y:S01]  /*3480*/  LDGDEPBAR ;  /* 0x00000000000079af */ /* 0x000e220000000000 */
[----:B------:R-:W-:Y:S01]  /*3490*/  ISETP.GE.AND P2, PT, R22, R25, PT ;  /* 0x000000191600720c */ /* 0x000fe20003f46270 */
[----:B-1234-:R-:W-:Y:S01]  /*34a0*/  IMAD.SHL.U32 R10, R8, 0x40, RZ ;  /* 0x00000040080a7824 */ /* 0x01efe200078e00ff */
[----:B------:R-:W-:Y:S01]  /*34b0*/  LOP3.LUT R19, R19, 0xfffffffe, RZ, 0xc0, !PT ;  /* 0xfffffffe13137812 */ /* 0x000fe200078ec0ff */
[----:B------:R-:W-:Y:S01]  /*34c0*/  IMAD.SHL.U32 R17, R17, 0x40, RZ ;  /* 0x0000004011117824 */ /* 0x000fe200078e00ff */
[C---:B------:R-:W-:Y:S01]  /*34d0*/  IADD3 R16, P1, R22.reuse, R16, RZ ;  /* 0x0000001016107210 */ /* 0x040fe20007f3e0ff */
[----:B------:R-:W-:Y:S01]  /*34e0*/  IMAD.SHL.U32 R11, R22, 0x8, RZ ;  /* 0x00000008160b7824 */ /* 0x000fe200078e00ff */
[----:B------:R-:W-:Y:S01]  /*34f0*/  LOP3.LUT R10, R10, 0x1c0, RZ, 0xc0, !PT ;  /* 0x000001c00a0a7812 */ /* 0x000fe200078ec0ff */
[----:B------:R-:W-:Y:S01]  /*3500*/  IMAD.IADD R19, R24, 0x1, -R19 ;  /* 0x0000000118137824 */ /* 0x000fe200078e0a13 */
[----:B------:R-:W-:Y:S01]  /*3510*/  LOP3.LUT R17, R17, 0x1c0, RZ, 0xc0, !PT ;  /* 0x000001c011117812 */ /* 0x000fe200078ec0ff */
[----:B------:R-:W-:Y:S01]  /*3520*/  IMAD.X R15, R23, 0x1, R15, P1 ;  /* 0x00000001170f7824 */ /* 0x000fe200008e060f */
[----:B------:R-:W-:Y:S01]  /*3530*/  LOP3.LUT R11, R10, 0x8, R11, 0xf8, !PT ;  /* 0x000000080a0b7812 */ /* 0x000fe200078ef80b */
[----:B------:R-:W-:Y:S01]  /*3540*/  IMAD.SHL.U32 R12, R19, 0x8, RZ ;  /* 0x00000008130c7824 */ /* 0x000fe200078e00ff */
[----:B------:R-:W-:Y:S01]  /*3550*/  SHF.R.U32.HI R10, RZ, 0x3, R10 ;  /* 0x00000003ff0a7819 */ /* 0x000fe2000001160a */
[----:B------:R-:W-:Y:S01]  /*3560*/  IMAD.IADD R21, R21, 0x1, R14 ;  /* 0x0000000115157824 */ /* 0x000fe200078e020e */
[----:B------:R-:W-:Y:S01]  /*3570*/  LEA.HI R108, R9, R106, RZ, 0x5 ;  /* 0x0000006a096c7211 */ /* 0x000fe200078f28ff */
[-C--:B------:R-:W-:Y:S01]  /*3580*/  IMAD R15, R15, R240.reuse, RZ ;  /* 0x000000f00f0f7224 */ /* 0x080fe200078e02ff */
[----:B------:R-:W-:Y:S01]  /*3590*/  LOP3.LUT R12, R17, 0x8, R12, 0xf8, !PT ;  /* 0x00000008110c7812 */ /* 0x000fe200078ef80c */
[----:B------:R-:W-:Y:S01]  /*35a0*/  IMAD.WIDE.U32 R154, R16, R240, R20 ;  /* 0x000000f0109a7225 */ /* 0x000fe200078e0014 */
[----:B------:R-:W-:Y:S01]  /*35b0*/  SHF.R.U32.HI R17, RZ, 0x3, R17 ;  /* 0x00000003ff117819 */ /* 0x000fe20000011611 */
[----:B------:R-:W-:Y:S01]  /*35c0*/  ULDC.64 UR6, c[0x0][0x220] ;  /* 0x0000880000067ab9 */ /* 0x000fe20000000a00 */
[----:B------:R-:W-:Y:S01]  /*35d0*/  LOP3.LUT R10, R11, R10, RZ, 0x3c, !PT ;  /* 0x0000000a0b0a7212 */ /* 0x000fe200078e3cff */
[----:B------:R-:W-:Y:S01]  /*35e0*/  IMAD.SHL.U32 R11, R0, 0x40, RZ ;  /* 0x00000040000b7824 */ /* 0x000fe200078e00ff */
        /* <DEDUP_REMOVED lines=44> */
.L_x_1476:
[----:B------:R-:W-:Y:S05]  /*38b0*/  BSYNC B0 ;  /* 0x0000000000007941 */ /* 0x000fea0003800000 */
.L_x_1475:
        /* <DEDUP_REMOVED lines=31> */
.L_x_1478:
[----:B------:R-:W-:Y:S05]  /*3ab0*/  BSYNC B0 ;  /* 0x0000000000007941 */ /* 0x000fea0003800000 */
.L_x_1477:
[----:B------:R1:W-:Y:S01]  /*3ac0*/  @P6 STS.128 [R214+0xd000], RZ ;  /* 0x00d000ffd6006388 */ /* 0x0003e20000000c00 */
[----:B------:R-:W-:Y:S03]  /*3ad0*/  BSSY B0, `(.L_x_1479) ;  /* 0x0000020000007945 */ /* 0x000fe60003800000 */
[----:B------:R1:W-:Y:S04]  /*3ae0*/  @P6 STS.128 [R214+0xf000], RZ ;  /* 0x00f000ffd6006388 */ /* 0x0003e80000000c00 */
[----:B------:R1:W-:Y:S01]  /*3af0*/  @P6 STS.128 [R214+0x11000], RZ ;  /* 0x011000ffd6006388 */ /* 0x0003e20000000c00 */
[----:B------:R-:W-:Y:S05]  /*3b00*/  @P6 BRA `(.L_x_1480) ;  /* 0x0000000000706947 */ /* 0x000fea0003800000 */
[----:B------:R-:W-:Y:S01]  /*3b10*/  ULDC UR5, c[0x0][0x2d0] ;  /* 0x0000b40000057ab9 */ /* 0x000fe20000000800 */
[----:B------:R-:W-:Y:S01]  /*3b20*/  IMAD.SHL.U32 R9, R240, 0x20, RZ ;  /* 0x00000020f0097824 */ /* 0x000fe200078e00ff */
[----:B------:R-:W-:Y:S02]  /*3b30*/  ISETP.GE.AND P4, PT, R215, UR5, PT ;  /* 0x00000005d7007c0c */ /* 0x000fe4000bf86270 */
[----:B------:R-:W-:Y:S02]  /*3b40*/  ISETP.GE.AND P3, PT, R6, UR5, PT ;  /* 0x0000000506007c0c */ /* 0x000fe4000bf66270 */
[----:B------:R-:W-:Y:S02]  /*3b50*/  ISETP.GE.AND P1, PT, R4, UR5, PT ;  /* 0x0000000504007c0c */ /* 0x000fe4000bf26270 */
[----:B-1----:R-:W-:-:S07]  /*3b60*/  SHF.L.U64.HI R10, R240, 0x5, R241 ;  /* 0x00000005f00a7819 */ /* 0x002fce00000102f1 */
        /* <DEDUP_REMOVED lines=22> */
.L_x_1480:
[----:B------:R-:W-:Y:S05]  /*3cd0*/  BSYNC B0 ;  /* 0x0000000000007941 */ /* 0x000fea0003800000 */
.L_x_1479:
        /* <DEDUP_REMOVED lines=37> */
.L_x_1482:
[----:B------:R-:W-:Y:S05]  /*3f30*/  BSYNC B0 ;  /* 0x0000000000007941 */ /* 0x000fea0003800000 */
.L_x_1481:
[----:B------:R-:W-:Y:S01]  /*3f40*/  LDSM.16.M88.4 R20, [R206] ;  /* 0x00000000ce14783b */ /* 0x000fe20000000200 */
[----:B------:R-:W-:Y:S01]  /*3f50*/  LOP3.LUT P1, RZ, R8, 0x2, RZ, 0xc0, !PT ;  /* 0x0000000208ff7812 */ /* 0x000fe2000782c0ff */
[----:B------:R-:W-:Y:S01]  /*3f60*/  ULDC UR10, c[0x0][0x39c] ;  /* 0x0000e700000a7ab9 */ /* 0x000fe20000000800 */
[C---:B------:R-:W-:Y:S01]  /*3f70*/  IADD3 R9, R205.reuse, 0x6000, RZ ;  /* 0x00006000cd097810 */ /* 0x040fe20007ffe0ff */
[----:B------:R-:W5:Y:S01]  /*3f80*/  LDSM.16.M88.4 R28, [R205+0x6000] ;  /* 0x00600000cd1c783b */ /* 0x000f620000000200 */
[----:B------:R-:W-:Y:S02]  /*3f90*/  IADD3 R203, R205, 0x6020, RZ ;  /* 0x00006020cdcb7810 */ /* 0x000fe40007ffe0ff */
[-C--:B------:R-:W-:Y:S01]  /*3fa0*/  LEA R204, R7, R206.reuse, 0x1 ;  /* 0x000000ce07cc7211 */ /* 0x080fe200078e08ff */
[----:B------:R-:W3:Y:S01]  /*3fb0*/  LDSM.16.M88.4 R52, [R205+0x7000] ;  /* 0x00700000cd34783b */ /* 0x000ee20000000200 */
[C---:B------:R-:W-:Y:S02]  /*3fc0*/  LEA R202, R5.reuse, R206, 0x1 ;  /* 0x000000ce05ca7211 */ /* 0x040fe400078e08ff */
[----:B------:R-:W-:Y:S01]  /*3fd0*/  LEA R201, R5, R204, 0x1 ;  /* 0x000000cc05c97211 */ /* 0x000fe200078e08ff */
[----:B------:R-:W-:Y:S01]  /*3fe0*/  LDSM.16.M88.4 R72, [R204] ;  /* 0x00000000cc48783b */ /* 0x000fe20000000200 */
[----:B------:R-:W-:-:S02]  /*3ff0*/  LEA R107, R107, R110, 0x4 ;  /* 0x0000006e6b6b7211 */ /* 0x000fc400078e20ff */
[----:B------:R-:W-:Y:S01]  /*4000*/  @P1 IADD3 R203, R9, -0x20, RZ ;  /* 0xffffffe009cb1810 */ /* 0x000fe20007ffe0ff */
[----:B------:R-:W-:Y:S01]  /*4010*/  LDSM.16.M88.4 R60, [R205+0x6800] ;  /* 0x00680000cd3c783b */ /* 0x000fe20000000200 */
[----:B------:R-:W-:Y:S02]  /*4020*/  LOP3.LUT P1, RZ, R8, 0x4, RZ, 0xc0, !PT ;  /* 0x0000000408ff7812 */ /* 0x000fe4000782c0ff */
[----:B------:R-:W-:Y:S01]  /*4030*/  ISETP.GT.AND P6, PT, R213, R208, PT ;  /* 0x000000d0d500720c */ /* 0x000fe20003fc4270 */
[----:B------:R-:W4:Y:S01]  /*4040*/  LDSM.16.M88.4 R68, [R203] ;  /* 0x00000000cb44783b */ /* 0x000f220000000200 */
[----:B------:R-:W-:Y:S01]  /*4050*/  SEL R2, R2, 0xffffffe0, !P1 ;  /* 0xffffffe002027807 */ /* 0x000fe20004800000 */
[C---:B------:R-:W-:Y:S01]  /*4060*/  VIADD R190, R203.reuse, 0x2800 ;  /* 0x00002800cbbe7836 */ /* 0x040fe20000000000 */
[----:B------:R-:W-:Y:S01]  /*4070*/  IADD3 R195, R203, 0x800, RZ ;  /* 0x00000800cbc37810 */ /* 0x000fe20007ffe0ff */
[----:B------:R-:W-:Y:S01]  /*4080*/  LDSM.16.M88.4 R76, [R202] ;  /* 0x00000000ca4c783b */ /* 0x000fe20000000200 */
[----:B------:R-:W-:-:S02]  /*4090*/  LEA R199, R2, R205, 0x1 ;  /* 0x000000cd02c77211 */ /* 0x000fc400078e08ff */
[----:B------:R-:W-:Y:S01]  /*40a0*/  LEA R192, R2, R203, 0x1 ;  /* 0x000000cb02c07211 */ /* 0x000fe200078e08ff */
[----:B------:R-:W4:Y:S01]  /*40b0*/  LDSM.16.M88.4 R44, [R205+0x7800] ;  /* 0x00780000cd2c783b */ /* 0x000f220000000200 */
[C---:B------:R-:W-:Y:S02]  /*40c0*/  IADD3 R194, R203.reuse, 0x1000, RZ ;  /* 0x00001000cbc27810 */ /* 0x040fe40007ffe0ff */
[C---:B------:R-:W-:Y:S01]  /*40d0*/  IADD3 R193, R203.reuse, 0x1800, RZ ;  /* 0x00001800cbc17810 */ /* 0x040fe20007ffe0ff */
[----:B------:R-:W4:Y:S01]  /*40e0*/  LDSM.16.M88.4 R64, [R199+0x6000] ;  /* 0x00600000c740783b */ /* 0x000f220000000200 */
[C---:B------:R-:W-:Y:S02]  /*40f0*/  IADD3 R191, R203.reuse, 0x2000, RZ ;  /* 0x00002000cbbf7810 */ /* 0x040fe40007ffe0ff */
[C---:B------:R-:W-:Y:S01]  /*4100*/  IADD3 R189, R203.reuse, 0x3000, RZ ;  /* 0x00003000cbbd7810 */ /* 0x040fe20007ffe0ff */
[----:B------:R-:W4:Y:S01]  /*4110*/  LDSM.16.M88.4 R32, [R203+0x1000] ;  /* 0x00100000cb20783b */ /* 0x000f220000000200 */
[----:B------:R-:W-:-:S02]  /*4120*/  IADD3 R188, R203, 0x3800, RZ ;  /* 0x00003800cbbc7810 */ /* 0x000fc40007ffe0ff */
[C---:B------:R-:W-:Y:S01]  /*4130*/  IADD3 R187, R203.reuse, 0x4000, RZ ;  /* 0x00004000cbbb7810 */ /* 0x040fe20007ffe0ff */
[----:B------:R-:W4:Y:S01]  /*4140*/  LDSM.16.M88.4 R36, [R203+0x800] ;  /* 0x00080000cb24783b */ /* 0x000f220000000200 */
[C---:B------:R-:W-:Y:S02]  /*4150*/  IADD3 R186, R203.reuse, 0x4800, RZ ;  /* 0x00004800cbba7810 */ /* 0x040fe40007ffe0ff */
[C---:B------:R-:W-:Y:S01]  /*4160*/  IADD3 R185, R203.reuse, 0x5000, RZ ;  /* 0x00005000cbb97810 */ /* 0x040fe20007ffe0ff */
[----:B-----5:R-:W-:Y:S01]  /*4170*/  HMMA.16816.F32 R16, R20, R28, RZ ;  /* 0x0000001c1410723c */ /* 0x020fe200000018ff */
[----:B------:R-:W-:Y:S01]  /*4180*/  LDSM.16.M88.4 R24, [R201] ;  /* 0x00000000c918783b */ /* 0x000fe20000000200 */
[----:B------:R-:W-:-:S03]  /*4190*/  IADD3 R184, R203, 0x5800, RZ ;  /* 0x00005800cbb87810 */ /* 0x000fc60007ffe0ff */
[----:B------:R-:W5:Y:S01]  /*41a0*/  LDSM.16.M88.4 R88, [R192] ;  /* 0x00000000c058783b */ /* 0x000f620000000200 */
[C---:B---3--:R-:W-:Y:S03]  /*41b0*/  HMMA.16816.F32 R56, R20.reuse, R52, RZ ;  /* 0x000000341438723c */ /* 0x048fe600000018ff */
        /* <DEDUP_REMOVED lines=145> */
[C---:B-----5:R-:W-:Y:S06]  /*4ad0*/  HMMA.16816.F32 R56, R24.reuse, R8, R56 ;  /* 0x000000081838723c */ /* 0x060fec0000001838 */
[----:B------:R-:W-:Y:S01]  /*4ae0*/  HMMA.16816.F32 R52, R24, R10, R52 ;  /* 0x0000000a1834723c */ /* 0x000fe20000001834 */
[----:B------:R-:W5:Y:S01]  /*4af0*/  LDSM.16.M88.4 R8, [R192+0x5800] ;  /* 0x00580000c008783b */ /* 0x000f620000000200 */
[----:B------:R-:W-:-:S04]  /*4b00*/  DEPBAR.LE SB0, 0x0 ;  /* 0x000080000000791a */ /* 0x000fc80000000000 */
[C---:B------:R-:W-:Y:S06]  /*4b10*/  HMMA.16816.F32 R40, R24.reuse, R76, R40 ;  /* 0x0000004c1828723c */ /* 0x040fec0000001828 */
[C---:B------:R-:W-:Y:S06]  /*4b20*/  HMMA.16816.F32 R60, R24.reuse, R78, R60 ;  /* 0x0000004e183c723c */ /* 0x040fec000000183c */
[C---:B---3--:R-:W-:Y:S06]  /*4b30*/  HMMA.16816.F32 R80, R24.reuse, R20, R80 ;  /* 0x000000141850723c */ /* 0x048fec0000001850 */
[----:B------:R-:W-:Y:S06]  /*4b40*/  HMMA.16816.F32 R84, R24, R22, R84 ;  /* 0x000000161854723c */ /* 0x000fec0000001854 */
[----:B------:R-:W-:Y:S01]  /*4b50*/  HMMA.16816.F32 R40, R12, R44, R40 ;  /* 0x0000002c0c28723c */ /* 0x000fe20000001828 */
[----:B------:R-:W-:-:S04]  /*4b60*/  SHF.L.U32 R22, R106, 0x1, RZ ;  /* 0x000000016a167819 */ /* 0x000fc800000006ff */
[----:B------:R-:W-:Y:S01]  /*4b70*/  LOP3.LUT R22, R22, 0x6, RZ, 0xc0, !PT ;  /* 0x0000000616167812 */ /* 0x000fe200078ec0ff */
        /* <DEDUP_REMOVED lines=9> */
[----:B------:R-:W-:Y:S01]  /*4c10*/  LOP3.LUT R9, R108, 0xffffffe0, RZ, 0xc0, !PT ;  /* 0xffffffe06c097812 */ /* 0x000fe200078ec0ff */
[----:B------:R-:W-:Y:S01]  /*4c20*/  FMUL.FTZ R33, R60, UR10 ;  /* 0x0000000a3c217c20 */ /* 0x000fe20008410000 */
[----:B------:R-:W-:Y:S01]  /*4c30*/  FMUL.FTZ R32, R61, UR10 ;  /* 0x0000000a3d207c20 */ /* 0x000fe20008410000 */
[----:B------:R-:W-:Y:S01]  /*4c40*/  FMUL.FTZ R20, R62, UR10 ;  /* 0x0000000a3e147c20 */ /* 0x000fe20008410000 */
[----:B------:R-:W-:Y:S01]  /*4c50*/  IADD3 R2, -R9, R106, RZ ;  /* 0x0000006a09027210 */ /* 0x000fe20007ffe1ff */
[----:B------:R-:W-:Y:S01]  /*4c60*/  FMUL.FTZ R34, R63, UR10 ;  /* 0x0000000a3f227c20 */ /* 0x000fe20008410000 */
[----:B------:R-:W-:Y:S01]  /*4c70*/  FMUL.FTZ R56, R56, UR10 ;  /* 0x0000000a38387c20 */ /* 0x000fe20008410000 */
[----:B------:R-:W-:Y:S01]  /*4c80*/  FMUL.FTZ R57, R57, UR10 ;  /* 0x0000000a39397c20 */ /* 0x000fe20008410000 */
        /* <DEDUP_REMOVED lines=19> */
[----:B------:R-:W-:-:S03]  /*4dc0*/  IADD3 R2, R104, R2, -R109 ;  /* 0x0000000268027210 */ /* 0x000fc60007ffe86d */
[----:B------:R-:W4:Y:S02]  /*4dd0*/  MUFU.TANH R41, R41 ;  /* 0x0000002900297308 */ /* 0x000f240000002400 */
[----:B------:R-:W-:-:S05]  /*4de0*/  IMAD.IADD R105, R2, 0x1, R105 ;  /* 0x0000000102697824 */ /* 0x000fca00078e0269 */
[C---:B------:R-:W-:Y:S01]  /*4df0*/  VIMNMX R135, R105.reuse, R104, PT ;  /* 0x0000006869877248 */ /* 0x040fe20003fe0100 */
[----:B------:R-:W1:Y:S01]  /*4e00*/  MUFU.TANH R16, R16 ;  /* 0x0000001000107308 */ /* 0x000e620000002400 */
[----:B------:R-:W-:-:S07]  /*4e10*/  VIADDMNMX R2, R105, 0x8, R104, PT ;  /* 0x0000000869027846 */ /* 0x000fce0003800168 */
        /* <DEDUP_REMOVED lines=25> */
[----:B------:R-:W-:Y:S01]  /*4fb0*/  IADD3 R15, R3, -0x40, RZ ;  /* 0xffffffc0030f7810 */ /* 0x000fe20007ffe0ff */
[----:B------:R-:W-:Y:S01]  /*4fc0*/  ULDC.64 UR8, c[0x0][0x230] ;  /* 0x00008c0000087ab9 */ /* 0x000fe20000000a00 */
[----:B------:R-:W-:Y:S02]  /*4fd0*/  IABS R12, R3 ;  /* 0x00000003000c7213 */ /* 0x000fe40000000000 */
[----:B------:R-:W-:Y:S02]  /*4fe0*/  IABS R11, R15 ;  /* 0x0000000f000b7213 */ /* 0x000fe40000000000 */
[-C--:B--2---:R-:W-:Y:S02]  /*4ff0*/  IABS R8, R10.reuse ;  /* 0x0000000a00087213 */ /* 0x084fe40000000000 */
[----:B------:R-:W-:Y:S02]  /*5000*/  LOP3.LUT R15, R15, R10, RZ, 0x3c, !PT ;  /* 0x0000000a0f0f7212 */ /* 0x000fe400078e3cff */
[----:B------:R-:W2:Y:S08]  /*5010*/  I2F.RP R13, R8 ;  /* 0x00000008000d7306 */ /* 0x000eb00000209400 */
[----:B--2---:R-:W2:Y:S02]  /*5020*/  MUFU.RCP R18, R13 ;  /* 0x0000000d00127308 */ /* 0x004ea40000001000 */
[----:B--2---:R-:W-:-:S06]  /*5030*/  VIADD R18, R18, 0xffffffe ;  /* 0x0ffffffe12127836 */ /* 0x004fcc0000000000 */
[----:B------:R-:W2:Y:S02]  /*5040*/  F2I.FTZ.U32.TRUNC.NTZ R19, R18 ;  /* 0x0000001200137305 */ /* 0x000ea4000021f000 */
[----:B--2---:R-:W-:Y:S02]  /*5050*/  IMAD.MOV R9, RZ, RZ, -R19 ;  /* 0x000000ffff097224 */ /* 0x004fe400078e0a13 */
        /* <DEDUP_REMOVED lines=21> */
[----:B------:R-:W-:-:S03]  /*51b0*/  ISETP.NE.AND P2, PT, R10, RZ, PT ;  /* 0x000000ff0a00720c */ /* 0x000fc60003f45270 */
[----:B------:R-:W-:Y:S02]  /*51c0*/  @P5 IADD3 R18, R18, 0x1, RZ ;  /* 0x0000000112125810 */ /* 0x000fe40007ffe0ff */
[----:B------:R-:W-:-:S04]  /*51d0*/  @P4 VIADD R14, R14, 0x1 ;  /* 0x000000010e0e4836 */ /* 0x000fc80000000000 */
[----:B------:R-:W-:Y:S02]  /*51e0*/  @!P1 IMAD.MOV R14, RZ, RZ, -R14 ;  /* 0x000000ffff0e9224 */ /* 0x000fe400078e0a0e */
[----:B------:R-:W-:-:S04]  /*51f0*/  @!P3 IADD3 R18, -R18, RZ, RZ ;  /* 0x000000ff1212b210 */ /* 0x000fc80007ffe1ff */
[C---:B------:R-:W-:Y:S02]  /*5200*/  SEL R9, R11.reuse, R18, !P2 ;  /* 0x000000120b097207 */ /* 0x040fe40005000000 */
[----:B------:R-:W-:-:S03]  /*5210*/  SEL R11, R11, R14, !P2 ;  /* 0x0000000e0b0b7207 */ /* 0x000fc60005000000 */
[----:B------:R-:W-:-:S04]  /*5220*/  IMAD.WIDE R18, R9, 0x4, R218 ;  /* 0x0000000409127825 */ /* 0x000fc800078e02da */
[----:B------:R-:W-:Y:S01]  /*5230*/  IMAD.WIDE R14, R11, 0x4, R218 ;  /* 0x000000040b0e7825 */ /* 0x000fe200078e02da */
[----:B------:R-:W2:Y:S04]  /*5240*/  LDG.E R13, desc[UR12][R18.64] ;  /* 0x0000000c120d7981 */ /* 0x000ea8000c1e1900 */
[----:B------:R-:W2:Y:S01]  /*5250*/  LDG.E R8, desc[UR12][R14.64] ;  /* 0x0000000c0e087981 */ /* 0x000ea2000c1e1900 */
[----:B------:R-:W-:-:S05]  /*5260*/  IADD3 R11, R9, -R11, RZ ;  /* 0x8000000b090b7210 */ /* 0x000fca0007ffe0ff */
[----:B------:R-:W-:-:S05]  /*5270*/  IMAD R11, R11, R10, -0x40 ;  /* 0xffffffc00b0b7424 */ /* 0x000fca00078e020a */
[----:B------:R-:W-:Y:S01]  /*5280*/  SHF.R.S32.HI R9, RZ, 0x1f, R11 ;  /* 0x0000001fff097819 */ /* 0x000fe2000001140b */
[----:B--2---:R-:W-:-:S04]  /*5290*/  IMAD.IADD R10, R8, 0x1, -R13 ;  /* 0x00000001080a7824 */ /* 0x004fc800078e0a0d */
[-C--:B------:R-:W-:Y:S02]  /*52a0*/  IMAD R8, R9, R220.reuse, RZ ;  /* 0x000000dc09087224 */ /* 0x080fe400078e02ff */
[----:B------:R-:W-:Y:S01]  /*52b0*/  IMAD.WIDE.U32 R12, R11, R220, RZ ;  /* 0x000000dc0b0c7225 */ /* 0x000fe200078e00ff */
[----:B------:R-:W-:-:S03]  /*52c0*/  SHF.R.S32.HI R9, RZ, 0x1f, R10 ;  /* 0x0000001fff097819 */ /* 0x000fc6000001140a */
[----:B------:R-:W-:Y:S02]  /*52d0*/  IMAD R8, R11, R221, R8 ;  /* 0x000000dd0b087224 */ /* 0x000fe400078e0208 */
[----:B------:R-:W-:-:S03]  /*52e0*/  IMAD R9, R9, UR8, RZ ;  /* 0x0000000809097c24 */ /* 0x000fc6000f8e02ff */
[----:B------:R-:W-:Y:S01]  /*52f0*/  IADD3 R13, R13, R8, RZ ;  /* 0x000000080d0d7210 */ /* 0x000fe20007ffe0ff */
[C---:B------:R-:W-:Y:S02]  /*5300*/  IMAD R9, R10.reuse, UR9, R9 ;  /* 0x000000090a097c24 */ /* 0x040fe4000f8e0209 */
[----:B------:R-:W-:-:S04]  /*5310*/  IMAD.WIDE.U32 R18, R10, UR8, R12 ;  /* 0x000000080a127c25 */ /* 0x000fc8000f8e000c */
[----:B------:R-:W-:Y:S01]  /*5320*/  IMAD.IADD R19, R19, 0x1, R9 ;  /* 0x0000000113137824 */ /* 0x000fe200078e0209 */
[----:B------:R-:W-:Y:S06]  /*5330*/  BRA `(.L_x_1485) ;  /* 0x0000000000087947 */ /* 0x000fec0003800000 */
.L_x_1484:
[----:B------:R-:W-:-:S04]  /*5340*/  LEA R18, -R220, RZ, 0x6 ;  /* 0x000000ffdc127211 */ /* 0x000fc800078e31ff */
[----:B------:R-:W-:-:S07]  /*5350*/  SHF.R.S32.HI R19, RZ, 0x1f, R18 ;  /* 0x0000001fff137819 */ /* 0x000fce0000011412 */
.L_x_1485:
[----:B------:R-:W-:Y:S01]  /*5360*/  ULDC UR5, c[0x0][0x2d0] ;  /* 0x0000b40000057ab9 */ /* 0x000fe20000000800 */
[----:B------:R-:W-:Y:S01]  /*5370*/  BSSY B0, `(.L_x_1486) ;  /* 0x0000083000007945 */ /* 0x000fe20003800000 */
[----:B------:R-:W-:Y:S02]  /*5380*/  ISETP.GE.AND P3, PT, R6, UR5, PT ;  /* 0x0000000506007c0c */ /* 0x000fe4000bf66270 */
[----:B------:R-:W-:Y:S02]  /*5390*/  ISETP.GE.AND P4, PT, R215, UR5, PT ;  /* 0x00000005d7007c0c */ /* 0x000fe4000bf86270 */
[----:B------:R-:W-:-:S09]  /*53a0*/  ISETP.GE.AND P2, PT, R4, UR5, PT ;  /* 0x0000000504007c0c */ /* 0x000fd2000bf46270 */
[----:B------:R-:W2:Y:S01]  /*53b0*/  @!P3 LDC.64 R12, c[0x0][0x218] ;  /* 0x00008600ff0cbb82 */ /* 0x000ea20000000a00 */
[CC--:B------:R-:W-:Y:S01]  /*53c0*/  @!P3 IADD3 R21, P1, R18.reuse, R133.reuse, RZ ;  /* 0x000000851215b210 */ /* 0x0c0fe20007f3e0ff */
[----:B------:R3:W-:Y:S01]  /*53d0*/  @P4 STS.128 [R214+0x6000], RZ ;  /* 0x006000ffd6004388 */ /* 0x0007e20000000c00 */
[----:B------:R-:W-:-:S03]  /*53e0*/  @!P4 IADD3 R4, P5, R18, R133, RZ ;  /* 0x000000851204c210 */ /* 0x000fc60007fbe0ff */
[----:B------:R-:W-:Y:S02]  /*53f0*/  @!P3 IMAD.X R6, R19, 0x1, R134, P1 ;  /* 0x000000011306b824 */ /* 0x000fe400008e0686 */
[----:B------:R-:W4:Y:S08]  /*5400*/  @!P4 LDC.64 R10, c[0x0][0x218] ;  /* 0x00008600ff0acb82 */ /* 0x000f300000000a00 */
[----:B------:R-:W5:Y:S01]  /*5410*/  @!P2 LDC.64 R8, c[0x0][0x218] ;  /* 0x00008600ff08ab82 */ /* 0x000f620000000a00 */
[----:B--2---:R-:W-:-:S07]  /*5420*/  @!P3 LEA R26, P1, R21, R12, 0x1 ;  /* 0x0000000c151ab211 */ /* 0x004fce00078208ff */
[----:B------:R-:W2:Y:S01]  /*5430*/  @!P4 LDC.64 R14, c[0x0][0x218] ;  /* 0x00008600ff0ecb82 */ /* 0x000ea20000000a00 */
[----:B------:R-:W-:Y:S01]  /*5440*/  @!P3 LEA.HI.X R27, R21, R13, R6, 0x1, P1 ;  /* 0x0000000d151bb211 */ /* 0x000fe200008f0c06 */
[----:B------:R-:W-:Y:S01]  /*5450*/  @!P4 IMAD.X R21, R19, 0x1, R134, P5 ;  /* 0x000000011315c824 */ /* 0x000fe200028e0686 */
[----:B------:R-:W-:Y:S02]  /*5460*/  @!P2 IADD3 R6, P1, R18, R133, RZ ;  /* 0x000000851206a210 */ /* 0x000fe40007f3e0ff */
[----:B----4-:R-:W-:-:S03]  /*5470*/  @!P4 LEA R38, P5, R4, R10, 0x1 ;  /* 0x0000000a0426c211 */ /* 0x010fc600078a08ff */
[----:B------:R-:W4:Y:S01]  /*5480*/  @!P3 LDC.64 R12, c[0x0][0x218] ;  /* 0x00008600ff0cbb82 */ /* 0x000f220000000a00 */
[----:B------:R-:W-:Y:S01]  /*5490*/  @!P4 LEA.HI.X R39, R4, R11, R21, 0x1, P5 ;  /* 0x0000000b0427c211 */ /* 0x000fe200028f0c15 */
[----:B------:R-:W-:Y:S01]  /*54a0*/  @!P2 IMAD.X R21, R19, 0x1, R134, P1 ;  /* 0x000000011315a824 */ /* 0x000fe200008e0686 */
[----:B------:R-:W-:Y:S02]  /*54b0*/  IADD3 R4, P5, R210, R18, RZ ;  /* 0x00000012d2047210 */ /* 0x000fe40007fbe0ff */
[----:B-----5:R-:W-:-:S03]  /*54c0*/  @!P2 LEA R24, P1, R6, R8, 0x1 ;  /* 0x000000080618a211 */ /* 0x020fc600078208ff */
[----:B------:R-:W5:Y:S01]  /*54d0*/  @!P2 LDC.64 R10, c[0x0][0x218] ;  /* 0x00008600ff0aab82 */ /* 0x000f620000000a00 */
        /* <DEDUP_REMOVED lines=9> */
[----:B------:R-:W1:Y:S01]  /*5570*/  @!P4 LDC.64 R8, c[0x0][0x218] ;  /* 0x00008600ff08cb82 */ /* 0x000e620000000a00 */
[--C-:B------:R-:W-:Y:S01]  /*5580*/  @!P4 IMAD.X R6, R21, 0x1, R134.reuse, P5 ;  /* 0x000000011506c824 */ /* 0x100fe200028e0686 */
[----:B--2---:R-:W-:Y:S01]  /*5590*/  @!P4 LEA R36, P5, R35, R14, 0x1 ;  /* 0x0000000e2324c211 */ /* 0x004fe200078a08ff */
[----:B------:R-:W-:Y:S01]  /*55a0*/  @!P3 IMAD.X R14, R21, 0x1, R134, P1 ;  /* 0x00000001150eb824 */ /* 0x000fe200008e0686 */
[----:B------:R-:W-:Y:S01]  /*55b0*/  @!PT LDS RZ, [RZ] ;  /* 0x00000000fffff984 */ /* 0x000fe20000000800 */
[----:B------:R-:W-:Y:S01]  /*55c0*/  @!PT LDS RZ, [RZ] ;  /* 0x00000000fffff984 */ /* 0x000fe20000000800 */
[----:B------:R-:W-:Y:S01]  /*55d0*/  @!PT LDS RZ, [RZ] ;  /* 0x00000000fffff984 */ /* 0x000fe20000000800 */
[----:B------:R3:W-:Y:S02]  /*55e0*/  @!P3 LDGSTS.E.BYPASS.LTC128B.128 [R214+0x8000], desc[UR12][R26.64+0x80] ;  /* 0x080000801ad6bfae */ /* 0x0007e4000b901d4c */
[----:B------:R-:W-:-:S02]  /*55f0*/  @!P4 LEA.HI.X R37, R35, R15, R6, 0x1, P5 ;  /* 0x0000000f2325c211 */ /* 0x000fc400028f0c06 */
[C---:B----4-:R-:W-:Y:S01]  /*5600*/  @!P3 LEA R42, P5, R23.reuse, R12, 0x1 ;  /* 0x0000000c172ab211 */ /* 0x050fe200078a08ff */
[----:B------:R3:W-:Y:S01]  /*5610*/  @P2 STS.128 [R214+0xa000], RZ ;  /* 0x00a000ffd6002388 */ /* 0x0007e20000000c00 */
[----:B------:R-:W-:Y:S02]  /*5620*/  @!P2 IADD3 R6, P1, R4, R133, RZ ;  /* 0x000000850406a210 */ /* 0x000fe40007f3e0ff */
[----:B------:R-:W-:Y:S01]  /*5630*/  @!P3 LEA.HI.X R43, R23, R13, R14, 0x1, P5 ;  /* 0x0000000d172bb211 */ /* 0x000fe200028f0c0e */
[----:B------:R-:W-:Y:S01]  /*5640*/  @!PT LDS RZ, [RZ] ;  /* 0x00000000fffff984 */ /* 0x000fe20000000800 */
[----:B------:R-:W-:Y:S01]  /*5650*/  @!PT LDS RZ, [RZ] ;  /* 0x00000000fffff984 */ /* 0x000fe20000000800 */
[----:B------:R-:W-:Y:S01]  /*5660*/  @!PT LDS RZ, [RZ] ;  /* 0x00000000fffff984 */ /* 0x000fe20000000800 */
[----:B------:R3:W-:Y:S01]  /*5670*/  @!P2 LDGSTS.E.BYPASS.LTC128B.128 [R214+0xa000], desc[UR12][R24.64+0x100] ;  /* 0x0a00010018d6afae */ /* 0x0007e2000b901d4c */
[----:B------:R-:W2:Y:S01]  /*5680*/  @!P3 LDC.64 R14, c[0x0][0x218] ;  /* 0x00008600ff0ebb82 */ /* 0x000ea20000000a00 */
[----:B------:R-:W-:Y:S01]  /*5690*/  @!P2 IMAD.X R12, R21, 0x1, R134, P1 ;  /* 0x00000001150ca824 */ /* 0x000fe200008e0686 */
[----:B-----5:R-:W-:Y:S01]  /*56a0*/  @!P2 LEA R44, P1, R6, R10, 0x1 ;  /* 0x0000000a062ca211 */ /* 0x020fe200078208ff */
        /* <DEDUP_REMOVED lines=8> */
[CC--:B------:R-:W-:Y:S01]  /*5730*/  @!P4 IADD3 R6, P1, R4.reuse, R133.reuse, RZ ;  /* 0x000000850406c210 */ /* 0x0c0fe20007f3e0ff */
[----:B------:R-:W-:Y:S01]  /*5740*/  IMAD.X R21, R209, 0x1, R21, P5 ;  /* 0x00000001d1157824 */ /* 0x000fe200028e0615 */
[----:B------:R-:W-:Y:S01]  /*5750*/  @!P3 IADD3 R35, P5, R4, R133, RZ ;  /* 0x000000850423b210 */ /* 0x000fe20007fbe0ff */
[----:B------:R3:W-:Y:S02]  /*5760*/  @P3 STS.128 [R214+0x8800], RZ ;  /* 0x008800ffd6003388 */ /* 0x0007e40000000c00 */
[C-C-:B------:R-:W-:Y:S01]  /*5770*/  @!P4 IMAD.X R23, R21.reuse, 0x1, R134.reuse, P1 ;  /* 0x000000011517c824 */ /* 0x140fe200008e0686 */
[C---:B-1----:R-:W-:Y:S01]  /*5780*/  @!P4 LEA R48, P1, R6.reuse, R8, 0x1 ;  /* 0x000000080630c211 */ /* 0x042fe200078208ff */
[----:B------:R-:W1:Y:S01]  /*5790*/  @!P4 LDC.64 R10, c[0x0][0x218] ;  /* 0x00008600ff0acb82 */ /* 0x000e620000000a00 */
[----:B------:R-:W-:Y:S01]  /*57a0*/  @!P3 IMAD.X R46, R21, 0x1, R134, P5 ;  /* 0x00000001152eb824 */ /* 0x000fe200028e0686 */
[----:B------:R-:W-:Y:S01]  /*57b0*/  @!PT LDS RZ, [RZ] ;  /* 0x00000000fffff984 */ /* 0x000fe20000000800 */
[----:B------:R-:W-:Y:S01]  /*57c0*/  @!PT LDS RZ, [RZ] ;  /* 0x00000000fffff984 */ /* 0x000fe20000000800 */
[----:B------:R-:W-:Y:S01]  /*57d0*/  @!PT LDS RZ, [RZ] ;  /* 0x00000000fffff984 */ /* 0x000fe20000000800 */
[----:B------:R3:W-:Y:S01]  /*57e0*/  @!P3 LDGSTS.E.BYPASS.LTC128B.128 [R214+0x8800], desc[UR12][R42.64+0x80] ;  /* 0x088000802ad6bfae */ /* 0x0007e2000b901d4c */
[----:B------:R-:W-:-:S02]  /*57f0*/  @!P4 LEA.HI.X R49, R6, R9, R23, 0x1, P1 ;  /* 0x000000090631c211 */ /* 0x000fc400008f0c17 */
[----:B------:R-:W-:Y:S01]  /*5800*/  @!P2 IADD3 R6, P1, R4, R133, RZ ;  /* 0x000000850406a210 */ /* 0x000fe20007f3e0ff */
[----:B------:R3:W-:Y:S02]  /*5810*/  @P2 STS.128 [R214+0xa800], RZ ;  /* 0x00a800ffd6002388 */ /* 0x0007e40000000c00 */
[----:B------:R-:W5:Y:S01]  /*5820*/  @!P3 LDC.64 R8, c[0x0][0x218] ;  /* 0x00008600ff08bb82 */ /* 0x000f620000000a00 */
[C---:B--2---:R-:W-:Y:S01]  /*5830*/  @!P3 LEA R38, P5, R35.reuse, R14, 0x1 ;  /* 0x0000000e2326b211 */ /* 0x044fe200078a08ff */
[----:B------:R-:W-:Y:S01]  /*5840*/  @!PT LDS RZ, [RZ] ;  /* 0x00000000fffff984 */ /* 0x000fe20000000800 */
[----:B------:R-:W-:Y:S01]  /*5850*/  @!PT LDS RZ, [RZ] ;  /* 0x00000000fffff984 */ /* 0x000fe20000000800 */
[----:B------:R-:W-:Y:S01]  /*5860*/  @!PT LDS RZ, [RZ] ;  /* 0x00000000fffff984 */ /* 0x000fe20000000800 */
[----:B------:R3:W-:Y:S03]  /*5870*/  @!P2 LDGSTS.E.BYPASS.LTC128B.128 [R214+0xa800], desc[UR12][R44.64+0x100] ;  /* 0x0a8001002cd6afae */ /* 0x0007e6000b901d4c */
[----:B------:R-:W-:Y:S01]  /*5880*/  @!P3 LEA.HI.X R39, R35, R15, R46, 0x1, P5 ;  /* 0x0000000f2327b211 */ /* 0x000fe200028f0c2e */
[----:B------:R3:W-:Y:S01]  /*5890*/  @P4 STS.128 [R214+0x7000], RZ ;  /* 0x007000ffd6004388 */ /* 0x0007e20000000c00 */
[----:B------:R-:W-:Y:S01]  /*58a0*/  IADD3 R14, P5, R210, R4, RZ ;  /* 0x00000004d20e7210 */ /* 0x000fe20007fbe0ff */
[----:B------:R-:W-:Y:S01]  /*58b0*/  @!P2 IMAD.X R4, R21, 0x1, R134, P1 ;  /* 0x000000011504a824 */ /* 0x000fe200008e0686 */
[C---:B----4-:R-:W-:Y:S01]  /*58c0*/  @!P2 LEA R12, P1, R6.reuse, R12, 0x1 ;  /* 0x0000000c060ca211 */ /* 0x050fe200078208ff */
[----:B------:R-:W-:Y:S01]  /*58d0*/  @!PT LDS RZ, [RZ] ;  /* 0x00000000fffff984 */ /* 0x000fe20000000800 */
[----:B------:R-:W-:Y:S01]  /*58e0*/  @!PT LDS RZ, [RZ] ;  /* 0x00000000fffff984 */ /* 0x000fe20000000800 */
[----:B------:R-:W-:Y:S01]  /*58f0*/  @!PT LDS RZ, [RZ] ;  /* 0x00000000fffff984 */ /* 0x000fe20000000800 */
[----:B------:R3:W-:Y:S02]  /*5900*/  @!P4 LDGSTS.E.BYPASS.LTC128B.128 [R214+0x7000], desc[UR12][R48.64] ;  /* 0x0700000030d6cfae */ /* 0x0007e4000b901d4c */
[----:B------:R-:W-:Y:S01]  /*5910*/  IMAD.X R21, R209, 0x1, R21, P5 ;  /* 0x00000001d1157824 */ /* 0x000fe200028e0615 */
[----:B------:R-:W-:Y:S01]  /*5920*/  @!P2 LEA.HI.X R13, R6, R13, R4, 0x1, P1 ;  /* 0x0000000d060da211 */ /* 0x000fe200008f0c04 */
[----:B------:R3:W-:Y:S01]  /*5930*/  @P3 STS.128 [R214+0x9000], RZ ;  /* 0x009000ffd6003388 */ /* 0x0007e20000000c00 */
[----:B------:R-:W-:-:S02]  /*5940*/  @!P4 IADD3 R4, P5, R14, R133, RZ ;  /* 0x000000850e04c210 */ /* 0x000fc40007fbe0ff */
[----:B------:R-:W-:Y:S01]  /*5950*/  @!P3 IADD3 R6, P1, R14, R133, RZ ;  /* 0x000000850e06b210 */ /* 0x000fe20007f3e0ff */
[----:B------:R-:W-:Y:S01]  /*5960*/  @!PT LDS RZ, [RZ] ;  /* 0x00000000fffff984 */ /* 0x000fe20000000800 */
[----:B------:R-:W-:Y:S01]  /*5970*/  @!PT LDS RZ, [RZ] ;  /* 0x00000000fffff984 */ /* 0x000fe20000000800 */
[----:B------:R-:W-:Y:S01]  /*5980*/  @!PT LDS RZ, [RZ] ;  /* 0x00000000fffff984 */ /* 0x000fe20000000800 */
[----:B------:R3:W-:Y:S02]  /*5990*/  @!P3 LDGSTS.E.BYPASS.LTC128B.128 [R214+0x9000], desc[UR12][R38.64+0x80] ;  /* 0x0900008026d6bfae */ /* 0x0007e4000b901d4c */
[C-C-:B------:R-:W-:Y:S01]  /*59a0*/  @!P4 IMAD.X R15, R21.reuse, 0x1, R134.reuse, P5 ;  /* 0x00000001150fc824 */ /* 0x140fe200028e0686 */
[C---:B-1----:R-:W-:Y:S01]  /*59b0*/  @!P4 LEA R10, P5, R4.reuse, R10, 0x1 ;  /* 0x0000000a040ac211 */ /* 0x042fe200078a08ff */
[----:B------:R3:W-:Y:S03]  /*59c0*/  @P2 STS.128 [R214+0xb000], RZ ;  /* 0x00b000ffd6002388 */ /* 0x0007e60000000c00 */
[----:B------:R-:W-:Y:S01]  /*59d0*/  @!P4 LEA.HI.X R11, R4, R11, R15, 0x1, P5 ;  /* 0x0000000b040bc211 */ /* 0x000fe200028f0c0f */
[----:B------:R-:W-:Y:S01]  /*59e0*/  @!P3 IMAD.X R4, R21, 0x1, R134, P1 ;  /* 0x000000011504b824 */ /* 0x000fe200008e0686 */
[C---:B-----5:R-:W-:Y:S01]  /*59f0*/  @!P3 LEA R8, P1, R6.reuse, R8, 0x1 ;  /* 0x000000080608b211 */ /* 0x060fe200078208ff */
[----:B------:R-:W-:Y:S01]  /*5a00*/  @!PT LDS RZ, [RZ] ;  /* 0x00000000fffff984 */ /* 0x000fe20000000800 */
[----:B------:R-:W-:Y:S01]  /*5a10*/  @!PT LDS RZ, [RZ] ;  /* 0x00000000fffff984 */ /* 0x000fe20000000800 */
[----:B------:R-:W-:Y:S01]  /*5a20*/  @!PT LDS RZ, [RZ] ;  /* 0x00000000fffff984 */ /* 0x000fe20000000800 */
[----:B------:R3:W-:Y:S03]  /*5a30*/  @!P2 LDGSTS.E.BYPASS.LTC128B.128 [R214+0xb000], desc[UR12][R12.64+0x100] ;  /* 0x0b0001000cd6afae */ /* 0x0007e6000b901d4c */
[----:B------:R-:W-:Y:S01]  /*5a40*/  @!P3 LEA.HI.X R9, R6, R9, R4, 0x1, P1 ;  /* 0x000000090609b211 */ /* 0x000fe200008f0c04 */
        /* <DEDUP_REMOVED lines=21> */
.L_x_1487:
[----:B------:R-:W-:Y:S05]  /*5ba0*/  BSYNC B0 ;  /* 0x0000000000007941 */ /* 0x000fea0003800000 */
.L_x_1486:
[----:B------:R-:W0:Y:S01]  /*5bb0*/  LDGDEPBAR ;  /* 0x00000000000079af */ /* 0x000e220000000000 */
[----:B------:R-:W-:-:S04]  /*5bc0*/  IADD3 R133, P1, R18, R133, RZ ;  /* 0x0000008512857210 */ /* 0x000fc80007f3e0ff */
[----:B------:R-:W-:-:S09]  /*5bd0*/  IADD3.X R134, R19, R134, RZ, P1, !PT ;  /* 0x0000008613867210 */ /* 0x000fd20000ffe4ff */
.L_x_1483:
[----:B------:R-:W-:Y:S01]  /*5be0*/  IMAD.IADD R22, R3, 0x1, R22 ;  /* 0x0000000103167824 */ /* 0x000fe200078e0216 */
[----:B------:R-:W-:Y:S01]  /*5bf0*/  ULDC UR11, c[0x0][0x2ec] ;  /* 0x0000bb00000b7ab9 */ /* 0x000fe20000000800 */
[----:B------:R-:W-:Y:S01]  /*5c00*/  LEA R200, R0, UR4, 0x1 ;  /* 0x0000000400c87c11 */ /* 0x000fe2000f8e08ff */
[----:B------:R-:W-:Y:S01]  /*5c10*/  ULDC.64 UR8, c[0x0][0x218] ;  /* 0x0000860000087ab9 */ /* 0x000fe20000000a00 */
[C---:B------:R-:W-:Y:S02]  /*5c20*/  VIADD R3, R22.reuse, 0x1 ;  /* 0x0000000116037836 */ /* 0x040fe40000000000 */
[C---:B------:R-:W-:Y:S01]  /*5c30*/  VIADD R4, R22.reuse, 0x8 ;  /* 0x0000000816047836 */ /* 0x040fe20000000000 */
[----:B------:R-:W-:Y:S01]  /*5c40*/  LDSM.16.MT88.4 R124, [R200+0xc000] ;  /* 0x00c00000c87c783b */ /* 0x000fe20000004200 */
[C---:B------:R-:W-:Y:S01]  /*5c50*/  VIADD R6, R22.reuse, 0x20 ;  /* 0x0000002016067836 */ /* 0x040fe20000000000 */
[CC--:B------:R-:W-:Y:S01]  /*5c60*/  ISETP.GE.AND P4, PT, R3.reuse, R135.reuse, PT ;  /* 0x000000870300720c */ /* 0x0c0fe20003f86270 */
[C---:B-1-3--:R-:W-:Y:S01]  /*5c70*/  VIADD R8, R22.reuse, 0x30 ;  /* 0x0000003016087836 */ /* 0x04afe20000000000 */
[-C--:B------:R-:W-:Y:S01]  /*5c80*/  ISETP.GE.AND P1, PT, R3, R2.reuse, PT ;  /* 0x000000020300720c */ /* 0x080fe20003f26270 */
[----:B------:R-:W-:Y:S01]  /*5c90*/  VIADD R3, R22, 0x9 ;  /* 0x0000000916037836 */ /* 0x000fe20000000000 */
[----:B------:R-:W-:Y:S01]  /*5ca0*/  FSEL R69, R69, -INF , !P4 ;  /* 0xff80000045457808 */ /* 0x000fe20006000000 */
[----:B------:R-:W-:Y:S01]  /*5cb0*/  IMAD R198, R7, 0x2, R200 ;  /* 0x0000000207c67824 */ /* 0x000fe200078e02c8 */
[-C--:B------:R-:W-:Y:S01]  /*5cc0*/  ISETP.GE.AND P2, PT, R4, R135.reuse, PT ;  /* 0x000000870400720c */ /* 0x080fe20003f46270 */
[----:B------:R-:W-:Y:S01]  /*5cd0*/  LDSM.16.MT88.4 R72, [R200+0x10000] ;  /* 0x01000000c848783b */ /* 0x000fe20000004200 */
[----:B------:R-:W-:Y:S01]  /*5ce0*/  ISETP.GE.AND P5, PT, R3, R135, PT ;  /* 0x000000870300720c */ /* 0x000fe20003fa6270 */
[----:B------:R-:W-:Y:S01]  /*5cf0*/  IMAD R196, R5, 0x2, R198 ;  /* 0x0000000205c47824 */ /* 0x000fe200078e02c6 */
[-C--:B------:R-:W-:Y:S01]  /*5d00*/  ISETP.GE.AND P4, PT, R3, R2.reuse, PT ;  /* 0x000000020300720c */ /* 0x080fe20003f86270 */
[----:B------:R-:W-:Y:S01]  /*5d10*/  VIADD R3, R22, 0x11 ;  /* 0x0000001116037836 */ /* 0x000fe20000000000 */
[-C--:B------:R-:W-:Y:S01]  /*5d20*/  ISETP.GE.AND P3, PT, R4, R2.reuse, PT ;  /* 0x000000020400720c */ /* 0x080fe20003f66270 */
[----:B------:R-:W-:Y:S01]  /*5d30*/  VIADD R4, R22, 0x10 ;  /* 0x0000001016047836 */ /* 0x000fe20000000000 */
[----:B------:R-:W-:Y:S01]  /*5d40*/  FSEL R29, R29, -INF , !P5 ;  /* 0xff8000001d1d7808 */ /* 0x000fe20006800000 */
[----:B------:R-:W-:Y:S01]  /*5d50*/  LDSM.16.MT88.4 R116, [R198+0xc000] ;  /* 0x00c00000c674783b */ /* 0x000fe20000004200 */
[----:B------:R-:W-:Y:S01]  /*5d60*/  FSEL R71, R71, -INF , !P1 ;  /* 0xff80000047477808 */ /* 0x000fe20004800000 */
[----:B------:R-:W-:Y:S01]  /*5d70*/  IMAD R197, R5, 0x2, R200 ;  /* 0x0000000205c57824 */ /* 0x000fe200078e02c8 */
[----:B------:R-:W-:Y:S01]  /*5d80*/  FSEL R27, R28, -INF , !P2 ;  /* 0xff8000001c1b7808 */ /* 0x000fe20005000000 */
[----:B------:R-:W-:Y:S01]  /*5d90*/  LDSM.16.MT88.4 R48, [R198+0xe000] ;  /* 0x00e00000c630783b */ /* 0x000fe20000004200 */
[----:B------:R-:W-:-:S02]  /*5da0*/  ISETP.GE.AND P5, PT, R3, R2, PT ;  /* 0x000000020300720c */ /* 0x000fc40003fa6270 */
[CC--:B------:R-:W-:Y:S01]  /*5db0*/  ISETP.GE.AND P1, PT, R4.reuse, R135.reuse, PT ;  /* 0x000000870400720c */ /* 0x0c0fe20003f26270 */
[----:B------:R-:W-:Y:S01]  /*5dc0*/  LDSM.16.MT88.4 R64, [R196+0xe000] ;  /* 0x00e00000c440783b */ /* 0x000fe20000004200 */
[----:B------:R-:W-:Y:S01]  /*5dd0*/  ISETP.GE.AND P2, PT, R4, R2, PT ;  /* 0x000000020400720c */ /* 0x000fe20003f46270 */
[----:B------:R-:W-:Y:S01]  /*5de0*/  VIADD R4, R22, 0x18 ;  /* 0x0000001816047836 */ /* 0x000fe20000000000 */
[----:B------:R-:W-:Y:S01]  /*5df0*/  FSEL R25, R30, -INF , !P3 ;  /* 0xff8000001e197808 */ /* 0x000fe20005800000 */
[----:B------:R-:W-:Y:S01]  /*5e00*/  LDSM.16.MT88.4 R80, [R198+0x10000] ;  /* 0x01000000c650783b */ /* 0x000fe20000004200 */
[-C--:B------:R-:W-:Y:S01]  /*5e10*/  ISETP.GE.AND P3, PT, R3, R135.reuse, PT ;  /* 0x000000870300720c */ /* 0x080fe20003f66270 */
[C---:B------:R-:W-:Y:S01]  /*5e20*/  VIADD R3, R22.reuse, 0x19 ;  /* 0x0000001916037836 */ /* 0x040fe20000000000 */
        /* <DEDUP_REMOVED lines=15> */
[----:B------:R-:W-:Y:S02]  /*5f20*/  ISETP.GE.AND P3, PT, R3, R2, PT ;  /* 0x000000020300720c */ /* 0x000fe40003f66270 */
[----:B------:R-:W-:Y:S01]  /*5f30*/  FSEL R3, R68, -INF , !P5 ;  /* 0xff80000044037808 */ /* 0x000fe20006800000 */
[----:B------:R-:W-:Y:S01]  /*5f40*/  LDSM.16.MT88.4 R136, [R196+0x10000] ;  /* 0x01000000c488783b */ /* 0x000fe20000004200 */
[----:B------:R-:W-:Y:S02]  /*5f50*/  FSEL R19, R33, -INF , !P4 ;  /* 0xff80000021137808 */ /* 0x000fe40006000000 */
[----:B------:R-:W-:Y:S02]  /*5f60*/  FSEL R11, R20, -INF , !P1 ;  /* 0xff800000140b7808 */ /* 0x000fe40004800000 */
[----:B------:R-:W-:-:S02]  /*5f70*/  ISETP.GE.AND P4, PT, R6, R135, PT ;  /* 0x000000870600720c */ /* 0x000fc40003f86270 */
[----:B------:R-:W-:Y:S02]  /*5f80*/  ISETP.GE.AND P1, PT, R6, R2, PT ;  /* 0x000000020600720c */ /* 0x000fe40003f26270 */
[----:B------:R-:W-:Y:S02]  /*5f90*/  FMNMX.FTZ R6, R3, R69, !PT ;  /* 0x0000004503067209 */ /* 0x000fe40007810000 */
[----:B------:R-:W-:Y:S02]  /*5fa0*/  FSEL R17, R32, -INF , !P2 ;  /* 0xff80000020117808 */ /* 0x000fe40005000000 */
[----:B------:R-:W-:Y:S02]  /*5fb0*/  FMNMX.FTZ R6, R27, R6, !PT ;  /* 0x000000061b067209 */ /* 0x000fe40007810000 */
[C---:B------:R-:W-:Y:S02]  /*5fc0*/  ISETP.GE.AND P5, PT, R4.reuse, R135, PT ;  /* 0x000000870400720c */ /* 0x040fe40003fa6270 */
[----:B------:R-:W-:Y:S01]  /*5fd0*/  ISETP.GE.AND P2, PT, R4, R2, PT ;  /* 0x000000020400720c */ /* 0x000fe20003f46270 */
[----:B------:R-:W-:Y:S01]  /*5fe0*/  VIADD R4, R22, 0x28 ;  /* 0x0000002816047836 */ /* 0x000fe20000000000 */
[----:B------:R-:W-:-:S02]  /*5ff0*/  FSEL R9, R34, -INF , !P3 ;  /* 0xff80000022097808 */ /* 0x000fc40005800000 */
[----:B------:R-:W-:Y:S02]  /*6000*/  ISETP.GE.AND P3, PT, R22, R2, PT ;  /* 0x000000021600720c */ /* 0x000fe40003f66270 */
[----:B------:R-:W-:Y:S02]  /*6010*/  FMNMX.FTZ R6, R29, R6, !PT ;  /* 0x000000061d067209 */ /* 0x000fe40007810000 */
[----:B------:R-:W-:Y:S02]  /*6020*/  FSEL R231, R231, -INF , !P4 ;  /* 0xff800000e7e77808 */ /* 0x000fe40006000000 */
[----:B------:R-:W-:Y:S02]  /*6030*/  FSEL R183, R183, -INF , !P1 ;  /* 0xff800000b7b77808 */ /* 0x000fe40004800000 */
[C---:B------:R-:W-:Y:S02]  /*6040*/  ISETP.GE.AND P4, PT, R4.reuse, R135, PT ;  /* 0x000000870400720c */ /* 0x040fe40003f86270 */
[----:B------:R-:W-:-:S02]  /*6050*/  ISETP.GE.AND P1, PT, R4, R2, PT ;  /* 0x000000020400720c */ /* 0x000fc40003f26270 */
[----:B------:R-:W-:Y:S01]  /*6060*/  FMNMX.FTZ R4, R23, R6, !PT ;  /* 0x0000000617047209 */ /* 0x000fe20007810000 */
[----:B------:R-:W-:Y:S01]  /*6070*/  VIADD R6, R22, 0x29 ;  /* 0x0000002916067836 */ /* 0x000fe20000000000 */
[----:B------:R-:W-:Y:S02]  /*6080*/  FSEL R33, R70, -INF , !P3 ;  /* 0xff80000046217808 */ /* 0x000fe40005800000 */
        /* <DEDUP_REMOVED lines=13> */
[----:B------:R-:W-:Y:S02]  /*6160*/  FMNMX.FTZ R10, R13, R10, !PT ;  /* 0x0000000a0d0a7209 */ /* 0x000fe40007810000 */
[----:B------:R-:W-:Y:S01]  /*6170*/  ISETP.GE.AND P3, PT, R6, R2, PT ;  /* 0x000000020600720c */ /* 0x000fe20003f66270 */
[C---:B------:R-:W-:Y:S01]  /*6180*/  VIADD R6, R22.reuse, 0x31 ;  /* 0x0000003116067836 */ /* 0x040fe20000000000 */
[----:B------:R-:W-:Y:S01]  /*6190*/  FSEL R177, R177, -INF , !P2 ;  /* 0xff800000b1b17808 */ /* 0x000fe20005000000 */
[----:B------:R-:W-:Y:S01]  /*61a0*/  VIADD R22, R22, 0x39 ;  /* 0x0000003916167836 */ /* 0x000fe20000000000 */
        /* <DEDUP_REMOVED lines=8> */
[-C--:B------:R-:W-:Y:S02]  /*6230*/  ISETP.GE.AND P2, PT, R4, R135.reuse, PT ;  /* 0x000000870400720c */ /* 0x080fe40003f46270 */
[----:B------:R-:W-:Y:S02]  /*6240*/  FSEL R223, R223, -INF , !P4 ;  /* 0xff800000dfdf7808 */ /* 0x000fe40006000000 */
[----:B------:R-:W-:Y:S02]  /*6250*/  FMNMX.FTZ R12, R225, R12, !PT ;  /* 0x0000000ce10c7209 */ /* 0x000fe40007810000 */
[----:B------:R-:W-:Y:S02]  /*6260*/  FMNMX.FTZ R10, R183, R10, !PT ;  /* 0x0000000ab70a7209 */ /* 0x000fe40007810000 */
[----:B------:R-:W-:-:S02]  /*6270*/  ISETP.GE.AND P4, PT, R22, R135, PT ;  /* 0x000000871600720c */ /* 0x000fc40003f86270 */
[----:B------:R-:W-:Y:S02]  /*6280*/  FSEL R151, R151, -INF , !P2 ;  /* 0xff80000097977808 */ /* 0x000fe40005000000 */
[----:B------:R-:W-:Y:S02]  /*6290*/  FMNMX.FTZ R12, R223, R12, !PT ;  /* 0x0000000cdf0c7209 */ /* 0x000fe40007810000 */
[----:B------:R-:W-:Y:S02]  /*62a0*/  FSEL R147, R147, -INF , !P1 ;  /* 0xff80000093937808 */ /* 0x000fe40004800000 */
[----:B------:R-:W-:Y:S02]  /*62b0*/  FMNMX.FTZ R10, R177, R10, !PT ;  /* 0x0000000ab10a7209 */ /* 0x000fe40007810000 */
[----:B------:R-:W-:Y:S02]  /*62c0*/  FSEL R149, R149, -INF , !P4 ;  /* 0xff80000095957808 */ /* 0x000fe40006000000 */
[----:B------:R-:W-:-:S02]  /*62d0*/  FMNMX.FTZ R12, R151, R12, !PT ;  /* 0x0000000c970c7209 */ /* 0x000fc40007810000 */
[----:B------:R-:W-:Y:S02]  /*62e0*/  ISETP.GE.AND P1, PT, R8, R2, PT ;  /* 0x000000020800720c */ /* 0x000fe40003f26270 */
[----:B------:R-:W-:Y:S02]  /*62f0*/  FSEL R145, R145, -INF , !P3 ;  /* 0xff80000091917808 */ /* 0x000fe40005800000 */
[----:B------:R-:W-:Y:S02]  /*6300*/  FMNMX.FTZ R10, R147, R10, !PT ;  /* 0x0000000a930a7209 */ /* 0x000fe40007810000 */
[----:B------:R-:W-:Y:S02]  /*6310*/  FMNMX.FTZ R8, R149, R12, !PT ;  /* 0x0000000c95087209 */ /* 0x000fe40007810000 */
[----:B------:R-:W-:Y:S02]  /*6320*/  ISETP.GE.AND P2, PT, R6, R2, PT ;  /* 0x000000020600720c */ /* 0x000fe40003f46270 */
[----:B------:R-:W-:Y:S01]  /*6330*/  FSEL R143, R143, -INF , !P1 ;  /* 0xff8000008f8f7808 */ /* 0x000fe20004800000 */
[----:B------:R-:W1:Y:S01]  /*6340*/  SHFL.BFLY PT, R35, R8, 0x2, 0x1f ;  /* 0x0c401f0008237f89 */ /* 0x000e6200000e0000 */
[----:B------:R-:W-:-:S02]  /*6350*/  FMNMX.FTZ R10, R145, R10, !PT ;  /* 0x0000000a910a7209 */ /* 0x000fc40007810000 */
[----:B------:R-:W-:Y:S02]  /*6360*/  ISETP.GE.AND P1, PT, R4, R2, PT ;  /* 0x000000020400720c */ /* 0x000fe40003f26270 */
[----:B------:R-:W-:Y:S02]  /*6370*/  FSEL R141, R141, -INF , !P2 ;  /* 0xff8000008d8d7808 */ /* 0x000fe40005000000 */
[----:B------:R-:W-:Y:S02]  /*6380*/  FMNMX.FTZ R10, R143, R10, !PT ;  /* 0x0000000a8f0a7209 */ /* 0x000fe40007810000 */
[----:B------:R-:W-:Y:S02]  /*6390*/  ISETP.GE.AND P2, PT, R22, R2, PT ;  /* 0x000000021600720c */ /* 0x000fe40003f46270 */
[----:B------:R-:W-:Y:S02]  /*63a0*/  FSEL R181, R181, -INF , !P1 ;  /* 0xff800000b5b57808 */ /* 0x000fe40004800000 */
[----:B------:R-:W-:-:S02]  /*63b0*/  FMNMX.FTZ R10, R141, R10, !PT ;  /* 0x0000000a8d0a7209 */ /* 0x000fc40007810000 */
[----:B------:R-:W-:Y:S02]  /*63c0*/  FSEL R179, R179, -INF , !P2 ;  /* 0xff800000b3b37808 */ /* 0x000fe40005000000 */
[----:B------:R-:W-:-:S04]  /*63d0*/  FMNMX.FTZ R10, R181, R10, !PT ;  /* 0x0000000ab50a7209 */ /* 0x000fc80007810000 */
[----:B------:R-:W-:Y:S02]  /*63e0*/  FMNMX.FTZ R39, R179, R10, !PT ;  /* 0x0000000ab3277209 */ /* 0x000fe40007810000 */
[----:B-1----:R-:W-:-:S03]  /*63f0*/  FMNMX.FTZ R37, R8, R35, !PT ;  /* 0x0000002308257209 */ /* 0x002fc60007810000 */
[----:B------:R-:W1:Y:S04]  /*6400*/  SHFL.BFLY PT, R4, R39, 0x2, 0x1f ;  /* 0x0c401f0027047f89 */ /* 0x000e6800000e0000 */
[----:B------:R-:W2:Y:S01]  /*6410*/  SHFL.BFLY PT, R132, R37, 0x1, 0x1f ;  /* 0x0c201f0025847f89 */ /* 0x000ea200000e0000 */
[----:B-1----:R-:W-:Y:S02]  /*6420*/  FMNMX.FTZ R35, R39, R4, !PT ;  /* 0x0000000427237209 */ /* 0x002fe40007810000 */
        /* <DEDUP_REMOVED lines=12> */
[----:B------:R-:W2:Y:S01]  /*64f0*/  LDSM.16.MT88.4 R16, [R200+0xc800] ;  /* 0x00c80000c810783b */ /* 0x000ea20000004200 */
[--C-:B------:R-:W-:Y:S01]  /*6500*/  FFMA.FTZ R163, R23, UR11, -R140.reuse ;  /* 0x0000000b17a37c23 */ /* 0x100fe2000801088c */
[--C-:B------:R-:W-:Y:S01]  /*6510*/  FFMA.FTZ R160, R21, UR11, -R140.reuse ;  /* 0x0000000b15a07c23 */ /* 0x100fe2000801088c */
[----:B-1----:R-:W-:Y:S01]  /*6520*/  FMNMX.FTZ R3, R35, R4, !PT ;  /* 0x0000000423037209 */ /* 0x002fe20007810000 */
[--C-:B------:R-:W-:Y:S01]  /*6530*/  FFMA.FTZ R170, R231, UR11, -R140.reuse ;  /* 0x0000000be7aa7c23 */ /* 0x100fe2000801088c */
[----:B------:R-:W-:Y:S01]  /*6540*/  LDSM.16.MT88.4 R4, [R198+0xe800] ;  /* 0x00e80000c604783b */ /* 0x000fe20000004200 */
[--C-:B------:R-:W-:Y:S01]  /*6550*/  FFMA.FTZ R173, R173, UR11, -R140.reuse ;  /* 0x0000000badad7c23 */ /* 0x100fe2000801088c */
[C---:B------:R-:W-:Y:S01]  /*6560*/  FSETP.NEU.FTZ.AND P1, PT, R3.reuse, -INF , PT ;  /* 0xff8000000300780b */ /* 0x040fe20003f3d000 */
[----:B------:R-:W-:Y:S01]  /*6570*/  FMUL.FTZ R176, R3, UR11 ;  /* 0x0000000b03b07c20 */ /* 0x000fe20008410000 */
[----:B------:R-:W1:Y:S01]  /*6580*/  MUFU.EX2 R166, R166 ;  /* 0x000000a600a67308 */ /* 0x000e620000000800 */
[--C-:B------:R-:W-:Y:S01]  /*6590*/  FFMA.FTZ R172, R227, UR11, -R140.reuse ;  /* 0x0000000be3ac7c23 */ /* 0x100fe2000801088c */
[--C-:B------:R-:W-:Y:S01]  /*65a0*/  FFMA.FTZ R175, R175, UR11, -R140.reuse ;  /* 0x0000000bafaf7c23 */ /* 0x100fe2000801088c */
[----:B------:R-:W-:Y:S01]  /*65b0*/  LDSM.16.MT88.4 R20, [R197+0xe800] ;  /* 0x00e80000c514783b */ /* 0x000fe20000004200 */
[----:B------:R-:W-:Y:S01]  /*65c0*/  FSEL R176, R176, RZ, P1 ;  /* 0x000000ffb0b07208 */ /* 0x000fe20000800000 */
[--C-:B------:R-:W-:Y:S01]  /*65d0*/  FFMA.FTZ R180, R225, UR11, -R140.reuse ;  /* 0x0000000be1b47c23 */ /* 0x100fe2000801088c */
[--C-:B------:R-:W-:Y:S01]  /*65e0*/  FFMA.FTZ R223, R223, UR11, -R140.reuse ;  /* 0x0000000bdfdf7c23 */ /* 0x100fe2000801088c */
[----:B------:R-:W-:Y:S01]  /*65f0*/  FFMA.FTZ R182, R151, UR11, -R140 ;  /* 0x0000000b97b67c23 */ /* 0x000fe2000801088c */
[----:B------:R-:W-:Y:S01]  /*6600*/  MUFU.EX2 R167, R167 ;  /* 0x000000a700a77308 */ /* 0x000fe20000000800 */
        /* <DEDUP_REMOVED lines=9> */
[----:B------:R-:W4:Y:S01]  /*66a0*/  LDSM.16.MT88.4 R12, [R198+0xc800] ;  /* 0x00c80000c60c783b */ /* 0x000f220000004200 */
[----:B-1----:R-:W-:Y:S01]  /*66b0*/  F2FP.F16.F32.PACK_AB R96, R166, R169 ;  /* 0x000000a9a660723e */ /* 0x002fe200000000ff */
[--C-:B------:R-:W-:Y:S01]  /*66c0*/  FFMA.FTZ R174, R183, UR11, -R176.reuse ;  /* 0x0000000bb7ae7c23 */ /* 0x100fe200080108b0 */
[--C-:B------:R-:W-:Y:S01]  /*66d0*/  FFMA.FTZ R177, R177, UR11, -R176.reuse ;  /* 0x0000000bb1b17c23 */ /* 0x100fe200080108b0 */
[----:B------:R-:W1:Y:S01]  /*66e0*/  LDSM.16.MT88.4 R8, [R200+0xe800] ;  /* 0x00e80000c808783b */ /* 0x000e620000004200 */
[--C-:B------:R-:W-:Y:S01]  /*66f0*/  FFMA.FTZ R178, R147, UR11, -R176.reuse ;  /* 0x0000000b93b27c23 */ /* 0x100fe200080108b0 */
[----:B------:R-:W-:Y:S01]  /*6700*/  MUFU.EX2 R168, R168 ;  /* 0x000000a800a87308 */ /* 0x000fe20000000800 */
[--C-:B------:R-:W-:Y:S01]  /*6710*/  FFMA.FTZ R183, R145, UR11, -R176.reuse ;  /* 0x0000000b91b77c23 */ /* 0x100fe200080108b0 */
[----:B------:R-:W-:Y:S01]  /*6720*/  LDSM.16.MT88.4 R28, [R197+0xc800] ;  /* 0x00c80000c51c783b */ /* 0x000fe20000004200 */
[--C-:B------:R-:W-:Y:S01]  /*6730*/  FFMA.FTZ R216, R143, UR11, -R176.reuse ;  /* 0x0000000b8fd87c23 */ /* 0x100fe200080108b0 */
[--C-:B------:R-:W-:Y:S01]  /*6740*/  FFMA.FTZ R225, R141, UR11, -R176.reuse ;  /* 0x0000000b8de17c23 */ /* 0x100fe200080108b0 */
[----:B------:R-:W-:Y:S01]  /*6750*/  FFMA.FTZ R181, R181, UR11, -R176 ;  /* 0x0000000bb5b57c23 */ /* 0x000fe200080108b0 */
[----:B------:R-:W-:Y:S01]  /*6760*/  LDSM.16.MT88.4 R24, [R196+0xc800] ;  /* 0x00c80000c418783b */ /* 0x000fe20000004200 */
[----:B------:R-:W-:Y:S01]  /*6770*/  FFMA.FTZ R227, R149, UR11, -R140 ;  /* 0x0000000b95e37c23 */ /* 0x000fe2000801088c */
[----:B------:R-:W5:Y:S01]  /*6780*/  MUFU.EX2 R171, R171 ;  /* 0x000000ab00ab7308 */ /* 0x000f620000000800 */
[----:B---3--:R-:W-:Y:S01]  /*6790*/  F2FP.F16.F32.PACK_AB R98, R162, R167 ;  /* 0x000000a7a262723e */ /* 0x008fe200000000ff */
[----:B------:R-:W-:Y:S01]  /*67a0*/  FFMA.FTZ R176, R179, UR11, -R176 ;  /* 0x0000000bb3b07c23 */ /* 0x000fe200080108b0 */
[----:B------:R-:W-:Y:S01]  /*67b0*/  LDSM.16.MT88.4 R148, [R196+0x11000] ;  /* 0x01100000c494783b */ /* 0x000fe20000004200 */
[----:B------:R-:W-:Y:S01]  /*67c0*/  FADD.FTZ R166, R169, R166 ;  /* 0x000000a6a9a67221 */ /* 0x000fe20000010000 */
[----:B------:R-:W-:-:S02]  /*67d0*/  LEA R224, P1, R133, UR8, 0x1 ;  /* 0x0000000885e07c11 */ /* 0x000fc4000f8208ff */
[----:B------:R-:W-:Y:S01]  /*67e0*/  LDSM.16.MT88.4 R140, [R200+0xd800] ;  /* 0x00d80000c88c783b */ /* 0x000fe20000004200 */
        /* <DEDUP_REMOVED lines=13> */
[C---:B------:R-:W-:Y:S03]  /*68c0*/  HMMA.16816.F32 R120, R96.reuse, R116, RZ ;  /* 0x000000746078723c */ /* 0x040fe600000018ff */
[----:B------:R-:W3:Y:S01]  /*68d0*/  MUFU.EX2 R0, R0 ;  /* 0x0000000000007308 */ /* 0x000ee20000000800 */
        /* <DEDUP_REMOVED lines=8> */
[----:B---3--:R-:W-:Y:S01]  /*6960*/  F2FP.F16.F32.PACK_AB R34, R0, R159 ;  /* 0x0000009f0022723e */ /* 0x008fe200000000ff */
[----:B------:R-:W-:-:S03]  /*6970*/  FADD.FTZ R159, R159, R160 ;  /* 0x000000a09f9f7221 */ /* 0x000fc60000010000 */
[C---:B------:R-:W-:Y:S01]  /*6980*/  HMMA.16816.F32 R40, R96.reuse, R42, RZ ;  /* 0x0000002a6028723c */ /* 0x040fe200000018ff */
[----:B------:R-:W-:Y:S02]  /*6990*/  FADD.FTZ R159, R0, R159 ;  /* 0x0000009f009f7221 */ /* 0x000fe40000010000 */
[----:B------:R-:W-:Y:S03]  /*69a0*/  MUFU.EX2 R157, R157 ;  /* 0x0000009d009d7308 */ /* 0x000fe60000000800 */
[C---:B------:R-:W-:Y:S05]  /*69b0*/  HMMA.16816.F32 R44, R96.reuse, R48, RZ ;  /* 0x00000030602c723c */ /* 0x040fea00000018ff */
[----:B------:R-:W3:Y:S01]  /*69c0*/  MUFU.EX2 R156, R156 ;  /* 0x0000009c009c7308 */ /* 0x000ee20000000800 */
[----:B-----5:R-:W-:Y:S01]  /*69d0*/  F2FP.F16.F32.PACK_AB R33, R158, R161 ;  /* 0x000000a19e21723e */ /* 0x020fe200000000ff */
[----:B------:R-:W-:Y:S01]  /*69e0*/  HMMA.16816.F32 R48, R96, R50, RZ ;  /* 0x000000326030723c */ /* 0x000fe200000018ff */
[----:B------:R-:W-:-:S04]  /*69f0*/  FADD.FTZ R161, R161, R164 ;  /* 0x000000a4a1a17221 */ /* 0x000fc80000010000 */
[----:B------:R-:W-:Y:S01]  /*6a00*/  FADD.FTZ R158, R158, R161 ;  /* 0x000000a19e9e7221 */ /* 0x000fe20000010000 */
[C---:B------:R-:W-:Y:S01]  /*6a10*/  HMMA.16816.F32 R60, R96.reuse, R64, RZ ;  /* 0x00000040603c723c */ /* 0x040fe200000018ff */
[----:B------:R-:W-:Y:S05]  /*6a20*/  MUFU.EX2 R170, R170 ;  /* 0x000000aa00aa7308 */ /* 0x000fea0000000800 */
[----:B------:R-:W-:Y:S01]  /*6a30*/  HMMA.16816.F32 R68, R96, R72, RZ ;  /* 0x000000486044723c */ /* 0x000fe200000018ff */
[----:B---3--:R-:W-:Y:S02]  /*6a40*/  F2FP.F16.F32.PACK_AB R35, R156, R157 ;  /* 0x0000009d9c23723e */ /* 0x008fe400000000ff */
[----:B------:R-:W3:Y:S01]  /*6a50*/  MUFU.EX2 R173, R173 ;  /* 0x000000ad00ad7308 */ /* 0x000ee20000000800 */
[----:B------:R-:W-:-:S02]  /*6a60*/  FADD.FTZ R157, R157, R158 ;  /* 0x0000009e9d9d7221 */ /* 0x000fc40000010000 */
[----:B------:R-:W-:Y:S02]  /*6a70*/  HMMA.16816.F32 R76, R96, R80, RZ ;  /* 0x00000050604c723c */ /* 0x000fe400000018ff */
[----:B------:R-:W-:-:S04]  /*6a80*/  FADD.FTZ R157, R156, R157 ;  /* 0x0000009d9c9d7221 */ /* 0x000fc80000010000 */
[C---:B--2---:R-:W-:Y:S01]  /*6a90*/  HMMA.16816.F32 R128, R32.reuse, R16, R128 ;  /* 0x000000102080723c */ /* 0x044fe20000001880 */
[----:B------:R-:W-:Y:S05]  /*6aa0*/  MUFU.EX2 R172, R172 ;  /* 0x000000ac00ac7308 */ /* 0x000fea0000000800 */
[C---:B------:R-:W-:Y:S01]  /*6ab0*/  HMMA.16816.F32 R124, R32.reuse, R18, R124 ;  /* 0x00000012207c723c */ /* 0x040fe2000000187c */
[----:B------:R-:W2:Y:S02]  /*6ac0*/  LDSM.16.MT88.4 R16, [R196+0xe800] ;  /* 0x00e80000c410783b */ /* 0x000ea40000004200 */
[----:B------:R-:W5:Y:S01]  /*6ad0*/  MUFU.EX2 R175, R175 ;  /* 0x000000af00af7308 */ /* 0x000f620000000800 */
[C---:B---3--:R-:W-:Y:S01]  /*6ae0*/  F2FP.F16.F32.PACK_AB R144, R173.reuse, R170 ;  /* 0x000000aaad90723e */ /* 0x048fe200000000ff */
[----:B------:R-:W-:Y:S01]  /*6af0*/  FADD.FTZ R170, R170, R159 ;  /* 0x0000009faaaa7221 */ /* 0x000fe20000010000 */
[----:B----4-:R-:W-:Y:S03]  /*6b00*/  HMMA.16816.F32 R120, R32, R12, R120 ;  /* 0x0000000c2078723c */ /* 0x010fe60000001878 */
[----:B------:R-:W-:-:S02]  /*6b10*/  FADD.FTZ R173, R173, R170 ;  /* 0x000000aaadad7221 */ /* 0x000fc40000010000 */
[----:B------:R-:W-:Y:S01]  /*6b20*/  MUFU.EX2 R174, R174 ;  /* 0x000000ae00ae7308 */ /* 0x000fe20000000800 */
[C---:B------:R-:W-:Y:S01]  /*6b30*/  HMMA.16816.F32 R116, R32.reuse, R14, R116 ;  /* 0x0000000e2074723c */ /* 0x040fe20000001874 */
[----:B------:R-:W3:Y:S05]  /*6b40*/  LDSM.16.MT88.4 R12, [R200+0x10800] ;  /* 0x01080000c80c783b */ /* 0x000eea0000004200 */
[----:B-1----:R-:W-:Y:S01]  /*6b50*/  HMMA.16816.F32 R36, R32, R8, R36 ;  /* 0x000000082024723c */ /* 0x002fe20000001824 */
[----:B------:R-:W1:Y:S01]  /*6b60*/  MUFU.EX2 R177, R177 ;  /* 0x000000b100b17308 */ /* 0x000e620000000800 */
[----:B-----5:R-:W-:Y:S01]  /*6b70*/  F2FP.F16.F32.PACK_AB R146, R175, R172 ;  /* 0x000000acaf92723e */ /* 0x020fe200000000ff */
[----:B------:R-:W-:-:S03]  /*6b80*/  FADD.FTZ R172, R172, R173 ;  /* 0x000000adacac7221 */ /* 0x000fc60000010000 */
[----:B------:R-:W-:Y:S01]  /*6b90*/  HMMA.16816.F32 R40, R32, R10, R40 ;  /* 0x0000000a2028723c */ /* 0x000fe20000001828 */
[----:B------:R-:W4:Y:S01]  /*6ba0*/  LDSM.16.MT88.4 R8, [R198+0x10800] ;  /* 0x01080000c608783b */ /* 0x000f220000004200 */
[----:B------:R-:W-:Y:S01]  /*6bb0*/  FADD.FTZ R175, R175, R172 ;  /* 0x000000acafaf7221 */ /* 0x000fe20000010000 */
[----:B------:R-:W-:Y:S03]  /*6bc0*/  MUFU.EX2 R178, R178 ;  /* 0x000000b200b27308 */ /* 0x000fe60000000800 */
[C---:B------:R-:W-:Y:S05]  /*6bd0*/  HMMA.16816.F32 R64, R96.reuse, R66, RZ ;  /* 0x000000426040723c */ /* 0x040fea00000018ff */
[----:B------:R-:W5:Y:S01]  /*6be0*/  MUFU.EX2 R183, R183 ;  /* 0x000000b700b77308 */ /* 0x000f620000000800 */
[----:B------:R-:W-:Y:S01]  /*6bf0*/  HMMA.16816.F32 R72, R96, R74, RZ ;  /* 0x0000004a6048723c */ /* 0x000fe200000018ff */
[----:B-1----:R-:W-:Y:S01]  /*6c00*/  F2FP.F16.F32.PACK_AB R145, R177, R174 ;  /* 0x000000aeb191723e */ /* 0x002fe200000000ff */
[----:B------:R-:W-:-:S04]  /*6c10*/  FADD.FTZ R174, R174, R157 ;  /* 0x0000009daeae7221 */ /* 0x000fc80000010000 */
[----:B------:R-:W-:Y:S01]  /*6c20*/  HMMA.16816.F32 R80, R96, R82, RZ ;  /* 0x000000526050723c */ /* 0x000fe200000018ff */
[----:B------:R-:W-:Y:S01]  /*6c30*/  MUFU.EX2 R180, R180 ;  /* 0x000000b400b47308 */ /* 0x000fe20000000800 */
[----:B------:R-:W-:-:S04]  /*6c40*/  FADD.FTZ R177, R177, R174 ;  /* 0x000000aeb1b17221 */ /* 0x000fc80000010000 */
[C---:B------:R-:W-:Y:S03]  /*6c50*/  HMMA.16816.F32 R44, R32.reuse, R4, R44 ;  /* 0x00000004202c723c */ /* 0x040fe6000000182c */
[----:B------:R-:W1:Y:S01]  /*6c60*/  MUFU.EX2 R223, R223 ;  /* 0x000000df00df7308 */ /* 0x000e620000000800 */
[C---:B-----5:R-:W-:Y:S01]  /*6c70*/  F2FP.F16.F32.PACK_AB R147, R183.reuse, R178 ;  /* 0x000000b2b793723e */ /* 0x060fe200000000ff */
[----:B------:R-:W-:Y:S01]  /*6c80*/  FADD.FTZ R178, R178, R177 ;  /* 0x000000b1b2b27221 */ /* 0x000fe20000010000 */
[C---:B------:R-:W-:Y:S01]  /*6c90*/  HMMA.16816.F32 R48, R32.reuse, R6, R48 ;  /* 0x000000062030723c */ /* 0x040fe20000001830 */
[----:B------:R-:W-:Y:S02]  /*6ca0*/  LDSM.16.MT88.4 R4, [R197+0x10800] ;  /* 0x01080000c504783b */ /* 0x000fe40000004200 */
[----:B------:R-:W-:Y:S02]  /*6cb0*/  FADD.FTZ R183, R183, R178 ;  /* 0x000000b2b7b77221 */ /* 0x000fe40000010000 */
[----:B------:R-:W-:Y:S01]  /*6cc0*/  MUFU.EX2 R182, R182 ;  /* 0x000000b600b67308 */ /* 0x000fe20000000800 */
[C---:B--2---:R-:W-:Y:S06]  /*6cd0*/  HMMA.16816.F32 R60, R32.reuse, R16, R60 ;  /* 0x00000010203c723c */ /* 0x044fec000000183c */
[C---:B------:R-:W-:Y:S01]  /*6ce0*/  HMMA.16816.F32 R64, R32.reuse, R18, R64 ;  /* 0x000000122040723c */ /* 0x040fe20000001840 */
[----:B------:R-:W2:Y:S01]  /*6cf0*/  LDSM.16.MT88.4 R16, [R200+0xd000] ;  /* 0x00d00000c810783b */ /* 0x000ea20000004200 */
[----:B------:R-:W-:Y:S04]  /*6d00*/  MUFU.EX2 R227, R227 ;  /* 0x000000e300e37308 */ /* 0x000fe80000000800 */
[C---:B---3--:R-:W-:Y:S04]  /*6d10*/  HMMA.16816.F32 R68, R32.reuse, R12, R68 ;  /* 0x0000000c2044723c */ /* 0x048fe80000001844 */
[----:B------:R-:W-:Y:S02]  /*6d20*/  MUFU.EX2 R216, R216 ;  /* 0x000000d800d87308 */ /* 0x000fe40000000800 */
[C---:B------:R-:W-:Y:S01]  /*6d30*/  HMMA.16816.F32 R72, R32.reuse, R14, R72 ;  /* 0x0000000e2048723c */ /* 0x040fe20000001848 */
[----:B------:R-:W3:Y:S05]  /*6d40*/  LDSM.16.MT88.4 R12, [R198+0xd000] ;  /* 0x00d00000c60c783b */ /* 0x000eea0000004200 */
        /* <DEDUP_REMOVED lines=8> */
[C---:B--2---:R-:W-:Y:S06]  /*6dd0*/  HMMA.16816.F32 R128, R144.reuse, R16, R128 ;  /* 0x000000109080723c */ /* 0x044fec0000001880 */
[----:B------:R-:W-:Y:S01]  /*6de0*/  HMMA.16816.F32 R124, R144, R18, R124 ;  /* 0x00000012907c723c */ /* 0x000fe2000000187c */
[----:B------:R-:W-:Y:S05]  /*6df0*/  LDSM.16.MT88.4 R16, [R196+0xf000] ;  /* 0x00f00000c410783b */ /* 0x000fea0000004200 */
[C---:B------:R-:W-:Y:S06]  /*6e00*/  HMMA.16816.F32 R84, R32.reuse, R4, R84 ;  /* 0x000000042054723c */ /* 0x040fec0000001854 */
[----:B------:R-:W-:Y:S01]  /*6e10*/  HMMA.16816.F32 R88, R32, R6, R88 ;  /* 0x000000062058723c */ /* 0x000fe20000001858 */
[----:B------:R-:W2:Y:S05]  /*6e20*/  LDSM.16.MT88.4 R4, [R198+0xf000] ;  /* 0x00f00000c604783b */ /* 0x000eaa0000004200 */
[C---:B---3--:R-:W-:Y:S06]  /*6e30*/  HMMA.16816.F32 R120, R144.reuse, R12, R120 ;  /* 0x0000000c9078723c */ /* 0x048fec0000001878 */
[C---:B------:R-:W-:Y:S01]  /*6e40*/  HMMA.16816.F32 R116, R144.reuse, R14, R116 ;  /* 0x0000000e9074723c */ /* 0x040fe20000001874 */
[----:B------:R-:W3:Y:S05]  /*6e50*/  LDSM.16.MT88.4 R12, [R200+0x11000] ;  /* 0x01100000c80c783b */ /* 0x000eea0000004200 */
        /* <DEDUP_REMOVED lines=10> */
[C---:B--2---:R-:W-:Y:S06]  /*6f00*/  HMMA.16816.F32 R44, R144.reuse, R4, R44 ;  /* 0x00000004902c723c */ /* 0x044fec000000182c */
[----:B------:R-:W-:Y:S01]  /*6f10*/  HMMA.16816.F32 R48, R144, R6, R48 ;  /* 0x000000069030723c */ /* 0x000fe20000001830 */
[----:B------:R-:W2:Y:S05]  /*6f20*/  LDSM.16.MT88.4 R4, [R197+0x11000] ;  /* 0x01100000c504783b */ /* 0x000eaa0000004200 */
        /* <DEDUP_REMOVED lines=14> */
[C---:B---3--:R-:W-:Y:S06]  /*7010*/  HMMA.16816.F32 R68, R144.reuse, R12, R68 ;  /* 0x0000000c9044723c */ /* 0x048fec0000001844 */
[C---:B------:R-:W-:Y:S01]  /*7020*/  HMMA.16816.F32 R72, R144.reuse, R14, R72 ;  /* 0x0000000e9048723c */ /* 0x040fe20000001848 */
[----:B------:R-:W3:Y:S05]  /*7030*/  LDSM.16.MT88.4 R12, [R200+0xf800] ;  /* 0x00f80000c80c783b */ /* 0x000eea0000004200 */
[C---:B-----5:R-:W-:Y:S06]  /*7040*/  HMMA.16816.F32 R76, R144.reuse, R8, R76 ;  /* 0x00000008904c723c */ /* 0x060fec000000184c */
[C---:B------:R-:W-:Y:S01]  /*7050*/  HMMA.16816.F32 R80, R144.reuse, R10, R80 ;  /* 0x0000000a9050723c */ /* 0x040fe20000001850 */
[----:B------:R-:W5:Y:S05]  /*7060*/  LDSM.16.MT88.4 R8, [R196+0xf800] ;  /* 0x00f80000c408783b */ /* 0x000f6a0000004200 */
[C---:B--2---:R-:W-:Y:S06]  /*7070*/  HMMA.16816.F32 R84, R144.reuse, R4, R84 ;  /* 0x000000049054723c */ /* 0x044fec0000001854 */
[----:B------:R-:W-:Y:S01]  /*7080*/  HMMA.16816.F32 R88, R144, R6, R88 ;  /* 0x000000069058723c */ /* 0x000fe20000001858 */
[----:B-1----:R-:W-:Y:S01]  /*7090*/  F2FP.F16.F32.PACK_AB R4, R223, R180 ;  /* 0x000000b4df04723e */ /* 0x002fe200000000ff */
[----:B------:R-:W-:Y:S01]  /*70a0*/  FADD.FTZ R180, R180, R175 ;  /* 0x000000afb4b47221 */ /* 0x000fe20000010000 */
[----:B----4-:R-:W-:Y:S01]  /*70b0*/  F2FP.F16.F32.PACK_AB R5, R225, R216 ;  /* 0x000000d8e105723e */ /* 0x010fe200000000ff */
[----:B------:R-:W-:-:S02]  /*70c0*/  FADD.FTZ R216, R216, R183 ;  /* 0x000000b7d8d87221 */ /* 0x000fc40000010000 */
[C---:B------:R-:W-:Y:S01]  /*70d0*/  HMMA.16816.F32 R92, R32.reuse, R136, R92 ;  /* 0x00000088205c723c */ /* 0x040fe2000000185c */
[----:B------:R-:W-:Y:S01]  /*70e0*/  F2FP.F16.F32.PACK_AB R6, R227, R182 ;  /* 0x000000b6e306723e */ /* 0x000fe200000000ff */
[----:B------:R-:W-:Y:S01]  /*70f0*/  FADD.FTZ R223, R223, R180 ;  /* 0x000000b4dfdf7221 */ /* 0x000fe20000010000 */
[----:B------:R-:W-:Y:S01]  /*7100*/  F2FP.F16.F32.PACK_AB R7, R176, R181 ;  /* 0x000000b5b007723e */ /* 0x000fe200000000ff */
[----:B------:R-:W-:Y:S02]  /*7110*/  FADD.FTZ R216, R225, R216 ;  /* 0x000000d8e1d87221 */ /* 0x000fe40000010000 */
[----:B------:R-:W-:Y:S01]  /*7120*/  HMMA.16816.F32 R96, R32, R138, R96 ;  /* 0x0000008a2060723c */ /* 0x000fe20000001860 */
[----:B------:R-:W1:Y:S01]  /*7130*/  LDSM.16.MT88.4 R136, [R197+0xd800] ;  /* 0x00d80000c588783b */ /* 0x000e620000004200 */
[----:B------:R-:W-:Y:S01]  /*7140*/  FADD.FTZ R182, R182, R223 ;  /* 0x000000dfb6b67221 */ /* 0x000fe20000010000 */
[----:B------:R-:W-:Y:S01]  /*7150*/  FADD.FTZ R181, R181, R216 ;  /* 0x000000d8b5b57221 */ /* 0x000fe20000010000 */
[----:B------:R-:W-:Y:S01]  /*7160*/  LEA.HI.X R223, R133, UR9, R134, 0x1, P1 ;  /* 0x0000000985df7c11 */ /* 0x000fe200088f0c86 */
[----:B------:R-:W2:Y:S01]  /*7170*/  LDSM.16.MT88.4 R32, [R196+0xd800] ;  /* 0x00d80000c420783b */ /* 0x000ea20000004200 */
        /* <DEDUP_REMOVED lines=18> */
[----:B------:R-:W-:Y:S01]  /*72a0*/  HMMA.16816.F32 R64, R4, R10, R64 ;  /* 0x0000000a0440723c */ /* 0x000fe20000001840 */
[----:B------:R-:W5:Y:S05]  /*72b0*/  LDSM.16.MT88.4 R8, [R196+0x11800] ;  /* 0x01180000c408783b */ /* 0x000f6a0000004200 */
[C---:B------:R-:W-:Y:S06]  /*72c0*/  HMMA.16816.F32 R92, R144.reuse, R148, R92 ;  /* 0x00000094905c723c */ /* 0x040fec000000185c */
[----:B------:R-:W-:Y:S06]  /*72d0*/  HMMA.16816.F32 R96, R144, R150, R96 ;  /* 0x000000969060723c */ /* 0x000fec0000001860 */
[C---:B------:R-:W-:Y:S06]  /*72e0*/  HMMA.16816.F32 R128, R4.reuse, R140, R128 ;  /* 0x0000008c0480723c */ /* 0x040fec0000001880 */
[C---:B------:R-:W-:Y:S06]  /*72f0*/  HMMA.16816.F32 R124, R4.reuse, R142, R124 ;  /* 0x0000008e047c723c */ /* 0x040fec000000187c */
[C---:B-1----:R-:W-:Y:S06]  /*7300*/  HMMA.16816.F32 R112, R4.reuse, R136, R112 ;  /* 0x000000880470723c */ /* 0x042fec0000001870 */
[C---:B------:R-:W-:Y:S06]  /*7310*/  HMMA.16816.F32 R108, R4.reuse, R138, R108 ;  /* 0x0000008a046c723c */ /* 0x040fec000000186c */
[C---:B--2---:R-:W-:Y:S06]  /*7320*/  HMMA.16816.F32 R104, R4.reuse, R32, R104 ;  /* 0x000000200468723c */ /* 0x044fec0000001868 */
        /* <DEDUP_REMOVED lines=11> */
[C---:B-----5:R-:W-:Y:S06]  /*73e0*/  HMMA.16816.F32 R92, R4.reuse, R8, R92 ;  /* 0x00000008045c723c */ /* 0x060fec000000185c */
        /* <DEDUP_REMOVED lines=41> */
[----:B------:R-:W-:-:S09]  /*7680*/  ISETP.NE.AND P2, PT, R4, RZ, PT ;  /* 0x000000ff0400720c */ /* 0x000fd20003f45270 */
        /* <DEDUP_REMOVED lines=25> */
.L_x_1489:
[----:B------:R-:W-:-:S04]  /*7820*/  LEA R5, -R240, RZ, 0x6 ;  /* 0x000000fff0057211 */ /* 0x000fc800078e31ff */
[----:B------:R-:W-:-:S07]  /*7830*/  SHF.R.S32.HI R4, RZ, 0x1f, R5 ;  /* 0x0000001fff047819 */ /* 0x000fce0000011405 */
.L_x_1490:
        /* <DEDUP_REMOVED lines=55> */
[----:B------:R1:W-:Y:S01]  /*7bb0*/  @!P5 LDGSTS.E.BYPASS.LTC128B.128 [R214+0xc800], desc[UR12][R16.64] ;  /* 0x0c80000010d6dfae */ /* 0x0003e2000b901d4c */
        /* <DEDUP_REMOVED lines=20> */
[----:B------:R-:W-:Y:S01]  /*7d00*/  @!P3 LDGSTS.E.BYPASS.LTC128B.128 [R214+0x10800], desc[UR12][R10.64+0x100] ;  /* 0x108001000ad6bfae */ /* 0x000fe2000b901d4c */
[----:B------:R-:W-:Y:S01]  /*7d10*/  @!P3 IMAD.X R7, R4, 0x1, R152, P1 ;  /* 0x000000010407b824 */ /* 0x000fe200008e0698 */
[----:B------:R-:W-:Y:S01]  /*7d20*/  @!P5 LEA.HI.X R9, R9, R229, R4, 0x1, P6 ;  /* 0x000000e50909d211 */ /* 0x000fe200030f0c04 */
[----:B------:R-:W-:Y:S01]  /*7d30*/  IMAD.MOV.U32 R226, RZ, RZ, R242 ;  /* 0x000000ffffe27224 */ /* 0x000fe200078e00f2 */
[----:B------:R-:W-:Y:S01]  /*7d40*/  @P5 STS.128 [R214+0xd000], RZ ;  /* 0x00d000ffd6005388 */ /* 0x000fe20000000c00 */
[----:B------:R-:W-:-:S02]  /*7d50*/  @!P3 LEA R26, P1, R154, UR6, 0x1 ;  /* 0x000000069a1abc11 */ /* 0x000fc4000f8208ff */
        /* <DEDUP_REMOVED lines=33> */
[----:B--2---:R-:W-:Y:S04]  /*7f70*/  LDSM.16.M88.4 R12, [R204] ;  /* 0x00000000cc0c783b */ /* 0x004fe80000000200 */
[----:B------:R-:W-:Y:S04]  /*7f80*/  LDSM.16.M88.4 R160, [R203] ;  /* 0x00000000cba0783b */ /* 0x000fe80000000200 */
[----:B------:R-:W2:Y:S04]  /*7f90*/  LDSM.16.M88.4 R140, [R205+0x6800] ;  /* 0x00680000cd8c783b */ /* 0x000ea80000000200 */
[----:B------:R-:W5:Y:S04]  /*7fa0*/  LDSM.16.M88.4 R172, [R205+0x7000] ;  /* 0x00700000cdac783b */ /* 0x000f680000000200 */
[----:B---3--:R-:W-:Y:S04]  /*7fb0*/  LDSM.16.M88.4 R20, [R202] ;  /* 0x00000000ca14783b */ /* 0x008fe80000000200 */
[----:B----4-:R-:W3:Y:S04]  /*7fc0*/  LDSM.16.M88.4 R24, [R199+0x6000] ;  /* 0x00600000c718783b */ /* 0x010ee80000000200 */
[----:B------:R-:W4:Y:S04]  /*7fd0*/  LDSM.16.M88.4 R156, [R205+0x7800] ;  /* 0x00780000cd9c783b */ /* 0x000f280000000200 */
[----:B------:R-:W4:Y:S04]  /*7fe0*/  LDSM.16.M88.4 R148, [R195] ;  /* 0x00000000c394783b */ /* 0x000f280000000200 */
[----:B------:R-:W4:Y:S01]  /*7ff0*/  LDSM.16.M88.4 R32, [R194] ;  /* 0x00000000c220783b */ /* 0x000f220000000200 */
[C---:B-1----:R-:W-:Y:S03]  /*8000*/  HMMA.16816.F32 R4, R164.reuse, R16, RZ ;  /* 0x00000010a404723c */ /* 0x042fe600000018ff */
[----:B------:R-:W-:Y:S04]  /*8010*/  LDSM.16.M88.4 R136, [R201] ;  /* 0x00000000c988783b */ /* 0x000fe80000000200 */
[----:B------:R-:W1:Y:S01]  /*8020*/  LDSM.16.M88.4 R180, [R192] ;  /* 0x00000000c0b4783b */ /* 0x000e620000000200 */
[C---:B------:R-:W-:Y:S03]  /*8030*/  HMMA.16816.F32 R16, R164.reuse, R18, RZ ;  /* 0x00000012a410723c */ /* 0x040fe600000018ff */
[----:B------:R-:W1:Y:S03]  /*8040*/  LDSM.16.M88.4 R144, [R193] ;  /* 0x00000000c190783b */ /* 0x000e660000000200 */
[C---:B--2---:R-:W-:Y:S01]  /*8050*/  HMMA.16816.F32 R28, R164.reuse, R140, RZ ;  /* 0x0000008ca41c723c */ /* 0x044fe200000018ff */
[----:B------:R-:W2:Y:S04]  /*8060*/  LDSM.16.M88.4 R8, [R199+0x6800] ;  /* 0x00680000c708783b */ /* 0x000ea80000000200 */
[----:B------:R-:W-:Y:S01]  /*8070*/  LDSM.16.M88.4 R176, [R206+0x2000] ;  /* 0x00200000ceb0783b */ /* 0x000fe20000000200 */
[----:B------:R-:W-:Y:S03]  /*8080*/  HMMA.16816.F32 R140, R164, R142, RZ ;  /* 0x0000008ea48c723c */ /* 0x000fe600000018ff */
[----:B------:R-:W-:Y:S03]  /*8090*/  LDSM.16.M88.4 R236, [R190] ;  /* 0x00000000beec783b */ /* 0x000fe60000000200 */
        /* <DEDUP_REMOVED lines=8> */
[----:B---3--:R-:W-:Y:S06]  /*8120*/  HMMA.16816.F32 R4, R20, R24, R4 ;  /* 0x000000181404723c */ /* 0x008fec0000001804 */
[----:B----4-:R-:W-:Y:S06]  /*8130*/  HMMA.16816.F32 R168, R164, R156, RZ ;  /* 0x0000009ca4a8723c */ /* 0x010fec00000018ff */
[----:B------:R-:W-:Y:S01]  /*8140*/  HMMA.16816.F32 R16, R20, R26, R16 ;  /* 0x0000001a1410723c */ /* 0x000fe20000001810 */
[----:B------:R-:W-:Y:S05]  /*8150*/  LDSM.16.M88.4 R24, [R191] ;  /* 0x00000000bf18783b */ /* 0x000fea0000000200 */
[----:B------:R-:W-:Y:S01]  /*8160*/  HMMA.16816.F32 R164, R164, R158, RZ ;  /* 0x0000009ea4a4723c */ /* 0x000fe200000018ff */
[----:B------:R-:W-:Y:S05]  /*8170*/  LDSM.16.M88.4 R156, [R192+0x800] ;  /* 0x00080000c09c783b */ /* 0x000fea0000000200 */
[C---:B------:R-:W-:Y:S06]  /*8180*/  HMMA.16816.F32 R28, R12.reuse, R148, R28 ;  /* 0x000000940c1c723c */ /* 0x040fec000000181c */
[C---:B------:R-:W-:Y:S01]  /*8190*/  HMMA.16816.F32 R140, R12.reuse, R150, R140 ;  /* 0x000000960c8c723c */ /* 0x040fe2000000188c */
[----:B------:R-:W3:Y:S05]  /*81a0*/  LDSM.16.M88.4 R148, [R205+0x8000] ;  /* 0x00800000cd94783b */ /* 0x000eea0000000200 */
[C---:B------:R-:W-:Y:S06]  /*81b0*/  HMMA.16816.F32 R152, R12.reuse, R32, R152 ;  /* 0x000000200c98723c */ /* 0x040fec0000001898 */
[----:B------:R-:W-:Y:S01]  /*81c0*/  HMMA.16816.F32 R172, R12, R34, R172 ;  /* 0x000000220cac723c */ /* 0x000fe200000018ac */
[----:B------:R-:W4:Y:S05]  /*81d0*/  LDSM.16.M88.4 R32, [R199+0x7800] ;  /* 0x00780000c720783b */ /* 0x000f2a0000000200 */
[C---:B-1----:R-:W-:Y:S06]  /*81e0*/  HMMA.16816.F32 R4, R136.reuse, R180, R4 ;  /* 0x000000b48804723c */ /* 0x042fec0000001804 */
[----:B------:R-:W-:Y:S01]  /*81f0*/  HMMA.16816.F32 R16, R136, R182, R16 ;  /* 0x000000b68810723c */ /* 0x000fe20000001810 */
[----:B------:R-:W-:Y:S05]  /*8200*/  LDSM.16.M88.4 R180, [R202+0x2000] ;  /* 0x00200000cab4783b */ /* 0x000fea0000000200 */
[C---:B------:R-:W-:Y:S06]  /*8210*/  HMMA.16816.F32 R168, R12.reuse, R144, R168 ;  /* 0x000000900ca8723c */ /* 0x040fec00000018a8 */
[----:B------:R-:W-:Y:S01]  /*8220*/  HMMA.16816.F32 R164, R12, R146, R164 ;  /* 0x000000920ca4723c */ /* 0x000fe200000018a4 */
[----:B------:R-:W-:Y:S04]  /*8230*/  LDSM.16.M88.4 R12, [R192+0x1000] ;  /* 0x00100000c00c783b */ /* 0x000fe80000000200 */
[----:B------:R-:W-:Y:S01]  /*8240*/  LDSM.16.M88.4 R144, [R192+0x1800] ;  /* 0x00180000c090783b */ /* 0x000fe20000000200 */
[C---:B--2---:R-:W-:Y:S06]  /*8250*/  HMMA.16816.F32 R28, R20.reuse, R8, R28 ;  /* 0x00000008141c723c */ /* 0x044fec000000181c */
[----:B------:R-:W-:Y:S01]  /*8260*/  HMMA.16816.F32 R140, R20, R10, R140 ;  /* 0x0000000a148c723c */ /* 0x000fe2000000188c */
[----:B------:R-:W1:Y:S05]  /*8270*/  LDSM.16.M88.4 R8, [R204+0x2000] ;  /* 0x00200000cc08783b */ /* 0x000e6a0000000200 */
[----:B---3--:R-:W-:Y:S06]  /*8280*/  HMMA.16816.F32 R4, R176, R148, R4 ;  /* 0x00000094b004723c */ /* 0x008fec0000001804 */
[C---:B------:R-:W-:Y:S06]  /*8290*/  HMMA.16816.F32 R152, R20.reuse, R160, R152 ;  /* 0x000000a01498723c */ /* 0x040fec0000001898 */
[----:B------:R-:W-:Y:S01]  /*82a0*/  HMMA.16816.F32 R172, R20, R162, R172 ;  /* 0x000000a214ac723c */ /* 0x000fe200000018ac */
[----:B------:R-:W-:Y:S05]  /*82b0*/  LDSM.16.M88.4 R160, [R201+0x2000] ;  /* 0x00200000c9a0783b */ /* 0x000fea0000000200 */
[----:B------:R-:W-:Y:S01]  /*82c0*/  HMMA.16816.F32 R16, R176, R150, R16 ;  /* 0x00000096b010723c */ /* 0x000fe20000001810 */
[----:B------:R-:W-:Y:S05]  /*82d0*/  LDSM.16.M88.4 R148, [R206+0x4000] ;  /* 0x00400000ce94783b */ /* 0x000fea0000000200 */
[C---:B----4-:R-:W-:Y:S06]  /*82e0*/  HMMA.16816.F32 R168, R20.reuse, R32, R168 ;  /* 0x0000002014a8723c */ /* 0x050fec00000018a8 */
[----:B------:R-:W-:Y:S01]  /*82f0*/  HMMA.16816.F32 R164, R20, R34, R164 ;  /* 0x0000002214a4723c */ /* 0x000fe200000018a4 */
[----:B------:R-:W2:Y:S04]  /*8300*/  LDSM.16.M88.4 R32, [R205+0x8800] ;  /* 0x00880000cd20783b */ /* 0x000ea80000000200 */
[----:B------:R-:W3:Y:S01]  /*8310*/  LDSM.16.M88.4 R20, [R199+0x8000] ;  /* 0x00800000c714783b */ /* 0x000ee20000000200 */
[C---:B------:R-:W-:Y:S06]  /*8320*/  HMMA.16816.F32 R28, R136.reuse, R156, R28 ;  /* 0x0000009c881c723c */ /* 0x040fec000000181c */
[----:B------:R-:W-:Y:S01]  /*8330*/  HMMA.16816.F32 R140, R136, R158, R140 ;  /* 0x0000009e888c723c */ /* 0x000fe2000000188c */
[----:B------:R-:W-:Y:S05]  /*8340*/  LDSM.16.M88.4 R156, [R199+0x8800] ;  /* 0x00880000c79c783b */ /* 0x000fea0000000200 */
[----:B-1----:R-:W-:Y:S06]  /*8350*/  HMMA.16816.F32 R4, R8, R24, R4 ;  /* 0x000000180804723c */ /* 0x002fec0000001804 */
[C---:B------:R-:W-:Y:S06]  /*8360*/  HMMA.16816.F32 R152, R136.reuse, R12, R152 ;  /* 0x0000000c8898723c */ /* 0x040fec0000001898 */
[----:B------:R-:W-:Y:S01]  /*8370*/  HMMA.16816.F32 R172, R136, R14, R172 ;  /* 0x0000000e88ac723c */ /* 0x000fe200000018ac */
[----:B------:R-:W1:Y:S05]  /*8380*/  LDSM.16.M88.4 R12, [R205+0x9000] ;  /* 0x00900000cd0c783b */ /* 0x000e6a0000000200 */
[----:B------:R-:W-:Y:S01]  /*8390*/  HMMA.16816.F32 R16, R8, R26, R16 ;  /* 0x0000001a0810723c */ /* 0x000fe20000001810 */
[----:B------:R-:W4:Y:S05]  /*83a0*/  LDSM.16.M88.4 R24, [R189] ;  /* 0x00000000bd18783b */ /* 0x000f2a0000000200 */
[----:B--2---:R-:W-:Y:S06]  /*83b0*/  HMMA.16816.F32 R28, R176, R32, R28 ;  /* 0x00000020b01c723c */ /* 0x004fec000000181c */
[----:B---3--:R-:W-:Y:S06]  /*83c0*/  HMMA.16816.F32 R4, R180, R20, R4 ;  /* 0x00000014b404723c */ /* 0x008fec0000001804 */
[----:B------:R-:W-:Y:S01]  /*83d0*/  HMMA.16816.F32 R140, R176, R34, R140 ;  /* 0x00000022b08c723c */ /* 0x000fe2000000188c */
[----:B------:R-:W2:Y:S05]  /*83e0*/  LDSM.16.M88.4 R32, [R205+0xa000] ;  /* 0x00a00000cd20783b */ /* 0x000eaa0000000200 */
[----:B------:R-:W-:Y:S01]  /*83f0*/  HMMA.16816.F32 R16, R180, R22, R16 ;  /* 0x00000016b410723c */ /* 0x000fe20000001810 */
[----:B------:R-:W-:Y:S05]  /*8400*/  LDSM.16.M88.4 R20, [R187] ;  /* 0x00000000bb14783b */ /* 0x000fea0000000200 */
[----:B------:R-:W-:Y:S06]  /*8410*/  HMMA.16816.F32 R28, R8, R236, R28 ;  /* 0x000000ec081c723c */ /* 0x000fec000000181c */
[----:B-1----:R-:W-:Y:S06]  /*8420*/  HMMA.16816.F32 R152, R176, R12, R152 ;  /* 0x0000000cb098723c */ /* 0x002fec0000001898 */
[----:B------:R-:W-:Y:S06]  /*8430*/  HMMA.16816.F32 R4, R160, R228, R4 ;  /* 0x000000e4a004723c */ /* 0x000fec0000001804 */
[----:B------:R-:W-:Y:S01]  /*8440*/  HMMA.16816.F32 R140, R8, R238, R140 ;  /* 0x000000ee088c723c */ /* 0x000fe2000000188c */
[----:B------:R-:W1:Y:S05]  /*8450*/  LDSM.16.M88.4 R236, [R199+0x9000] ;  /* 0x00900000c7ec783b */ /* 0x000e6a0000000200 */
[----:B------:R-:W-:Y:S01]  /*8460*/  HMMA.16816.F32 R16, R160, R230, R16 ;  /* 0x000000e6a010723c */ /* 0x000fe20000001810 */
[----:B------:R-:W-:Y:S05]  /*8470*/  LDSM.16.M88.4 R228, [R199+0xa000] ;  /* 0x00a00000c7e4783b */ /* 0x000fea0000000200 */
[C---:B------:R-:W-:Y:S06]  /*8480*/  HMMA.16816.F32 R168, R136.reuse, R144, R168 ;  /* 0x0000009088a8723c */ /* 0x040fec00000018a8 */
[----:B------:R-:W-:Y:S01]  /*8490*/  HMMA.16816.F32 R164, R136, R146, R164 ;  /* 0x0000009288a4723c */ /* 0x000fe200000018a4 */
[----:B------:R-:W3:Y:S04]  /*84a0*/  LDSM.16.M88.4 R144, [R192+0x2800] ;  /* 0x00280000c090783b */ /* 0x000ee80000000200 */
[----:B------:R-:W5:Y:S01]  /*84b0*/  LDSM.16.M88.4 R136, [R204+0x4000] ;  /* 0x00400000cc88783b */ /* 0x000f620000000200 */
[----:B------:R-:W-:Y:S03]  /*84c0*/  HMMA.16816.F32 R172, R176, R14, R172 ;  /* 0x0000000eb0ac723c */ /* 0x000fe600000018ac */
[----:B------:R-:W5:Y:S03]  /*84d0*/  LDSM.16.M88.4 R12, [R188] ;  /* 0x00000000bc0c783b */ /* 0x000f660000000200 */
[----:B----4-:R-:W-:Y:S06]  /*84e0*/  HMMA.16816.F32 R152, R8, R24, R152 ;  /* 0x000000180898723c */ /* 0x010fec0000001898 */
[----:B------:R-:W-:Y:S06]  /*84f0*/  HMMA.16816.F32 R28, R180, R156, R28 ;  /* 0x0000009cb41c723c */ /* 0x000fec000000181c */
[----:B--2---:R-:W-:Y:S06]  /*8500*/  HMMA.16816.F32 R4, R148, R32, R4 ;  /* 0x000000209404723c */ /* 0x004fec0000001804 */
[----:B------:R-:W-:Y:S01]  /*8510*/  HMMA.16816.F32 R140, R180, R158, R140 ;  /* 0x0000009eb48c723c */ /* 0x000fe2000000188c */
[----:B------:R-:W2:Y:S05]  /*8520*/  LDSM.16.M88.4 R156, [R192+0x3000] ;  /* 0x00300000c09c783b */ /* 0x000eaa0000000200 */
[----:B------:R-:W-:Y:S01]  /*8530*/  HMMA.16816.F32 R16, R148, R34, R16 ;  /* 0x000000229410723c */ /* 0x000fe20000001810 */
[----:B------:R-:W-:Y:S05]  /*8540*/  LDSM.16.M88.4 R32, [R186] ;  /* 0x00000000ba20783b */ /* 0x000fea0000000200 */
[C---:B------:R-:W-:Y:S06]  /*8550*/  HMMA.16816.F32 R168, R176.reuse, R232, R168 ;  /* 0x000000e8b0a8723c */ /* 0x040fec00000018a8 */
[----:B------:R-:W-:Y:S01]  /*8560*/  HMMA.16816.F32 R164, R176, R234, R164 ;  /* 0x000000eab0a4723c */ /* 0x000fe200000018a4 */
[----:B------:R-:W4:Y:S04]  /*8570*/  LDSM.16.M88.4 R232, [R205+0xa800] ;  /* 0x00a80000cde8783b */ /* 0x000f280000000200 */
[----:B------:R-:W-:Y:S01]  /*8580*/  LDSM.16.M88.4 R176, [R199+0x9800] ;  /* 0x00980000c7b0783b */ /* 0x000fe20000000200 */
[----:B------:R-:W-:Y:S03]  /*8590*/  HMMA.16816.F32 R172, R8, R26, R172 ;  /* 0x0000001a08ac723c */ /* 0x000fe600000018ac */
[----:B------:R-:W4:Y:S03]  /*85a0*/  LDSM.16.M88.4 R24, [R202+0x4000] ;  /* 0x00400000ca18783b */ /* 0x000f260000000200 */
[----:B-1----:R-:W-:Y:S06]  /*85b0*/  HMMA.16816.F32 R152, R180, R236, R152 ;  /* 0x000000ecb498723c */ /* 0x002fec0000001898 */
[----:B---3--:R-:W-:Y:S06]  /*85c0*/  HMMA.16816.F32 R28, R160, R144, R28 ;  /* 0x00000090a01c723c */ /* 0x008fec000000181c */
[----:B-----5:R-:W-:Y:S06]  /*85d0*/  HMMA.16816.F32 R4, R136, R20, R4 ;  /* 0x000000148804723c */ /* 0x020fec0000001804 */
[----:B------:R-:W-:Y:S01]  /*85e0*/  HMMA.16816.F32 R140, R160, R146, R140 ;  /* 0x00000092a08c723c */ /* 0x000fe2000000188c */
[----:B------:R-:W1:Y:S05]  /*85f0*/  LDSM.16.M88.4 R144, [R205+0xb000] ;  /* 0x00b00000cd90783b */ /* 0x000e6a0000000200 */
[----:B------:R-:W-:Y:S01]  /*8600*/  HMMA.16816.F32 R16, R136, R22, R16 ;  /* 0x000000168810723c */ /* 0x000fe20000001810 */
[----:B------:R-:W-:Y:S05]  /*8610*/  LDSM.16.M88.4 R20, [R199+0xa800] ;  /* 0x00a80000c714783b */ /* 0x000fea0000000200 */
[C---:B------:R-:W-:Y:S06]  /*8620*/  HMMA.16816.F32 R168, R8.reuse, R12, R168 ;  /* 0x0000000c08a8723c */ /* 0x040fec00000018a8 */
[----:B------:R-:W-:Y:S01]  /*8630*/  HMMA.16816.F32 R164, R8, R14, R164 ;  /* 0x0000000e08a4723c */ /* 0x000fe200000018a4 */
[----:B------:R-:W-:Y:S04]  /*8640*/  LDSM.16.M88.4 R12, [R201+0x4000] ;  /* 0x00400000c90c783b */ /* 0x000fe80000000200 */
[----:B------:R-:W3:Y:S01]  /*8650*/  LDSM.16.M88.4 R8, [R192+0x4000] ;  /* 0x00400000c008783b */ /* 0x000ee20000000200 */
[----:B--2---:R-:W-:Y:S06]  /*8660*/  HMMA.16816.F32 R152, R160, R156, R152 ;  /* 0x0000009ca098723c */ /* 0x004fec0000001898 */
[----:B----4-:R-:W-:Y:S06]  /*8670*/  HMMA.16816.F32 R28, R148, R232, R28 ;  /* 0x000000e8941c723c */ /* 0x010fec000000181c */
[----:B------:R-:W-:Y:S06]  /*8680*/  HMMA.16816.F32 R4, R24, R228, R4 ;  /* 0x000000e41804723c */ /* 0x000fec0000001804 */
[----:B------:R-:W-:Y:S06]  /*8690*/  HMMA.16816.F32 R140, R148, R234, R140 ;  /* 0x000000ea948c723c */ /* 0x000fec000000188c */
[----:B------:R-:W-:Y:S01]  /*86a0*/  HMMA.16816.F32 R16, R24, R230, R16 ;  /* 0x000000e61810723c */ /* 0x000fe20000001810 */
[----:B------:R-:W2:Y:S05]  /*86b0*/  LDSM.16.M88.4 R228, [R185] ;  /* 0x00000000b9e4783b */ /* 0x000eaa0000000200 */
[----:B------:R-:W-:Y:S06]  /*86c0*/  HMMA.16816.F32 R172, R180, R238, R172 ;  /* 0x000000eeb4ac723c */ /* 0x000fec00000018ac */
[----:B-1----:R-:W-:Y:S06]  /*86d0*/  HMMA.16816.F32 R152, R148, R144, R152 ;  /* 0x000000909498723c */ /* 0x002fec0000001898 */
[----:B------:R-:W-:Y:S06]  /*86e0*/  HMMA.16816.F32 R28, R136, R32, R28 ;  /* 0x00000020881c723c */ /* 0x000fec000000181c */
[----:B---3--:R-:W-:Y:S06]  /*86f0*/  HMMA.16816.F32 R4, R12, R8, R4 ;  /* 0x000000080c04723c */ /* 0x008fec0000001804 */
[----:B------:R-:W-:Y:S01]  /*8700*/  HMMA.16816.F32 R140, R136, R34, R140 ;  /* 0x00000022888c723c */ /* 0x000fe2000000188c */
[----:B------:R-:W1:Y:S05]  /*8710*/  LDSM.16.M88.4 R32, [R192+0x3800] ;  /* 0x00380000c020783b */ /* 0x000e6a0000000200 */
[----:B------:R-:W-:Y:S06]  /*8720*/  HMMA.16816.F32 R168, R180, R176, R168 ;  /* 0x000000b0b4a8723c */ /* 0x000fec00000018a8 */
[----:B------:R-:W-:Y:S01]  /*8730*/  HMMA.16816.F32 R16, R12, R10, R16 ;  /* 0x0000000a0c10723c */ /* 0x000fe20000001810 */
[----:B------:R-:W3:Y:S05]  /*8740*/  LDSM.16.M88.4 R8, [R199+0xb000] ;  /* 0x00b00000c708783b */ /* 0x000eea0000000200 */
[----:B------:R-:W-:Y:S01]  /*8750*/  HMMA.16816.F32 R176, R180, R178, R164 ;  /* 0x000000b2b4b0723c */ /* 0x000fe200000018a4 */
[----:B------:R-:W4:Y:S01]  /*8760*/  LDSM.16.M88.4 R164, [R192+0x4800] ;  /* 0x00480000c0a4783b */ /* 0x000f220000000200 */
[----:B------:R-:W-:Y:S01]  /*8770*/  FMUL.FTZ R0, R4, UR10 ;  /* 0x0000000a04007c20 */ /* 0x000fe20008410000 */
[----:B------:R-:W-:Y:S01]  /*8780*/  FMUL.FTZ R144, R5, UR10 ;  /* 0x0000000a05907c20 */ /* 0x000fe20008410000 */
[----:B------:R-:W-:Y:S01]  /*8790*/  FMUL.FTZ R156, R6, UR10 ;  /* 0x0000000a069c7c20 */ /* 0x000fe20008410000 */
[----:B------:R-:W-:Y:S01]  /*87a0*/  FMUL.FTZ R145, R7, UR10 ;  /* 0x0000000a07917c20 */ /* 0x000fe20008410000 */
[----:B------:R-:W-:Y:S01]  /*87b0*/  HMMA.16816.F32 R172, R160, R158, R172 ;  /* 0x0000009ea0ac723c */ /* 0x000fe200000018ac */
[----:B------:R-:W5:Y:S01]  /*87c0*/  LDSM.16.M88.4 R4, [R205+0xb800] ;  /* 0x00b80000cd04783b */ /* 0x000f620000000200 */
[----:B------:R-:W-:Y:S04]  /*87d0*/  MUFU.TANH R0, R0 ;  /* 0x0000000000007308 */ /* 0x000fe80000002400 */
[----:B--2---:R-:W-:Y:S04]  /*87e0*/  HMMA.16816.F32 R152, R136, R228, R152 ;  /* 0x000000e48898723c */ /* 0x004fe80000001898 */
[----:B------:R-:W2:Y:S02]  /*87f0*/  MUFU.TANH R144, R144 ;  /* 0x0000009000907308 */ /* 0x000ea40000002400 */
[----:B------:R-:W-:Y:S01]  /*8800*/  HMMA.16816.F32 R28, R24, R20, R28 ;  /* 0x00000014181c723c */ /* 0x000fe2000000181c */
[----:B------:R-:W-:Y:S01]  /*8810*/  FMUL.FTZ R157, R16, UR10 ;  /* 0x0000000a109d7c20 */ /* 0x000fe20008410000 */
[----:B------:R-:W-:-:S04]  /*8820*/  IMAD.MOV.U32 R229, RZ, RZ, R243 ;  /* 0x000000ffffe57224 */ /* 0x000fc800078e00f3 */
[----:B------:R-:W-:Y:S01]  /*8830*/  HMMA.16816.F32 R140, R24, R22, R140 ;  /* 0x00000016188c723c */ /* 0x000fe2000000188c */
[----:B------:R-:W2:Y:S01]  /*8840*/  LDSM.16.M88.4 R20, [R192+0x5000] ;  /* 0x00500000c014783b */ /* 0x000ea20000000200 */
[----:B------:R-:W2:Y:S04]  /*8850*/  MUFU.TANH R145, R145 ;  /* 0x0000009100917308 */ /* 0x000ea80000002400 */
[C---:B-1----:R-:W-:Y:S04]  /*8860*/  HMMA.16816.F32 R168, R160.reuse, R32, R168 ;  /* 0x00000020a0a8723c */ /* 0x042fe800000018a8 */
[----:B------:R-:W1:Y:S02]  /*8870*/  MUFU.TANH R157, R157 ;  /* 0x0000009d009d7308 */ /* 0x000e640000002400 */
[----:B------:R-:W-:Y:S01]  /*8880*/  HMMA.16816.F32 R176, R160, R34, R176 ;  /* 0x00000022a0b0723c */ /* 0x000fe200000018b0 */
[----:B------:R-:W-:-:S05]  /*8890*/  FMUL.FTZ R32, R18, UR10 ;  /* 0x0000000a12207c20 */ /* 0x000fca0008410000 */
[----:B------:R-:W-:Y:S01]  /*88a0*/  HMMA.16816.F32 R172, R148, R146, R172 ;  /* 0x0000009294ac723c */ /* 0x000fe200000018ac */
[----:B------:R-:W1:Y:S05]  /*88b0*/  MUFU.TANH R32, R32 ;  /* 0x0000002000207308 */ /* 0x000e6a0000002400 */
[----:B---3--:R-:W-:Y:S01]  /*88c0*/  HMMA.16816.F32 R152, R24, R8, R152 ;  /* 0x000000081898723c */ /* 0x008fe20000001898 */
[----:B------:R-:W-:Y:S02]  /*88d0*/  FMUL.FTZ R146, R17, UR10 ;  /* 0x0000000a11927c20 */ /* 0x000fe40008410000 */
[----:B------:R-:W-:Y:S03]  /*88e0*/  MUFU.TANH R156, R156 ;  /* 0x0000009c009c7308 */ /* 0x000fe60000002400 */
[----:B----4-:R-:W-:Y:S01]  /*88f0*/  HMMA.16816.F32 R28, R12, R164, R28 ;  /* 0x000000a40c1c723c */ /* 0x010fe2000000181c */
[----:B------:R-:W-:-:S02]  /*8900*/  FMUL.FTZ R8, R19, UR10 ;  /* 0x0000000a13087c20 */ /* 0x000fc40008410000 */
[----:B------:R-:W3:Y:S02]  /*8910*/  LDSM.16.M88.4 R16, [R184] ;  /* 0x00000000b810783b */ /* 0x000ee40000000200 */
[----:B------:R-:W4:Y:S01]  /*8920*/  MUFU.TANH R146, R146 ;  /* 0x0000009200927308 */ /* 0x000f220000002400 */
[C---:B-----5:R-:W-:Y:S06]  /*8930*/  HMMA.16816.F32 R168, R148.reuse, R4, R168 ;  /* 0x0000000494a8723c */ /* 0x060fec00000018a8 */
[----:B------:R-:W-:Y:S01]  /*8940*/  HMMA.16816.F32 R176, R148, R6, R176 ;  /* 0x0000000694b0723c */ /* 0x000fe200000018b0 */
[----:B------:R-:W-:Y:S01]  /*8950*/  LDSM.16.M88.4 R4, [R192+0x5800] ;  /* 0x00580000c004783b */ /* 0x000fe20000000200 */
[----:B------:R-:W5:Y:S04]  /*8960*/  MUFU.TANH R8, R8 ;  /* 0x0000000800087308 */ /* 0x000f680000002400 */
[----:B------:R-:W-:Y:S06]  /*8970*/  HMMA.16816.F32 R172, R136, R230, R172 ;  /* 0x000000e688ac723c */ /* 0x000fec00000018ac */
[----:B------:R-:W-:Y:S01]  /*8980*/  FMUL.FTZ R9, R28, UR10 ;  /* 0x0000000a1c097c20 */ /* 0x000fe20008410000 */
[----:B------:R-:W-:Y:S01]  /*8990*/  FMUL.FTZ R33, R29, UR10 ;  /* 0x0000000a1d217c20 */ /* 0x000fe20008410000 */
[----:B------:R-:W-:Y:S01]  /*89a0*/  FMUL.FTZ R147, R30, UR10 ;  /* 0x0000000a1e937c20 */ /* 0x000fe20008410000 */
[----:B------:R-:W-:Y:S01]  /*89b0*/  FMUL.FTZ R180, R31, UR10 ;  /* 0x0000000a1fb47c20 */ /* 0x000fe20008410000 */
[----:B--2---:R-:W-:Y:S01]  /*89c0*/  HMMA.16816.F32 R152, R12, R20, R152 ;  /* 0x000000140c98723c */ /* 0x004fe20000001898 */
[----:B------:R-:W2:Y:S01]  /*89d0*/  LDSM.16.M88.4 R28, [R199+0xb800] ;  /* 0x00b80000c71c783b */ /* 0x000ea20000000200 */
[----:B------:R-:W5:Y:S01]  /*89e0*/  MUFU.TANH R9, R9 ;  /* 0x0000000900097308 */ /* 0x000f620000002400 */
[----:B------:R-:W-:-:S04]  /*89f0*/  DEPBAR.LE SB0, 0x0 ;  /* 0x000080000000791a */ /* 0x000fc80000000000 */
[----:B------:R-:W1:Y:S01]  /*8a00*/  S2R R21, SR_TID.X ;  /* 0x0000000000157919 */ /* 0x000e620000002100 */
[----:B------:R-:W-:Y:S02]  /*8a10*/  HMMA.16816.F32 R140, R12, R166, R140 ;  /* 0x000000a60c8c723c */ /* 0x000fe4000000188c */
[----:B------:R-:W5:Y:S04]  /*8a20*/  MUFU.TANH R147, R147 ;  /* 0x0000009300937308 */ /* 0x000f680000002400 */
[----:B------:R-:W-:Y:S04]  /*8a30*/  HMMA.16816.F32 R172, R24, R10, R172 ;  /* 0x0000000a18ac723c */ /* 0x000fe800000018ac */
[----:B------:R-:W5:Y:S02]  /*8a40*/  MUFU.TANH R33, R33 ;  /* 0x0000002100217308 */ /* 0x000f640000002400 */
[C---:B---3--:R-:W-:Y:S06]  /*8a50*/  HMMA.16816.F32 R168, R136.reuse, R16, R168 ;  /* 0x0000001088a8723c */ /* 0x048fec00000018a8 */
[----:B------:R-:W-:Y:S01]  /*8a60*/  HMMA.16816.F32 R176, R136, R18, R176 ;  /* 0x0000001288b0723c */ /* 0x000fe200000018b0 */
[----:B------:R-:W3:Y:S01]  /*8a70*/  MUFU.TANH R180, R180 ;  /* 0x000000b400b47308 */ /* 0x000ee20000002400 */
[----:B------:R-:W-:-:S04]  /*8a80*/  FMUL.FTZ R16, R152, UR10 ;  /* 0x0000000a98107c20 */ /* 0x000fc80008410000 */
[----:B------:R-:W-:Y:S01]  /*8a90*/  FMUL.FTZ R20, R140, UR10 ;  /* 0x0000000a8c147c20 */ /* 0x000fe20008410000 */
[----:B------:R-:W-:Y:S01]  /*8aa0*/  FMUL.FTZ R10, R141, UR10 ;  /* 0x0000000a8d0a7c20 */ /* 0x000fe20008410000 */
[----:B------:R-:W-:Y:S01]  /*8ab0*/  FMUL.FTZ R11, R142, UR10 ;  /* 0x0000000a8e0b7c20 */ /* 0x000fe20008410000 */
[----:B------:R-:W-:Y:S01]  /*8ac0*/  FMUL.FTZ R143, R143, UR10 ;  /* 0x0000000a8f8f7c20 */ /* 0x000fe20008410000 */
[----:B------:R-:W-:Y:S02]  /*8ad0*/  MUFU.TANH R16, R16 ;  /* 0x0000001000107308 */ /* 0x000fe40000002400 */
[----:B------:R-:W-:Y:S01]  /*8ae0*/  HMMA.16816.F32 R172, R12, R22, R172 ;  /* 0x000000160cac723c */ /* 0x000fe200000018ac */
[----:B-1----:R-:W-:-:S05]  /*8af0*/  IMAD.SHL.U32 R21, R21, 0x2, RZ ;  /* 0x0000000215157824 */ /* 0x002fca00078e00ff */
[----:B--2---:R-:W-:Y:S01]  /*8b00*/  HMMA.16816.F32 R168, R24, R28, R168 ;  /* 0x0000001c18a8723c */ /* 0x004fe200000018a8 */
[----:B------:R-:W1:Y:S01]  /*8b10*/  MUFU.TANH R20, R20 ;  /* 0x0000001400147308 */ /* 0x000e620000002400 */
[----:B------:R-:W-:-:S04]  /*8b20*/  FMUL.FTZ R22, R153, UR10 ;  /* 0x0000000a99167c20 */ /* 0x000fc80008410000 */
[----:B------:R-:W-:Y:S01]  /*8b30*/  HMMA.16816.F32 R176, R24, R30, R176 ;  /* 0x0000001e18b0723c */ /* 0x000fe200000018b0 */
[----:B------:R-:W-:Y:S01]  /*8b40*/  LOP3.LUT R28, R21, 0x6, RZ, 0xc0, !PT ;  /* 0x00000006151c7812 */ /* 0x000fe200078ec0ff */
[----:B------:R-:W-:Y:S01]  /*8b50*/  FMUL.FTZ R29, R154, UR10 ;  /* 0x0000000a9a1d7c20 */ /* 0x000fe20008410000 */
[----:B------:R-:W-:Y:S03]  /*8b60*/  MUFU.TANH R10, R10 ;  /* 0x0000000a000a7308 */ /* 0x000fe60000002400 */
[----:B------:R-:W-:Y:S02]  /*8b70*/  IMAD R19, R213, 0x40, R28 ;  /* 0x00000040d5137824 */ /* 0x000fe400078e021c */
[----:B------:R-:W-:Y:S02]  /*8b80*/  FMUL.FTZ R28, R155, UR10 ;  /* 0x0000000a9b1c7c20 */ /* 0x000fe40008410000 */
[C---:B------:R-:W-:Y:S01]  /*8b90*/  VIADD R17, R19.reuse, 0x1 ;  /* 0x0000000113117836 */ /* 0x040fe20000000000 */
[----:B------:R-:W2:Y:S01]  /*8ba0*/  MUFU.TANH R11, R11 ;  /* 0x0000000b000b7308 */ /* 0x000ea20000002400 */
[----:B------:R-:W-:-:S02]  /*8bb0*/  VIADD R18, R19, 0x8 ;  /* 0x0000000813127836 */ /* 0x000fc40000000000 */
[----:B------:R-:W-:Y:S01]  /*8bc0*/  FMUL.FTZ R142, R174, UR10 ;  /* 0x0000000aae8e7c20 */ /* 0x000fe20008410000 */
[----:B------:R-:W-:Y:S01]  /*8bd0*/  VIADD R23, R19, 0x9 ;  /* 0x0000000913177836 */ /* 0x000fe20000000000 */
[-C--:B------:R-:W-:Y:S01]  /*8be0*/  ISETP.GE.AND P2, PT, R17, R135.reuse, PT ;  /* 0x000000871100720c */ /* 0x080fe20003f46270 */
[----:B------:R-:W-:Y:S01]  /*8bf0*/  FMUL.FTZ R141, R173, UR10 ;  /* 0x0000000aad8d7c20 */ /* 0x000fe20008410000 */
[-C--:B------:R-:W-:Y:S01]  /*8c00*/  ISETP.GE.AND P1, PT, R17, R2.reuse, PT ;  /* 0x000000021100720c */ /* 0x080fe20003f26270 */
[C---:B------:R-:W-:Y:S01]  /*8c10*/  HMMA.16816.F32 R168, R12.reuse, R4, R168 ;  /* 0x000000040ca8723c */ /* 0x040fe200000018a8 */
[----:B------:R-:W-:Y:S01]  /*8c20*/  FSEL R17, R144, -INF , !P2 ;  /* 0xff80000090117808 */ /* 0x000fe20005000000 */
[----:B------:R5:W2:Y:S01]  /*8c30*/  MUFU.TANH R148, R143 ;  /* 0x0000008f00947308 */ /* 0x000aa20000002400 */
[CC--:B------:R-:W-:Y:S01]  /*8c40*/  ISETP.GE.AND P6, PT, R18.reuse, R135.reuse, PT ;  /* 0x000000871200720c */ /* 0x0c0fe20003fc6270 */
[----:B------:R-:W-:Y:S01]  /*8c50*/  FMUL.FTZ R140, R175, UR10 ;  /* 0x0000000aaf8c7c20 */ /* 0x000fe20008410000 */
[-C--:B------:R-:W-:Y:S01]  /*8c60*/  ISETP.GE.AND P2, PT, R18, R2.reuse, PT ;  /* 0x000000021200720c */ /* 0x080fe20003f46270 */
[----:B------:R-:W-:Y:S01]  /*8c70*/  HMMA.16816.F32 R176, R12, R6, R176 ;  /* 0x000000060cb0723c */ /* 0x000fe200000018b0 */
[----:B------:R-:W-:Y:S01]  /*8c80*/  FSEL R18, R145, -INF , !P1 ;  /* 0xff80000091127808 */ /* 0x000fe20004800000 */
[----:B------:R-:W-:Y:S01]  /*8c90*/  VIADD R4, R19, 0x10 ;  /* 0x0000001013047836 */ /* 0x000fe20000000000 */
[----:B------:R-:W-:Y:S01]  /*8ca0*/  ISETP.GE.AND P1, PT, R23, R135, PT ;  /* 0x000000871700720c */ /* 0x000fe20003f26270 */
[----:B------:R-:W2:Y:S01]  /*8cb0*/  MUFU.TANH R29, R29 ;  /* 0x0000001d001d7308 */ /* 0x000ea20000002400 */
[----:B------:R-:W-:Y:S01]  /*8cc0*/  FSEL R21, R157, -INF , !P6 ;  /* 0xff8000009d157808 */ /* 0x000fe20007000000 */
[----:B------:R-:W-:Y:S01]  /*8cd0*/  VIADD R5, R19, 0x19 ;  /* 0x0000001913057836 */ /* 0x000fe20000000000 */
[----:B------:R-:W-:Y:S01]  /*8ce0*/  ISETP.GE.AND P6, PT, R23, R2, PT ;  /* 0x000000021700720c */ /* 0x000fe20003fc6270 */
[----:B------:R-:W-:Y:S01]  /*8cf0*/  VIADD R6, R19, 0x20 ;  /* 0x0000002013067836 */ /* 0x000fe20000000000 */
[----:B------:R-:W-:-:S02]  /*8d00*/  FSEL R32, R32, -INF , !P2 ;  /* 0xff80000020207808 */ /* 0x000fc40005000000 */
[----:B----4-:R-:W-:Y:S01]  /*8d10*/  FSEL R23, R146, -INF , !P1 ;  /* 0xff80000092177808 */ /* 0x010fe20004800000 */
[----:B------:R-:W4:Y:S01]  /*8d20*/  MUFU.TANH R28, R28 ;  /* 0x0000001c001c7308 */ /* 0x000f220000002400 */
[-C--:B------:R-:W-:Y:S01]  /*8d30*/  ISETP.GE.AND P2, PT, R4, R135.reuse, PT ;  /* 0x000000870400720c */ /* 0x080fe20003f46270 */
[----:B-----5:R-:W-:Y:S01]  /*8d40*/  FMUL.FTZ R143, R172, UR10 ;  /* 0x0000000aac8f7c20 */ /* 0x020fe20008410000 */
[-C--:B------:R-:W-:Y:S01]  /*8d50*/  ISETP.GE.AND P1, PT, R4, R2.reuse, PT ;  /* 0x000000020400720c */ /* 0x080fe20003f26270 */
[----:B------:R-:W-:Y:S01]  /*8d60*/  VIADD R4, R19, 0x11 ;  /* 0x0000001113047836 */ /* 0x000fe20000000000 */
[----:B------:R-:W-:Y:S01]  /*8d70*/  FSEL R24, R8, -INF , !P6 ;  /* 0xff80000008187808 */ /* 0x000fe20007000000 */
[----:B------:R-:W-:Y:S01]  /*8d80*/  FMUL.FTZ R166, R170, UR10 ;  /* 0x0000000aaaa67c20 */ /* 0x000fe20008410000 */
[----:B------:R-:W-:Y:S01]  /*8d90*/  FSEL R151, R9, -INF , !P2 ;  /* 0xff80000009977808 */ /* 0x000fe20005000000 */
[----:B------:R-:W5:Y:S01]  /*8da0*/  MUFU.TANH R143, R143 ;  /* 0x0000008f008f7308 */ /* 0x000f620000002400 */
[-C--:B------:R-:W-:Y:S01]  /*8db0*/  ISETP.GE.AND P6, PT, R4, R135.reuse, PT ;  /* 0x000000870400720c */ /* 0x080fe20003fc6270 */
[----:B------:R-:W-:Y:S01]  /*8dc0*/  FMUL.FTZ R168, R168, UR10 ;  /* 0x0000000aa8a87c20 */ /* 0x000fe20008410000 */
        /* <DEDUP_REMOVED lines=8> */
[----:B---3--:R-:W-:Y:S01]  /*8e50*/  FSEL R180, R180, -INF , !P2 ;  /* 0xff800000b4b47808 */ /* 0x008fe20005000000 */
[----:B------:R-:W-:Y:S01]  /*8e60*/  FMUL.FTZ R169, R169, UR10 ;  /* 0x0000000aa9a97c20 */ /* 0x000fe20008410000 */
[-C--:B------:R-:W-:Y:S01]  /*8e70*/  ISETP.GE.AND P6, PT, R4, R2.reuse, PT ;  /* 0x000000020400720c */ /* 0x080fe20003fc6270 */
[----:B------:R-:W-:Y:S01]  /*8e80*/  FMUL.FTZ R164, R171, UR10 ;  /* 0x0000000aaba47c20 */ /* 0x000fe20008410000 */
[CC--:B------:R-:W-:Y:S01]  /*8e90*/  ISETP.GE.AND P2, PT, R5.reuse, R135.reuse, PT ;  /* 0x000000870500720c */ /* 0x0c0fe20003f46270 */
[----:B------:R-:W3:Y:S01]  /*8ea0*/  MUFU.TANH R141, R141 ;  /* 0x0000008d008d7308 */ /* 0x000ee20000002400 */
[----:B-1----:R-:W-:Y:S01]  /*8eb0*/  FSEL R137, R20, -INF , !P1 ;  /* 0xff80000014897808 */ /* 0x002fe20004800000 */
[----:B------:R-:W-:Y:S01]  /*8ec0*/  FMUL.FTZ R162, R178, UR10 ;  /* 0x0000000ab2a27c20 */ /* 0x000fe20008410000 */
[----:B------:R-:W-:Y:S01]  /*8ed0*/  ISETP.GE.AND P1, PT, R5, R2, PT ;  /* 0x000000020500720c */ /* 0x000fe20003f26270 */
[----:B------:R-:W-:Y:S01]  /*8ee0*/  VIADD R5, R19, 0x21 ;  /* 0x0000002113057836 */ /* 0x000fe20000000000 */
[----:B--2---:R-:W-:Y:S01]  /*8ef0*/  FSEL R150, R11, -INF , !P6 ;  /* 0xff8000000b967808 */ /* 0x004fe20007000000 */
[----:B------:R-:W-:Y:S01]  /*8f00*/  FMUL.FTZ R161, R179, UR10 ;  /* 0x0000000ab3a17c20 */ /* 0x000fe20008410000 */
[----:B------:R-:W-:Y:S01]  /*8f10*/  FSEL R149, R10, -INF , !P2 ;  /* 0xff8000000a957808 */ /* 0x000fe20005000000 */
[----:B------:R-:W1:Y:S01]  /*8f20*/  MUFU.TANH R142, R142 ;  /* 0x0000008e008e7308 */ /* 0x000e620000002400 */
[----:B------:R-:W-:-:S02]  /*8f30*/  ISETP.GE.AND P6, PT, R6, R135, PT ;  /* 0x000000870600720c */ /* 0x000fc40003fc6270 */
[-C--:B------:R-:W-:Y:S01]  /*8f40*/  ISETP.GE.AND P2, PT, R6, R2.reuse, PT ;  /* 0x000000020600720c */ /* 0x080fe20003f46270 */
[----:B------:R-:W-:Y:S01]  /*8f50*/  VIADD R6, R19, 0x28 ;  /* 0x0000002813067836 */ /* 0x000fe20000000000 */
[----:B------:R-:W-:Y:S02]  /*8f60*/  FSEL R148, R148, -INF , !P1 ;  /* 0xff80000094947808 */ /* 0x000fe40004800000 */
[----:B------:R-:W-:Y:S01]  /*8f70*/  FSEL R147, R16, -INF , !P6 ;  /* 0xff80000010937808 */ /* 0x000fe20007000000 */
[----:B------:R-:W2:Y:S01]  /*8f80*/  MUFU.TANH R4, R168 ;  /* 0x000000a800047308 */ /* 0x000ea20000002400 */
[C---:B------:R-:W-:Y:S02]  /*8f90*/  ISETP.GE.AND P1, PT, R5.reuse, R135, PT ;  /* 0x000000870500720c */ /* 0x040fe40003f26270 */
[----:B------:R-:W-:Y:S01]  /*8fa0*/  ISETP.GE.AND P6, PT, R5, R2, PT ;  /* 0x000000020500720c */ /* 0x000fe20003fc6270 */
[----:B------:R-:W-:Y:S01]  /*8fb0*/  VIADD R5, R19, 0x29 ;  /* 0x0000002913057836 */ /* 0x000fe20000000000 */
[----:B------:R-:W-:-:S02]  /*8fc0*/  FSEL R146, R29, -INF , !P2 ;  /* 0xff8000001d927808 */ /* 0x000fc40005000000 */
[-C--:B------:R-:W-:Y:S01]  /*8fd0*/  ISETP.GE.AND P2, PT, R6, R135.reuse, PT ;  /* 0x000000870600720c */ /* 0x080fe20003f46270 */
[----:B------:R-:W2:Y:S01]  /*8fe0*/  MUFU.TANH R166, R166 ;  /* 0x000000a600a67308 */ /* 0x000ea20000002400 */
[----:B----4-:R-:W-:Y:S02]  /*8ff0*/  FSEL R144, R28, -INF , !P6 ;  /* 0xff8000001c907808 */ /* 0x010fe40007000000 */
[----:B-----5:R-:W-:Y:S02]  /*9000*/  FSEL R143, R143, -INF , !P2 ;  /* 0xff8000008f8f7808 */ /* 0x020fe40005000000 */
[----:B------:R-:W-:Y:S02]  /*9010*/  FSEL R145, R22, -INF , !P1 ;  /* 0xff80000016917808 */ /* 0x000fe40004800000 */
[C---:B------:R-:W-:Y:S01]  /*9020*/  ISETP.GE.AND P6, PT, R5.reuse, R135, PT ;  /* 0x000000870500720c */ /* 0x040fe20003fc6270 */
[----:B------:R-:W4:Y:S01]  /*9030*/  MUFU.TANH R167, R167 ;  /* 0x000000a700a77308 */ /* 0x000f220000002400 */
[-C--:B------:R-:W-:Y:S01]  /*9040*/  ISETP.GE.AND P2, PT, R5, R2.reuse, PT ;  /* 0x000000020500720c */ /* 0x080fe20003f46270 */
[C---:B------:R-:W-:Y:S01]  /*9050*/  VIADD R5, R19.reuse, 0x30 ;  /* 0x0000003013057836 */ /* 0x040fe20000000000 */
[----:B------:R-:W-:Y:S01]  /*9060*/  ISETP.GE.AND P1, PT, R6, R2, PT ;  /* 0x000000020600720c */ /* 0x000fe20003f26270 */
[----:B------:R-:W-:Y:S01]  /*9070*/  VIADD R6, R19, 0x31 ;  /* 0x0000003113067836 */ /* 0x000fe20000000000 */
[----:B---3--:R-:W-:-:S02]  /*9080*/  FSEL R141, R141, -INF , !P6 ;  /* 0xff8000008d8d7808 */ /* 0x008fc40007000000 */
[----:B-1----:R-:W-:Y:S01]  /*9090*/  FSEL R142, R142, -INF , !P1 ;  /* 0xff8000008e8e7808 */ /* 0x002fe20004800000 */
[----:B------:R-:W1:Y:S01]  /*90a0*/  MUFU.TANH R165, R165 ;  /* 0x000000a500a57308 */ /* 0x000e620000002400 */
[----:B------:R-:W-:Y:S01]  /*90b0*/  BAR.SYNC.DEFER_BLOCKING 0x0 ;  /* 0x0000000000007b1d */ /* 0x000fe20000010000 */
[C---:B------:R-:W-:Y:S02]  /*90c0*/  ISETP.GE.AND P1, PT, R5.reuse, R135, PT ;  /* 0x000000870500720c */ /* 0x040fe40003f26270 */
[----:B------:R-:W-:Y:S01]  /*90d0*/  ISETP.GE.AND P6, PT, R5, R2, PT ;  /* 0x000000020500720c */ /* 0x000fe20003fc6270 */
[C---:B------:R-:W-:Y:S01]  /*90e0*/  VIADD R5, R19.reuse, 0x38 ;  /* 0x0000003813057836 */ /* 0x040fe20000000000 */
[----:B--2---:R-:W-:Y:S01]  /*90f0*/  FSEL R171, R4, -INF , !P1 ;  /* 0xff80000004ab7808 */ /* 0x004fe20004800000 */
[----:B------:R-:W-:Y:S01]  /*9100*/  VIADD R4, R19, 0x39 ;  /* 0x0000003913047836 */ /* 0x000fe20000000000 */
[----:B------:R-:W2:Y:S01]  /*9110*/  MUFU.TANH R140, R140 ;  /* 0x0000008c008c7308 */ /* 0x000ea20000002400 */
[----:B------:R-:W-:-:S02]  /*9120*/  FSEL R166, R166, -INF , !P6 ;  /* 0xff800000a6a67808 */ /* 0x000fc40007000000 */
[-C--:B------:R-:W-:Y:S02]  /*9130*/  ISETP.GE.AND P6, PT, R5, R135.reuse, PT ;  /* 0x000000870500720c */ /* 0x080fe40003fc6270 */
[----:B------:R-:W-:Y:S02]  /*9140*/  ISETP.GE.AND P1, PT, R6, R2, PT ;  /* 0x000000020600720c */ /* 0x000fe40003f26270 */
[----:B----4-:R-:W-:Y:S01]  /*9150*/  FSEL R167, R167, -INF , !P6 ;  /* 0xff800000a7a77808 */ /* 0x010fe20007000000 */
[----:B------:R-:W3:Y:S01]  /*9160*/  MUFU.TANH R169, R169 ;  /* 0x000000a900a97308 */ /* 0x000ee20000002400 */
[----:B------:R-:W-:-:S04]  /*9170*/  ISETP.GE.AND P6, PT, R4, R135, PT ;  /* 0x000000870400720c */ /* 0x000fc80003fc6270 */
[----:B-1----:R-:W-:Y:S02]  /*9180*/  FSEL R165, R165, -INF , !P6 ;  /* 0xff800000a5a57808 */ /* 0x002fe40007000000 */
[----:B------:R-:W-:Y:S01]  /*9190*/  ISETP.GT.AND P6, PT, R213, R208, PT ;  /* 0x000000d0d500720c */ /* 0x000fe20003fc4270 */
        /* <DEDUP_REMOVED lines=8> */
[----:B------:R-:W-:-:S04]  /*9220*/  ISETP.GE.AND P1, PT, R19, R135, PT ;  /* 0x000000871300720c */ /* 0x000fc80003f26270 */
[----:B------:R-:W-:Y:S02]  /*9230*/  FSEL R7, R0, -INF , !P1 ;  /* 0xff80000000077808 */ /* 0x000fe40004800000 */
[----:B--2---:R-:W-:Y:S02]  /*9240*/  FSEL R162, R162, -INF , !P2 ;  /* 0xff800000a2a27808 */ /* 0x004fe40005000000 */
[-C--:B------:R-:W-:Y:S02]  /*9250*/  ISETP.GE.AND P2, PT, R19, R2.reuse, PT ;  /* 0x000000021300720c */ /* 0x080fe40003f46270 */
[----:B------:R-:W-:Y:S02]  /*9260*/  ISETP.GE.AND P1, PT, R4, R2, PT ;  /* 0x000000020400720c */ /* 0x000fe40003f26270 */
[----:B------:R-:W-:Y:S02]  /*9270*/  FSEL R0, R156, -INF , !P2 ;  /* 0xff8000009c007808 */ /* 0x000fe40005000000 */
[----:B---3--:R-:W-:Y:S01]  /*9280*/  FSEL R161, R161, -INF , !P1 ;  /* 0xff800000a1a17808 */ /* 0x008fe20004800000 */
[----:B------:R-:W-:Y:S08]  /*9290*/  @!P6 BRA `(.L_x_1491) ;  /* 0x0000000800bce947 */ /* 0x000ff00003800000 */
[----:B------:R-:W-:Y:S05]  /*92a0*/  @!P0 BRA `(.L_x_1492) ;  /* 0x0000000000f08947 */ /* 0x000fea0003800000 */
[----:B------:R-:W1:Y:S01]  /*92b0*/  LDC R2, c[0x0][0x380] ;  /* 0x0000e000ff027b82 */ /* 0x000e620000000800 */
[----:B------:R-:W-:Y:S01]  /*92c0*/  IMAD.MOV.U32 R10, RZ, RZ, RZ ;  /* 0x000000ffff0a7224 */ /* 0x000fe200078e00ff */
[----:B------:R-:W-:-:S04]  /*92d0*/  SHF.L.U32 R9, R213, 0x6, RZ ;  /* 0x00000006d5097819 */ /* 0x000fc800000006ff */
[----:B------:R-:W-:Y:S02]  /*92e0*/  IABS R8, R9 ;  /* 0x0000000900087213 */ /* 0x000fe40000000000 */
[C---:B------:R-:W-:Y:S02]  /*92f0*/  IADD3 R13, R9.reuse, -0x40, RZ ;  /* 0xffffffc0090d7810 */ /* 0x040fe40007ffe0ff */
[-C--:B-1----:R-:W-:Y:S02]  /*9300*/  IABS R6, R2.reuse ;  /* 0x0000000200067213 */ /* 0x082fe40000000000 */
[----:B------:R-:W-:Y:S02]  /*9310*/  LOP3.LUT R9, R9, R2, RZ, 0x3c, !PT ;  /* 0x0000000209097212 */ /* 0x000fe400078e3cff */
[----:B------:R-:W1:Y:S08]  /*9320*/  I2F.RP R4, R6 ;  /* 0x0000000600047306 */ /* 0x000e700000209400 */
[----:B-1----:R-:W1:Y:S02]  /*9330*/  MUFU.RCP R11, R4 ;  /* 0x00000004000b7308 */ /* 0x002e640000001000 */
[----:B-1----:R-:W-:Y:S01]  /*9340*/  VIADD R11, R11, 0xffffffe ;  /* 0x0ffffffe0b0b7836 */ /* 0x002fe20000000000 */
[----:B------:R-:W-:-:S02]  /*9350*/  IABS R4, R13 ;  /* 0x0000000d00047213 */ /* 0x000fc40000000000 */
[----:B------:R-:W-:-:S03]  /*9360*/  LOP3.LUT R13, R13, R2, RZ, 0x3c, !PT ;  /* 0x000000020d0d7212 */ /* 0x000fc600078e3cff */
[----:B------:R-:W1:Y:S02]  /*9370*/  F2I.FTZ.U32.TRUNC.NTZ R11, R11 ;  /* 0x0000000b000b7305 */ /* 0x000e64000021f000 */
[----:B-1----:R-:W-:-:S04]  /*9380*/  IMAD.MOV R5, RZ, RZ, -R11 ;  /* 0x000000ffff057224 */ /* 0x002fc800078e0a0b */
[----:B------:R-:W-:-:S04]  /*9390*/  IMAD R5, R5, R6, RZ ;  /* 0x0000000605057224 */ /* 0x000fc800078e02ff */
[----:B------:R-:W-:-:S06]  /*93a0*/  IMAD.HI.U32 R5, R11, R5, R10 ;  /* 0x000000050b057227 */ /* 0x000fcc00078e000a */
[----:B------:R-:W-:-:S04]  /*93b0*/  IMAD.HI.U32 R10, R5, R8, RZ ;  /* 0x00000008050a7227 */ /* 0x000fc800078e00ff */
[----:B------:R-:W-:-:S04]  /*93c0*/  IMAD.MOV R11, RZ, RZ, -R10 ;  /* 0x000000ffff0b7224 */ /* 0x000fc800078e0a0a */
[----:B------:R-:W-:Y:S02]  /*93d0*/  IMAD R11, R6, R11, R8 ;  /* 0x0000000b060b7224 */ /* 0x000fe400078e0208 */
[----:B------:R-:W-:-:S03]  /*93e0*/  IMAD.HI.U32 R8, R5, R4, RZ ;  /* 0x0000000405087227 */ /* 0x000fc600078e00ff */
[----:B------:R-:W-:Y:S02]  /*93f0*/  ISETP.GT.U32.AND P2, PT, R6, R11, PT ;  /* 0x0000000b0600720c */ /* 0x000fe40003f44070 */
[----:B------:R-:W-:-:S05]  /*9400*/  IADD3 R5, -R8, RZ, RZ ;  /* 0x000000ff08057210 */ /* 0x000fca0007ffe1ff */
[----:B------:R-:W-:Y:S01]  /*9410*/  IMAD R5, R6, R5, R4 ;  /* 0x0000000506057224 */ /* 0x000fe200078e0204 */
[----:B------:R-:W-:-:S04]  /*9420*/  LOP3.LUT R4, RZ, R2, RZ, 0x33, !PT ;  /* 0x00000002ff047212 */ /* 0x000fc800078e33ff */
[----:B------:R-:W-:Y:S01]  /*9430*/  ISETP.GT.U32.AND P1, PT, R6, R5, PT ;  /* 0x000000050600720c */ /* 0x000fe20003f24070 */
[----:B------:R-:W-:Y:S01]  /*9440*/  @!P2 IMAD.IADD R11, R11, 0x1, -R6 ;  /* 0x000000010b0ba824 */ /* 0x000fe200078e0a06 */
[----:B------:R-:W-:-:S04]  /*9450*/  @!P2 IADD3 R10, R10, 0x1, RZ ;  /* 0x000000010a0aa810 */ /* 0x000fc80007ffe0ff */
[----:B------:R-:W-:-:S07]  /*9460*/  ISETP.GE.U32.AND P2, PT, R11, R6, PT ;  /* 0x000000060b00720c */ /* 0x000fce0003f46070 */
[----:B------:R-:W-:Y:S02]  /*9470*/  @!P1 IMAD.IADD R5, R5, 0x1, -R6 ;  /* 0x0000000105059824 */ /* 0x000fe400078e0a06 */
[----:B------:R-:W-:Y:S01]  /*9480*/  @!P1 VIADD R8, R8, 0x1 ;  /* 0x0000000108089836 */ /* 0x000fe20000000000 */
[----:B------:R-:W-:-:S03]  /*9490*/  ISETP.GE.AND P1, PT, R9, RZ, PT ;  /* 0x000000ff0900720c */ /* 0x000fc60003f26270 */
[----:B------:R-:W-:Y:S02]  /*94a0*/  @P2 IADD3 R10, R10, 0x1, RZ ;  /* 0x000000010a0a2810 */ /* 0x000fe40007ffe0ff */
[----:B------:R-:W-:-:S08]  /*94b0*/  ISETP.GE.U32.AND P2, PT, R5, R6, PT ;  /* 0x000000060500720c */ /* 0x000fd00003f46070 */
[----:B------:R-:W-:Y:S01]  /*94c0*/  @!P1 IMAD.MOV R10, RZ, RZ, -R10 ;  /* 0x000000ffff0a9224 */ /* 0x000fe200078e0a0a */
[----:B------:R-:W-:-:S04]  /*94d0*/  ISETP.NE.AND P1, PT, R2, RZ, PT ;  /* 0x000000ff0200720c */ /* 0x000fc80003f25270 */
[----:B------:R-:W-:Y:S02]  /*94e0*/  @P2 IADD3 R8, R8, 0x1, RZ ;  /* 0x0000000108082810 */ /* 0x000fe40007ffe0ff */
[----:B------:R-:W-:Y:S02]  /*94f0*/  ISETP.GE.AND P2, PT, R13, RZ, PT ;  /* 0x000000ff0d00720c */ /* 0x000fe40003f46270 */
[----:B------:R-:W-:-:S05]  /*9500*/  SEL R11, R4, R10, !P1 ;  /* 0x0000000a040b7207 */ /* 0x000fca0004800000 */
[----:B------:R-:W-:-:S05]  /*9510*/  IMAD.WIDE R26, R11, 0x4, R218 ;  /* 0x000000040b1a7825 */ /* 0x000fca00078e02da */
[----:B------:R-:W2:Y:S01]  /*9520*/  LDG.E R9, desc[UR12][R26.64] ;  /* 0x0000000c1a097981 */ /* 0x000ea2000c1e1900 */
[----:B------:R-:W-:-:S04]  /*9530*/  @!P2 IADD3 R8, -R8, RZ, RZ ;  /* 0x000000ff0808a210 */ /* 0x000fc80007ffe1ff */
[----:B------:R-:W-:-:S05]  /*9540*/  SEL R4, R4, R8, !P1 ;  /* 0x0000000804047207 */ /* 0x000fca0004800000 */
[----:B------:R-:W-:-:S05]  /*9550*/  IMAD.WIDE R14, R4, 0x4, R218 ;  /* 0x00000004040e7825 */ /* 0x000fca00078e02da */
[----:B------:R-:W2:Y:S01]  /*9560*/  LDG.E R6, desc[UR12][R14.64] ;  /* 0x0000000c0e067981 */ /* 0x000ea2000c1e1900 */
[----:B------:R-:W-:Y:S02]  /*9570*/  IMAD.IADD R11, R11, 0x1, -R4 ;  /* 0x000000010b0b7824 */ /* 0x000fe400078e0a04 */
[----:B------:R-:W1:Y:S02]  /*9580*/  LDC.64 R4, c[0x0][0x230] ;  /* 0x00008c00ff047b82 */ /* 0x000e640000000a00 */
[----:B------:R-:W-:-:S05]  /*9590*/  IMAD R2, R11, R2, -0x40 ;  /* 0xffffffc00b027424 */ /* 0x000fca00078e0202 */
[----:B------:R-:W-:Y:S01]  /*95a0*/  SHF.R.S32.HI R11, RZ, 0x1f, R2 ;  /* 0x0000001fff0b7819 */ /* 0x000fe20000011402 */
[----:B------:R-:W-:-:S04]  /*95b0*/  IMAD.WIDE.U32 R12, R2, R220, RZ ;  /* 0x000000dc020c7225 */ /* 0x000fc800078e00ff */
[----:B------:R-:W-:-:S04]  /*95c0*/  IMAD R11, R11, R220, RZ ;  /* 0x000000dc0b0b7224 */ /* 0x000fc800078e02ff */
[----:B------:R-:W-:-:S04]  /*95d0*/  IMAD R11, R2, R221, R11 ;  /* 0x000000dd020b7224 */ /* 0x000fc800078e020b */
        /* <DEDUP_REMOVED lines=9> */
.L_x_1492:
[----:B------:R-:W-:-:S04]  /*9670*/  LEA R9, -R220, RZ, 0x6 ;  /* 0x000000ffdc097211 */ /* 0x000fc800078e31ff */
[----:B------:R-:W-:-:S07]  /*9680*/  SHF.R.S32.HI R6, RZ, 0x1f, R9 ;  /* 0x0000001fff067819 */ /* 0x000fce0000011409 */
.L_x_1493:
        /* <DEDUP_REMOVED lines=20> */
[----:B------:R-:W-:Y:S02]  /*97d0*/  @!P3 LEA R12, P1, R5, UR8, 0x1 ;  /* 0x00000008050cbc11 */ /* 0x000fe4000f8208ff */
[----:B------:R-:W-:Y:S02]  /*97e0*/  @!P5 LEA R154, P2, R9, R224, 0x1 ;  /* 0x000000e0099ad211 */ /* 0x000fe400078408ff */
        /* <DEDUP_REMOVED lines=80> */
[----:B------:R-:W-:-:S04]  /*9cf0*/  LEA R4, P1, R8, UR8, 0x1 ;  /* 0x0000000808047c11 */ /* 0x000fc8000f8208ff */
[----:B------:R-:W-:-:S05]  /*9d00*/  LEA.HI.X R5, R8, UR9, R5, 0x1, P1 ;  /* 0x0000000908057c11 */ /* 0x000fca00088f0c05 */
[----:B------:R-:W-:Y:S01]  /*9d10*/  @!PT LDS RZ, [RZ] ;  /* 0x00000000fffff984 */ /* 0x000fe20000000800 */
[----:B------:R-:W-:Y:S01]  /*9d20*/  @!PT LDS RZ, [RZ] ;  /* 0x00000000fffff984 */ /* 0x000fe20000000800 */
[----:B------:R-:W-:Y:S01]  /*9d30*/  @!PT LDS RZ, [RZ] ;  /* 0x00000000fffff984 */ /* 0x000fe20000000800 */
[----:B------:R2:W-:Y:S04]  /*9d40*/  LDGSTS.E.BYPASS.LTC128B.128 [R214+0xb800], desc[UR12][R4.64+0x100] ;  /* 0x0b80010004d67fae */ /* 0x0005e8000b901d4c */
.L_x_1495:
[----:B------:R-:W-:Y:S05]  /*9d50*/  BSYNC B0 ;  /* 0x0000000000007941 */ /* 0x000fea0003800000 */
.L_x_1494:
[----:B------:R-:W0:Y:S01]  /*9d60*/  LDGDEPBAR ;  /* 0x00000000000079af */ /* 0x000e220000000000 */
[----:B------:R-:W-:-:S04]  /*9d70*/  LEA R224, P1, R9, R224, 0x1 ;  /* 0x000000e009e07211 */ /* 0x000fc800078208ff */
[----:B------:R-:W-:-:S09]  /*9d80*/  LEA.HI.X R223, R9, R223, R6, 0x1, P1 ;  /* 0x000000df09df7211 */ /* 0x000fd200008f0c06 */
.L_x_1491:
[----:B--2---:R-:W-:Y:S02]  /*9d90*/  FMNMX.FTZ R4, R132, R7, !PT ;  /* 0x0000000784047209 */ /* 0x004fe40007810000 */
        /* <DEDUP_REMOVED lines=31> */
[----:B------:R-:W2:Y:S04]  /*9f90*/  SHFL.BFLY PT, R5, R4, 0x2, 0x1f ;  /* 0x0c401f0004057f89 */ /* 0x000ea800000e0000 */
[----:B------:R-:W3:Y:S01]  /*9fa0*/  SHFL.BFLY PT, R2, R9, 0x2, 0x1f ;  /* 0x0c401f0009027f89 */ /* 0x000ee200000e0000 */
[----:B--2---:R-:W-:Y:S02]  /*9fb0*/  FMNMX.FTZ R5, R4, R5, !PT ;  /* 0x0000000504057209 */ /* 0x004fe40007810000 */
[----:B---3--:R-:W-:-:S03]  /*9fc0*/  FMNMX.FTZ R2, R9, R2, !PT ;  /* 0x0000000209027209 */ /* 0x008fc60007810000 */
[----:B------:R-:W2:Y:S04]  /*9fd0*/  SHFL.BFLY PT, R158, R5, 0x1, 0x1f ;  /* 0x0c201f00059e7f89 */ /* 0x000ea800000e0000 */
[----:B-1----:R-:W1:Y:S04]  /*9fe0*/  SHFL.BFLY PT, R157, R2, 0x1, 0x1f ;  /* 0x0c201f00029d7f89 */ /* 0x002e6800000e0000 */
[----:B------:R-:W-:Y:S01]  /*9ff0*/  LDSM.16.MT88.4 R8, [R200+0xc000] ;  /* 0x00c00000c808783b */ /* 0x000fe20000004200 */
[----:B--2---:R-:W-:Y:S02]  /*a000*/  FMNMX.FTZ R158, R5, R158, !PT ;  /* 0x0000009e059e7209 */ /* 0x004fe40007810000 */
[----:B-1----:R-:W-:-:S03]  /*a010*/  FMNMX.FTZ R157, R2, R157, !PT ;  /* 0x0000009d029d7209 */ /* 0x002fc60007810000 */
        /* <DEDUP_REMOVED lines=8> */
[----:B------:R-:W-:Y:S01]  /*a0a0*/  FSEL R6, R157, RZ, P1 ;  /* 0x000000ff9d067208 */ /* 0x000fe20000800000 */
[----:B------:R-:W-:Y:S01]  /*a0b0*/  FADD.FTZ R4, R132, -R5 ;  /* 0x8000000584047221 */ /* 0x000fe20000010000 */
[----:B------:R-:W-:Y:S01]  /*a0c0*/  FFMA.FTZ R156, R7, UR11, -R168 ;  /* 0x0000000b079c7c23 */ /* 0x000fe200080108a8 */
[--C-:B------:R-:W-:Y:S01]  /*a0d0*/  FFMA.FTZ R2, R18, UR11, -R163.reuse ;  /* 0x0000000b12027c23 */ /* 0x100fe200080108a3 */
[--C-:B------:R-:W-:Y:S01]  /*a0e0*/  FFMA.FTZ R159, R24, UR11, -R163.reuse ;  /* 0x0000000b189f7c23 */ /* 0x100fe200080108a3 */
[----:B------:R-:W1:Y:S01]  /*a0f0*/  LDSM.16.MT88.4 R16, [R198+0xc000] ;  /* 0x00c00000c610783b */ /* 0x000e620000004200 */
[----:B------:R-:W-:Y:S01]  /*a100*/  FADD.FTZ R6, R3, -R6 ;  /* 0x8000000603067221 */ /* 0x000fe20000010000 */
[--C-:B------:R-:W-:Y:S01]  /*a110*/  FFMA.FTZ R152, R0, UR11, -R163.reuse ;  /* 0x0000000b00987c23 */ /* 0x100fe200080108a3 */
[--C-:B------:R-:W-:Y:S01]  /*a120*/  FFMA.FTZ R154, R21, UR11, -R168.reuse ;  /* 0x0000000b159a7c23 */ /* 0x100fe200080108a8 */
[----:B------:R-:W2:Y:S01]  /*a130*/  LDSM.16.MT88.4 R24, [R197+0xc000] ;  /* 0x00c00000c518783b */ /* 0x000ea20000004200 */
        /* <DEDUP_REMOVED lines=9> */
[----:B------:R-:W4:Y:S01]  /*a1d0*/  LDSM.16.MT88.4 R136, [R196+0x10000] ;  /* 0x01000000c488783b */ /* 0x000f220000004200 */
[--C-:B------:R-:W-:Y:S01]  /*a1e0*/  FFMA.FTZ R175, R149, UR11, -R168.reuse ;  /* 0x0000000b95af7c23 */ /* 0x100fe200080108a8 */
[--C-:B------:R-:W-:Y:S01]  /*a1f0*/  FFMA.FTZ R174, R174, UR11, -R163.reuse ;  /* 0x0000000baeae7c23 */ /* 0x100fe200080108a3 */
[----:B------:R-:W5:Y:S01]  /*a200*/  MUFU.EX2 R155, R155 ;  /* 0x0000009b009b7308 */ /* 0x000f620000000800 */
        /* <DEDUP_REMOVED lines=15> */
[----:B------:R-:W1:Y:S01]  /*a300*/  MUFU.EX2 R153, R153 ;  /* 0x0000009900997308 */ /* 0x000e620000000800 */
[----:B-----5:R-:W-:Y:S01]  /*a310*/  F2FP.F16.F32.PACK_AB R4, R155, R156 ;  /* 0x0000009c9b04723e */ /* 0x020fe200000000ff */
[--C-:B------:R-:W-:Y:S01]  /*a320*/  FFMA.FTZ R164, R164, UR11, -R163.reuse ;  /* 0x0000000ba4a47c23 */ /* 0x100fe200080108a3 */
[----:B------:R-:W-:Y:S01]  /*a330*/  LDSM.16.MT88.4 R140, [R198+0xf000] ;  /* 0x00f00000c68c783b */ /* 0x000fe20000004200 */
[--C-:B------:R-:W-:Y:S01]  /*a340*/  FFMA.FTZ R162, R162, UR11, -R163.reuse ;  /* 0x0000000ba2a27c23 */ /* 0x100fe200080108a3 */
[----:B------:R-:W-:-:S03]  /*a350*/  FFMA.FTZ R161, R161, UR11, -R163 ;  /* 0x0000000ba1a17c23 */ /* 0x000fc600080108a3 */
[----:B------:R-:W-:Y:S08]  /*a360*/  MUFU.EX2 R152, R152 ;  /* 0x0000009800987308 */ /* 0x000ff00000000800 */
[----:B------:R-:W5:Y:S01]  /*a370*/  MUFU.EX2 R2, R2 ;  /* 0x0000000200027308 */ /* 0x000f620000000800 */
[----:B-1----:R-:W-:-:S07]  /*a380*/  F2FP.F16.F32.PACK_AB R6, R153, R154 ;  /* 0x0000009a9906723e */ /* 0x002fce00000000ff */
[----:B------:R-:W-:Y:S08]  /*a390*/  MUFU.EX2 R0, R0 ;  /* 0x0000000000007308 */ /* 0x000ff00000000800 */
[----:B------:R-:W1:Y:S01]  /*a3a0*/  MUFU.EX2 R159, R159 ;  /* 0x0000009f009f7308 */ /* 0x000e620000000800 */
[----:B-----5:R-:W-:-:S07]  /*a3b0*/  F2FP.F16.F32.PACK_AB R5, R2, R152 ;  /* 0x000000980205723e */ /* 0x020fce00000000ff */
[----:B------:R-:W5:Y:S08]  /*a3c0*/  MUFU.EX2 R160, R160 ;  /* 0x000000a000a07308 */ /* 0x000f700000000800 */
[----:B------:R-:W2:Y:S01]  /*a3d0*/  MUFU.EX2 R3, R3 ;  /* 0x0000000300037308 */ /* 0x000ea20000000800 */
[----:B-1----:R-:W-:-:S07]  /*a3e0*/  F2FP.F16.F32.PACK_AB R7, R159, R0 ;  /* 0x000000009f07723e */ /* 0x002fce00000000ff */
[----:B------:R-:W-:Y:S01]  /*a3f0*/  MUFU.EX2 R170, R170 ;  /* 0x000000aa00aa7308 */ /* 0x000fe20000000800 */
        /* <DEDUP_REMOVED lines=35> */
[----:B------:R-:W2:Y:S01]  /*a630*/  MUFU.EX2 R173, R173 ;  /* 0x000000ad00ad7308 */ /* 0x000ea20000000800 */
        /* <DEDUP_REMOVED lines=19> */
[C---:B---3--:R-:W-:Y:S01]  /*a770*/  HMMA.16816.F32 R100, R4.reuse, R32, R108 ;  /* 0x000000200464723c */ /* 0x048fe2000000186c */
[-C--:B------:R-:W-:Y:S01]  /*a780*/  FMUL.FTZ R94, R94, R3.reuse ;  /* 0x000000035e5e7220 */ /* 0x080fe20000410000 */
[-C--:B------:R-:W-:Y:S01]  /*a790*/  FMUL.FTZ R95, R95, R3.reuse ;  /* 0x000000035f5f7220 */ /* 0x080fe20000410000 */
[----:B------:R-:W3:Y:S01]  /*a7a0*/  LDSM.16.MT88.4 R108, [R197+0xe000] ;  /* 0x00e00000c56c783b */ /* 0x000ee20000004200 */
        /* <DEDUP_REMOVED lines=17> */
[----:B----4-:R-:W-:Y:S01]  /*a8c0*/  HMMA.16816.F32 R92, R4, R136, R92 ;  /* 0x00000088045c723c */ /* 0x010fe2000000185c */
[----:B------:R-:W-:-:S04]  /*a8d0*/  FADD.FTZ R155, R155, R156 ;  /* 0x0000009c9b9b7221 */ /* 0x000fc80000010000 */
[----:B------:R-:W-:Y:S01]  /*a8e0*/  FADD.FTZ R154, R154, R155 ;  /* 0x0000009b9a9a7221 */ /* 0x000fe20000010000 */
[----:B-1----:R-:W-:Y:S01]  /*a8f0*/  HMMA.16816.F32 R40, R4, R116, R104 ;  /* 0x000000740428723c */ /* 0x002fe20000001868 */
[----:B------:R-:W1:Y:S01]  /*a900*/  LDSM.16.MT88.4 R104, [R196+0xe000] ;  /* 0x00e00000c468783b */ /* 0x000e620000004200 */
[----:B------:R-:W-:Y:S01]  /*a910*/  MUFU.EX2 R176, R176 ;  /* 0x000000b000b07308 */ /* 0x000fe20000000800 */
[----:B------:R-:W-:-:S03]  /*a920*/  FADD.FTZ R153, R153, R154 ;  /* 0x0000009a99997221 */ /* 0x000fc60000010000 */
[----:B------:R-:W-:Y:S01]  /*a930*/  HMMA.16816.F32 R36, R4, R118, R36 ;  /* 0x000000760424723c */ /* 0x000fe20000001824 */
[-C--:B------:R-:W-:Y:S01]  /*a940*/  FMUL.FTZ R116, R44, R160.reuse ;  /* 0x000000a02c747220 */ /* 0x080fe20000410000 */
[-C--:B------:R-:W-:Y:S01]  /*a950*/  FMUL.FTZ R117, R45, R160.reuse ;  /* 0x000000a02d757220 */ /* 0x080fe20000410000 */
[-C--:B------:R-:W-:Y:S01]  /*a960*/  FMUL.FTZ R44, R48, R160.reuse ;  /* 0x000000a0302c7220 */ /* 0x080fe20000410000 */
[----:B------:R-:W-:Y:S01]  /*a970*/  FMUL.FTZ R45, R49, R160 ;  /* 0x000000a0312d7220 */ /* 0x000fe20000410000 */
[----:B------:R-:W4:Y:S02]  /*a980*/  MUFU.EX2 R179, R179 ;  /* 0x000000b300b37308 */ /* 0x000f240000000800 */
        /* <DEDUP_REMOVED lines=16> */
[----:B------:R-:W4:Y:S01]  /*aa90*/  MUFU.EX2 R181, R181 ;  /* 0x000000b500b57308 */ /* 0x000f220000000800 */
[C---:B---3--:R-:W-:Y:S06]  /*aaa0*/  HMMA.16816.F32 R56, R4.reuse, R108, R116 ;  /* 0x0000006c0438723c */ /* 0x048fec0000001874 */
[C---:B------:R-:W-:Y:S01]  /*aab0*/  HMMA.16816.F32 R52, R4.reuse, R110, R52 ;  /* 0x0000006e0434723c */ /* 0x040fe20000001834 */
[----:B------:R-:W3:Y:S01]  /*aac0*/  LDSM.16.MT88.4 R108, [R198+0x10000] ;  /* 0x01000000c66c783b */ /* 0x000ee20000004200 */
        /* <DEDUP_REMOVED lines=9> */
[C---:B-1----:R-:W-:Y:S06]  /*ab60*/  HMMA.16816.F32 R64, R4.reuse, R104, R116 ;  /* 0x000000680440723c */ /* 0x042fec0000001874 */
[C---:B------:R-:W-:Y:S01]  /*ab70*/  HMMA.16816.F32 R60, R4.reuse, R106, R60 ;  /* 0x0000006a043c723c */ /* 0x040fe2000000183c */
[-C--:B------:R-:W-:Y:S01]  /*ab80*/  FMUL.FTZ R116, R68, R160.reuse ;  /* 0x000000a044747220 */ /* 0x080fe20000410000 */
[-C--:B------:R-:W-:Y:S01]  /*ab90*/  FMUL.FTZ R117, R69, R160.reuse ;  /* 0x000000a045757220 */ /* 0x080fe20000410000 */
[-C--:B------:R-:W-:Y:S01]  /*aba0*/  FMUL.FTZ R118, R70, R3.reuse ;  /* 0x0000000346767220 */ /* 0x080fe20000410000 */
[-C--:B------:R-:W-:Y:S01]  /*abb0*/  FMUL.FTZ R119, R71, R3.reuse ;  /* 0x0000000347777220 */ /* 0x080fe20000410000 */
[----:B------:R-:W1:Y:S01]  /*abc0*/  LDSM.16.MT88.4 R104, [R197+0x10000] ;  /* 0x01000000c568783b */ /* 0x000e620000004200 */
[-C--:B------:R-:W-:Y:S01]  /*abd0*/  FMUL.FTZ R68, R72, R160.reuse ;  /* 0x000000a048447220 */ /* 0x080fe20000410000 */
[-C--:B------:R-:W-:Y:S01]  /*abe0*/  FMUL.FTZ R69, R73, R160.reuse ;  /* 0x000000a049457220 */ /* 0x080fe20000410000 */
[-C--:B------:R-:W-:Y:S01]  /*abf0*/  FMUL.FTZ R70, R74, R3.reuse ;  /* 0x000000034a467220 */ /* 0x080fe20000410000 */
[-C--:B------:R-:W-:Y:S01]  /*ac00*/  FMUL.FTZ R71, R75, R3.reuse ;  /* 0x000000034b477220 */ /* 0x080fe20000410000 */
[----:B------:R-:W-:Y:S01]  /*ac10*/  MUFU.EX2 R183, R183 ;  /* 0x000000b700b77308 */ /* 0x000fe20000000800 */
[C---:B--2---:R-:W-:Y:S01]  /*ac20*/  HMMA.16816.F32 R72, R4.reuse, R112, R116 ;  /* 0x000000700448723c */ /* 0x044fe20000001874 */
[----:B------:R-:W2:Y:S05]  /*ac30*/  LDSM.16.MT88.4 R116, [R198+0xc800] ;  /* 0x00c80000c674783b */ /* 0x000eaa0000004200 */
[C---:B------:R-:W-:Y:S01]  /*ac40*/  HMMA.16816.F32 R68, R4.reuse, R114, R68 ;  /* 0x000000720444723c */ /* 0x040fe20000001844 */
[-C--:B------:R-:W-:Y:S01]  /*ac50*/  FMUL.FTZ R112, R80, R160.reuse ;  /* 0x000000a050707220 */ /* 0x080fe20000410000 */
[-C--:B------:R-:W-:Y:S01]  /*ac60*/  FMUL.FTZ R113, R81, R160.reuse ;  /* 0x000000a051717220 */ /* 0x080fe20000410000 */
[-C--:B------:R-:W-:Y:S01]  /*ac70*/  FMUL.FTZ R80, R84, R160.reuse ;  /* 0x000000a054507220 */ /* 0x080fe20000410000 */
[----:B------:R-:W-:Y:S01]  /*ac80*/  FMUL.FTZ R81, R85, R160 ;  /* 0x000000a055517220 */ /* 0x000fe20000410000 */
[----:B------:R-:W-:Y:S01]  /*ac90*/  MUFU.EX2 R182, R182 ;  /* 0x000000b600b67308 */ /* 0x000fe20000000800 */
[----:B---3--:R-:W-:Y:S01]  /*aca0*/  HMMA.16816.F32 R76, R4, R108, R76 ;  /* 0x0000006c044c723c */ /* 0x008fe2000000184c */
[-C--:B------:R-:W-:Y:S01]  /*acb0*/  FMUL.FTZ R114, R82, R3.reuse ;  /* 0x0000000352727220 */ /* 0x080fe20000410000 */
[-C--:B------:R-:W-:Y:S01]  /*acc0*/  FMUL.FTZ R115, R83, R3.reuse ;  /* 0x0000000353737220 */ /* 0x080fe20000410000 */
[-C--:B------:R-:W-:Y:S01]  /*acd0*/  FMUL.FTZ R82, R86, R3.reuse ;  /* 0x0000000356527220 */ /* 0x080fe20000410000 */
[-C--:B------:R-:W-:Y:S01]  /*ace0*/  FMUL.FTZ R83, R87, R3.reuse ;  /* 0x0000000357537220 */ /* 0x080fe20000410000 */
[----:B------:R-:W-:-:S02]  /*acf0*/  FFMA.FTZ R3, R225, R3, R152 ;  /* 0x00000003e1037223 */ /* 0x000fc40000010098 */
[----:B------:R-:W3:Y:S02]  /*ad00*/  MUFU.EX2 R221, R221 ;  /* 0x000000dd00dd7308 */ /* 0x000ee40000000800 */
[----:B------:R-:W-:Y:S01]  /*ad10*/  HMMA.16816.F32 R84, R4, R110, R112 ;  /* 0x0000006e0454723c */ /* 0x000fe20000001870 */
[----:B------:R-:W3:Y:S01]  /*ad20*/  LDSM.16.MT88.4 R112, [R198+0xe800] ;  /* 0x00e80000c670783b */ /* 0x000ee20000004200 */
[----:B------:R-:W-:-:S03]  /*ad30*/  FADD.FTZ R3, R2, R3 ;  /* 0x0000000302037221 */ /* 0x000fc60000010000 */
[----:B------:R-:W3:Y:S01]  /*ad40*/  LDSM.16.MT88.4 R108, [R197+0xe800] ;  /* 0x00e80000c56c783b */ /* 0x000ee20000004200 */
[----:B------:R-:W-:Y:S01]  /*ad50*/  MUFU.EX2 R216, R216 ;  /* 0x000000d800d87308 */ /* 0x000fe20000000800 */
[----:B------:R-:W-:Y:S01]  /*ad60*/  FADD.FTZ R0, R0, R3 ;  /* 0x0000000300007221 */ /* 0x000fe20000010000 */
[----:B------:R-:W-:-:S03]  /*ad70*/  MOV R3, R157 ;  /* 0x0000009d00037202 */ /* 0x000fc60000000f00 */
[----:B------:R-:W-:Y:S01]  /*ad80*/  FADD.FTZ R159, R159, R0 ;  /* 0x000000009f9f7221 */ /* 0x000fe20000010000 */
[C---:B-1----:R-:W-:Y:S02]  /*ad90*/  HMMA.16816.F32 R80, R4.reuse, R104, R80 ;  /* 0x000000680450723c */ /* 0x042fe40000001850 */
[----:B------:R-:W1:Y:S04]  /*ada0*/  MUFU.EX2 R231, R231 ;  /* 0x000000e700e77308 */ /* 0x000e680000000800 */
        /* <DEDUP_REMOVED lines=9> */
[----:B----4-:R-:W-:Y:S01]  /*ae40*/  F2FP.F16.F32.PACK_AB R107, R179, R176 ;  /* 0x000000b0b36b723e */ /* 0x010fe200000000ff */
[----:B------:R-:W-:Y:S01]  /*ae50*/  FADD.FTZ R173, R173, R170 ;  /* 0x000000aaadad7221 */ /* 0x000fe20000010000 */
[----:B------:R-:W-:Y:S01]  /*ae60*/  FADD.FTZ R177, R177, R174 ;  /* 0x000000aeb1b17221 */ /* 0x000fe20000010000 */
[----:B------:R-:W-:Y:S01]  /*ae70*/  LDSM.16.MT88.4 R136, [R196+0xf000] ;  /* 0x00f00000c488783b */ /* 0x000fe20000004200 */
[----:B------:R-:W-:Y:S01]  /*ae80*/  MUFU.EX2 R162, R162 ;  /* 0x000000a200a27308 */ /* 0x000fe20000000800 */
[----:B------:R-:W-:Y:S01]  /*ae90*/  FADD.FTZ R172, R172, R173 ;  /* 0x000000adacac7221 */ /* 0x000fe20000010000 */
[----:B------:R-:W-:Y:S01]  /*aea0*/  FADD.FTZ R176, R176, R177 ;  /* 0x000000b1b0b07221 */ /* 0x000fe20000010000 */
[----:B--2---:R-:W-:Y:S02]  /*aeb0*/  HMMA.16816.F32 R20, R104, R116, R20 ;  /* 0x000000746814723c */ /* 0x004fe40000001814 */
[----:B------:R-:W-:Y:S01]  /*aec0*/  FADD.FTZ R175, R175, R172 ;  /* 0x000000acafaf7221 */ /* 0x000fe20000010000 */
[----:B------:R-:W-:-:S02]  /*aed0*/  FADD.FTZ R179, R179, R176 ;  /* 0x000000b0b3b37221 */ /* 0x000fc40000010000 */
[----:B------:R-:W2:Y:S01]  /*aee0*/  MUFU.EX2 R161, R161 ;  /* 0x000000a100a17308 */ /* 0x000ea20000000800 */
        /* <DEDUP_REMOVED lines=8> */
[C---:B---3--:R-:W-:Y:S06]  /*af70*/  HMMA.16816.F32 R48, R104.reuse, R112, R48 ;  /* 0x000000706830723c */ /* 0x048fec0000001830 */
[C---:B------:R-:W-:Y:S01]  /*af80*/  HMMA.16816.F32 R44, R104.reuse, R114, R44 ;  /* 0x00000072682c723c */ /* 0x040fe2000000182c */
[----:B------:R-:W3:Y:S05]  /*af90*/  LDSM.16.MT88.4 R112, [R196+0x10800] ;  /* 0x01080000c470783b */ /* 0x000eea0000004200 */
[C---:B------:R-:W-:Y:S06]  /*afa0*/  HMMA.16816.F32 R56, R104.reuse, R108, R56 ;  /* 0x0000006c6838723c */ /* 0x040fec0000001838 */
[C---:B------:R-:W-:Y:S01]  /*afb0*/  HMMA.16816.F32 R52, R104.reuse, R110, R52 ;  /* 0x0000006e6834723c */ /* 0x040fe20000001834 */
[----:B------:R-:W2:Y:S05]  /*afc0*/  LDSM.16.MT88.4 R108, [R197+0xd000] ;  /* 0x00d00000c56c783b */ /* 0x000eaa0000004200 */
[C---:B------:R-:W-:Y:S06]  /*afd0*/  HMMA.16816.F32 R12, R104.reuse, R132, R12 ;  /* 0x00000084680c723c */ /* 0x040fec000000180c */
[C---:B------:R-:W-:Y:S01]  /*afe0*/  HMMA.16816.F32 R8, R104.reuse, R134, R8 ;  /* 0x000000866808723c */ /* 0x040fe20000001808 */
[----:B------:R-:W-:Y:S05]  /*aff0*/  LDSM.16.MT88.4 R132, [R197+0xf000] ;  /* 0x00f00000c584783b */ /* 0x000fea0000004200 */
[C---:B------:R-:W-:Y:S06]  /*b000*/  HMMA.16816.F32 R40, R104.reuse, R120, R40 ;  /* 0x000000786828723c */ /* 0x040fec0000001828 */
[C---:B------:R-:W-:Y:S01]  /*b010*/  HMMA.16816.F32 R36, R104.reuse, R122, R36 ;  /* 0x0000007a6824723c */ /* 0x040fe20000001824 */
[----:B------:R-:W2:Y:S05]  /*b020*/  LDSM.16.MT88.4 R120, [R198+0x10800] ;  /* 0x01080000c678783b */ /* 0x000eaa0000004200 */
        /* <DEDUP_REMOVED lines=12> */
[----:B-1----:R-:W-:Y:S01]  /*b0f0*/  F2FP.F16.F32.PACK_AB R99, R231, R216 ;  /* 0x000000d8e763723e */ /* 0x002fe200000000ff */
[----:B------:R-:W-:Y:S02]  /*b100*/  FADD.FTZ R221, R221, R182 ;  /* 0x000000b6dddd7221 */ /* 0x000fe40000010000 */
[----:B------:R-:W-:Y:S01]  /*b110*/  HMMA.16816.F32 R68, R104, R130, R68 ;  /* 0x000000826844723c */ /* 0x000fe20000001844 */
[----:B------:R-:W-:Y:S01]  /*b120*/  FADD.FTZ R180, R180, R181 ;  /* 0x000000b5b4b47221 */ /* 0x000fe20000010000 */
[----:B------:R-:W-:-:S03]  /*b130*/  FADD.FTZ R0, R216, R221 ;  /* 0x000000ddd8007221 */ /* 0x000fc60000010000 */
[----:B------:R-:W-:Y:S01]  /*b140*/  FADD.FTZ R183, R183, R180 ;  /* 0x000000b4b7b77221 */ /* 0x000fe20000010000 */
[----:B---3--:R-:W-:Y:S01]  /*b150*/  HMMA.16816.F32 R92, R104, R112, R92 ;  /* 0x00000070685c723c */ /* 0x008fe2000000185c */
[----:B------:R-:W-:-:S05]  /*b160*/  FADD.FTZ R0, R231, R0 ;  /* 0x00000000e7007221 */ /* 0x000fca0000010000 */
[----:B------:R-:W-:Y:S06]  /*b170*/  HMMA.16816.F32 R4, R104, R114, R4 ;  /* 0x000000726804723c */ /* 0x000fec0000001804 */
[C---:B------:R-:W-:Y:S06]  /*b180*/  HMMA.16816.F32 R128, R96.reuse, R124, R12 ;  /* 0x0000007c6080723c */ /* 0x040fec000000180c */
[C---:B------:R-:W-:Y:S01]  /*b190*/  HMMA.16816.F32 R124, R96.reuse, R126, R8 ;  /* 0x0000007e607c723c */ /* 0x040fe20000001808 */
[----:B------:R-:W1:Y:S05]  /*b1a0*/  LDSM.16.MT88.4 R8, [R200+0x11000] ;  /* 0x01100000c808783b */ /* 0x000e6a0000004200 */
[C---:B--2---:R-:W-:Y:S06]  /*b1b0*/  HMMA.16816.F32 R112, R96.reuse, R108, R28 ;  /* 0x0000006c6070723c */ /* 0x044fec000000181c */
        /* <DEDUP_REMOVED lines=86> */
.L_x_1488:
        /* <DEDUP_REMOVED lines=8> */
[----:B------:R-:W-:Y:S01]  /*b7a0*/  SHF.R.S32.HI R216, RZ, 0x1f, R220 ;  /* 0x0000001fffd87819 */ /* 0x000fe200000114dc */
[----:B------:R-:W-:-:S06]  /*b7b0*/  ULDC UR4, c[0x0][0x2ec] ;  /* 0x0000bb0000047ab9 */ /* 0x000fcc0000000800 */
.L_x_1500:
[----:B------:R-:W-:Y:S01]  /*b7c0*/  ISETP.GE.AND P5, PT, R215, UR6, PT ;  /* 0x00000006d7007c0c */ /* 0x000fe2000bfa6270 */
[----:B------:R-:W-:Y:S04]  /*b7d0*/  DEPBAR.LE SB0, 0x0 ;  /* 0x000080000000791a */ /* 0x000fe80000000000 */
[----:B------:R-:W-:Y:S01]  /*b7e0*/  BAR.SYNC.DEFER_BLOCKING 0x0 ;  /* 0x0000000000007b1d */ /* 0x000fe20000010000 */
[----:B------:R-:W-:Y:S01]  /*b7f0*/  IADD3 R213, R213, -0x1, RZ ;  /* 0xffffffffd5d57810 */ /* 0x000fe20007ffe0ff */
[C---:B------:R-:W-:Y:S01]  /*b800*/  VIADD R3, R215.reuse, 0x40 ;  /* 0x00000040d7037836 */ /* 0x040fe20000000000 */
[----:B------:R-:W-:Y:S01]  /*b810*/  MOV R132, R221 ;  /* 0x000000dd00847202 */ /* 0x000fe20000000f00 */
[----:B------:R-:W-:Y:S03]  /*b820*/  VIADD R2, R215, 0x80 ;  /* 0x00000080d7027836 */ /* 0x000fe60000000000 */
[----:B------:R-:W-:Y:S01]  /*b830*/  ISETP.GE.AND P4, PT, R3, UR6, PT ;  /* 0x0000000603007c0c */ /* 0x000fe2000bf86270 */
[----:B------:R-:W-:Y:S01]  /*b840*/  IMAD.MOV.U32 R3, RZ, RZ, R222 ;  /* 0x000000ffff037224 */ /* 0x000fe200078e00de */
[----:B------:R-:W-:Y:S01]  /*b850*/  ISETP.GE.AND P3, PT, R2, UR6, PT ;  /* 0x0000000602007c0c */ /* 0x000fe2000bf66270 */
[----:B------:R-:W-:Y:S01]  /*b860*/  @!UPT UIADD3 URZ, URZ, URZ, URZ ;  /* 0x0000003f3f3ff290 */ /* 0x000fe2000fffe03f */
[----:B------:R-:W-:Y:S11]  /*b870*/  @!P0 BRA `(.L_x_1497) ;  /* 0x0000000000f88947 */ /* 0x000ff60003800000 */
[----:B------:R-:W-:Y:S01]  /*b880*/  IMAD.MOV.U32 R8, RZ, RZ, RZ ;  /* 0x000000ffff087224 */ /* 0x000fe200078e00ff */
[----:B------:R-:W1:Y:S01]  /*b890*/  LDC R6, c[0x0][0x380] ;  /* 0x0000e000ff067b82 */ /* 0x000e620000000800 */
[----:B------:R-:W-:Y:S04]  /*b8a0*/  SHF.L.U32 R5, R213, 0x6, RZ ;  /* 0x00000006d5057819 */ /* 0x000fe800000006ff */
[----:B------:R-:W-:Y:S01]  /*b8b0*/  IABS R7, R5 ;  /* 0x0000000500077213 */ /* 0x000fe20000000000 */
[C---:B------:R-:W-:Y:S01]  /*b8c0*/  VIADD R11, R5.reuse, 0x40 ;  /* 0x00000040050b7836 */ /* 0x040fe20000000000 */
        /* <DEDUP_REMOVED lines=57> */
.L_x_1497:
[CC--:B------:R-:W-:Y:S01]  /*bc60*/  LEA R2, P1, R3.reuse, R226.reuse, 0x1 ;  /* 0x000000e203027211 */ /* 0x0c0fe200078208ff */
[----:B------:R-:W-:Y:S01]  /*bc70*/  @P5 STS.128 [R214+0xc000], RZ ;  /* 0x00c000ffd6005388 */ /* 0x000fe20000000c00 */
[C---:B------:R-:W-:Y:S02]  /*bc80*/  IADD3 R231, P2, R212.reuse, R3, RZ ;  /* 0x00000003d4e77210 */ /* 0x040fe40007f5e0ff */
        /* <DEDUP_REMOVED lines=51> */
[----:B------:R-:W-:Y:S03]  /*bfc0*/  @!P3 LDGSTS.E.BYPASS.LTC128B.128 [R214+0x10800], desc[UR12][R230.64+0x100] ;  /* 0x10800100e6d6bfae */ /* 0x000fe6000b901d4c */
[----:B------:R-:W-:Y:S01]  /*bfd0*/  @!P3 LEA.HI.X R229, R132, R229, R134, 0x1, P1 ;  /* 0x000000e584e5b211 */ /* 0x000fe200008f0c86 */
[----:B------:R-:W-:Y:S01]  /*bfe0*/  @P5 STS.128 [R214+0xd000], RZ ;  /* 0x00d000ffd6005388 */ /* 0x000fe20000000c00 */
[----:B------:R-:W-:Y:S03]  /*bff0*/  ISETP.GT.AND P1, PT, R213, R208, PT ;  /* 0x000000d0d500720c */ /* 0x000fe60003f24270 */
        /* <DEDUP_REMOVED lines=187> */
[C---:B------:R-:W-:Y:S03]  /*cbb0*/  HMMA.16816.F32 R24, R176.reuse, R142, R24 ;  /* 0x0000008eb018723c */ /* 0x040fe60000001818 */
[----:B------:R-:W2:Y:S02]  /*cbc0*/  MUFU.TANH R174, R228 ;  /* 0x000000e400ae7308 */ /* 0x000ea40000002400 */
[----:B------:R-:W-:Y:S01]  /*cbd0*/  FMUL.FTZ R134, R10, UR5 ;  /* 0x000000050a867c20 */ /* 0x000fe20008410000 */
[----:B------:R-:W-:Y:S01]  /*cbe0*/  FMUL.FTZ R132, R4, UR5 ;  /* 0x0000000504847c20 */ /* 0x000fe20008410000 */
[----:B------:R-:W-:Y:S01]  /*cbf0*/  FMUL.FTZ R252, R5, UR5 ;  /* 0x0000000505fc7c20 */ /* 0x000fe20008410000 */
[----:B------:R-:W-:Y:S05]  /*cc00*/  FMUL.FTZ R251, R6, UR5 ;  /* 0x0000000506fb7c20 */ /* 0x000fea0008410000 */
        /* <DEDUP_REMOVED lines=8> */
[----:B------:R4:W2:Y:S01]  /*cc90*/  MUFU.TANH R166, R132 ;  /* 0x0000008400a67308 */ /* 0x0008a20000002400 */
[----:B------:R-:W-:Y:S01]  /*cca0*/  FMUL.FTZ R245, R18, UR5 ;  /* 0x0000000512f57c20 */ /* 0x000fe20008410000 */
[----:B------:R-:W-:Y:S01]  /*ccb0*/  FMUL.FTZ R243, R19, UR5 ;  /* 0x0000000513f37c20 */ /* 0x000fe20008410000 */
[----:B------:R-:W-:Y:S01]  /*ccc0*/  FMUL.FTZ R242, R20, UR5 ;  /* 0x0000000514f27c20 */ /* 0x000fe20008410000 */
[----:B------:R-:W-:Y:S01]  /*ccd0*/  FMUL.FTZ R240, R21, UR5 ;  /* 0x0000000515f07c20 */ /* 0x000fe20008410000 */
[----:B------:R-:W-:Y:S01]  /*cce0*/  FMUL.FTZ R241, R22, UR5 ;  /* 0x0000000516f17c20 */ /* 0x000fe20008410000 */
[----:B------:R-:W-:Y:S01]  /*ccf0*/  FMUL.FTZ R239, R23, UR5 ;  /* 0x0000000517ef7c20 */ /* 0x000fe20008410000 */
[----:B------:R-:W-:Y:S03]  /*cd00*/  FMUL.FTZ R238, R24, UR5 ;  /* 0x0000000518ee7c20 */ /* 0x000fe60008410000 */
[----:B------:R-:W2:Y:S01]  /*cd10*/  MUFU.TANH R169, R133 ;  /* 0x0000008500a97308 */ /* 0x000ea20000002400 */
[C---:B-1----:R-:W-:Y:S03]  /*cd20*/  HMMA.16816.F32 R28, R176.reuse, R136, R28 ;  /* 0x00000088b01c723c */ /* 0x042fe6000000181c */
[----:B------:R-:W-:Y:S01]  /*cd30*/  FMUL.FTZ R236, R25, UR5 ;  /* 0x0000000519ec7c20 */ /* 0x000fe20008410000 */
[----:B------:R-:W-:Y:S01]  /*cd40*/  FMUL.FTZ R237, R26, UR5 ;  /* 0x000000051aed7c20 */ /* 0x000fe20008410000 */
[----:B------:R-:W-:Y:S01]  /*cd50*/  FMUL.FTZ R235, R27, UR5 ;  /* 0x000000051beb7c20 */ /* 0x000fe20008410000 */
[----:B------:R-:W-:Y:S03]  /*cd60*/  HMMA.16816.F32 R32, R176, R138, R32 ;  /* 0x0000008ab020723c */ /* 0x000fe60000001820 */
[----:B------:R-:W1:Y:S02]  /*cd70*/  MUFU.TANH R252, R252 ;  /* 0x000000fc00fc7308 */ /* 0x000e640000002400 */
[----:B------:R-:W-:Y:S01]  /*cd80*/  FMUL.FTZ R226, R9, UR5 ;  /* 0x0000000509e27c20 */ /* 0x000fe20008410000 */
[----:B----4-:R-:W-:Y:S07]  /*cd90*/  FMUL.FTZ R132, R11, UR5 ;  /* 0x000000050b847c20 */ /* 0x010fee0008410000 */
[----:B------:R-:W4:Y:S10]  /*cda0*/  MUFU.TANH R251, R251 ;  /* 0x000000fb00fb7308 */ /* 0x000f340000002400 */
        /* <DEDUP_REMOVED lines=10> */
[----:B------:R-:W1:Y:S01]  /*ce50*/  MUFU.TANH R248, R248 ;  /* 0x000000f800f87308 */ /* 0x000e620000002400 */
[----:B-----5:R-:W-:Y:S09]  /*ce60*/  MOV R226, R2 ;  /* 0x0000000200e27202 */ /* 0x020ff20000000f00 */
        /* <DEDUP_REMOVED lines=24> */
[----:B------:R-:W-:Y:S02]  /*cff0*/  MOV R3, R220 ;  /* 0x000000dc00037202 */ /* 0x000fe40000000f00 */
[----:B------:R-:W-:Y:S01]  /*d000*/  MOV R2, R216 ;  /* 0x000000d800027202 */ /* 0x000fe20000000f00 */
[----:B------:R-:W-:Y:S06]  /*d010*/  @!P0 BRA `(.L_x_1499) ;  /* 0x0000000000f88947 */ /* 0x000fec0003800000 */
[----:B------:R-:W-:Y:S01]  /*d020*/  IMAD.MOV.U32 R8, RZ, RZ, RZ ;  /* 0x000000ffff087224 */ /* 0x000fe200078e00ff */
[----:B------:R-:W2:Y:S01]  /*d030*/  LDC R6, c[0x0][0x380] ;  /* 0x0000e000ff067b82 */ /* 0x000ea20000000800 */
[----:B------:R-:W-:Y:S05]  /*d040*/  SHF.L.U32 R5, R213, 0x6, RZ ;  /* 0x00000006d5057819 */ /* 0x000fea00000006ff */
[----:B------:R-:W-:Y:S05]  /*d050*/  VIADD R11, R5, 0xffffffc0 ;  /* 0xffffffc0050b7836 */ /* 0x000fea0000000000 */
[----:B------:R-:W-:Y:S02]  /*d060*/  IABS R7, R11 ;  /* 0x0000000b00077213 */ /* 0x000fe40000000000 */
[-C--:B--2---:R-:W-:Y:S02]  /*d070*/  IABS R3, R6.reuse ;  /* 0x0000000600037213 */ /* 0x084fe40000000000 */
[----:B------:R-:W-:Y:S02]  /*d080*/  LOP3.LUT R11, R11, R6, RZ, 0x3c, !PT ;  /* 0x000000060b0b7212 */ /* 0x000fe400078e3cff */
[----:B------:R-:W2:Y:S10]  /*d090*/  I2F.RP R4, R3 ;  /* 0x0000000300047306 */ /* 0x000eb40000209400 */
[----:B--2---:R-:W2:Y:S02]  /*d0a0*/  MUFU.RCP R2, R4 ;  /* 0x0000000400027308 */ /* 0x004ea40000001000 */
[----:B--2---:R-:W-:Y:S08]  /*d0b0*/  VIADD R9, R2, 0xffffffe ;  /* 0x0ffffffe02097836 */ /* 0x004ff00000000000 */
[----:B------:R-:W2:Y:S02]  /*d0c0*/  F2I.FTZ.U32.TRUNC.NTZ R9, R9 ;  /* 0x0000000900097305 */ /* 0x000ea4000021f000 */
[--C-:B--2---:R-:W-:Y:S04]  /*d0d0*/  IMAD.MOV R2, RZ, RZ, -R9.reuse ;  /* 0x000000ffff027224 */ /* 0x104fe800078e0a09 */
        /* <DEDUP_REMOVED lines=30> */
[----:B------:R-:W2:Y:S01]  /*d2c0*/  LDC.64 R4, c[0x0][0x248] ;  /* 0x00009200ff047b82 */ /* 0x000ea20000000a00 */
[C---:B------:R-:W-:Y:S03]  /*d2d0*/  LEA R12, P1, R9.reuse, R218, 0x2 ;  /* 0x000000da090c7211 */ /* 0x040fe600078210ff */
[----:B------:R-:W3:Y:S01]  /*d2e0*/  LDG.E R7, desc[UR12][R14.64] ;  /* 0x0000000c0e077981 */ /* 0x000ee2000c1e1900 */
[C---:B------:R-:W-:Y:S01]  /*d2f0*/  LEA.HI.X.SX32 R13, R9.reuse, R219, 0x2, P1 ;  /* 0x000000db090d7211 */ /* 0x040fe200008f16ff */
[----:B------:R-:W-:Y:S02]  /*d300*/  IMAD.IADD R9, R9, 0x1, -R3 ;  /* 0x0000000109097824 */ /* 0x000fe400078e0a03 */
[----:B------:R-:W4:Y:S02]  /*d310*/  LDC.64 R2, c[0x0][0x230] ;  /* 0x00008c00ff027b82 */ /* 0x000f240000000a00 */
[----:B------:R-:W-:Y:S01]  /*d320*/  IMAD R9, R9, R6, -0x40 ;  /* 0xffffffc009097424 */ /* 0x000fe200078e0206 */
[----:B------:R-:W3:Y:S04]  /*d330*/  LDG.E R8, desc[UR12][R12.64] ;  /* 0x0000000c0c087981 */ /* 0x000ee8000c1e1900 */
[----:B------:R-:W-:Y:S05]  /*d340*/  SHF.R.S32.HI R11, RZ, 0x1f, R9 ;  /* 0x0000001fff0b7819 */ /* 0x000fea0000011409 */
[-C--:B--2---:R-:W-:Y:S02]  /*d350*/  IMAD R6, R11, R4.reuse, RZ ;  /* 0x000000040b067224 */ /* 0x084fe400078e02ff */
[C---:B------:R-:W-:Y:S04]  /*d360*/  IMAD.WIDE.U32 R10, R9.reuse, R4, RZ ;  /* 0x00000004090a7225 */ /* 0x040fe800078e00ff */
[----:B------:R-:W-:Y:S05]  /*d370*/  IMAD R6, R9, R5, R6 ;  /* 0x0000000509067224 */ /* 0x000fea00078e0206 */
[----:B------:R-:W-:Y:S01]  /*d380*/  IADD3 R11, R11, R6, RZ ;  /* 0x000000060b0b7210 */ /* 0x000fe20007ffe0ff */
[----:B---3--:R-:W-:Y:S04]  /*d390*/  IMAD.IADD R7, R7, 0x1, -R8 ;  /* 0x0000000107077824 */ /* 0x008fe800078e0a08 */
[-C--:B----4-:R-:W-:Y:S01]  /*d3a0*/  IMAD.WIDE.U32 R10, R7, R2.reuse, R10 ;  /* 0x00000002070a7225 */ /* 0x090fe200078e000a */
[----:B------:R-:W-:Y:S05]  /*d3b0*/  SHF.R.S32.HI R5, RZ, 0x1f, R7 ;  /* 0x0000001fff057819 */ /* 0x000fea0000011407 */
[----:B------:R-:W-:Y:S04]  /*d3c0*/  IMAD R4, R5, R2, RZ ;  /* 0x0000000205047224 */ /* 0x000fe800078e02ff */
[----:B------:R-:W-:Y:S01]  /*d3d0*/  IMAD R4, R7, R3, R4 ;  /* 0x0000000307047224 */ /* 0x000fe200078e0204 */
[----:B------:R-:W-:Y:S03]  /*d3e0*/  MOV R3, R10 ;  /* 0x0000000a00037202 */ /* 0x000fe60000000f00 */
[----:B------:R-:W-:Y:S07]  /*d3f0*/  IMAD.IADD R2, R11, 0x1, R4 ;  /* 0x000000010b027824 */ /* 0x000fee00078e0204 */
.L_x_1499:
[----:B------:R2:W-:Y:S01]  /*d400*/  @P5 STS.128 [R214+0x6000], RZ ;  /* 0x006000ffd6005388 */ /* 0x0005e20000000c00 */
[CC--:B------:R-:W-:Y:S02]  /*d410*/  LEA R12, P1, R3.reuse, R224.reuse, 0x1 ;  /* 0x000000e0030c7211 */ /* 0x0c0fe400078208ff */
[C---:B------:R-:W-:Y:S02]  /*d420*/  IADD3 R5, P2, R210.reuse, R3, RZ ;  /* 0x00000003d2057210 */ /* 0x040fe40007f5e0ff */
        /* <DEDUP_REMOVED lines=37> */
[CC--:B------:R-:W-:Y:S01]  /*d680*/  @!P4 LEA R20, P2, R2.reuse, R224.reuse, 0x1 ;  /* 0x000000e00214c211 */ /* 0x0c0fe200078408ff */
        /* <DEDUP_REMOVED lines=48> */
.L_x_1498:
[----:B------:R-:W-:Y:S01]  /*d990*/  FMNMX.FTZ R5, R166, R135, !PT ;  /* 0x00000087a6057209 */ /* 0x000fe20007810000 */
[----:B--2---:R-:W-:Y:S01]  /*d9a0*/  LDSM.16.MT88.4 R12, [R200+0xc000] ;  /* 0x00c00000c80c783b */ /* 0x004fe20000004200 */
[----:B------:R-:W-:Y:S02]  /*d9b0*/  FMNMX.FTZ R2, R251, R0, !PT ;  /* 0x00000000fb027209 */ /* 0x000fe40007810000 */
[----:B-1----:R-:W-:Y:S02]  /*d9c0*/  FMNMX.FTZ R5, R252, R5, !PT ;  /* 0x00000005fc057209 */ /* 0x002fe40007810000 */
        /* <DEDUP_REMOVED lines=44> */
[----:B------:R-:W-:Y:S01]  /*dc90*/  FADD.FTZ R0, -R3, R0 ;  /* 0x0000000003007221 */ /* 0x000fe20000010100 */
        /* <DEDUP_REMOVED lines=42> */
[----:B------:R-:W2:Y:S03]  /*df40*/  LDSM.16.MT88.4 R124, [R196+0xc000] ;  /* 0x00c00000c47c783b */ /* 0x000ea60000004200 */
[----:B------:R-:W-:Y:S01]  /*df50*/  MUFU.EX2 R163, R163 ;  /* 0x000000a300a37308 */ /* 0x000fe20000000800 */
[C---:B------:R-:W-:Y:S01]  /*df60*/  FMUL.FTZ R24, R2.reuse, R108 ;  /* 0x0000006c02187220 */ /* 0x040fe20000410000 */
[C---:B------:R-:W-:Y:S01]  /*df70*/  FMUL.FTZ R25, R2.reuse, R109 ;  /* 0x0000006d02197220 */ /* 0x040fe20000410000 */
[C---:B------:R-:W-:Y:S01]  /*df80*/  FMUL.FTZ R32, R2.reuse, R100 ;  /* 0x0000006402207220 */ /* 0x040fe20000410000 */
[C---:B------:R-:W-:Y:S01]  /*df90*/  FMUL.FTZ R33, R2.reuse, R101 ;  /* 0x0000006502217220 */ /* 0x040fe20000410000 */
[C---:B------:R-:W-:Y:S01]  /*dfa0*/  FMUL.FTZ R36, R2.reuse, R36 ;  /* 0x0000002402247220 */ /* 0x040fe20000410000 */
[----:B------:R-:W-:Y:S01]  /*dfb0*/  FMUL.FTZ R37, R2, R37 ;  /* 0x0000002502257220 */ /* 0x000fe20000410000 */
[----:B------:R-:W3:Y:S03]  /*dfc0*/  LDSM.16.MT88.4 R116, [R200+0xe000] ;  /* 0x00e00000c874783b */ /* 0x000ee60000004200 */
[----:B------:R-:W4:Y:S01]  /*dfd0*/  MUFU.EX2 R158, R158 ;  /* 0x0000009e009e7308 */ /* 0x000f220000000800 */
[----:B-1----:R-:W-:Y:S01]  /*dfe0*/  F2FP.F16.F32.PACK_AB R128, R161, R165 ;  /* 0x000000a5a180723e */ /* 0x002fe200000000ff */
[C---:B------:R-:W-:Y:S01]  /*dff0*/  FMUL.FTZ R38, R0.reuse, R38 ;  /* 0x0000002600267220 */ /* 0x040fe20000410000 */
[----:B------:R-:W-:Y:S01]  /*e000*/  FMUL.FTZ R39, R0, R39 ;  /* 0x0000002700277220 */ /* 0x000fe20000410000 */
[C---:B------:R-:W-:Y:S01]  /*e010*/  FMUL.FTZ R40, R2.reuse, R40 ;  /* 0x0000002802287220 */ /* 0x040fe20000410000 */
[----:B------:R-:W-:Y:S01]  /*e020*/  FMUL.FTZ R41, R2, R41 ;  /* 0x0000002902297220 */ /* 0x000fe20000410000 */
[C---:B------:R-:W-:Y:S01]  /*e030*/  FMUL.FTZ R42, R0.reuse, R42 ;  /* 0x0000002a002a7220 */ /* 0x040fe20000410000 */
[----:B------:R-:W1:Y:S03]  /*e040*/  LDSM.16.MT88.4 R108, [R198+0xe000] ;  /* 0x00e00000c66c783b */ /* 0x000e660000004200 */
[----:B------:R-:W-:Y:S01]  /*e050*/  MUFU.EX2 R160, R160 ;  /* 0x000000a000a07308 */ /* 0x000fe20000000800 */
[----:B------:R-:W-:Y:S01]  /*e060*/  FMUL.FTZ R43, R0, R43 ;  /* 0x0000002b002b7220 */ /* 0x000fe20000410000 */
[C---:B------:R-:W-:Y:S01]  /*e070*/  FMUL.FTZ R44, R2.reuse, R44 ;  /* 0x0000002c022c7220 */ /* 0x040fe20000410000 */
[----:B------:R-:W-:Y:S01]  /*e080*/  FMUL.FTZ R45, R2, R45 ;  /* 0x0000002d022d7220 */ /* 0x000fe20000410000 */
[C---:B------:R-:W-:Y:S01]  /*e090*/  FMUL.FTZ R46, R0.reuse, R46 ;  /* 0x0000002e002e7220 */ /* 0x040fe20000410000 */
[----:B------:R-:W-:Y:S01]  /*e0a0*/  FMUL.FTZ R47, R0, R47 ;  /* 0x0000002f002f7220 */ /* 0x000fe20000410000 */
[----:B------:R-:W-:Y:S01]  /*e0b0*/  FMUL.FTZ R48, R2, R48 ;  /* 0x0000003002307220 */ /* 0x000fe20000410000 */
[----:B------:R-:W5:Y:S03]  /*e0c0*/  LDSM.16.MT88.4 R100, [R197+0xe000] ;  /* 0x00e00000c564783b */ /* 0x000f660000004200 */
[----:B------:R-:W2:Y:S01]  /*e0d0*/  MUFU.EX2 R159, R159 ;  /* 0x0000009f009f7308 */ /* 0x000ea20000000800 */
[----:B----4-:R-:W-:Y:S01]  /*e0e0*/  F2FP.F16.F32.PACK_AB R129, R158, R163 ;  /* 0x000000a39e81723e */ /* 0x010fe200000000ff */
        /* <DEDUP_REMOVED lines=42> */
[----:B------:R-:W2:Y:S01]  /*e390*/  MUFU.EX2 R167, R167 ;  /* 0x000000a700a77308 */ /* 0x000ea20000000800 */
[----:B------:R-:W-:Y:S01]  /*e3a0*/  ISETP.GT.AND P1, PT, R213, R208, PT ;  /* 0x000000d0d500720c */ /* 0x000fe20003f24270 */
[C---:B------:R-:W-:Y:S01]  /*e3b0*/  FMUL.FTZ R12, R2.reuse, R120 ;  /* 0x00000078020c7220 */ /* 0x040fe20000410000 */
[----:B------:R-:W-:Y:S03]  /*e3c0*/  FMUL.FTZ R13, R2, R121 ;  /* 0x00000079020d7220 */ /* 0x000fe60000410000 */
[C---:B------:R-:W-:Y:S01]  /*e3d0*/  FMUL.FTZ R14, R0.reuse, R122 ;  /* 0x0000007a000e7220 */ /* 0x040fe20000410000 */
[----:B------:R-:W-:Y:S02]  /*e3e0*/  FMUL.FTZ R15, R0, R123 ;  /* 0x0000007b000f7220 */ /* 0x000fe40000410000 */
[----:B------:R-:W-:Y:S01]  /*e3f0*/  LDSM.16.MT88.4 R120, [R197+0xc800] ;  /* 0x00c80000c578783b */ /* 0x000fe20000004200 */
[C---:B------:R-:W-:Y:S01]  /*e400*/  FMUL.FTZ R84, R2.reuse, R84 ;  /* 0x0000005402547220 */ /* 0x040fe20000410000 */
[----:B------:R-:W-:Y:S01]  /*e410*/  FMUL.FTZ R85, R2, R85 ;  /* 0x0000005502557220 */ /* 0x000fe20000410000 */
[C---:B------:R-:W-:Y:S01]  /*e420*/  FMUL.FTZ R86, R0.reuse, R86 ;  /* 0x0000005600567220 */ /* 0x040fe20000410000 */
[----:B------:R-:W-:Y:S01]  /*e430*/  FMUL.FTZ R87, R0, R87 ;  /* 0x0000005700577220 */ /* 0x000fe20000410000 */
[C---:B------:R-:W-:Y:S01]  /*e440*/  HMMA.16816.F32 R12, R128.reuse, R20, R12 ;  /* 0x00000014800c723c */ /* 0x040fe2000000180c */
[----:B------:R-:W-:Y:S02]  /*e450*/  MUFU.EX2 R169, R169 ;  /* 0x000000a900a97308 */ /* 0x000fe40000000800 */
[--C-:B------:R-:W-:Y:S01]  /*e460*/  FFMA.FTZ R171, R244, UR4, -R149.reuse ;  /* 0x00000004f4ab7c23 */ /* 0x100fe20008010895 */
[--C-:B------:R-:W-:Y:S01]  /*e470*/  FFMA.FTZ R168, R245, UR4, -R148.reuse ;  /* 0x00000004f5a87c23 */ /* 0x100fe20008010894 */
[--C-:B------:R-:W-:Y:S01]  /*e480*/  FFMA.FTZ R173, R243, UR4, -R148.reuse ;  /* 0x00000004f3ad7c23 */ /* 0x100fe20008010894 */
[C---:B------:R-:W-:Y:S05]  /*e490*/  HMMA.16816.F32 R16, R128.reuse, R22, R16 ;  /* 0x000000168010723c */ /* 0x040fea0000001810 */
[----:B------:R-:W4:Y:S01]  /*e4a0*/  MUFU.EX2 R164, R164 ;  /* 0x000000a400a47308 */ /* 0x000f220000000800 */
[C---:B------:R-:W-:Y:S01]  /*e4b0*/  FMUL.FTZ R20, R2.reuse, R112 ;  /* 0x0000007002147220 */ /* 0x040fe20000410000 */
[----:B------:R-:W-:Y:S01]  /*e4c0*/  FMUL.FTZ R21, R2, R113 ;  /* 0x0000007102157220 */ /* 0x000fe20000410000 */
[C---:B------:R-:W-:Y:S03]  /*e4d0*/  FMUL.FTZ R22, R0.reuse, R114 ;  /* 0x0000007200167220 */ /* 0x040fe60000410000 */
        /* <DEDUP_REMOVED lines=8> */
[C---:B------:R-:W-:Y:S01]  /*e560*/  FMUL.FTZ R92, R2.reuse, R92 ;  /* 0x0000005c025c7220 */ /* 0x040fe20000410000 */
[----:B------:R-:W-:Y:S01]  /*e570*/  FMUL.FTZ R93, R2, R93 ;  /* 0x0000005d025d7220 */ /* 0x000fe20000410000 */
[----:B------:R-:W-:Y:S01]  /*e580*/  FMUL.FTZ R94, R0, R94 ;  /* 0x0000005e005e7220 */ /* 0x000fe20000410000 */
[C---:B------:R-:W-:Y:S05]  /*e590*/  HMMA.16816.F32 R24, R128.reuse, R30, R24 ;  /* 0x0000001e8018723c */ /* 0x040fea0000001818 */
[----:B------:R-:W4:Y:S01]  /*e5a0*/  MUFU.EX2 R171, R171 ;  /* 0x000000ab00ab7308 */ /* 0x000f220000000800 */
[C---:B------:R-:W-:Y:S01]  /*e5b0*/  FMUL.FTZ R28, R2.reuse, R104 ;  /* 0x00000068021c7220 */ /* 0x040fe20000410000 */
[----:B------:R-:W-:Y:S01]  /*e5c0*/  FMUL.FTZ R29, R2, R105 ;  /* 0x00000069021d7220 */ /* 0x000fe20000410000 */
[C---:B------:R-:W-:Y:S03]  /*e5d0*/  FMUL.FTZ R30, R0.reuse, R106 ;  /* 0x0000006a001e7220 */ /* 0x040fe60000410000 */
[C---:B------:R-:W-:Y:S02]  /*e5e0*/  FMUL.FTZ R31, R0.reuse, R107 ;  /* 0x0000006b001f7220 */ /* 0x040fe40000410000 */
[----:B------:R-:W2:Y:S02]  /*e5f0*/  LDSM.16.MT88.4 R104, [R196+0xe000] ;  /* 0x00e00000c468783b */ /* 0x000ea40000004200 */
[----:B------:R-:W-:Y:S01]  /*e600*/  MUFU.EX2 R168, R168 ;  /* 0x000000a800a87308 */ /* 0x000fe20000000800 */
[----:B------:R-:W-:Y:S01]  /*e610*/  FMUL.FTZ R95, R0, R95 ;  /* 0x0000005f005f7220 */ /* 0x000fe20000410000 */
[C---:B------:R-:W-:Y:S01]  /*e620*/  FMUL.FTZ R96, R2.reuse, R96 ;  /* 0x0000006002607220 */ /* 0x040fe20000410000 */
[----:B------:R-:W-:Y:S01]  /*e630*/  FMUL.FTZ R97, R2, R97 ;  /* 0x0000006102617220 */ /* 0x000fe20000410000 */
[C---:B------:R-:W-:Y:S03]  /*e640*/  HMMA.16816.F32 R28, R128.reuse, R124, R28 ;  /* 0x0000007c801c723c */ /* 0x040fe6000000181c */
[C---:B------:R-:W-:Y:S03]  /*e650*/  FMUL.FTZ R98, R0.reuse, R98 ;  /* 0x0000006200627220 */ /* 0x040fe60000410000 */
[----:B------:R-:W4:Y:S01]  /*e660*/  MUFU.EX2 R173, R173 ;  /* 0x000000ad00ad7308 */ /* 0x000f220000000800 */
[----:B------:R-:W-:Y:S01]  /*e670*/  FMUL.FTZ R99, R0, R99 ;  /* 0x0000006300637220 */ /* 0x000fe20000410000 */
[C---:B------:R-:W-:Y:S01]  /*e680*/  HMMA.16816.F32 R32, R128.reuse, R126, R32 ;  /* 0x0000007e8020723c */ /* 0x040fe20000001820 */
[----:B------:R-:W-:Y:S02]  /*e690*/  LDSM.16.MT88.4 R124, [R196+0xc800] ;  /* 0x00c80000c47c783b */ /* 0x000fe40000004200 */
[--C-:B------:R-:W-:Y:S03]  /*e6a0*/  FFMA.FTZ R170, R242, UR4, -R149.reuse ;  /* 0x00000004f2aa7c23 */ /* 0x100fe60008010895 */
[C---:B---3--:R-:W-:Y:S05]  /*e6b0*/  HMMA.16816.F32 R36, R128.reuse, R116, R36 ;  /* 0x000000748024723c */ /* 0x048fea0000001824 */
[--C-:B------:R-:W-:Y:S01]  /*e6c0*/  FFMA.FTZ R175, R240, UR4, -R149.reuse ;  /* 0x00000004f0af7c23 */ /* 0x100fe20008010895 */
[C---:B------:R-:W-:Y:S01]  /*e6d0*/  HMMA.16816.F32 R40, R128.reuse, R118, R40 ;  /* 0x000000768028723c */ /* 0x040fe20000001828 */
[----:B------:R-:W-:Y:S01]  /*e6e0*/  LDSM.16.MT88.4 R116, [R198+0xc800] ;  /* 0x00c80000c674783b */ /* 0x000fe20000004200 */
[----:B------:R-:W-:Y:S03]  /*e6f0*/  MUFU.EX2 R170, R170 ;  /* 0x000000aa00aa7308 */ /* 0x000fe60000000800 */
[--C-:B------:R-:W-:Y:S01]  /*e700*/  FFMA.FTZ R172, R241, UR4, -R148.reuse ;  /* 0x00000004f1ac7c23 */ /* 0x100fe20008010894 */
[C---:B-1----:R-:W-:Y:S06]  /*e710*/  HMMA.16816.F32 R44, R128.reuse, R108, R44 ;  /* 0x0000006c802c723c */ /* 0x042fec000000182c */
[----:B------:R-:W1:Y:S01]  /*e720*/  MUFU.EX2 R175, R175 ;  /* 0x000000af00af7308 */ /* 0x000e620000000800 */
[--C-:B------:R-:W-:Y:S01]  /*e730*/  FFMA.FTZ R177, R239, UR4, -R148.reuse ;  /* 0x00000004efb17c23 */ /* 0x100fe20008010894 */
[C---:B------:R-:W-:Y:S01]  /*e740*/  HMMA.16816.F32 R48, R128.reuse, R110, R48 ;  /* 0x0000006e8030723c */ /* 0x040fe20000001830 */
[----:B------:R-:W3:Y:S02]  /*e750*/  LDSM.16.MT88.4 R108, [R200+0x10000] ;  /* 0x01000000c86c783b */ /* 0x000ee40000004200 */
[--C-:B------:R-:W-:Y:S03]  /*e760*/  FFMA.FTZ R174, R238, UR4, -R149.reuse ;  /* 0x00000004eeae7c23 */ /* 0x100fe60008010895 */
[C---:B-----5:R-:W-:Y:S02]  /*e770*/  HMMA.16816.F32 R52, R128.reuse, R100, R52 ;  /* 0x000000648034723c */ /* 0x060fe40000001834 */
[----:B------:R-:W-:Y:S03]  /*e780*/  MUFU.EX2 R172, R172 ;  /* 0x000000ac00ac7308 */ /* 0x000fe60000000800 */
[--C-:B------:R-:W-:Y:S01]  /*e790*/  FFMA.FTZ R179, R236, UR4, -R149.reuse ;  /* 0x00000004ecb37c23 */ /* 0x100fe20008010895 */
[C---:B------:R-:W-:Y:S01]  /*e7a0*/  HMMA.16816.F32 R56, R128.reuse, R102, R56 ;  /* 0x000000668038723c */ /* 0x040fe20000001838 */
[----:B------:R-:W5:Y:S05]  /*e7b0*/  LDSM.16.MT88.4 R100, [R198+0x10000] ;  /* 0x01000000c664783b */ /* 0x000f6a0000004200 */
[----:B------:R-:W1:Y:S01]  /*e7c0*/  MUFU.EX2 R177, R177 ;  /* 0x000000b100b17308 */ /* 0x000e620000000800 */
[--C-:B------:R-:W-:Y:S01]  /*e7d0*/  FFMA.FTZ R176, R237, UR4, -R148.reuse ;  /* 0x00000004edb07c23 */ /* 0x100fe20008010894 */
[C---:B--2---:R-:W-:Y:S03]  /*e7e0*/  HMMA.16816.F32 R60, R128.reuse, R104, R60 ;  /* 0x00000068803c723c */ /* 0x044fe6000000183c */
[--C-:B------:R-:W-:Y:S03]  /*e7f0*/  FFMA.FTZ R181, R235, UR4, -R148.reuse ;  /* 0x00000004ebb57c23 */ /* 0x100fe60008010894 */
[C---:B------:R-:W-:Y:S01]  /*e800*/  HMMA.16816.F32 R64, R128.reuse, R106, R64 ;  /* 0x0000006a8040723c */ /* 0x040fe20000001840 */
[----:B------:R-:W2:Y:S01]  /*e810*/  LDSM.16.MT88.4 R104, [R197+0x10000] ;  /* 0x01000000c568783b */ /* 0x000ea20000004200 */
[----:B------:R-:W-:Y:S03]  /*e820*/  MUFU.EX2 R174, R174 ;  /* 0x000000ae00ae7308 */ /* 0x000fe60000000800 */
[--C-:B------:R-:W-:Y:S01]  /*e830*/  FFMA.FTZ R178, R234, UR4, -R149.reuse ;  /* 0x00000004eab27c23 */ /* 0x100fe20008010895 */
[--C-:B------:R-:W-:Y:S01]  /*e840*/  FFMA.FTZ R183, R232, UR4, -R149.reuse ;  /* 0x00000004e8b77c23 */ /* 0x100fe20008010895 */
[--C-:B------:R-:W-:Y:S01]  /*e850*/  FFMA.FTZ R180, R233, UR4, -R148.reuse ;  /* 0x00000004e9b47c23 */ /* 0x100fe20008010894 */
[--C-:B------:R-:W-:Y:S04]  /*e860*/  FFMA.FTZ R231, R231, UR4, -R148.reuse ;  /* 0x00000004e7e77c23 */ /* 0x100fe80008010894 */
[----:B------:R-:W1:Y:S01]  /*e870*/  MUFU.EX2 R179, R179 ;  /* 0x000000b300b37308 */ /* 0x000e620000000800 */
[--C-:B------:R-:W-:Y:S01]  /*e880*/  FFMA.FTZ R182, R230, UR4, -R149.reuse ;  /* 0x00000004e6b67c23 */ /* 0x100fe20008010895 */
[----:B------:R-:W-:Y:S01]  /*e890*/  FFMA.FTZ R149, R228, UR4, -R149 ;  /* 0x00000004e4957c23 */ /* 0x000fe20008010895 */
[--C-:B------:R-:W-:Y:S01]  /*e8a0*/  FFMA.FTZ R134, R134, UR4, -R148.reuse ;  /* 0x0000000486867c23 */ /* 0x100fe20008010894 */
[----:B------:R-:W-:Y:S01]  /*e8b0*/  FFMA.FTZ R148, R133, UR4, -R148 ;  /* 0x0000000485947c23 */ /* 0x000fe20008010894 */
[----:B------:R-:W-:Y:S01]  /*e8c0*/  FFMA.FTZ R165, R2, R227, R165 ;  /* 0x000000e302a57223 */ /* 0x000fe200000100a5 */
[----:B------:R-:W-:Y:S01]  /*e8d0*/  FFMA.FTZ R163, R0, R225, R163 ;  /* 0x000000e100a37223 */ /* 0x000fe200000100a3 */
[C---:B---3--:R-:W-:Y:S03]  /*e8e0*/  HMMA.16816.F32 R68, R128.reuse, R108, R68 ;  /* 0x0000006c8044723c */ /* 0x048fe60000001844 */
[----:B------:R-:W-:Y:S01]  /*e8f0*/  MUFU.EX2 R233, R149 ;  /* 0x0000009500e97308 */ /* 0x000fe20000000800 */
[----:B------:R-:W-:Y:S01]  /*e900*/  FADD.FTZ R165, R161, R165 ;  /* 0x000000a5a1a57221 */ /* 0x000fe20000010000 */
[----:B------:R-:W-:Y:S01]  /*e910*/  FADD.FTZ R158, R158, R163 ;  /* 0x000000a39e9e7221 */ /* 0x000fe20000010000 */
[----:B------:R-:W-:Y:S01]  /*e920*/  MOV R0, R3 ;  /* 0x0000000300007202 */ /* 0x000fe20000000f00 */
[C---:B------:R-:W-:Y:S01]  /*e930*/  HMMA.16816.F32 R72, R128.reuse, R110, R72 ;  /* 0x0000006e8048723c */ /* 0x040fe20000001848 */
[----:B------:R-:W3:Y:S05]  /*e940*/  LDSM.16.MT88.4 R108, [R196+0x10000] ;  /* 0x01000000c46c783b */ /* 0x000eea0000004200 */
[----:B------:R4:W-:Y:S01]  /*e950*/  MUFU.EX2 R133, R148 ;  /* 0x0000009400857308 */ /* 0x0009e20000000800 */
[----:B------:R-:W-:Y:S01]  /*e960*/  FADD.FTZ R160, R160, R165 ;  /* 0x000000a5a0a07221 */ /* 0x000fe20000010000 */
[C---:B-----5:R-:W-:Y:S08]  /*e970*/  HMMA.16816.F32 R76, R128.reuse, R100, R76 ;  /* 0x00000064804c723c */ /* 0x060ff0000000184c */
[----:B------:R-:W-:Y:S01]  /*e980*/  MUFU.EX2 R176, R176 ;  /* 0x000000b000b07308 */ /* 0x000fe20000000800 */
[C---:B------:R-:W-:Y:S03]  /*e990*/  HMMA.16816.F32 R80, R128.reuse, R102, R80 ;  /* 0x000000668050723c */ /* 0x040fe60000001850 */
[----:B------:R-:W-:Y:S03]  /*e9a0*/  F2FP.F16.F32.PACK_AB R100, R167, R162 ;  /* 0x000000a2a764723e */ /* 0x000fe600000000ff */
[C---:B--2---:R-:W-:Y:S03]  /*e9b0*/  HMMA.16816.F32 R84, R128.reuse, R104, R84 ;  /* 0x000000688054723c */ /* 0x044fe60000001854 */
[----:B------:R-:W2:Y:S01]  /*e9c0*/  MUFU.EX2 R181, R181 ;  /* 0x000000b500b57308 */ /* 0x000ea20000000800 */
[----:B----4-:R-:W-:Y:S01]  /*e9d0*/  LDSM.16.MT88.4 R148, [R200+0xf800] ;  /* 0x00f80000c894783b */ /* 0x010fe20000004200 */
[----:B------:R-:W-:Y:S01]  /*e9e0*/  F2FP.F16.F32.PACK_AB R101, R164, R169 ;  /* 0x000000a9a465723e */ /* 0x000fe200000000ff */
[C---:B------:R-:W-:Y:S07]  /*e9f0*/  HMMA.16816.F32 R88, R128.reuse, R106, R88 ;  /* 0x0000006a8058723c */ /* 0x040fee0000001858 */
[----:B------:R-:W-:Y:S01]  /*ea00*/  MUFU.EX2 R178, R178 ;  /* 0x000000b200b27308 */ /* 0x000fe20000000800 */
[----:B------:R-:W4:Y:S03]  /*ea10*/  LDSM.16.MT88.4 R104, [R200+0xe800] ;  /* 0x00e80000c868783b */ /* 0x000f260000004200 */
[----:B------:R-:W-:Y:S01]  /*ea20*/  F2FP.F16.F32.PACK_AB R102, R171, R166 ;  /* 0x000000a6ab66723e */ /* 0x000fe200000000ff */
[----:B------:R-:W-:Y:S01]  /*ea30*/  FADD.FTZ R157, R157, R158 ;  /* 0x0000009e9d9d7221 */ /* 0x000fe20000010000 */
[----:B------:R-:W-:Y:S01]  /*ea40*/  F2FP.F16.F32.PACK_AB R103, R173, R168 ;  /* 0x000000a8ad67723e */ /* 0x000fe200000000ff */
[----:B------:R-:W-:Y:S03]  /*ea50*/  FADD.FTZ R159, R159, R160 ;  /* 0x000000a09f9f7221 */ /* 0x000fe60000010000 */
[----:B------:R-:W5:Y:S01]  /*ea60*/  MUFU.EX2 R183, R183 ;  /* 0x000000b700b77308 */ /* 0x000f620000000800 */
[----:B------:R-:W-:Y:S01]  /*ea70*/  FADD.FTZ R156, R156, R157 ;  /* 0x0000009d9c9c7221 */ /* 0x000fe20000010000 */
[----:B------:R-:W-:Y:S03]  /*ea80*/  FADD.FTZ R162, R162, R159 ;  /* 0x0000009fa2a27221 */ /* 0x000fe60000010000 */
[----:B------:R-:W-:Y:S01]  /*ea90*/  FADD.FTZ R169, R169, R156 ;  /* 0x0000009ca9a97221 */ /* 0x000fe20000010000 */
[C---:B---3--:R-:W-:Y:S04]  /*eaa0*/  HMMA.16816.F32 R92, R128.reuse, R108, R92 ;  /* 0x0000006c805c723c */ /* 0x048fe8000000185c */
[----:B------:R-:W-:Y:S01]  /*eab0*/  MUFU.EX2 R180, R180 ;  /* 0x000000b400b47308 */ /* 0x000fe20000000800 */
[----:B------:R-:W-:Y:S01]  /*eac0*/  FADD.FTZ R167, R167, R162 ;  /* 0x000000a2a7a77221 */ /* 0x000fe20000010000 */
[----:B------:R-:W-:Y:S01]  /*ead0*/  FADD.FTZ R169, R164, R169 ;  /* 0x000000a9a4a97221 */ /* 0x000fe20000010000 */
[----:B------:R-:W-:Y:S01]  /*eae0*/  HMMA.16816.F32 R96, R128, R110, R96 ;  /* 0x0000006e8060723c */ /* 0x000fe20000001860 */
[----:B------:R-:W3:Y:S06]  /*eaf0*/  LDSM.16.MT88.4 R108, [R196+0xe800] ;  /* 0x00e80000c46c783b */ /* 0x000eec0000004200 */
[----:B------:R-:W5:Y:S01]  /*eb00*/  MUFU.EX2 R231, R231 ;  /* 0x000000e700e77308 */ /* 0x000f620000000800 */
[----:B------:R-:W-:Y:S01]  /*eb10*/  FADD.FTZ R166, R166, R167 ;  /* 0x000000a7a6a67221 */ /* 0x000fe20000010000 */
[C---:B------:R-:W-:Y:S01]  /*eb20*/  HMMA.16816.F32 R4, R100.reuse, R112, R4 ;  /* 0x000000706404723c */ /* 0x040fe20000001804 */
[----:B------:R-:W-:Y:S04]  /*eb30*/  LDSM.16.MT88.4 R128, [R196+0xd000] ;  /* 0x00d00000c480783b */ /* 0x000fe80000004200 */
[----:B------:R-:W-:Y:S01]  /*eb40*/  FADD.FTZ R168, R168, R169 ;  /* 0x000000a9a8a87221 */ /* 0x000fe20000010000 */
[C---:B------:R-:W-:Y:S02]  /*eb50*/  HMMA.16816.F32 R8, R100.reuse, R114, R8 ;  /* 0x000000726408723c */ /* 0x040fe40000001808 */
[----:B------:R-:W5:Y:S01]  /*eb60*/  MUFU.EX2 R182, R182 ;  /* 0x000000b600b67308 */ /* 0x000f620000000800 */
[----:B------:R-:W1:Y:S03]  /*eb70*/  LDSM.16.MT88.4 R112, [R200+0x10800] ;  /* 0x01080000c870783b */ /* 0x000e660000004200 */
[C---:B------:R-:W-:Y:S06]  /*eb80*/  HMMA.16816.F32 R12, R100.reuse, R116, R12 ;  /* 0x00000074640c723c */ /* 0x040fec000000180c */
[----:B------:R-:W5:Y:S01]  /*eb90*/  MUFU.EX2 R134, R134 ;  /* 0x0000008600867308 */ /* 0x000f620000000800 */
[----:B------:R-:W-:Y:S01]  /*eba0*/  FADD.FTZ R171, R171, R166 ;  /* 0x000000a6abab7221 */ /* 0x000fe20000010000 */
[C---:B------:R-:W-:Y:S01]  /*ebb0*/  HMMA.16816.F32 R16, R100.reuse, R118, R16 ;  /* 0x000000766410723c */ /* 0x040fe20000001810 */
[----:B------:R-:W-:Y:S02]  /*ebc0*/  LDSM.16.MT88.4 R116, [R197+0x10800] ;  /* 0x01080000c574783b */ /* 0x000fe40000004200 */
[----:B------:R-:W-:Y:S03]  /*ebd0*/  FADD.FTZ R173, R173, R168 ;  /* 0x000000a8adad7221 */ /* 0x000fe60000010000 */
[C---:B------:R-:W-:Y:S06]  /*ebe0*/  HMMA.16816.F32 R20, R100.reuse, R120, R20 ;  /* 0x000000786414723c */ /* 0x040fec0000001814 */
[C---:B------:R-:W-:Y:S01]  /*ebf0*/  HMMA.16816.F32 R24, R100.reuse, R122, R24 ;  /* 0x0000007a6418723c */ /* 0x040fe20000001818 */
[----:B------:R-:W-:Y:S05]  /*ec00*/  LDSM.16.MT88.4 R120, [R196+0x10800] ;  /* 0x01080000c478783b */ /* 0x000fea0000004200 */
[C---:B------:R-:W-:Y:S06]  /*ec10*/  HMMA.16816.F32 R28, R100.reuse, R124, R28 ;  /* 0x0000007c641c723c */ /* 0x040fec000000181c */
[C---:B------:R-:W-:Y:S01]  /*ec20*/  HMMA.16816.F32 R32, R100.reuse, R126, R32 ;  /* 0x0000007e6420723c */ /* 0x040fe20000001820 */
[----:B------:R-:W-:Y:S05]  /*ec30*/  LDSM.16.MT88.4 R124, [R198+0xd000] ;  /* 0x00d00000c67c783b */ /* 0x000fea0000004200 */
[C---:B----4-:R-:W-:Y:S06]  /*ec40*/  HMMA.16816.F32 R36, R100.reuse, R104, R36 ;  /* 0x000000686424723c */ /* 0x050fec0000001824 */
[C---:B------:R-:W-:Y:S01]  /*ec50*/  HMMA.16816.F32 R40, R100.reuse, R106, R40 ;  /* 0x0000006a6428723c */ /* 0x040fe20000001828 */
[----:B------:R-:W4:Y:S05]  /*ec60*/  LDSM.16.MT88.4 R104, [R198+0x10800] ;  /* 0x01080000c668783b */ /* 0x000f2a0000004200 */
        /* <DEDUP_REMOVED lines=8> */
[----:B------:R-:W3:Y:S05]  /*ecf0*/  LDSM.16.MT88.4 R108, [R200+0xd000] ;  /* 0x00d00000c86c783b */ /* 0x000eea0000004200 */
[C---:B-1----:R-:W-:Y:S06]  /*ed00*/  HMMA.16816.F32 R68, R100.reuse, R112, R68 ;  /* 0x000000706444723c */ /* 0x042fec0000001844 */
[C---:B------:R-:W-:Y:S01]  /*ed10*/  HMMA.16816.F32 R72, R100.reuse, R114, R72 ;  /* 0x000000726448723c */ /* 0x040fe20000001848 */
[----:B------:R-:W1:Y:S05]  /*ed20*/  LDSM.16.MT88.4 R112, [R197+0xd000] ;  /* 0x00d00000c570783b */ /* 0x000e6a0000004200 */
[C---:B----4-:R-:W-:Y:S06]  /*ed30*/  HMMA.16816.F32 R76, R100.reuse, R104, R76 ;  /* 0x00000068644c723c */ /* 0x050fec000000184c */
[C---:B------:R-:W-:Y:S05]  /*ed40*/  HMMA.16816.F32 R80, R100.reuse, R106, R80 ;  /* 0x0000006a6450723c */ /* 0x040fea0000001850 */
[----:B------:R-:W-:Y:S01]  /*ed50*/  F2FP.F16.F32.PACK_AB R104, R175, R170 ;  /* 0x000000aaaf68723e */ /* 0x000fe200000000ff */
[C---:B------:R-:W-:Y:S05]  /*ed60*/  HMMA.16816.F32 R84, R100.reuse, R116, R84 ;  /* 0x000000746454723c */ /* 0x040fea0000001854 */
[----:B------:R-:W-:Y:S01]  /*ed70*/  F2FP.F16.F32.PACK_AB R105, R177, R172 ;  /* 0x000000acb169723e */ /* 0x000fe200000000ff */
[C---:B------:R-:W-:Y:S01]  /*ed80*/  HMMA.16816.F32 R88, R100.reuse, R118, R88 ;  /* 0x000000766458723c */ /* 0x040fe20000001858 */
[----:B------:R-:W4:Y:S04]  /*ed90*/  LDSM.16.MT88.4 R116, [R197+0xf000] ;  /* 0x00f00000c574783b */ /* 0x000f280000004200 */
[----:B------:R-:W-:Y:S01]  /*eda0*/  F2FP.F16.F32.PACK_AB R106, R179, R174 ;  /* 0x000000aeb36a723e */ /* 0x000fe200000000ff */
[C---:B------:R-:W-:Y:S05]  /*edb0*/  HMMA.16816.F32 R92, R100.reuse, R120, R92 ;  /* 0x00000078645c723c */ /* 0x040fea000000185c */
[----:B--2---:R-:W-:Y:S01]  /*edc0*/  F2FP.F16.F32.PACK_AB R107, R181, R176 ;  /* 0x000000b0b56b723e */ /* 0x004fe200000000ff */
[----:B------:R-:W-:Y:S01]  /*edd0*/  HMMA.16816.F32 R96, R100, R122, R96 ;  /* 0x0000007a6460723c */ /* 0x000fe20000001860 */
[----:B------:R-:W2:Y:S04]  /*ede0*/  LDSM.16.MT88.4 R100, [R200+0x11000] ;  /* 0x01100000c864783b */ /* 0x000ea80000004200 */
[----:B------:R-:W-:Y:S01]  /*edf0*/  FADD.FTZ R170, R170, R171 ;  /* 0x000000abaaaa7221 */ /* 0x000fe20000010000 */
[C---:B---3--:R-:W-:Y:S05]  /*ee00*/  HMMA.16816.F32 R4, R104.reuse, R108, R4 ;  /* 0x0000006c6804723c */ /* 0x048fea0000001804 */
[----:B------:R-:W-:Y:S01]  /*ee10*/  FADD.FTZ R172, R172, R173 ;  /* 0x000000adacac7221 */ /* 0x000fe20000010000 */
[C---:B------:R-:W-:Y:S01]  /*ee20*/  HMMA.16816.F32 R8, R104.reuse, R110, R8 ;  /* 0x0000006e6808723c */ /* 0x040fe20000001808 */
[----:B------:R-:W3:Y:S04]  /*ee30*/  LDSM.16.MT88.4 R108, [R198+0x11000] ;  /* 0x01100000c66c783b */ /* 0x000ee80000004200 */
        /* <DEDUP_REMOVED lines=13> */
[C---:B------:R-:W-:Y:S06]  /*ef10*/  HMMA.16816.F32 R32, R104.reuse, R130, R32 ;  /* 0x000000826820723c */ /* 0x040fec0000001820 */
[C---:B------:R-:W-:Y:S06]  /*ef20*/  HMMA.16816.F32 R36, R104.reuse, R136, R36 ;  /* 0x000000886824723c */ /* 0x040fec0000001824 */
[C---:B------:R-:W-:Y:S05]  /*ef30*/  HMMA.16816.F32 R40, R104.reuse, R138, R40 ;  /* 0x0000008a6828723c */ /* 0x040fea0000001828 */
[----:B-----5:R-:W-:Y:S01]  /*ef40*/  F2FP.F16.F32.PACK_AB R136, R183, R178 ;  /* 0x000000b2b788723e */ /* 0x020fe200000000ff */
[C---:B------:R-:W-:Y:S05]  /*ef50*/  HMMA.16816.F32 R44, R104.reuse, R140, R44 ;  /* 0x0000008c682c723c */ /* 0x040fea000000182c */
[----:B------:R-:W-:Y:S01]  /*ef60*/  F2FP.F16.F32.PACK_AB R137, R231, R180 ;  /* 0x000000b4e789723e */ /* 0x000fe200000000ff */
[C---:B------:R-:W-:Y:S01]  /*ef70*/  HMMA.16816.F32 R48, R104.reuse, R142, R48 ;  /* 0x0000008e6830723c */ /* 0x040fe20000001830 */
[----:B------:R-:W-:Y:S04]  /*ef80*/  LDSM.16.MT88.4 R140, [R197+0xd800] ;  /* 0x00d80000c58c783b */ /* 0x000fe80000004200 */
[----:B------:R-:W-:Y:S01]  /*ef90*/  F2FP.F16.F32.PACK_AB R138, R233, R182 ;  /* 0x000000b6e98a723e */ /* 0x000fe200000000ff */
[C---:B----4-:R-:W-:Y:S05]  /*efa0*/  HMMA.16816.F32 R52, R104.reuse, R116, R52 ;  /* 0x000000746834723c */ /* 0x050fea0000001834 */
[----:B------:R-:W-:Y:S01]  /*efb0*/  F2FP.F16.F32.PACK_AB R139, R133, R134 ;  /* 0x00000086858b723e */ /* 0x000fe200000000ff */
        /* <DEDUP_REMOVED lines=20> */
[C---:B----4-:R-:W-:Y:S06]  /*f100*/  HMMA.16816.F32 R92, R104.reuse, R116, R92 ;  /* 0x00000074685c723c */ /* 0x050fec000000185c */
        /* <DEDUP_REMOVED lines=8> */
[C---:B------:R-:W-:Y:S01]  /*f190*/  HMMA.16816.F32 R112, R136.reuse, R140, R20 ;  /* 0x0000008c8870723c */ /* 0x040fe20000001814 */
[----:B------:R-:W4:Y:S05]  /*f1a0*/  LDSM.16.MT88.4 R16, [R198+0x11800] ;  /* 0x01180000c610783b */ /* 0x000f2a0000004200 */
[C---:B------:R-:W-:Y:S03]  /*f1b0*/  HMMA.16816.F32 R108, R136.reuse, R142, R24 ;  /* 0x0000008e886c723c */ /* 0x040fe60000001818 */
[----:B------:R-:W5:Y:S03]  /*f1c0*/  LDSM.16.MT88.4 R20, [R197+0x11800] ;  /* 0x01180000c514783b */ /* 0x000f660000004200 */
[C---:B------:R-:W-:Y:S05]  /*f1d0*/  HMMA.16816.F32 R104, R136.reuse, R144, R28 ;  /* 0x000000908868723c */ /* 0x040fea000000181c */
[----:B------:R-:W5:Y:S01]  /*f1e0*/  LDSM.16.MT88.4 R24, [R196+0x11800] ;  /* 0x01180000c418783b */ /* 0x000f620000004200 */
        /* <DEDUP_REMOVED lines=10> */
[C---:B------:R-:W-:Y:S06]  /*f290*/  HMMA.16816.F32 R72, R136.reuse, R14, R72 ;  /* 0x0000000e8848723c */ /* 0x040fec0000001848 */
[C---:B----4-:R-:W-:Y:S06]  /*f2a0*/  HMMA.16816.F32 R76, R136.reuse, R16, R76 ;  /* 0x00000010884c723c */ /* 0x050fec000000184c */
[C---:B------:R-:W-:Y:S06]  /*f2b0*/  HMMA.16816.F32 R80, R136.reuse, R18, R80 ;  /* 0x000000128850723c */ /* 0x040fec0000001850 */
[C---:B-----5:R-:W-:Y:S06]  /*f2c0*/  HMMA.16816.F32 R84, R136.reuse, R20, R84 ;  /* 0x000000148854723c */ /* 0x060fec0000001854 */
[C---:B------:R-:W-:Y:S06]  /*f2d0*/  HMMA.16816.F32 R88, R136.reuse, R22, R88 ;  /* 0x000000168858723c */ /* 0x040fec0000001858 */
[C---:B------:R-:W-:Y:S06]  /*f2e0*/  HMMA.16816.F32 R92, R136.reuse, R24, R92 ;  /* 0x00000018885c723c */ /* 0x040fec000000185c */
[----:B------:R-:W-:Y:S01]  /*f2f0*/  HMMA.16816.F32 R96, R136, R26, R96 ;  /* 0x0000001a8860723c */ /* 0x000fe20000001860 */
[----:B------:R-:W-:Y:S11]  /*f300*/  @!UPT UIADD3 URZ, URZ, URZ, URZ ;  /* 0x0000003f3f3ff290 */ /* 0x000ff6000fffe03f */
[----:B------:R-:W-:Y:S01]  /*f310*/  @!UPT UIADD3 URZ, URZ, URZ, URZ ;  /* 0x0000003f3f3ff290 */ /* 0x000fe2000fffe03f */
[----:B------:R-:W-:Y:S11]  /*f320*/  @P1 BRA `(.L_x_1500) ;  /* 0xffffffc400241947 */ /* 0x000ff6000383ffff */
.L_x_1496:
[----:B------:R-:W1:Y:S01]  /*f330*/  SHFL.BFLY PT, R0, R225, 0x2, 0x1f ;  /* 0x0c401f00e1007f89 */ /* 0x000e6200000e0000 */
[----:B------:R-:W2:Y:S01]  /*f340*/  S2UR UR4, SR_CgaCtaId ;  /* 0x00000000000479c3 */ /* 0x000ea20000008800 */
[----:B------:R-:W-:Y:S01]  /*f350*/  MOV R7, 0x3f800000 ;  /* 0x3f80000000077802 */ /* 0x000fe20000000f00 */
[----:B------:R-:W-:Y:S01]  /*f360*/  UMOV UR5, 0x400 ;  /* 0x0000040000057882 */ /* 0x000fe20000000000 */
[----:B------:R-:W3:Y:S01]  /*f370*/  SHFL.BFLY PT, R2, R227, 0x2, 0x1f ;  /* 0x0c401f00e3027f89 */ /* 0x000ee200000e0000 */
[----:B------:R-:W-:Y:S01]  /*f380*/  MOV R6, 0x3f800000 ;  /* 0x3f80000000067802 */ /* 0x000fe20000000f00 */
[----:B------:R-:W-:Y:S03]  /*f390*/  BSSY B0, `(.L_x_1501) ;  /* 0x0000105000007945 */ /* 0x000fe60003800000 */
[----:B------:R-:W-:Y:S06]  /*f3a0*/  BAR.SYNC.DEFER_BLOCKING 0x0 ;  /* 0x0000000000007b1d */ /* 0x000fec0000010000 */
[----:B------:R-:W4:Y:S01]  /*f3b0*/  S2R R28, SR_CTAID.X ;  /* 0x00000000001c7919 */ /* 0x000f220000002500 */
[----:B-1----:R-:W-:Y:S01]  /*f3c0*/  FADD.FTZ R5, R0, R225 ;  /* 0x000000e100057221 */ /* 0x002fe20000010000 */
[----:B--2---:R-:W-:Y:S01]  /*f3d0*/  ULEA UR4, UR4, UR5, 0x18 ;  /* 0x0000000504047291 */ /* 0x004fe2000f8ec03f */
[----:B------:R-:W1:Y:S01]  /*f3e0*/  S2R R0, SR_TID.X ;  /* 0x0000000000007919 */ /* 0x000e620000002100 */
[----:B---3--:R-:W-:-:S02]  /*f3f0*/  FADD.FTZ R11, R2, R227 ;  /* 0x000000e3020b7221 */ /* 0x008fc40000010000 */
[----:B------:R-:W2:Y:S04]  /*f400*/  SHFL.BFLY PT, R2, R5, 0x1, 0x1f ;  /* 0x0c201f0005027f89 */ /* 0x000ea800000e0000 */
[----:B------:R-:W3:Y:S01]  /*f410*/  SHFL.BFLY PT, R4, R11, 0x1, 0x1f ;  /* 0x0c201f000b047f89 */ /* 0x000ee200000e0000 */
[----:B----4-:R-:W-:Y:S01]  /*f420*/  SHF.L.U32 R28, R28, 0x6, RZ ;  /* 0x000000061c1c7819 */ /* 0x010fe200000006ff */
[----:B--2---:R-:W-:Y:S01]  /*f430*/  FADD.FTZ R2, R5, R2 ;  /* 0x0000000205027221 */ /* 0x004fe20000010000 */
[----:B-1----:R-:W-:Y:S01]  /*f440*/  SHF.R.S32.HI R9, RZ, 0x1f, R0 ;  /* 0x0000001fff097819 */ /* 0x002fe20000011400 */
[----:B---3--:R-:W-:-:S03]  /*f450*/  FADD.FTZ R4, R11, R4 ;  /* 0x000000040b047221 */ /* 0x008fc60000010000 */
[----:B------:R-:W-:Y:S02]  /*f460*/  FSETP.NE.FTZ.AND P3, PT, R2, RZ, PT ;  /* 0x000000ff0200720b */ /* 0x000fe40003f75000 */
[CC--:B------:R-:W-:Y:S02]  /*f470*/  LEA.HI R8, R9.reuse, R0.reuse, RZ, 0x2 ;  /* 0x0000000009087211 */ /* 0x0c0fe400078f10ff */
[----:B------:R-:W-:Y:S02]  /*f480*/  FSETP.NE.FTZ.AND P4, PT, R4, RZ, PT ;  /* 0x000000ff0400720b */ /* 0x000fe40003f95000 */
[--C-:B------:R-:W-:Y:S02]  /*f490*/  SHF.R.S32.HI R10, RZ, 0x2, R8.reuse ;  /* 0x00000002ff0a7819 */ /* 0x100fe40000011408 */
[----:B------:R-:W-:Y:S02]  /*f4a0*/  SHF.R.S32.HI R5, RZ, 0x1f, R8 ;  /* 0x0000001fff057819 */ /* 0x000fe40000011408 */
[----:B------:R-:W-:-:S02]  /*f4b0*/  LEA.HI R12, R9, R0, RZ, 0x4 ;  /* 0x00000000090c7211 */ /* 0x000fc400078f20ff */
[----:B------:R-:W-:Y:S01]  /*f4c0*/  LEA.HI R5, R5, R10, RZ, 0x3 ;  /* 0x0000000a05057211 */ /* 0x000fe200078f18ff */
[----:B------:R-:W1:Y:S01]  /*f4d0*/  @P3 MUFU.RCP R6, R2 ;  /* 0x0000000200063308 */ /* 0x000e620000001000 */
[----:B------:R-:W-:Y:S01]  /*f4e0*/  LEA.HI R9, R9, R0, RZ, 0x5 ;  /* 0x0000000009097211 */ /* 0x000fe200078f28ff */
[----:B------:R-:W2:Y:S01]  /*f4f0*/  @P3 LDC R30, c[0x0][0x2e8] ;  /* 0x0000ba00ff1e3b82 */ /* 0x000ea20000000800 */
[----:B------:R-:W-:Y:S02]  /*f500*/  LOP3.LUT R5, R5, 0xfffffff8, RZ, 0xc0, !PT ;  /* 0xfffffff805057812 */ /* 0x000fe400078ec0ff */
[----:B------:R-:W-:Y:S02]  /*f510*/  LOP3.LUT R17, R8, 0x1ffffffc, RZ, 0xc0, !PT ;  /* 0x1ffffffc08117812 */ /* 0x000fe400078ec0ff */
[----:B------:R-:W-:Y:S01]  /*f520*/  IADD3 R5, R10, -R5, RZ ;  /* 0x800000050a057210 */ /* 0x000fe20007ffe0ff */
[----:B------:R-:W3:Y:S01]  /*f530*/  @P4 MUFU.RCP R7, R4 ;  /* 0x0000000400074308 */ /* 0x000ee20000001000 */
[----:B------:R-:W4:Y:S01]  /*f540*/  S2R R10, SR_TID.X ;  /* 0x00000000000a7919 */ /* 0x000f220000002100 */
[----:B------:R-:W-:-:S02]  /*f550*/  LOP3.LUT R13, R12, 0xfffffff0, RZ, 0xc0, !PT ;  /* 0xfffffff00c0d7812 */ /* 0x000fc400078ec0ff */
[----:B------:R-:W-:Y:S02]  /*f560*/  SHF.L.U32 R19, R5, 0x6, RZ ;  /* 0x0000000605137819 */ /* 0x000fe400000006ff */
[----:B------:R-:W-:Y:S02]  /*f570*/  SHF.R.S32.HI R12, RZ, 0x5, R9 ;  /* 0x00000005ff0c7819 */ /* 0x000fe40000011409 */
[----:B------:R-:W-:Y:S01]  /*f580*/  IADD3 R17, -R17, R0, RZ ;  /* 0x0000000011117210 */ /* 0x000fe20007ffe1ff */
[C---:B-1----:R-:W-:Y:S01]  /*f590*/  FMUL.FTZ R131, R6.reuse, R131 ;  /* 0x0000008306837220 */ /* 0x042fe20000410000 */
[----:B------:R-:W-:Y:S01]  /*f5a0*/  LOP3.LUT R15, R5, 0x1, RZ, 0xc0, !PT ;  /* 0x00000001050f7812 */ /* 0x000fe200078ec0ff */
[C---:B------:R-:W-:Y:S01]  /*f5b0*/  FMUL.FTZ R130, R6.reuse, R130 ;  /* 0x0000008206827220 */ /* 0x040fe20000410000 */
[----:B------:R-:W-:Y:S01]  /*f5c0*/  IADD3 R13, -R13, R0, RZ ;  /* 0x000000000d0d7210 */ /* 0x000fe20007ffe1ff */
[C---:B------:R-:W-:Y:S01]  /*f5d0*/  FMUL.FTZ R127, R6.reuse, R127 ;  /* 0x0000007f067f7220 */ /* 0x040fe20000410000 */
[----:B------:R-:W-:Y:S01]  /*f5e0*/  LOP3.LUT R19, R19, 0x1c0, RZ, 0xc0, !PT ;  /* 0x000001c013137812 */ /* 0x000fe200078ec0ff */
[----:B------:R-:W-:Y:S01]  /*f5f0*/  FMUL.FTZ R126, R6, R126 ;  /* 0x0000007e067e7220 */ /* 0x000fe20000410000 */
[----:B------:R-:W-:Y:S01]  /*f600*/  ISETP.NE.U32.AND P0, PT, R15, 0x1, PT ;  /* 0x000000010f00780c */ /* 0x000fe20003f05070 */
[----:B---3--:R-:W-:Y:S01]  /*f610*/  FMUL.FTZ R128, R7, R128 ;  /* 0x0000008007807220 */ /* 0x008fe20000410000 */
[----:B------:R-:W-:Y:S01]  /*f620*/  LEA.HI R19, R19, R19, RZ, 0x1d ;  /* 0x0000001313137211 */ /* 0x000fe200078fe8ff */
[----:B------:R-:W-:Y:S01]  /*f630*/  FMUL.FTZ R129, R7, R129 ;  /* 0x0000008107817220 */ /* 0x000fe20000410000 */
[----:B------:R-:W-:Y:S01]  /*f640*/  R2P PR, R5, 0x6 ;  /* 0x0000000605007804 */ /* 0x000fe20000000000 */
        /* <DEDUP_REMOVED lines=21> */
[C---:B------:R-:W-:Y:S01]  /*f7a0*/  FMUL.FTZ R41, R7.reuse, R41 ;  /* 0x0000002907297220 */ /* 0x040fe20000410000 */
[----:B------:R-:W-:Y:S01]  /*f7b0*/  LEA R14, R12, R17, 0x9 ;  /* 0x000000110c0e7211 */ /* 0x000fe200078e48ff */
[C---:B------:R-:W-:Y:S01]  /*f7c0*/  FMUL.FTZ R44, R7.reuse, R44 ;  /* 0x0000002c072c7220 */ /* 0x040fe20000410000 */
[----:B------:R-:W-:Y:S01]  /*f7d0*/  SHF.L.U32 R15, R8, 0x6, RZ ;  /* 0x00000006080f7819 */ /* 0x000fe200000006ff */
[----:B------:R-:W-:Y:S01]  /*f7e0*/  FMUL.FTZ R45, R7, R45 ;  /* 0x0000002d072d7220 */ /* 0x000fe20000410000 */
[----:B------:R-:W-:Y:S01]  /*f7f0*/  LEA.HI R17, R13, R13, RZ, 0x1 ;  /* 0x0000000d0d117211 */ /* 0x000fe200078f08ff */
[----:B------:R-:W-:Y:S01]  /*f800*/  FMUL.FTZ R48, R7, R48 ;  /* 0x0000003007307220 */ /* 0x000fe20000410000 */
[----:B------:R-:W-:Y:S01]  /*f810*/  LOP3.LUT R15, R15, 0x1c0, RZ, 0xc0, !PT ;  /* 0x000001c00f0f7812 */ /* 0x000fe200078ec0ff */
[----:B------:R-:W-:Y:S01]  /*f820*/  FMUL.FTZ R49, R7, R49 ;  /* 0x0000003107317220 */ /* 0x000fe20000410000 */
[----:B------:R-:W-:Y:S01]  /*f830*/  SHF.L.U32 R16, R17, 0x2, RZ ;  /* 0x0000000211107819 */ /* 0x000fe200000006ff */
[C---:B------:R-:W-:Y:S01]  /*f840*/  FMUL.FTZ R52, R7.reuse, R52 ;  /* 0x0000003407347220 */ /* 0x040fe20000410000 */
[----:B------:R-:W-:Y:S01]  /*f850*/  LEA R14, R14, R19, 0x1 ;  /* 0x000000130e0e7211 */ /* 0x000fe200078e08ff */
[----:B------:R-:W-:Y:S01]  /*f860*/  FMUL.FTZ R53, R7, R53 ;  /* 0x0000003507357220 */ /* 0x000fe20000410000 */
[----:B------:R-:W-:Y:S01]  /*f870*/  LOP3.LUT R16, R15, 0x38, R16, 0xf8, !PT ;  /* 0x000000380f107812 */ /* 0x000fe200078ef810 */
[C---:B------:R-:W-:Y:S01]  /*f880*/  FMUL.FTZ R56, R7.reuse, R56 ;  /* 0x0000003807387220 */ /* 0x040fe20000410000 */
[----:B------:R-:W-:Y:S01]  /*f890*/  SHF.R.U32.HI R15, RZ, 0x3, R15 ;  /* 0x00000003ff0f7819 */ /* 0x000fe2000001160f */
[----:B------:R-:W-:Y:S01]  /*f8a0*/  FMUL.FTZ R57, R7, R57 ;  /* 0x0000003907397220 */ /* 0x000fe20000410000 */
[----:B------:R-:W-:Y:S01]  /*f8b0*/  LOP3.LUT R18, R17, 0xffffffe, RZ, 0xc0, !PT ;  /* 0x0ffffffe11127812 */ /* 0x000fe200078ec0ff */
[C---:B------:R-:W-:Y:S01]  /*f8c0*/  FMUL.FTZ R60, R7.reuse, R60 ;  /* 0x0000003c073c7220 */ /* 0x040fe20000410000 */
[----:B------:R-:W-:Y:S01]  /*f8d0*/  LEA R14, R14, UR4, 0x2 ;  /* 0x000000040e0e7c11 */ /* 0x000fe2000f8e10ff */
        /* <DEDUP_REMOVED lines=64> */
[----:B------:R-:W-:Y:S01]  /*fce0*/  LOP3.LUT R15, R16, R15, RZ, 0x3c, !PT ;  /* 0x0000000f100f7212 */ /* 0x000fe200078e3cff */
[----:B------:R-:W-:Y:S01]  /*fcf0*/  STS.64 [R14], R128 ;  /* 0x000000800e007388 */ /* 0x000fe20000000a00 */
[----:B------:R-:W-:Y:S01]  /*fd00*/  IADD3 R18, R13, -R18, RZ ;  /* 0x800000120d127210 */ /* 0x000fe20007ffe0ff */
[----:B------:R-:W1:Y:S01]  /*fd10*/  @P4 MUFU.LG2 R4, R4 ;  /* 0x0000000400044308 */ /* 0x000e620000000c00 */
[----:B------:R-:W-:Y:S01]  /*fd20*/  IADD3 R6, R14, -0x20, RZ ;  /* 0xffffffe00e067810 */ /* 0x000fe20007ffe0ff */
[----:B------:R-:W-:Y:S01]  /*fd30*/  STS.64 [R14+0x800], R130 ;  /* 0x000800820e007388 */ /* 0x000fe20000000a00 */
[----:B------:R-:W-:-:S02]  /*fd40*/  SEL R5, R5, 0xffffffc0, !P1 ;  /* 0xffffffc005057807 */ /* 0x000fc40004800000 */
[----:B------:R-:W-:Y:S02]  /*fd50*/  @P0 IADD3 R6, R14, 0x20, RZ ;  /* 0x000000200e060810 */ /* 0x000fe40007ffe0ff */
[----:B------:R-:W-:Y:S01]  /*fd60*/  SEL R7, R7, 0xffffff80, !P2 ;  /* 0xffffff8007077807 */ /* 0x000fe20005000000 */
[----:B------:R-:W3:Y:S01]  /*fd70*/  @P3 MUFU.LG2 R2, R2 ;  /* 0x0000000200023308 */ /* 0x000ee20000000c00 */
[----:B------:R-:W-:Y:S01]  /*fd80*/  LEA R15, R18, R15, 0x2 ;  /* 0x0000000f120f7211 */ /* 0x000fe200078e10ff */
[----:B------:R-:W-:Y:S01]  /*fd90*/  STS.64 [R6], R124 ;  /* 0x0000007c06007388 */ /* 0x000fe20000000a00 */
[C---:B------:R-:W-:Y:S02]  /*fda0*/  IADD3 R16, R14.reuse, R5, RZ ;  /* 0x000000050e107210 */ /* 0x040fe40007ffe0ff */
[----:B------:R-:W-:Y:S01]  /*fdb0*/  IADD3 R18, R5, R6, RZ ;  /* 0x0000000605127210 */ /* 0x000fe20007ffe0ff */
[----:B------:R-:W-:Y:S01]  /*fdc0*/  STS.64 [R6+0x800], R126 ;  /* 0x0008007e06007388 */ /* 0x000fe20000000a00 */
[----:B------:R-:W-:-:S02]  /*fdd0*/  IADD3 R5, R14, R7, RZ ;  /* 0x000000070e057210 */ /* 0x000fc40007ffe0ff */
[----:B------:R-:W-:Y:S01]  /*fde0*/  IADD3 R17, R7, R6, RZ ;  /* 0x0000000607117210 */ /* 0x000fe20007ffe0ff */
[----:B------:R-:W-:Y:S01]  /*fdf0*/  STS.64 [R16], R120 ;  /* 0x0000007810007388 */ /* 0x000fe20000000a00 */
[-C--:B------:R-:W-:Y:S02]  /*fe00*/  IADD3 R19, R16, R7.reuse, RZ ;  /* 0x0000000710137210 */ /* 0x080fe40007ffe0ff */
[----:B------:R-:W-:Y:S01]  /*fe10*/  IADD3 R7, R18, R7, RZ ;  /* 0x0000000712077210 */ /* 0x000fe20007ffe0ff */
[----:B------:R-:W-:Y:S01]  /*fe20*/  STS.64 [R16+0x800], R122 ;  /* 0x0008007a10007388 */ /* 0x000fe20000000a00 */
[----:B------:R-:W-:Y:S02]  /*fe30*/  LEA.HI R29, R11, R10, RZ, 0x5 ;  /* 0x0000000a0b1d7211 */ /* 0x000fe400078f28ff */
[----:B------:R-:W-:Y:S01]  /*fe40*/  LEA R11, R15, UR4, 0x2 ;  /* 0x000000040f0b7c11 */ /* 0x000fe2000f8e10ff */
[----:B------:R-:W-:Y:S01]  /*fe50*/  STS.64 [R18], R116 ;  /* 0x0000007412007388 */ /* 0x000fe20000000a00 */
[----:B------:R-:W4:Y:S01]  /*fe60*/  S2UR UR4, SR_CTAID.Z ;  /* 0x00000000000479c3 */ /* 0x000f220000002700 */
[----:B------:R-:W-:-:S02]  /*fe70*/  LOP3.LUT R29, R29, 0xffffffe0, RZ, 0xc0, !PT ;  /* 0xffffffe01d1d7812 */ /* 0x000fc400078ec0ff */
[----:B------:R-:W-:Y:S01]  /*fe80*/  STS.64 [R18+0x800], R118 ;  /* 0x0008007612007388 */ /* 0x000fe20000000a00 */
[----:B------:R-:W-:Y:S02]  /*fe90*/  LOP3.LUT R9, R9, 0xffffffe0, RZ, 0xc0, !PT ;  /* 0xffffffe009097812 */ /* 0x000fe400078ec0ff */
[----:B------:R-:W-:Y:S01]  /*fea0*/  IADD3 R10, -R29, R10, RZ ;  /* 0x0000000a1d0a7210 */ /* 0x000fe20007ffe1ff */
[----:B------:R-:W-:Y:S01]  /*feb0*/  STS.64 [R5], R112 ;  /* 0x0000007005007388 */ /* 0x000fe20000000a00 */
[----:B------:R-:W5:Y:S01]  /*fec0*/  @P4 LDC R29, c[0x0][0x2e8] ;  /* 0x0000ba00ff1d4b82 */ /* 0x000f620000000800 */
[----:B------:R-:W-:Y:S02]  /*fed0*/  SHF.R.S32.HI R31, RZ, 0x1f, R12 ;  /* 0x0000001fff1f7819 */ /* 0x000fe4000001140c */
[----:B------:R-:W-:Y:S01]  /*fee0*/  STS.64 [R5+0x800], R114 ;  /* 0x0008007205007388 */ /* 0x000fe20000000a00 */
[----:B------:R-:W-:Y:S02]  /*fef0*/  IADD3 R9, -R9, R0, RZ ;  /* 0x0000000009097210 */ /* 0x000fe40007ffe1ff */
[----:B------:R-:W-:Y:S01]  /*ff00*/  LEA.HI R31, R31, R12, RZ, 0x2 ;  /* 0x0000000c1f1f7211 */ /* 0x000fe200078f10ff */
[----:B------:R-:W-:Y:S01]  /*ff10*/  STS.64 [R17], R108 ;  /* 0x0000006c11007388 */ /* 0x000fe20000000a00 */
[----:B------:R-:W-:-:S02]  /*ff20*/  LOP3.LUT P0, RZ, R9, 0x3, RZ, 0xc0, !PT ;  /* 0x0000000309ff7812 */ /* 0x000fc4000780c0ff */
[----:B------:R-:W-:Y:S01]  /*ff30*/  IADD3 R0, -R217, RZ, RZ ;  /* 0x000000ffd9007210 */ /* 0x000fe20007ffe1ff */
[----:B------:R-:W-:Y:S01]  /*ff40*/  STS.64 [R17+0x800], R110 ;  /* 0x0008006e11007388 */ /* 0x000fe20000000a00 */
[----:B------:R-:W-:Y:S02]  /*ff50*/  LOP3.LUT R31, R31, 0xffffffc, RZ, 0xc0, !PT ;  /* 0x0ffffffc1f1f7812 */ /* 0x000fe400078ec0ff */
[----:B------:R-:W-:Y:S01]  /*ff60*/  MOV R9, 0xff800000 ;  /* 0xff80000000097802 */ /* 0x000fe20000000f00 */
[----:B------:R-:W-:Y:S04]  /*ff70*/  STS.64 [R19], R104 ;  /* 0x0000006813007388 */ /* 0x000fe80000000a00 */
[----:B------:R-:W-:Y:S04]  /*ff80*/  STS.64 [R19+0x800], R106 ;  /* 0x0008006a13007388 */ /* 0x000fe80000000a00 */
[----:B------:R-:W-:Y:S04]  /*ff90*/  STS.64 [R7], R100 ;  /* 0x0000006407007388 */ /* 0x000fe80000000a00 */
        /* <DEDUP_REMOVED lines=24> */
[----:B------:R-:W-:Y:S01]  /*10120*/  STS.64 [R18+0x8800], R82 ;  /* 0x0088005212007388 */ /* 0x000fe20000000a00 */
[----:B--2---:R-:W2:Y:S03]  /*10130*/  LDC.64 R14, c[0x0][0x2c0] ;  /* 0x0000b000ff0e7b82 */ /* 0x004ea60000000a00 */
[----:B------:R-:W-:Y:S04]  /*10140*/  STS.64 [R5+0x8000], R84 ;  /* 0x0080005405007388 */ /* 0x000fe80000000a00 */
[----:B------:R1:W-:Y:S04]  /*10150*/  STS.64 [R5+0x8800], R86 ;  /* 0x0088005605007388 */ /* 0x0003e80000000a00 */
[----:B------:R-:W-:Y:S04]  /*10160*/  STS.64 [R17+0x8000], R88 ;  /* 0x0080005811007388 */ /* 0x000fe80000000a00 */
[----:B------:R-:W-:Y:S04]  /*10170*/  STS.64 [R17+0x8800], R90 ;  /* 0x0088005a11007388 */ /* 0x000fe80000000a00 */
[----:B------:R-:W-:Y:S04]  /*10180*/  STS.64 [R19+0x8000], R92 ;  /* 0x0080005c13007388 */ /* 0x000fe80000000a00 */
[----:B------:R-:W-:Y:S04]  /*10190*/  STS.64 [R19+0x8800], R94 ;  /* 0x0088005e13007388 */ /* 0x000fe80000000a00 */
[----:B------:R-:W-:Y:S04]  /*101a0*/  STS.64 [R7+0x8000], R96 ;  /* 0x0080006007007388 */ /* 0x000fe80000000a00 */
[----:B------:R3:W-:Y:S01]  /*101b0*/  STS.64 [R7+0x8800], R98 ;  /* 0x0088006207007388 */ /* 0x0007e20000000a00 */
[----:B-1----:R-:W4:Y:S08]  /*101c0*/  LDC R5, c[0x0][0x270] ;  /* 0x00009c00ff057b82 */ /* 0x002f300000000800 */
[----:B------:R-:W-:Y:S06]  /*101d0*/  BAR.SYNC.DEFER_BLOCKING 0x0 ;  /* 0x0000000000007b1d */ /* 0x000fec0000010000 */
[----:B------:R-:W2:Y:S01]  /*101e0*/  S2R R6, SR_CTAID.Y ;  /* 0x0000000000067919 */ /* 0x000ea20000002600 */
[----:B---3--:R-:W-:Y:S01]  /*101f0*/  SHF.R.S32.HI R7, RZ, 0x1f, R10 ;  /* 0x0000001fff077819 */ /* 0x008fe2000001140a */
[----:B------:R1:W3:Y:S01]  /*10200*/  LDS.128 R24, [R11+0x3800] ;  /* 0x003800000b187984 */ /* 0x0002e20000000c00 */
[----:B----4-:R-:W-:-:S02]  /*10210*/  IMAD R0, R5, R0, UR4 ;  /* 0x0000000405007e24 */ /* 0x010fc4000f8e0200 */
[----:B------:R-:W-:Y:S01]  /*10220*/  LEA.HI R7, R7, R10, RZ, 0x2 ;  /* 0x0000000a07077211 */ /* 0x000fe200078f10ff */
[----:B------:R1:W4:Y:S01]  /*10230*/  LDS.128 R20, [R11+0x7800] ;  /* 0x007800000b147984 */ /* 0x0003220000000c00 */
[----:B------:R-:W-:Y:S01]  /*10240*/  IADD3 R10, R12, -R31, RZ ;  /* 0x8000001f0c0a7210 */ /* 0x000fe20007ffe0ff */
[----:B------:R-:W-:Y:S01]  /*10250*/  @P4 FMUL.FTZ R31, R4, 0.69314718246459960938 ;  /* 0x3f317218041f4820 */ /* 0x000fe20000410000 */
[----:B------:R-:W-:Y:S01]  /*10260*/  SHF.R.S32.HI R7, RZ, 0x2, R7 ;  /* 0x00000002ff077819 */ /* 0x000fe20000011407 */
[----:B------:R1:W1:Y:S01]  /*10270*/  LDS.128 R16, [R11+0xb800] ;  /* 0x00b800000b107984 */ /* 0x0002620000000c00 */
[----:B------:R-:W-:Y:S01]  /*10280*/  @P3 FMUL.FTZ R4, R2, 0.69314718246459960938 ;  /* 0x3f31721802043820 */ /* 0x000fe20000410000 */
[----:B------:R-:W-:Y:S02]  /*10290*/  SHF.L.U32 R2, R13, 0x2, RZ ;  /* 0x000000020d027819 */ /* 0x000fe400000006ff */
[----:B------:R-:W-:Y:S01]  /*102a0*/  LEA R10, R10, R7, 0x4 ;  /* 0x000000070a0a7211 */ /* 0x000fe200078e20ff */
[----:B------:R-:W-:Y:S01]  /*102b0*/  @P3 FFMA.FTZ R9, R3, R30, R4 ;  /* 0x0000001e03093223 */ /* 0x000fe20000010004 */
[----:B------:R-:W-:Y:S01]  /*102c0*/  MOV R7, 0xff800000 ;  /* 0xff80000000077802 */ /* 0x000fe20000000f00 */
[----:B-----5:R-:W-:Y:S01]  /*102d0*/  @P4 FFMA.FTZ R7, R132, R29, R31 ;  /* 0x0000001d84074223 */ /* 0x020fe2000001001f */
[----:B--2---:R-:W-:Y:S01]  /*102e0*/  IMAD R6, R6, R14, R217 ;  /* 0x0000000e06067224 */ /* 0x004fe200078e02d9 */
[----:B------:R-:W-:-:S03]  /*102f0*/  SHF.R.S32.HI R3, RZ, 0x1f, R2 ;  /* 0x0000001fff037819 */ /* 0x000fc60000011402 */
[----:B------:R-:W-:-:S04]  /*10300*/  IMAD R0, R6, R5, R0 ;  /* 0x0000000506007224 */ /* 0x000fc800078e0200 */
[----:B------:R-:W-:Y:S01]  /*10310*/  IMAD R15, R0, R15, R28 ;  /* 0x0000000f000f7224 */ /* 0x000fe200078e021c */
[----:B---3--:R-:W-:Y:S06]  /*10320*/  @P0 BRA `(.L_x_1502) ;  /* 0x00000000002c0947 */ /* 0x008fec0003800000 */
[C---:B------:R-:W-:Y:S01]  /*10330*/  VIADD R6, R10.reuse, 0x8 ;  /* 0x000000080a067836 */ /* 0x040fe20000000000 */
[----:B------:R-:W-:Y:S01]  /*10340*/  SHF.R.S32.HI R4, RZ, 0x1f, R10 ;  /* 0x0000001fff047819 */ /* 0x000fe2000001140a */
[----:B------:R-:W-:Y:S01]  /*10350*/  ULDC.64 UR4, c[0x0][0x2b8] ;  /* 0x0000ae0000047ab9 */ /* 0x000fe20000000a00 */
[C---:B------:R-:W-:Y:S02]  /*10360*/  IADD3 R0, P0, R15.reuse, R10, RZ ;  /* 0x0000000a0f007210 */ /* 0x040fe40007f1e0ff */
[-C--:B------:R-:W-:Y:S02]  /*10370*/  ISETP.GE.AND P2, PT, R10, R207.reuse, PT ;  /* 0x000000cf0a00720c */ /* 0x080fe40003f46270 */
[----:B------:R-:W-:Y:S02]  /*10380*/  ISETP.GE.AND P1, PT, R6, R207, PT ;  /* 0x000000cf0600720c */ /* 0x000fe40003f26270 */
[----:B------:R-:W-:Y:S02]  /*10390*/  LEA.HI.X.SX32 R5, R15, R4, 0x1, P0 ;  /* 0x000000040f057211 */ /* 0x000fe400000f0eff */
[----:B------:R-:W-:-:S04]  /*103a0*/  LEA R4, P0, R0, UR4, 0x2 ;  /* 0x0000000400047c11 */ /* 0x000fc8000f8010ff */
[----:B------:R-:W-:-:S05]  /*103b0*/  LEA.HI.X R5, R0, UR5, R5, 0x2, P0 ;  /* 0x0000000500057c11 */ /* 0x000fca00080f1405 */
[----:B------:R2:W-:Y:S04]  /*103c0*/  @!P2 STG.E desc[UR12][R4.64], R7 ;  /* 0x000000070400a986 */ /* 0x0005e8000c10190c */
[----:B------:R2:W-:Y:S02]  /*103d0*/  @!P1 STG.E desc[UR12][R4.64+0x20], R9 ;  /* 0x0000200904009986 */ /* 0x0005e4000c10190c */
.L_x_1502:
[----:B------:R-:W-:Y:S05]  /*103e0*/  BSYNC B0 ;  /* 0x0000000000007941 */ /* 0x000fea0003800000 */
.L_x_1501:
[----:B------:R-:W-:Y:S01]  /*103f0*/  ULDC UR4, c[0x0][0x2dc] ;  /* 0x0000b70000047ab9 */ /* 0x000fe20000000800 */
[C---:B--2---:R-:W-:Y:S01]  /*10400*/  IMAD.WIDE R6, R8.reuse, 0xc0, R2 ;  /* 0x000000c008067825 */ /* 0x044fe200078e0202 */
[----:B------:R2:W3:Y:S01]  /*10410*/  LDS.128 R28, [R11] ;  /* 0x000000000b1c7984 */ /* 0x0004e20000000c00 */
[----:B------:R-:W-:Y:S02]  /*10420*/  BSSY B0, `(.L_x_1503) ;  /* 0x0000022000007945 */ /* 0x000fe40003800000 */
[----:B------:R-:W-:Y:S01]  /*10430*/  IMAD R5, R15, UR4, RZ ;  /* 0x000000040f057c24 */ /* 0x000fe2000f8e02ff */
[----:B------:R-:W-:Y:S01]  /*10440*/  ULDC.64 UR4, c[0x0][0x288] ;  /* 0x0000a20000047ab9 */ /* 0x000fe20000000a00 */
[C---:B------:R-:W-:Y:S01]  /*10450*/  VIADD R4, R8.reuse, 0x10 ;  /* 0x0000001008047836 */ /* 0x040fe20000000000 */
[----:B------:R2:W1:Y:S01]  /*10460*/  LDS.128 R12, [R11+0x4000] ;  /* 0x004000000b0c7984 */ /* 0x0004620000000c00 */
[C---:B------:R-:W-:Y:S01]  /*10470*/  VIADD R0, R8.reuse, 0x18 ;  /* 0x0000001808007836 */ /* 0x040fe20000000000 */
[C---:B------:R-:W-:Y:S01]  /*10480*/  IADD3 R6, P3, R5.reuse, R6, RZ ;  /* 0x0000000605067210 */ /* 0x040fe20007f7e0ff */
[----:B------:R-:W-:Y:S01]  /*10490*/  VIADD R10, R8, 0x8 ;  /* 0x00000008080a7836 */ /* 0x000fe20000000000 */
[----:B------:R-:W-:Y:S01]  /*104a0*/  ISETP.GE.AND P1, PT, R4, R207, PT ;  /* 0x000000cf0400720c */ /* 0x000fe20003f26270 */
[----:B------:R-:W-:Y:S01]  /*104b0*/  VIADD R4, R8, 0x28 ;  /* 0x0000002808047836 */ /* 0x000fe20000000000 */
[----:B------:R-:W-:-:S02]  /*104c0*/  LEA.HI.X.SX32 R5, R5, R7, 0x1, P3 ;  /* 0x0000000705057211 */ /* 0x000fc400018f0eff */
[----:B------:R-:W-:Y:S02]  /*104d0*/  LEA R32, P3, R6, UR4, 0x2 ;  /* 0x0000000406207c11 */ /* 0x000fe4000f8610ff */
[-C--:B------:R-:W-:Y:S02]  /*104e0*/  ISETP.GE.AND P5, PT, R4, R207.reuse, PT ;  /* 0x000000cf0400720c */ /* 0x080fe40003fa6270 */
[----:B------:R-:W-:Y:S02]  /*104f0*/  LEA.HI.X R33, R6, UR5, R5, 0x2, P3 ;  /* 0x0000000506217c11 */ /* 0x000fe400098f1405 */
[----:B------:R2:W1:Y:S01]  /*10500*/  LDS.128 R4, [R11+0x8000] ;  /* 0x008000000b047984 */ /* 0x0004620000000c00 */
[-C--:B------:R-:W-:Y:S02]  /*10510*/  ISETP.GE.AND P3, PT, R8, R207.reuse, PT ;  /* 0x000000cf0800720c */ /* 0x080fe40003f66270 */
[-C--:B------:R-:W-:Y:S01]  /*10520*/  ISETP.GE.AND P2, PT, R0, R207.reuse, PT ;  /* 0x000000cf0000720c */ /* 0x080fe20003f46270 */
[----:B------:R-:W-:Y:S01]  /*10530*/  VIADD R0, R8, 0x20 ;  /* 0x0000002008007836 */ /* 0x000fe20000000000 */
[----:B------:R-:W-:-:S04]  /*10540*/  ISETP.GE.AND P0, PT, R10, R207, PT ;  /* 0x000000cf0a00720c */ /* 0x000fc80003f06270 */
[----:B------:R-:W-:Y:S01]  /*10550*/  ISETP.GE.AND P6, PT, R0, R207, PT ;  /* 0x000000cf0000720c */ /* 0x000fe20003fc6270 */
[C---:B------:R-:W-:Y:S02]  /*10560*/  VIADD R0, R8.reuse, 0x30 ;  /* 0x0000003008007836 */ /* 0x040fe40000000000 */
[----:B------:R-:W-:-:S03]  /*10570*/  VIADD R8, R8, 0x38 ;  /* 0x0000003808087836 */ /* 0x000fc60000000000 */
[----:B------:R-:W-:Y:S01]  /*10580*/  ISETP.GE.AND P4, PT, R0, R207, PT ;  /* 0x000000cf0000720c */ /* 0x000fe20003f86270 */
[----:B------:R-:W-:Y:S01]  /*10590*/  VIADD R0, R2, 0x40 ;  /* 0x0000004002007836 */ /* 0x000fe20000000000 */
[----:B------:R-:W-:Y:S11]  /*105a0*/  @P3 BRA `(.L_x_1504) ;  /* 0x0000000000243947 */ /* 0x000ff60003800000 */
[----:B------:R-:W-:Y:S01]  /*105b0*/  ULDC UR4, c[0x0][0x2d0] ;  /* 0x0000b40000047ab9 */ /* 0x000fe20000000800 */
[----:B------:R-:W-:Y:S01]  /*105c0*/  VIADD R9, R0, 0x40 ;  /* 0x0000004000097836 */ /* 0x000fe20000000000 */
[----:B------:R-:W-:-:S13]  /*105d0*/  ISETP.GE.AND P3, PT, R2, UR4, PT ;  /* 0x0000000402007c0c */ /* 0x000fda000bf66270 */
[----:B---3--:R3:W-:Y:S04]  /*105e0*/  @!P3 STG.E.64 desc[UR12][R32.64], R28 ;  /* 0x0000001c2000b986 */ /* 0x0087e8000c101b0c */
[----:B------:R3:W-:Y:S01]  /*105f0*/  @!P3 STG.E.64 desc[UR12][R32.64+0x8], R30 ;  /* 0x0000081e2000b986 */ /* 0x0007e2000c101b0c */
[----:B------:R-:W-:-:S13]  /*10600*/  ISETP.GE.AND P3, PT, R0, UR4, PT ;  /* 0x0000000400007c0c */ /* 0x000fda000bf66270 */
[----:B-1----:R3:W-:Y:S01]  /*10610*/  @!P3 STG.E.128 desc[UR12][R32.64+0x100], R12 ;  /* 0x0001000c2000b986 */ /* 0x0027e2000c101d0c */
[----:B------:R-:W-:-:S13]  /*10620*/  ISETP.GE.AND P3, PT, R9, UR4, PT ;  /* 0x0000000409007c0c */ /* 0x000fda000bf66270 */
[----:B------:R3:W-:Y:S02]  /*10630*/  @!P3 STG.E.128 desc[UR12][R32.64+0x200], R4 ;  /* 0x000200042000b986 */ /* 0x0007e4000c101d0c */
.L_x_1504:
[----:B------:R-:W-:Y:S05]  /*10640*/  BSYNC B0 ;  /* 0x0000000000007941 */ /* 0x000fea0003800000 */
.L_x_1503:
[----:B---3--:R3:W2:Y:S01]  /*10650*/  LDS.128 R28, [R11+0x800] ;  /* 0x000800000b1c7984 */ /* 0x0086a20000000c00 */
[----:B------:R-:W-:Y:S01]  /*10660*/  BSSY B0, `(.L_x_1505) ;  /* 0x000000d000007945 */ /* 0x000fe20003800000 */
[----:B------:R-:W-:Y:S02]  /*10670*/  ISETP.GE.AND P3, PT, R8, R207, PT ;  /* 0x000000cf0800720c */ /* 0x000fe40003f66270 */
[----:B-1----:R3:W1:Y:S04]  /*10680*/  LDS.128 R12, [R11+0x4800] ;  /* 0x004800000b0c7984 */ /* 0x0026680000000c00 */
[----:B------:R3:W1:Y:S01]  /*10690*/  LDS.128 R4, [R11+0x8800] ;  /* 0x008800000b047984 */ /* 0x0006620000000c00 */
[----:B------:R-:W-:Y:S06]  /*106a0*/  @P0 BRA `(.L_x_1506) ;  /* 0x0000000000200947 */ /* 0x000fec0003800000 */
[----:B------:R-:W-:Y:S01]  /*106b0*/  ULDC UR4, c[0x0][0x2d0] ;  /* 0x0000b40000047ab9 */ /* 0x000fe20000000800 */
[----:B------:R-:W-:Y:S01]  /*106c0*/  VIADD R8, R0, 0x40 ;  /* 0x0000004000087836 */ /* 0x000fe20000000000 */
[----:B------:R-:W-:-:S13]  /*106d0*/  ISETP.GE.AND P0, PT, R2, UR4, PT ;  /* 0x0000000402007c0c */ /* 0x000fda000bf06270 */
[----:B--2---:R2:W-:Y:S01]  /*106e0*/  @!P0 STG.E.128 desc[UR12][R32.64+0x1800], R28 ;  /* 0x0018001c20008986 */ /* 0x0045e2000c101d0c */
[----:B------:R-:W-:-:S13]  /*106f0*/  ISETP.GE.AND P0, PT, R0, UR4, PT ;  /* 0x0000000400007c0c */ /* 0x000fda000bf06270 */
[----:B-1----:R2:W-:Y:S01]  /*10700*/  @!P0 STG.E.128 desc[UR12][R32.64+0x1900], R12 ;  /* 0x0019000c20008986 */ /* 0x0025e2000c101d0c */
[----:B------:R-:W-:-:S13]  /*10710*/  ISETP.GE.AND P0, PT, R8, UR4, PT ;  /* 0x0000000408007c0c */ /* 0x000fda000bf06270 */
[----:B------:R2:W-:Y:S02]  /*10720*/  @!P0 STG.E.128 desc[UR12][R32.64+0x1a00], R4 ;  /* 0x001a000420008986 */ /* 0x0005e4000c101d0c */
.L_x_1506:
[----:B------:R-:W-:Y:S05]  /*10730*/  BSYNC B0 ;  /* 0x0000000000007941 */ /* 0x000fea0003800000 */
.L_x_1505:
[----:B--2---:R2:W2:Y:S01]  /*10740*/  LDS.128 R28, [R11+0x1000] ;  /* 0x001000000b1c7984 */ /* 0x0044a20000000c00 */
[----:B------:R-:W-:Y:S03]  /*10750*/  BSSY B0, `(.L_x_1507) ;  /* 0x000000c000007945 */ /* 0x000fe60003800000 */
[----:B-1----:R1:W1:Y:S04]  /*10760*/  LDS.128 R12, [R11+0x5000] ;  /* 0x005000000b0c7984 */ /* 0x0022680000000c00 */
[----:B------:R1:W1:Y:S01]  /*10770*/  LDS.128 R4, [R11+0x9000] ;  /* 0x009000000b047984 */ /* 0x0002620000000c00 */
[----:B------:R-:W-:Y:S05]  /*10780*/  @P1 BRA `(.L_x_1508) ;  /* 0x0000000000201947 */ /* 0x000fea0003800000 */
[----:B------:R-:W-:Y:S01]  /*10790*/  ULDC UR4, c[0x0][0x2d0] ;  /* 0x0000b40000047ab9 */ /* 0x000fe20000000800 */
[----:B------:R-:W-:Y:S01]  /*107a0*/  VIADD R8, R0, 0x40 ;  /* 0x0000004000087836 */ /* 0x000fe20000000000 */
[----:B------:R-:W-:Y:S02]  /*107b0*/  ISETP.GE.AND P0, PT, R2, UR4, PT ;  /* 0x0000000402007c0c */ /* 0x000fe4000bf06270 */
[----:B------:R-:W-:-:S11]  /*107c0*/  ISETP.GE.AND P1, PT, R0, UR4, PT ;  /* 0x0000000400007c0c */ /* 0x000fd6000bf26270 */
[----:B--2---:R2:W-:Y:S01]  /*107d0*/  @!P0 STG.E.128 desc[UR12][R32.64+0x3000], R28 ;  /* 0x0030001c20008986 */ /* 0x0045e2000c101d0c */
[----:B------:R-:W-:-:S03]  /*107e0*/  ISETP.GE.AND P0, PT, R8, UR4, PT ;  /* 0x0000000408007c0c */ /* 0x000fc6000bf06270 */
[----:B-1----:R2:W-:Y:S10]  /*107f0*/  @!P1 STG.E.128 desc[UR12][R32.64+0x3100], R12 ;  /* 0x0031000c20009986 */ /* 0x0025f4000c101d0c */
[----:B------:R2:W-:Y:S02]  /*10800*/  @!P0 STG.E.128 desc[UR12][R32.64+0x3200], R4 ;  /* 0x0032000420008986 */ /* 0x0005e4000c101d0c */
.L_x_1508:
[----:B------:R-:W-:Y:S05]  /*10810*/  BSYNC B0 ;  /* 0x0000000000007941 */ /* 0x000fea0003800000 */
.L_x_1507:
[----:B--2---:R2:W2:Y:S01]  /*10820*/  LDS.128 R28, [R11+0x1800] ;  /* 0x001800000b1c7984 */ /* 0x0044a20000000c00 */
[----:B------:R-:W-:Y:S03]  /*10830*/  BSSY B0, `(.L_x_1509) ;  /* 0x000000c000007945 */ /* 0x000fe60003800000 */
[----:B-1----:R1:W1:Y:S04]  /*10840*/  LDS.128 R12, [R11+0x5800] ;  /* 0x005800000b0c7984 */ /* 0x0022680000000c00 */
[----:B------:R1:W1:Y:S01]  /*10850*/  LDS.128 R4, [R11+0x9800] ;  /* 0x009800000b047984 */ /* 0x0002620000000c00 */
[----:B------:R-:W-:Y:S05]  /*10860*/  @P2 BRA `(.L_x_1510) ;  /* 0x0000000000202947 */ /* 0x000fea0003800000 */
[----:B------:R-:W-:Y:S01]  /*10870*/  VIADD R8, R0, 0x40 ;  /* 0x0000004000087836 */ /* 0x000fe20000000000 */
[----:B------:R-:W-:Y:S02]  /*10880*/  ULDC UR4, c[0x0][0x2d0] ;  /* 0x0000b40000047ab9 */ /* 0x000fe40000000800 */
[----:B------:R-:W-:Y:S02]  /*10890*/  ISETP.GE.AND P2, PT, R2, UR4, PT ;  /* 0x0000000402007c0c */ /* 0x000fe4000bf46270 */
[----:B------:R-:W-:Y:S02]  /*108a0*/  ISETP.GE.AND P1, PT, R0, UR4, PT ;  /* 0x0000000400007c0c */ /* 0x000fe4000bf26270 */
[----:B------:R-:W-:-:S09]  /*108b0*/  ISETP.GE.AND P0, PT, R8, UR4, PT ;  /* 0x0000000408007c0c */ /* 0x000fd2000bf06270 */
[----:B--2---:R2:W-:Y:S04]  /*108c0*/  @!P2 STG.E.128 desc[UR12][R32.64+0x4800], R28 ;  /* 0x0048001c2000a986 */ /* 0x0045e8000c101d0c */
[----:B-1----:R2:W-:Y:S04]  /*108d0*/  @!P1 STG.E.128 desc[UR12][R32.64+0x4900], R12 ;  /* 0x0049000c20009986 */ /* 0x0025e8000c101d0c */
[----:B------:R2:W-:Y:S02]  /*108e0*/  @!P0 STG.E.128 desc[UR12][R32.64+0x4a00], R4 ;  /* 0x004a000420008986 */ /* 0x0005e4000c101d0c */
.L_x_1510:
[----:B------:R-:W-:Y:S05]  /*108f0*/  BSYNC B0 ;  /* 0x0000000000007941 */ /* 0x000fea0003800000 */
.L_x_1509:
        /* <DEDUP_REMOVED lines=13> */
.L_x_1512:
[----:B------:R-:W-:Y:S05]  /*109d0*/  BSYNC B0 ;  /* 0x0000000000007941 */ /* 0x000fea0003800000 */
.L_x_1511:
        /* <DEDUP_REMOVED lines=13> */
.L_x_1514:
[----:B------:R-:W-:Y:S05]  /*10ab0*/  BSYNC B0 ;  /* 0x0000000000007941 */ /* 0x000fea0003800000 */
.L_x_1513:
[----:B-12---:R1:W2:Y:S01]  /*10ac0*/  LDS.128 R12, [R11+0x3000] ;  /* 0x003000000b0c7984 */ /* 0x0062a20000000c00 */
        /* <DEDUP_REMOVED lines=12> */
.L_x_1516:
[----:B------:R-:W-:Y:S05]  /*10b90*/  BSYNC B0 ;  /* 0x0000000000007941 */ /* 0x000fea0003800000 */
.L_x_1515:
[----:B------:R-:W-:Y:S05]  /*10ba0*/  @P3 EXIT ;  /* 0x000000000000394d */ /* 0x000fea0003800000 */
[----:B------:R-:W-:Y:S02]  /*10bb0*/  ULDC UR4, c[0x0][0x2d0] ;  /* 0x0000b40000047ab9 */ /* 0x000fe40000000800 */
[C---:B------:R-:W-:Y:S01]  /*10bc0*/  ISETP.GE.AND P1, PT, R0.reuse, UR4, PT ;  /* 0x0000000400007c0c */ /* 0x040fe2000bf26270 */
[----:B------:R-:W-:Y:S01]  /*10bd0*/  VIADD R0, R0, 0x40 ;  /* 0x0000004000007836 */ /* 0x000fe20000000000 */
[----:B------:R-:W-:-:S04]  /*10be0*/  ISETP.GE.AND P2, PT, R2, UR4, PT ;  /* 0x0000000402007c0c */ /* 0x000fc8000bf46270 */
[----:B------:R-:W-:-:S07]  /*10bf0*/  ISETP.GE.AND P0, PT, R0, UR4, PT ;  /* 0x0000000400007c0c */ /* 0x000fce000bf06270 */
[----:B----4-:R4:W-:Y:S04]  /*10c00*/  @!P1 STG.E.128 desc[UR12][R32.64+0xa900], R20 ;  /* 0x00a9001420009986 */ /* 0x0109e8000c101d0c */
[----:B------:R4:W-:Y:S02]  /*10c10*/  @!P2 STG.E.128 desc[UR12][R32.64+0xa800], R24 ;  /* 0x00a800182000a986 */ /* 0x0009e4000c101d0c */
[----:B------:R-:W-:Y:S05]  /*10c20*/  @P0 EXIT ;  /* 0x000000000000094d */ /* 0x000fea0003800000 */
[----:B------:R-:W-:Y:S01]  /*10c30*/  STG.E.128 desc[UR12][R32.64+0xaa00], R16 ;  /* 0x00aa001020007986 */ /* 0x000fe2000c101d0c */
[----:B------:R-:W-:Y:S05]  /*10c40*/  EXIT ;  /* 0x000000000000794d */ /* 0x000fea0003800000 */
.L_x_1517:
        /* <DEDUP_REMOVED lines=11> */
.L_x_4163:


//--------------------- .text._ZN5flash24flash_fwd_splitkv_kernelI23Flash_fwd_kernel_traitsILi192ELi64ELi64ELi4ELb0ELb0EN7cutlass6half_tE19Flash_kernel_traitsILi192ELi64ELi64ELi4ES3_EELb1ELb0ELb0ELb0ELb0ELb0ELb1ELb1EEEvNS_16Flash_fwd_paramsE --------------------------
	.section	.text._ZN5flash24flash_fwd_splitkv_kernelI23Flash_fwd_kernel_traitsILi192ELi64ELi64ELi4ELb0ELb0EN7cutlass6half_tE19Flash_kernel_traitsILi192ELi64ELi64ELi4ES3_EELb1ELb0ELb0ELb0ELb0ELb0ELb1ELb1EEEvNS_16Flash_fwd_paramsE,"ax",@progbits
	.align	128
        .global         _ZN5flash24flash_fwd_splitkv_kernelI23Flash_fwd_kernel_traitsILi192ELi64ELi64ELi4ELb0ELb0EN7cutlass6half_tE19Flash_kernel_traitsILi192ELi64ELi64ELi4ES3_EELb1ELb0ELb0ELb0ELb0ELb0ELb1ELb1EEEvNS_16Flash_fwd_paramsE
        .type           _ZN5flash24flash_fwd_splitkv_kernelI23Flash_fwd_kernel_traitsILi192ELi64ELi64ELi4ELb0ELb0EN7cutlass6half_tE19Flash_kernel_traitsILi192ELi64ELi64ELi4ES3_EELb1ELb0ELb0ELb0ELb0ELb0ELb1ELb1EEEvNS_16Flash_fwd_paramsE,@function
        .size           _ZN5flash24flash_fwd_splitkv_kernelI23Flash_fwd_kernel_traitsILi192ELi64ELi64ELi4ELb0ELb0EN7cutlass6half_tE19Flash_kernel_traitsILi192ELi64ELi64ELi4ES3_EELb1ELb0ELb0ELb0ELb0ELb0ELb1ELb1EEEvNS_16Flash_fwd_paramsE,(.L_x_4164 - _ZN5flash24flash_fwd_splitkv_kernelI23Flash_fwd_kernel_traitsILi192ELi64ELi64ELi4ELb0ELb0EN7cutlass6half_tE19Flash_kernel_traitsILi192ELi64ELi64ELi4ES3_EELb1ELb0ELb0ELb0ELb0ELb0ELb1ELb1EEEvNS_16Flash_fwd_paramsE)
        .other          _ZN5flash24flash_fwd_splitkv_kernelI23Flash_fwd_kernel_traitsILi192ELi64ELi64ELi4ELb0ELb0EN7cutlass6half_tE19Flash_kernel_traitsILi192ELi64ELi64ELi4ES3_EELb1ELb0ELb0ELb0ELb0ELb0ELb1ELb1EEEvNS_16Flash_fwd_paramsE,@"STO_CUDA_ENTRY STV_DEFAULT"
_ZN5flash24flash_fwd_splitkv_kernelI23Flash_fwd_kernel_traitsILi192ELi64ELi64ELi4ELb0ELb0EN7cutlass6half_tE19Flash_kernel_traitsILi192ELi64ELi64ELi4ES3_EELb1ELb0ELb0ELb0ELb0ELb0ELb1ELb1EEEvNS_16Flash_fwd_paramsE:
.text._ZN5flash24flash_fwd_splitkv_kernelI23Flash_fwd_kernel_traitsILi192ELi64ELi64ELi4ELb0ELb0EN7cutlass6half_tE19Flash_kernel_traitsILi192ELi64ELi64ELi4ES3_EELb1ELb0ELb0ELb0ELb0ELb0ELb1ELb1EEEvNS_16Flash_fwd_paramsE:
[----:B------:R-:W-:Y:S08]  /*0000*/  LDC R1, c[0x0][0x28] ;  /* 0x00000a00ff017b82 */ /* 0x000ff00000000800 */
[----:B------:R-:W1:Y:S01]  /*0010*/  LDC R5, c[0x0][0x270] ;  /* 0x00009c00ff057b82 */ /* 0x000e620000000800 */
[----:B------:R-:W2:Y:S01]  /*0020*/  S2R R156, SR_CTAID.Z ;  /* 0x00000000009c7919 */ /* 0x000ea20000002700 */
[----:B------:R-:W-:Y:S01]  /*0030*/  MOV R2, RZ ;  /* 0x000000ff00027202 */ /* 0x000fe20000000f00 */
[----:B------:R-:W-:Y:S01]  /*0040*/  ULDC.64 UR6, c[0x0][0x208] ;  /* 0x0000820000067ab9 */ /* 0x000fe20000000a00 */
[----:B------:R-:W-:Y:S01]  /*0050*/  MOV R8, 0xffffffff ;  /* 0xffffffff00087802 */ /* 0x000fe20000000f00 */
[----:B------:R-:W-:-:S03]  /*0060*/  ULDC.64 UR8, c[0x0][0x300] ;  /* 0x0000c00000087ab9 */ /* 0x000fc60000000a00 */
[----:B------:R-:W3:Y:S01]  /*0070*/  LDC.64 R160, c[0x0][0x300] ;  /* 0x0000c000ffa07b82 */ /* 0x000ee20000000a00 */
[----:B-1----:R-:W1:Y:S01]  /*0080*/  I2F.U32.RP R6, R5 ;  /* 0x0000000500067306 */ /* 0x002e620000209000 */
[----:B------:R-:W-:-:S07]  /*0090*/  ISETP.NE.U32.AND P1, PT, R5, RZ, PT ;  /* 0x000000ff0500720c */ /* 0x000fce0003f25070 */
[----:B-1----:R-:W1:Y:S02]  /*00a0*/  MUFU.RCP R4, R6 ;  /* 0x0000000600047308 */ /* 0x002e640000001000 */
[----:B-1----:R-:W-:-:S06]  /*00b0*/  VIADD R4, R4, 0xffffffe ;  /* 0x0ffffffe04047836 */ /* 0x002fcc0000000000 */
[----:B------:R-:W1:Y:S02]  /*00c0*/  F2I.FTZ.U32.TRUNC.NTZ R3, R4 ;  /* 0x0000000400037305 */ /* 0x000e64000021f000 */
[----:B-1----:R-:W-:-:S04]  /*00d0*/  IMAD.MOV R0, RZ, RZ, -R3 ;  /* 0x000000ffff007224 */ /* 0x002fc800078e0a03 */
[----:B------:R-:W-:-:S04]  /*00e0*/  IMAD R7, R0, R5, RZ ;  /* 0x0000000500077224 */ /* 0x000fc800078e02ff */
        /* <DEDUP_REMOVED lines=11> */
[----:B------:R-:W1:Y:S03]  /*01a0*/  LDC.64 R2, c[0x0][0x2f8] ;  /* 0x0000be00ff027b82 */ /* 0x000e660000000a00 */
[----:B------:R-:W-:-:S05]  /*01b0*/  ISETP.GE.U32.AND P2, PT, R0, R5, PT ;  /* 0x000000050000720c */ /* 0x000fca0003f46070 */
[----:B------:R-:W4:Y:S08]  /*01c0*/  LDC.U8 R0, c[0x0][0x3c2] ;  /* 0x0000f080ff007b82 */ /* 0x000f300000000000 */
[----:B------:R-:W-:Y:S01]  /*01d0*/  @P2 VIADD R203, R203, 0x1 ;  /* 0x00000001cbcb2836 */ /* 0x000fe20000000000 */
[----:B------:R-:W-:-:S05]  /*01e0*/  @!P1 LOP3.LUT R203, RZ, R5, RZ, 0x33, !PT ;  /* 0x00000005ffcb9212 */ /* 0x000fca00078e33ff */
[C---:B--2---:R-:W-:Y:S02]  /*01f0*/  IMAD.WIDE R10, R203.reuse, 0x4, R6 ;  /* 0x00000004cb0a7825 */ /* 0x044fe400078e0206 */
[----:B------:R-:W2:Y:S03]  /*0200*/  LDC.64 R6, c[0x0][0x2f8] ;  /* 0x0000be00ff067b82 */ /* 0x000ea60000000a00 */
[----:B------:R-:W2:Y:S04]  /*0210*/  @P0 LDG.E R8, desc[UR6][R10.64] ;  /* 0x000000060a080981 */ /* 0x000ea8000c1e1900 */
[----:B------:R2:W2:Y:S01]  /*0220*/  @P0 LDG.E R201, desc[UR6][R10.64+0x4] ;  /* 0x000004060ac90981 */ /* 0x0004a2000c1e1900 */
[----:B----4-:R-:W-:Y:S01]  /*0230*/  ISETP.NE.AND P1, PT, R0, RZ, PT ;  /* 0x000000ff0000720c */ /* 0x010fe20003f25270 */
[----:B------:R-:W-:Y:S01]  /*0240*/  IMAD.MOV.U32 R15, RZ, RZ, -0x1 ;  /* 0xffffffffff0f7424 */ /* 0x000fe200078e00ff */
[----:B-1----:R-:W-:Y:S01]  /*0250*/  ISETP.EQ.U32.AND P2, PT, R2, RZ, PT ;  /* 0x000000ff0200720c */ /* 0x002fe20003f42070 */
[----:B---3--:R-:W-:Y:S01]  /*0260*/  IMAD.WIDE R160, R203, 0x4, R160 ;  /* 0x00000004cba07825 */ /* 0x008fe200078e02a0 */
[----:B------:R-:W-:-:S02]  /*0270*/  ISETP.NE.U32.AND P5, PT, RZ, UR8, PT ;  /* 0x00000008ff007c0c */ /* 0x000fc4000bfa5070 */
[----:B------:R-:W-:Y:S02]  /*0280*/  ISETP.EQ.OR.EX P2, PT, R3, RZ, !P1, P2 ;  /* 0x000000ff0300720c */ /* 0x000fe40004f42720 */
[----:B------:R-:W-:Y:S02]  /*0290*/  ISETP.NE.AND.EX P5, PT, RZ, UR9, PT, P5 ;  /* 0x00000009ff007c0c */ /* 0x000fe4000bfa5350 */
[----:B------:R-:W-:Y:S01]  /*02a0*/  MOV R12, RZ ;  /* 0x000000ff000c7202 */ /* 0x000fe20000000f00 */
[----:B--2---:R-:W-:-:S08]  /*02b0*/  IMAD.WIDE R6, R203, 0x4, R6 ;  /* 0x00000004cb067825 */ /* 0x004fd000078e0206 */
[----:B------:R1:W5:Y:S04]  /*02c0*/  @!P2 LDG.E R15, desc[UR6][R6.64] ;  /* 0x00000006060fa981 */ /* 0x000368000c1e1900 */
[----:B------:R1:W5:Y:S01]  /*02d0*/  @P5 LDG.E R12, desc[UR6][R160.64] ;  /* 0x00000006a00c5981 */ /* 0x000362000c1e1900 */
[----:B------:R-:W2:Y:S01]  /*02e0*/  S2R R11, SR_CTAID.X ;  /* 0x00000000000b7919 */ /* 0x000ea20000002500 */
[----:B------:R-:W3:Y:S01]  /*02f0*/  S2R R0, SR_CTAID.Y ;  /* 0x0000000000007919 */ /* 0x000ee20000002600 */
[----:B------:R-:W-:-:S06]  /*0300*/  @P0 IMAD.IADD R201, R201, 0x1, -R8 ;  /* 0x00000001c9c90824 */ /* 0x000fcc00078e0a08 */
[----:B------:R-:W4:Y:S01]  /*0310*/  @!P0 LDC R201, c[0x0][0x2c4] ;  /* 0x0000b100ffc98b82 */ /* 0x000f220000000800 */
[----:B------:R-:W-:Y:S02]  /*0320*/  ISETP.NE.U32.AND P0, PT, R2, RZ, PT ;  /* 0x000000ff0200720c */ /* 0x000fe40003f05070 */
[----:B------:R-:W-:Y:S02]  /*0330*/  IADD3 R2, -R203, RZ, RZ ;  /* 0x000000ffcb027210 */ /* 0x000fe40007ffe1ff */
[----:B------:R-:W-:-:S03]  /*0340*/  ISETP.NE.AND.EX P0, PT, R3, RZ, PT, P0 ;  /* 0x000000ff0300720c */ /* 0x000fc60003f05300 */
[----:B------:R-:W-:-:S10]  /*0350*/  IMAD R156, R5, R2, R156 ;  /* 0x00000002059c7224 */ /* 0x000fd400078e029c */
[----:B-123--:R-:W-:Y:S05]  /*0360*/  @!P0 BRA `(.L_x_1518) ;  /* 0x0000000000108947 */ /* 0x00efea0003800000 */
[----:B------:R-:W2:Y:S02]  /*0370*/  @P1 LDG.E R2, desc[UR6][R6.64+0x4] ;  /* 0x0000040606021981 */ /* 0x000ea4000c1e1900 */
[----:B--2--5:R-:W-:-:S06]  /*0380*/  @P1 IADD3 R65, R2, -R15, RZ ;  /* 0x8000000f02411210 */ /* 0x024fcc0007ffe0ff */
[----:B------:R2:W5:Y:S01]  /*0390*/  @!P1 LDG.E R65, desc[UR6][R6.64] ;  /* 0x0000000606419981 */ /* 0x000562000c1e1900 */
[----:B------:R-:W-:Y:S05]  /*03a0*/  BRA `(.L_x_1519) ;  /* 0x0000000000047947 */ /* 0x000fea0003800000 */
.L_x_1518:
[----:B------:R-:W1:Y:S02]  /*03b0*/  LDC R65, c[0x0][0x2c8] ;  /* 0x0000b200ff417b82 */ /* 0x000e640000000800 */
.L_x_1519:
        /* <DEDUP_REMOVED lines=9> */
[----:B--2---:R-:W2:Y:S01]  /*0450*/  LDC R7, c[0x0][0x10] ;  /* 0x00000400ff077b82 */ /* 0x004ea20000000800 */
[--C-:B-1---5:R-:W-:Y:S01]  /*0460*/  IMAD.IADD R65, R65, 0x1, -R12.reuse ;  /* 0x0000000141417824 */ /* 0x122fe200078e0a0c */
[----:B------:R-:W1:Y:S01]  /*0470*/  S2R R123, SR_TID.X ;  /* 0x00000000007b7919 */ /* 0x000e620000002100 */
[----:B------:R-:W-:-:S05]  /*0480*/  @P3 IMAD.IADD R61, R61, 0x1, -R12 ;  /* 0x000000013d3d3824 */ /* 0x000fca00078e0a0c */
[----:B---3--:R-:W3:Y:S08]  /*0490*/  LDC R3, c[0x0][0x2c8] ;  /* 0x0000b200ff037b82 */ /* 0x008ef00000000800 */
[----:B------:R-:W4:Y:S01]  /*04a0*/  @!P3 LDC R6, c[0x0][0x2cc] ;  /* 0x0000b300ff06bb82 */ /* 0x000f220000000800 */
[-C--:B--2---:R-:W-:Y:S02]  /*04b0*/  IABS R10, R7.reuse ;  /* 0x00000007000a7213 */ /* 0x084fe40000000000 */
[----:B------:R-:W-:-:S02]  /*04c0*/  IABS R4, R7 ;  /* 0x0000000700047213 */ /* 0x000fc40000000000 */
[----:B------:R-:W2:Y:S03]  /*04d0*/  I2F.RP R2, R10 ;  /* 0x0000000a00027306 */ /* 0x000ea60000209400 */
[----:B------:R-:W-:Y:S02]  /*04e0*/  IMAD.MOV R4, RZ, RZ, -R4 ;  /* 0x000000ffff047224 */ /* 0x000fe400078e0a04 */
[----:B---3--:R-:W-:-:S05]  /*04f0*/  VIADD R3, R3, 0x3f ;  /* 0x0000003f03037836 */ /* 0x008fca0000000000 */
[----:B------:R-:W-:-:S04]  /*0500*/  SHF.R.S32.HI R14, RZ, 0x1f, R3 ;  /* 0x0000001fff0e7819 */ /* 0x000fc80000011403 */
[----:B------:R-:W-:Y:S01]  /*0510*/  LEA.HI R14, R14, R3, RZ, 0x6 ;  /* 0x000000030e0e7211 */ /* 0x000fe200078f30ff */
[----:B--2---:R-:W2:Y:S03]  /*0520*/  MUFU.RCP R16, R2 ;  /* 0x0000000200107308 */ /* 0x004ea60000001000 */
[----:B------:R-:W-:-:S05]  /*0530*/  LEA.HI.SX32 R14, R14, R7, 0x1a ;  /* 0x000000070e0e7211 */ /* 0x000fca00078fd2ff */
        /* <DEDUP_REMOVED lines=11> */
[----:B------:R-:W2:Y:S02]  /*05f0*/  @!P3 LDC.64 R2, c[0x0][0x318] ;  /* 0x0000c600ff02bb82 */ /* 0x000ea40000000a00 */
[----:B------:R-:W-:-:S05]  /*0600*/  IMAD R13, R9, R4, R13 ;  /* 0x00000004090d7224 */ /* 0x000fca00078e020d */
[----:B------:R-:W-:Y:S01]  /*0610*/  ISETP.GT.U32.AND P1, PT, R10, R13, PT ;  /* 0x0000000d0a00720c */ /* 0x000fe20003f24070 */
[----:B------:R-:W3:-:S12]  /*0620*/  LDC R4, c[0x0][0x398] ;  /* 0x0000e600ff047b82 */ /* 0x000ed80000000800 */
[----:B------:R-:W-:Y:S02]  /*0630*/  @!P1 IMAD.IADD R13, R13, 0x1, -R10 ;  /* 0x000000010d0d9824 */ /* 0x000fe400078e0a0a */
[----:B------:R-:W-:Y:S01]  /*0640*/  @!P1 VIADD R9, R9, 0x1 ;  /* 0x0000000109099836 */ /* 0x000fe20000000000 */
[----:B------:R-:W-:Y:S02]  /*0650*/  ISETP.NE.AND P1, PT, R7, RZ, PT ;  /* 0x000000ff0700720c */ /* 0x000fe40003f25270 */
[----:B--2---:R-:W-:Y:S02]  /*0660*/  @!P3 ISETP.NE.U32.AND P2, PT, R2, RZ, PT ;  /* 0x000000ff0200b20c */ /* 0x004fe40003f45070 */
[----:B------:R-:W-:Y:S02]  /*0670*/  ISETP.GE.U32.AND P4, PT, R13, R10, PT ;  /* 0x0000000a0d00720c */ /* 0x000fe40003f86070 */
[----:B------:R-:W-:Y:S02]  /*0680*/  @!P3 ISETP.NE.AND.EX P2, PT, R3, RZ, PT, P2 ;  /* 0x000000ff0300b20c */ /* 0x000fe40003f45320 */
[----:B------:R-:W-:-:S02]  /*0690*/  IADD3 R3, -R201, 0x7f, R62 ;  /* 0x0000007fc9037810 */ /* 0x000fc40007ffe13e */
[----:B----4-:R-:W-:-:S05]  /*06a0*/  @!P3 SEL R6, R6, RZ, P2 ;  /* 0x000000ff0606b207 */ /* 0x010fca0001000000 */
[----:B------:R-:W-:Y:S02]  /*06b0*/  @!P3 IMAD.IADD R61, R65, 0x1, R6 ;  /* 0x00000001413db824 */ /* 0x000fe400078e0206 */
[----:B------:R-:W-:Y:S02]  /*06c0*/  @P4 VIADD R9, R9, 0x1 ;  /* 0x0000000109094836 */ /* 0x000fe40000000000 */
[----:B------:R-:W-:Y:S01]  /*06d0*/  VIADD R2, R61, 0x3f ;  /* 0x0000003f3d027836 */ /* 0x000fe20000000000 */
[----:B---3--:R-:W-:Y:S01]  /*06e0*/  IADD3 R4, R3, R4, R61 ;  /* 0x0000000403047210 */ /* 0x008fe20007ffe03d */
[----:B------:R-:W-:Y:S01]  /*06f0*/  @!P0 IMAD.MOV R9, RZ, RZ, -R9 ;  /* 0x000000ffff098224 */ /* 0x000fe200078e0a09 */
[----:B------:R-:W-:Y:S02]  /*0700*/  @!P1 LOP3.LUT R9, RZ, R7, RZ, 0x33, !PT ;  /* 0x00000007ff099212 */ /* 0x000fe400078e33ff */
[----:B------:R-:W-:Y:S02]  /*0710*/  SHF.R.S32.HI R3, RZ, 0x1f, R2 ;  /* 0x0000001fff037819 */ /* 0x000fe40000011402 */
[----:B------:R-:W-:Y:S01]  /*0720*/  SHF.R.S32.HI R7, RZ, 0x1f, R4 ;  /* 0x0000001fff077819 */ /* 0x000fe20000011404 */
[----:B------:R-:W-:Y:S01]  /*0730*/  IMAD R196, R9, R0, RZ ;  /* 0x0000000009c47224 */ /* 0x000fe200078e02ff */
[----:B------:R-:W-:-:S02]  /*0740*/  LEA.HI R3, R3, R2, RZ, 0x6 ;  /* 0x0000000203037211 */ /* 0x000fc400078f30ff */
[----:B------:R-:W-:Y:S02]  /*0750*/  LEA.HI R7, R7, R4, RZ, 0x6 ;  /* 0x0000000407077211 */ /* 0x000fe400078f30ff */
[----:B------:R-:W-:Y:S02]  /*0760*/  SHF.R.S32.HI R3, RZ, 0x6, R3 ;  /* 0x00000006ff037819 */ /* 0x000fe40000011403 */
[----:B------:R-:W-:Y:S02]  /*0770*/  SHF.R.S32.HI R7, RZ, 0x6, R7 ;  /* 0x00000006ff077819 */ /* 0x000fe40000011407 */
[----:B------:R-:W-:-:S04]  /*0780*/  VIADDMNMX R2, R196, R9, R3, PT ;  /* 0x00000009c4027246 */ /* 0x000fc80003800103 */
[----:B------:R-:W-:-:S04]  /*0790*/  VIMNMX R135, R2, R7, PT ;  /* 0x0000000702877248 */ /* 0x000fc80003fe0100 */
[----:B------:R-:W-:-:S13]  /*07a0*/  ISETP.GE.AND P0, PT, R196, R135, PT ;  /* 0x00000087c400720c */ /* 0x000fda0003f06270 */
[----:B-1----:R-:W-:Y:S05]  /*07b0*/  @!P0 BRA `(.L_x_1520) ;  /* 0x0000000800588947 */ /* 0x002fea0003800000 */
        /* <DEDUP_REMOVED lines=44> */
.L_x_1522:
[----:B------:R-:W-:Y:S05]  /*0a80*/  BSYNC B0 ;  /* 0x0000000000007941 */ /* 0x000fea0003800000 */
.L_x_1521:
        /* <DEDUP_REMOVED lines=11> */
.L_x_1524:
[----:B------:R-:W-:Y:S05]  /*0b40*/  BSYNC B0 ;  /* 0x0000000000007941 */ /* 0x000fea0003800000 */
.L_x_1523:
        /* <DEDUP_REMOVED lines=10> */
.L_x_1526:
[----:B------:R-:W-:Y:S05]  /*0bf0*/  BSYNC B0 ;  /* 0x0000000000007941 */ /* 0x000fea0003800000 */
.L_x_1525:
        /* <DEDUP_REMOVED lines=10> */
.L_x_1528:
[----:B------:R-:W-:Y:S05]  /*0ca0*/  BSYNC B0 ;  /* 0x0000000000007941 */ /* 0x000fea0003800000 */
.L_x_1527:
        /* <DEDUP_REMOVED lines=11> */
.L_x_1530:
[----:B------:R-:W-:Y:S05]  /*0d60*/  BSYNC B0 ;  /* 0x0000000000007941 */ /* 0x000fea0003800000 */
.L_x_1529:
        /* <DEDUP_REMOVED lines=9> */
.L_x_1532:
[----:B------:R-:W-:Y:S05]  /*0e00*/  BSYNC B0 ;  /* 0x0000000000007941 */ /* 0x000fea0003800000 */
.L_x_1531:
        /* <DEDUP_REMOVED lines=9> */
.L_x_1534:
[----:B------:R-:W-:Y:S05]  /*0ea0*/  BSYNC B0 ;  /* 0x0000000000007941 */ /* 0x000fea0003800000 */
.L_x_1533:
        /* <DEDUP_REMOVED lines=9> */
.L_x_1536:
[----:B------:R-:W-:Y:S05]  /*0f40*/  BSYNC B0 ;  /* 0x0000000000007941 */ /* 0x000fea0003800000 */
.L_x_1535:
        /* <DEDUP_REMOVED lines=29> */
.L_x_1520:
[----:B------:R-:W1:Y:S01]  /*1120*/  LDC.64 R2, c[0x0][0x368] ;  /* 0x0000da00ff027b82 */ /* 0x000e620000000a00 */
[----:B------:R-:W-:-:S07]  /*1130*/  IMAD.MOV.U32 R9, RZ, RZ, R203 ;  /* 0x000000ffff097224 */ /* 0x000fce00078e00cb */
        /* <DEDUP_REMOVED lines=9> */
[----:B------:R-:W-:Y:S02]  /*11d0*/  ISETP.NE.AND.EX P0, PT, R5, RZ, PT, P0 ;  /* 0x000000ff0500720c */ /* 0x000fe40003f05300 */
[----:B------:R-:W-:-:S11]  /*11e0*/  SHF.R.S32.HI R13, RZ, 0x1f, R203 ;  /* 0x0000001fff0d7819 */ /* 0x000fd600000114cb */
        /* <DEDUP_REMOVED lines=11> */
.L_x_1537:
        /* <DEDUP_REMOVED lines=71> */
[----:B------:R-:W-:Y:S02]  /*1710*/  IMAD.IADD R15, R15, 0x1, R2 ;  /* 0x000000010f0f7824 */ /* 0x000fe400078e0202 */
        /* <DEDUP_REMOVED lines=9> */
.L_x_1538:
        /* <DEDUP_REMOVED lines=19> */
[----:B------:R-:W-:-:S04]  /*18e0*/  IMAD.MOV R2, RZ, RZ, -R0 ;  /* 0x000000ffff027224 */ /* 0x000fc800078e0a00 */
[C---:B------:R-:W-:Y:S02]  /*18f0*/  IMAD R2, R3.reuse, R2, R4 ;  /* 0x0000000203027224 */ /* 0x040fe400078e0204 */
[----:B------:R-:W3:Y:S03]  /*1900*/  LDC.64 R4, c[0x0][0x260] ;  /* 0x00009800ff047b82 */ /* 0x000ee60000000a00 */
[----:B------:R-:W-:-:S13]  /*1910*/  ISETP.GT.U32.AND P0, PT, R3, R2, PT ;  /* 0x000000020300720c */ /* 0x000fda0003f04070 */
[-C--:B------:R-:W-:Y:S02]  /*1920*/  @!P0 IADD3 R2, R2, -R3.reuse, RZ ;  /* 0x8000000302028210 */ /* 0x080fe40007ffe0ff */
[----:B------:R-:W-:Y:S02]  /*1930*/  @!P0 IADD3 R0, R0, 0x1, RZ ;  /* 0x0000000100008810 */ /* 0x000fe40007ffe0ff */
[----:B------:R-:W-:Y:S01]  /*1940*/  ISETP.GE.U32.AND P2, PT, R2, R3, PT ;  /* 0x000000030200720c */ /* 0x000fe20003f46070 */
[----:B--2---:R-:W-:Y:S01]  /*1950*/  @P4 IMAD R3, R20, R165, RZ ;  /* 0x000000a514034224 */ /* 0x004fe200078e02ff */
[----:B------:R-:W-:Y:S01]  /*1960*/  LOP3.LUT R2, R156, R17, RZ, 0x3c, !PT ;  /* 0x000000119c027212 */ /* 0x000fe200078e3cff */
[----:B------:R-:W-:Y:S01]  /*1970*/  @P4 IMAD.WIDE.U32 R20, R20, R164, RZ ;  /* 0x000000a414144225 */ /* 0x000fe200078e00ff */
[----:B------:R-:W-:Y:S02]  /*1980*/  ISETP.NE.AND P0, PT, R17, RZ, PT ;  /* 0x000000ff1100720c */ /* 0x000fe40003f05270 */
[----:B------:R-:W-:-:S02]  /*1990*/  ISETP.GE.AND P1, PT, R2, RZ, PT ;  /* 0x000000ff0200720c */ /* 0x000fc40003f26270 */
[----:B------:R-:W-:Y:S02]  /*19a0*/  @P4 IADD3 R3, R21, R3, RZ ;  /* 0x0000000315034210 */ /* 0x000fe40007ffe0ff */
[----:B------:R-:W-:-:S03]  /*19b0*/  @P4 MOV R10, R20 ;  /* 0x00000014000a4202 */ /* 0x000fc60000000f00 */
[----:B------:R-:W-:-:S06]  /*19c0*/  @P2 VIADD R0, R0, 0x1 ;  /* 0x0000000100002836 */ /* 0x000fcc0000000000 */
[----:B------:R-:W-:Y:S01]  /*19d0*/  @!P1 IMAD.MOV R0, RZ, RZ, -R0 ;  /* 0x000000ffff009224 */ /* 0x000fe200078e0a00 */
[----:B-1----:R-:W-:Y:S06]  /*19e0*/  @P4 BRA `(.L_x_1540) ;  /* 0x0000000000344947 */ /* 0x002fec0003800000 */
        /* <DEDUP_REMOVED lines=13> */
.L_x_1540:
[----:B------:R-:W-:Y:S01]  /*1ac0*/  @!P0 LOP3.LUT R0, RZ, R17, RZ, 0x33, !PT ;  /* 0x00000011ff008212 */ /* 0x000fe200078e33ff */
[----:B------:R-:W-:Y:S01]  /*1ad0*/  IMAD R2, R19, R164, RZ ;  /* 0x000000a413027224 */ /* 0x000fe200078e02ff */
[----:B------:R-:W-:Y:S02]  /*1ae0*/  MOV R16, R10 ;  /* 0x0000000a00107202 */ /* 0x000fe40000000f00 */
[----:B------:R-:W-:Y:S01]  /*1af0*/  MOV R17, R3 ;  /* 0x0000000300117202 */ /* 0x000fe20000000f00 */
[-C--:B------:R-:W-:Y:S01]  /*1b00*/  IMAD R2, R165, R48.reuse, R2 ;  /* 0x00000030a5027224 */ /* 0x080fe200078e0202 */
[----:B------:R-:W-:Y:S02]  /*1b10*/  SHF.R.S32.HI R3, RZ, 0x1f, R0 ;  /* 0x0000001fff037819 */ /* 0x000fe40000011400 */
[----:B------:R-:W-:Y:S01]  /*1b20*/  @P4 IADD3 R15, R12, R15, RZ ;  /* 0x0000000f0c0f4210 */ /* 0x000fe20007ffe0ff */
[----:B------:R-:W-:-:S04]  /*1b30*/  IMAD.WIDE.U32 R16, R164, R48, R16 ;  /* 0x00000030a4107225 */ /* 0x000fc800078e0010 */
[----:B------:R-:W-:Y:S01]  /*1b40*/  @P4 IMAD.WIDE.U32 R20, R15, R6, RZ ;  /* 0x000000060f144225 */ /* 0x000fe200078e00ff */
[----:B------:R-:W-:-:S03]  /*1b50*/  IADD3 R17, R17, R2, RZ ;  /* 0x0000000211117210 */ /* 0x000fc60007ffe0ff */
[----:B---3--:R-:W-:Y:S01]  /*1b60*/  IMAD R2, R3, R4, RZ ;  /* 0x0000000403027224 */ /* 0x008fe200078e02ff */
[----:B------:R-:W-:Y:S01]  /*1b70*/  @P4 MOV R10, R20 ;  /* 0x00000014000a4202 */ /* 0x000fe20000000f00 */
[----:B------:R-:W-:-:S04]  /*1b80*/  IMAD.WIDE.U32 R16, R0, R4, R16 ;  /* 0x0000000400107225 */ /* 0x000fc800078e0010 */
[----:B------:R-:W-:Y:S01]  /*1b90*/  IMAD R5, R0, R5, R2 ;  /* 0x0000000500057224 */ /* 0x000fe200078e0202 */
[----:B------:R-:W-:Y:S01]  /*1ba0*/  MOV R2, R16 ;  /* 0x0000001000027202 */ /* 0x000fe20000000f00 */
[----:B------:R-:W-:Y:S01]  /*1bb0*/  @P4 IMAD R27, R15, R7, R21 ;  /* 0x000000070f1b4224 */ /* 0x000fe200078e0215 */
[----:B------:R-:W-:Y:S02]  /*1bc0*/  MOV R21, R48 ;  /* 0x0000003000157202 */ /* 0x000fe40000000f00 */
        /* <DEDUP_REMOVED lines=15> */
.L_x_1539:
[----:B-----5:R1:W5:Y:S01]  /*1cc0*/  @P5 LDG.E R9, desc[UR6][R160.64] ;  /* 0x00000006a0095981 */ /* 0x020362000c1e1900 */
[----:B------:R-:W-:Y:S01]  /*1cd0*/  SHF.R.S32.HI R148, RZ, 0x1f, R123 ;  /* 0x0000001fff947819 */ /* 0x000fe2000001147b */
[----:B------:R-:W2:Y:S01]  /*1ce0*/  LDC.64 R4, c[0x0][0x240] ;  /* 0x00009000ff047b82 */ /* 0x000ea20000000a00 */
[----:B------:R-:W-:Y:S01]  /*1cf0*/  ISETP.NE.AND P2, PT, R8, -0x1, PT ;  /* 0xffffffff0800780c */ /* 0x000fe20003f45270 */
[----:B------:R-:W-:Y:S01]  /*1d00*/  ULDC UR5, c[0x0][0x2d0] ;  /* 0x0000b40000057ab9 */ /* 0x000fe20000000800 */
[CC--:B------:R-:W-:Y:S01]  /*1d10*/  LEA.HI R154, R148.reuse, R123.reuse, RZ, 0x3 ;  /* 0x0000007b949a7211 */ /* 0x0c0fe200078f18ff */
[----:B------:R-:W-:Y:S01]  /*1d20*/  ULDC.64 UR10, c[0x0][0x268] ;  /* 0x00009a00000a7ab9 */ /* 0x000fe20000000a00 */
[----:B------:R-:W-:Y:S01]  /*1d30*/  LEA.HI R15, R148, R123, RZ, 0x4 ;  /* 0x0000007b940f7211 */ /* 0x000fe200078f20ff */
[----:B------:R-:W-:Y:S01]  /*1d40*/  IMAD R29, R3, UR10, RZ ;  /* 0x0000000a031d7c24 */ /* 0x000fe2000f8e02ff */
[----:B------:R-:W-:Y:S01]  /*1d50*/  LOP3.LUT R12, R154, 0xfffffff8, RZ, 0xc0, !PT ;  /* 0xfffffff89a0c7812 */ /* 0x000fe200078ec0ff */
[----:B------:R-:W3:Y:S01]  /*1d60*/  LDC R144, c[0x0][0x2e0] ;  /* 0x0000b800ff907b82 */ /* 0x000ee20000000800 */
[----:B------:R-:W-:Y:S01]  /*1d70*/  SHF.R.S32.HI R64, RZ, 0x4, R15 ;  /* 0x00000004ff407819 */ /* 0x000fe2000001140f */
[----:B------:R-:W-:Y:S01]  /*1d80*/  IMAD.MOV.U32 R46, RZ, RZ, 0x10 ;  /* 0x00000010ff2e7424 */ /* 0x000fe200078e00ff */
[----:B------:R-:W-:Y:S01]  /*1d90*/  SHF.R.S32.HI R154, RZ, 0x3, R154 ;  /* 0x00000003ff9a7819 */ /* 0x000fe2000001149a */
[----:B------:R-:W-:Y:S01]  /*1da0*/  IMAD.IADD R63, R123, 0x1, -R12 ;  /* 0x000000017b3f7824 */ /* 0x000fe200078e0a0c */
[C---:B------:R-:W-:Y:S01]  /*1db0*/  LOP3.LUT R16, R15.reuse, 0xfffffff0, RZ, 0xc0, !PT ;  /* 0xfffffff00f107812 */ /* 0x040fe200078ec0ff */
[----:B------:R-:W-:Y:S01]  /*1dc0*/  IMAD.MOV.U32 R45, RZ, RZ, 0x20 ;  /* 0x00000020ff2d7424 */ /* 0x000fe200078e00ff */
[----:B------:R-:W-:Y:S01]  /*1dd0*/  LEA.HI R15, R15, R64, RZ, 0x1 ;  /* 0x000000400f0f7211 */ /* 0x000fe200078f08ff */
[----:B------:R-:W4:Y:S01]  /*1de0*/  @!P2 LDC.64 R6, c[0x0][0x228] ;  /* 0x00008a00ff06ab82 */ /* 0x000f220000000a00 */
[----:B------:R-:W-:Y:S01]  /*1df0*/  IMAD.SHL.U32 R149, R154, 0x40, RZ ;  /* 0x000000409a957824 */ /* 0x000fe200078e00ff */
[----:B------:R-:W-:Y:S01]  /*1e00*/  SHF.R.S32.HI R155, RZ, 0x1f, R154 ;  /* 0x0000001fff9b7819 */ /* 0x000fe2000001149a */
[----:B------:R-:W-:Y:S01]  /*1e10*/  IMAD.IADD R16, R123, 0x1, -R16 ;  /* 0x000000017b107824 */ /* 0x000fe200078e0a10 */
[----:B------:R-:W-:Y:S01]  /*1e20*/  LOP3.LUT R15, R15, 0xfffffffe, RZ, 0xc0, !PT ;  /* 0xfffffffe0f0f7812 */ /* 0x000fe200078ec0ff */
[----:B------:R-:W-:Y:S01]  /*1e30*/  IMAD.SHL.U32 R14, R63, 0x8, RZ ;  /* 0x000000083f0e7824 */ /* 0x000fe200078e00ff */
[----:B------:R-:W-:Y:S01]  /*1e40*/  LOP3.LUT R149, R149, 0x1c0, RZ, 0xc0, !PT ;  /* 0x000001c095957812 */ /* 0x000fe200078ec0ff */
[----:B------:R-:W-:Y:S01]  /*1e50*/  IMAD.WIDE R24, R11, 0x40, R154 ;  /* 0x000000400b187825 */ /* 0x000fe200078e029a */
[----:B------:R-:W1:Y:S01]  /*1e60*/  LDC.64 R162, c[0x0][0x250] ;  /* 0x00009400ffa27b82 */ /* 0x000e620000000a00 */
[----:B------:R-:W-:-:S02]  /*1e70*/  SHF.L.U64.HI R199, R164, 0x4, R165 ;  /* 0x00000004a4c77819 */ /* 0x000fc400000102a5 */
[----:B------:R-:W-:Y:S01]  /*1e80*/  IMAD.IADD R64, R64, 0x1, -R15 ;  /* 0x0000000140407824 */ /* 0x000fe200078e0a0f */
[----:B------:R-:W-:Y:S01]  /*1e90*/  SHF.R.S32.HI R15, RZ, 0x1f, R16 ;  /* 0x0000001fff0f7819 */ /* 0x000fe20000011410 */
[----:B------:R-:W-:Y:S01]  /*1ea0*/  VIADD R11, R14, 0x40 ;  /* 0x000000400e0b7836 */ /* 0x000fe20000000000 */
[----:B------:R-:W-:Y:S01]  /*1eb0*/  LOP3.LUT R18, R149, 0x38, R14, 0xf8, !PT ;  /* 0x0000003895127812 */ /* 0x000fe200078ef80e */
[C---:B--2---:R-:W-:Y:S01]  /*1ec0*/  @P2 IMAD.WIDE.U32 R22, R8.reuse, R4, RZ ;  /* 0x0000000408162225 */ /* 0x044fe200078e00ff */
[----:B------:R-:W-:Y:S02]  /*1ed0*/  SHF.R.U32.HI R149, RZ, 0x3, R149 ;  /* 0x00000003ff957819 */ /* 0x000fe40000011695 */
[----:B------:R-:W-:Y:S01]  /*1ee0*/  LEA.HI R12, R15, R16, RZ, 0x3 ;  /* 0x000000100f0c7211 */ /* 0x000fe200078f18ff */
[----:B------:R-:W-:Y:S01]  /*1ef0*/  @P2 IMAD R23, R8, R5, R23 ;  /* 0x0000000508172224 */ /* 0x000fe200078e0217 */
[----:B------:R-:W-:Y:S01]  /*1f00*/  ISETP.GE.AND P0, PT, R11, UR5, PT ;  /* 0x000000050b007c0c */ /* 0x000fe2000bf06270 */
[----:B------:R-:W-:Y:S01]  /*1f10*/  IMAD R8, R25, R4, RZ ;  /* 0x0000000419087224 */ /* 0x000fe200078e02ff */
[----:B------:R-:W-:Y:S01]  /*1f20*/  LOP3.LUT R149, R18, R149, RZ, 0x3c, !PT ;  /* 0x0000009512957212 */ /* 0x000fe200078e3cff */
[----:B------:R-:W-:Y:S01]  /*1f30*/  IMAD.SHL.U32 R142, R63, 0x4, RZ ;  /* 0x000000043f8e7824 */ /* 0x000fe200078e00ff */
[----:B------:R-:W-:Y:S01]  /*1f40*/  LEA.HI R18, R148, R123, RZ, 0x6 ;  /* 0x0000007b94127211 */ /* 0x000fe200078f30ff */
[----:B----4-:R-:W-:Y:S01]  /*1f50*/  @!P2 IMAD.WIDE.U32 R30, R203, R6, RZ ;  /* 0x00000006cb1ea225 */ /* 0x010fe200078e00ff */
[----:B------:R-:W-:-:S02]  /*1f60*/  LOP3.LUT R15, R12, 0xfffffff8, RZ, 0xc0, !PT ;  /* 0xfffffff80c0f7812 */ /* 0x000fc400078ec0ff */
[----:B------:R-:W-:Y:S01]  /*1f70*/  SEL R146, RZ, 0xffffffff, P0 ;  /* 0xffffffffff927807 */ /* 0x000fe20000000000 */
[----:B------:R-:W-:Y:S01]  /*1f80*/  IMAD.SHL.U32 R18, R18, 0x8, RZ ;  /* 0x0000000812127824 */ /* 0x000fe200078e00ff */
[----:B------:R-:W-:Y:S01]  /*1f90*/  ISETP.GE.AND P1, PT, R14, UR5, PT ;  /* 0x000000050e007c0c */ /* 0x000fe2000bf26270 */
[----:B------:R-:W-:Y:S01]  /*1fa0*/  IMAD.IADD R16, R16, 0x1, -R15 ;  /* 0x0000000110107824 */ /* 0x000fe200078e0a0f */
[----:B------:R-:W-:Y:S01]  /*1fb0*/  IADD3 R26, P0, R14, R10, RZ ;  /* 0x0000000a0e1a7210 */ /* 0x000fe20007f1e0ff */
[----:B------:R-:W-:Y:S01]  /*1fc0*/  IMAD.SHL.U32 R146, R146, 0x2, RZ ;  /* 0x0000000292927824 */ /* 0x000fe200078e00ff */
[----:B------:R-:W-:Y:S01]  /*1fd0*/  SEL R15, RZ, 0x1, P1 ;  /* 0x00000001ff0f7807 */ /* 0x000fe20000800000 */
[----:B------:R-:W-:Y:S01]  /*1fe0*/  @!P2 IMAD.MOV.U32 R22, RZ, RZ, R30 ;  /* 0x000000ffff16a224 */ /* 0x000fe200078e001e */
[----:B------:R-:W-:Y:S01]  /*1ff0*/  LOP3.LUT R149, R149, 0xfffffe00, R18, 0xf8, !PT ;  /* 0xfffffe0095957812 */ /* 0x000fe200078ef812 */
[----:B------:R-:W-:Y:S01]  /*2000*/  @!P2 IMAD R18, R13, R6, RZ ;  /* 0x000000060d12a224 */ /* 0x000fe200078e02ff */
[----:B------:R-:W-:Y:S01]  /*2010*/  LOP3.LUT R146, R146, 0x2, R15, 0xe2, !PT ;  /* 0x0000000292927812 */ /* 0x000fe200078ee20f */
[----:B------:R-:W-:Y:S01]  /*2020*/  IMAD R6, R0, UR11, R29 ;  /* 0x0000000b00067c24 */ /* 0x000fe2000f8e021d */
[----:B------:R-:W-:Y:S01]  /*2030*/  SHF.R.S32.HI R15, RZ, 0x1f, R14 ;  /* 0x0000001fff0f7819 */ /* 0x000fe2000001140e */
[----:B------:R-:W-:Y:S01]  /*2040*/  @!P2 IMAD R7, R203, R7, R18 ;  /* 0x00000007cb07a224 */ /* 0x000fe200078e0212 */
[----:B---3--:R-:W-:Y:S01]  /*2050*/  LEA.HI R144, R144, R144, RZ, 0x1 ;  /* 0x0000009090907211 */ /* 0x008fe200078f08ff */
[----:B------:R-:W-:Y:S01]  /*2060*/  IMAD R5, R24, R5, R8 ;  /* 0x0000000518057224 */ /* 0x000fe200078e0208 */
[----:B------:R-:W-:Y:S01]  /*2070*/  LEA.HI R148, R148, R123, RZ, 0x5 ;  /* 0x0000007b94947211 */ /* 0x000fe200078f28ff */
[----:B------:R-:W-:Y:S01]  /*2080*/  IMAD.X R27, R15, 0x1, R27, P0 ;  /* 0x000000010f1b7824 */ /* 0x000fe200000e061b */
[----:B------:R-:W-:Y:S01]  /*2090*/  IADD3 R22, P0, R14, R22, RZ ;  /* 0x000000160e167210 */ /* 0x000fe20007f1e0ff */
[----:B------:R-:W-:Y:S01]  /*20a0*/  @!P2 IMAD.IADD R23, R31, 0x1, R7 ;  /* 0x000000011f17a824 */ /* 0x000fe200078e0207 */
[----:B------:R-:W-:Y:S01]  /*20b0*/  SHF.R.S32.HI R147, RZ, 0x1, R144 ;  /* 0x00000001ff937819 */ /* 0x000fe20000011490 */
[----:B------:R-:W-:Y:S01]  /*20c0*/  IMAD.WIDE.U32 R26, R0, UR10, R26 ;  /* 0x0000000a001a7c25 */ /* 0x000fe2000f8e001a */
[----:B------:R-:W-:Y:S01]  /*20d0*/  ULDC.64 UR10, c[0x0][0x258] ;  /* 0x00009600000a7ab9 */ /* 0x000fe20000000a00 */
[----:B------:R-:W-:-:S02]  /*20e0*/  SHF.R.S32.HI R60, RZ, 0x5, R148 ;  /* 0x00000005ff3c7819 */ /* 0x000fc40000011494 */
[----:B------:R-:W-:Y:S01]  /*20f0*/  IMAD.X R23, R15, 0x1, R23, P0 ;  /* 0x000000010f177824 */ /* 0x000fe200000e0617 */
[----:B------:R-:W-:Y:S01]  /*2100*/  IADD3 R136, P0, R154, R21, RZ ;  /* 0x000000159a887210 */ /* 0x000fe20007f1e0ff */
[----:B------:R-:W-:Y:S01]  /*2110*/  IMAD.SHL.U32 R47, R16, 0x40, RZ ;  /* 0x00000040102f7824 */ /* 0x000fe200078e00ff */
[----:B------:R-:W-:Y:S01]  /*2120*/  LOP3.LUT R148, R148, 0xffffffe0, RZ, 0xc0, !PT ;  /* 0xffffffe094947812 */ /* 0x000fe200078ec0ff */
[----:B------:R-:W-:Y:S01]  /*2130*/  IMAD.WIDE.U32 R22, R24, R4, R22 ;  /* 0x0000000418167225 */ /* 0x000fe200078e0016 */
[----:B------:R-:W-:Y:S02]  /*2140*/  SHF.R.S32.HI R4, RZ, 0x1f, R156 ;  /* 0x0000001fff047819 */ /* 0x000fe4000001149c */
[----:B------:R-:W-:Y:S01]  /*2150*/  LOP3.LUT R47, R47, 0x1c0, RZ, 0xc0, !PT ;  /* 0x000001c02f2f7812 */ /* 0x000fe200078ec0ff */
[----:B------:R-:W-:Y:S01]  /*2160*/  IMAD.IADD R23, R23, 0x1, R5 ;  /* 0x0000000117177824 */ /* 0x000fe200078e0205 */
[----:B------:R-:W-:Y:S01]  /*2170*/  LOP3.LUT P4, RZ, R16, 0x4, RZ, 0xc0, !PT ;  /* 0x0000000410ff7812 */ /* 0x000fe2000788c0ff */
[----:B------:R-:W-:Y:S01]  /*2180*/  IMAD R159, R4, UR10, RZ ;  /* 0x0000000a049f7c24 */ /* 0x000fe2000f8e02ff */
[----:B------:R-:W-:Y:S01]  /*2190*/  SHF.R.S32.HI R4, RZ, 0x1f, R65 ;  /* 0x0000001fff047819 */ /* 0x000fe20000011441 */
[----:B------:R-:W-:Y:S01]  /*21a0*/  IMAD.SHL.U32 R10, R64, 0x8, RZ ;  /* 0x00000008400a7824 */ /* 0x000fe200078e00ff */
[----:B------:R-:W-:Y:S01]  /*21b0*/  LOP3.LUT P2, RZ, R16, 0x2, RZ, 0xc0, !PT ;  /* 0x0000000210ff7812 */ /* 0x000fe2000784c0ff */
[----:B------:R-:W-:Y:S01]  /*21c0*/  IMAD.X R19, R155, 0x1, R19, P0 ;  /* 0x000000019b137824 */ /* 0x000fe200000e0613 */
[----:B------:R-:W-:Y:S01]  /*21d0*/  LEA.HI R5, R4, R65, RZ, 0x6 ;  /* 0x0000004104057211 */ /* 0x000fe200078f30ff */
[----:B------:R-:W-:Y:S01]  /*21e0*/  IMAD.IADD R7, R27, 0x1, R6 ;  /* 0x000000011b077824 */ /* 0x000fe200078e0206 */
[----:B------:R-:W-:Y:S01]  /*21f0*/  IADD3 R150, P0, R14, R2, RZ ;  /* 0x000000020e967210 */ /* 0x000fe20007f1e0ff */
[----:B-1----:R-:W-:Y:S01]  /*2200*/  IMAD R19, R19, R162, RZ ;  /* 0x000000a213137224 */ /* 0x002fe200078e02ff */
[----:B------:R-:W-:Y:S01]  /*2210*/  SHF.R.S32.HI R5, RZ, 0x6, R5 ;  /* 0x00000006ff057819 */ /* 0x000fe20000011405 */
[----:B------:R-:W-:Y:S01]  /*2220*/  IMAD R143, R154, R147, R142 ;  /* 0x000000939a8f7224 */ /* 0x000fe200078e028e */
[----:B------:R-:W-:Y:S01]  /*2230*/  LOP3.LUT R10, R47, 0x8, R10, 0xf8, !PT ;  /* 0x000000082f0a7812 */ /* 0x000fe200078ef80a */
[----:B------:R-:W-:Y:S01]  /*2240*/  IMAD.X R151, R15, 0x1, R17, P0 ;  /* 0x000000010f977824 */ /* 0x000fe200000e0611 */
[----:B------:R-:W-:Y:S01]  /*2250*/  VIMNMX R66, R196, R5, !PT ;  /* 0x00000005c4427248 */ /* 0x000fe20007fe0100 */
[----:B------:R-:W-:Y:S01]  /*2260*/  IMAD.MOV.U32 R6, RZ, RZ, R26 ;  /* 0x000000ffff067224 */ /* 0x000fe200078e001a */
[----:B------:R-:W-:Y:S01]  /*2270*/  SHF.R.U32.HI R47, RZ, 0x3, R47 ;  /* 0x00000003ff2f7819 */ /* 0x000fe2000001162f */
[----:B------:R-:W-:Y:S01]  /*2280*/  IMAD R153, R155, R164, RZ ;  /* 0x000000a49b997224 */ /* 0x000fe200078e02ff */
[----:B------:R-:W-:Y:S01]  /*2290*/  ISETP.GT.AND P0, PT, R135, R66, PT ;  /* 0x000000428700720c */ /* 0x000fe20003f04270 */
[----:B------:R-:W-:Y:S01]  /*22a0*/  IMAD.SHL.U32 R12, R12, 0x40, RZ ;  /* 0x000000400c0c7824 */ /* 0x000fe200078e00ff */
[----:B------:R-:W-:Y:S01]  /*22b0*/  LOP3.LUT R47, R10, R47, RZ, 0x3c, !PT ;  /* 0x0000002f0a2f7212 */ /* 0x000fe200078e3cff */
[----:B------:R-:W-:Y:S01]  /*22c0*/  VIADD R10, R14, 0x80 ;  /* 0x000000800e0a7836 */ /* 0x000fe20000000000 */
[----:B------:R-:W-:Y:S01]  /*22d0*/  SHF.L.U64.HI R197, R162, 0x4, R163 ;  /* 0x00000004a2c57819 */ /* 0x000fe200000102a3 */
[----:B------:R-:W-:Y:S01]  /*22e0*/  IMAD R159, R156, UR11, R159 ;  /* 0x0000000b9c9f7c24 */ /* 0x000fe2000f8e029f */
[----:B------:R-:W-:Y:S01]  /*22f0*/  LOP3.LUT R47, R47, 0xfffffe00, R12, 0xf8, !PT ;  /* 0xfffffe002f2f7812 */ /* 0x000fe200078ef80c */
[----:B------:R-:W-:Y:S01]  /*2300*/  IMAD R133, R136, R163, R19 ;  /* 0x000000a388857224 */ /* 0x000fe200078e0213 */
[----:B------:R-:W-:Y:S01]  /*2310*/  ISETP.GE.AND P1, PT, R10, UR5, PT ;  /* 0x000000050a007c0c */ /* 0x000fe2000bf26270 */
[--C-:B------:R-:W-:Y:S01]  /*2320*/  IMAD.IADD R142, R142, 0x1, R143.reuse ;  /* 0x000000018e8e7824 */ /* 0x100fe200078e028f */
[----:B------:R-:W-:Y:S01]  /*2330*/  SHF.R.S32.HI R122, RZ, 0x1f, R143 ;  /* 0x0000001fff7a7819 */ /* 0x000fe2000001148f */
[----:B------:R-:W-:Y:S01]  /*2340*/  IMAD.WIDE.U32 R156, R156, UR10, R22 ;  /* 0x0000000a9c9c7c25 */ /* 0x000fe2000f8e0016 */
[----:B------:R-:W-:-:S02]  /*2350*/  SEL R21, RZ, 0x4, P1 ;  /* 0x00000004ff157807 */ /* 0x000fc40000800000 */
[----:B------:R-:W-:Y:S01]  /*2360*/  SHF.R.S32.HI R121, RZ, 0x1f, R142 ;  /* 0x0000001fff797819 */ /* 0x000fe2000001148e */
[----:B------:R-:W-:Y:S01]  /*2370*/  IMAD.WIDE.U32 R136, R136, R162, R6 ;  /* 0x000000a288887225 */ /* 0x000fe200078e0006 */
[----:B------:R-:W-:Y:S02]  /*2380*/  LOP3.LUT R146, R146, R21, RZ, 0xfc, !PT ;  /* 0x0000001592927212 */ /* 0x000fe400078efcff */
[----:B------:R-:W-:Y:S01]  /*2390*/  SEL R46, R46, 0xfffffff0, !P2 ;  /* 0xfffffff02e2e7807 */ /* 0x000fe20005000000 */
[C---:B------:R-:W-:Y:S01]  /*23a0*/  IMAD R153, R154.reuse, R165, R153 ;  /* 0x000000a59a997224 */ /* 0x040fe200078e0299 */
[----:B------:R-:W-:Y:S01]  /*23b0*/  SEL R45, R45, 0xffffffe0, !P4 ;  /* 0xffffffe02d2d7807 */ /* 0x000fe20006000000 */
[----:B------:R-:W-:-:S04]  /*23c0*/  IMAD.WIDE.U32 R150, R154, R164, R150 ;  /* 0x000000a49a967225 */ /* 0x000fc800078e0096 */
[----:B------:R-:W-:Y:S02]  /*23d0*/  IMAD.SHL.U32 R200, R164, 0x10, RZ ;  /* 0x00000010a4c87824 */ /* 0x000fe400078e00ff */
[----:B------:R-:W-:Y:S02]  /*23e0*/  IMAD.SHL.U32 R198, R162, 0x10, RZ ;  /* 0x00000010a2c67824 */ /* 0x000fe400078e00ff */
[----:B------:R-:W-:Y:S02]  /*23f0*/  IMAD.IADD R148, R123, 0x1, -R148 ;  /* 0x000000017b947824 */ /* 0x000fe400078e0a94 */
[----:B------:R-:W-:Y:S02]  /*2400*/  IMAD.SHL.U32 R145, R147, 0x10, RZ ;  /* 0x0000001093917824 */ /* 0x000fe400078e00ff */
[----:B------:R-:W-:Y:S02]  /*2410*/  IMAD.IADD R153, R151, 0x1, R153 ;  /* 0x0000000197997824 */ /* 0x000fe400078e0299 */
[----:B------:R-:W-:-:S02]  /*2420*/  IMAD.IADD R159, R157, 0x1, R159 ;  /* 0x000000019d9f7824 */ /* 0x000fc400078e029f */
[----:B------:R-:W-:Y:S02]  /*2430*/  IMAD.IADD R133, R137, 0x1, R133 ;  /* 0x0000000189857824 */ /* 0x000fe400078e0285 */
[----:B------:R-:W-:Y:S01]  /*2440*/  @!P5 IMAD.MOV.U32 R9, RZ, RZ, RZ ;  /* 0x000000ffff09d224 */ /* 0x000fe200078e00ff */
[----:B------:R-:W-:Y:S06]  /*2450*/  @!P0 BRA `(.L_x_1541) ;  /* 0x0000009400348947 */ /* 0x000fec0003800000 */
[----:B------:R-:W1:Y:S01]  /*2460*/  LDC.64 R70, c[0x0][0x338] ;  /* 0x0000ce00ff467b82 */ /* 0x000e620000000a00 */
[----:B------:R-:W-:Y:S01]  /*2470*/  ULDC.64 UR10, c[0x0][0x328] ;  /* 0x0000ca00000a7ab9 */ /* 0x000fe20000000a00 */
[----:B------:R-:W-:Y:S01]  /*2480*/  ULDC.64 UR12, c[0x0][0x330] ;  /* 0x0000cc00000c7ab9 */ /* 0x000fe20000000a00 */
[----:B------:R-:W-:Y:S01]  /*2490*/  SHF.R.S32.HI R5, RZ, 0x1f, R48 ;  /* 0x0000001fff057819 */ /* 0x000fe20000011430 */
[C---:B------:R-:W-:Y:S01]  /*24a0*/  IMAD R2, R13.reuse, UR10, RZ ;  /* 0x0000000a0d027c24 */ /* 0x040fe2000f8e02ff */
[--C-:B------:R-:W-:Y:S01]  /*24b0*/  SHF.R.S32.HI R7, RZ, 0x1f, R65.reuse ;  /* 0x0000001fff077819 */ /* 0x100fe20000011441 */
[----:B------:R-:W-:Y:S01]  /*24c0*/  IMAD R4, R13, UR12, RZ ;  /* 0x0000000c0d047c24 */ /* 0x000fe2000f8e02ff */
[----:B------:R-:W-:Y:S01]  /*24d0*/  IADD3 R6, P1, P0, R48, R154, -R65 ;  /* 0x0000009a30067210 */ /* 0x000fe2000783e841 */
[----:B------:R-:W-:Y:S01]  /*24e0*/  IMAD.WIDE.U32 R12, R203, UR10, R14 ;  /* 0x0000000acb0c7c25 */ /* 0x000fe2000f8e000e */
[----:B------:R-:W-:Y:S01]  /*24f0*/  ULDC.64 UR14, c[0x0][0x350] ;  /* 0x0000d400000e7ab9 */ /* 0x000fe20000000a00 */
[----:B------:R-:W-:Y:S01]  /*2500*/  SHF.L.U32 R96, R163, 0x5, RZ ;  /* 0x00000005a3607819 */ /* 0x000fe200000006ff */
[----:B------:R-:W-:Y:S01]  /*2510*/  ULDC UR4, c[0x0][0x2e0] ;  /* 0x0000b80000047ab9 */ /* 0x000fe20000000800 */
[----:B------:R-:W-:Y:S01]  /*2520*/  IADD3.X R5, R5, R155, ~R7, P1, P0 ;  /* 0x0000009b05057210 */ /* 0x000fe20000fe0c07 */
[C---:B------:R-:W-:Y:S01]  /*2530*/  IMAD R2, R203.reuse, UR11, R2 ;  /* 0x0000000bcb027c24 */ /* 0x040fe2000f8e0202 */
[----:B------:R-:W-:Y:S01]  /*2540*/  ULDC.64 UR10, c[0x0][0x340] ;  /* 0x0000d000000a7ab9 */ /* 0x000fe20000000a00 */
[C---:B------:R-:W-:Y:S01]  /*2550*/  IMAD.WIDE.U32 R16, R203.reuse, UR12, R14 ;  /* 0x0000000ccb107c25 */ /* 0x040fe2000f8e000e */
[----:B------:R-:W-:Y:S01]  /*2560*/  USHF.L.U32 UR20, UR10, 0x5, URZ ;  /* 0x000000050a147899 */ /* 0x000fe2000800063f */
[----:B------:R-:W-:Y:S01]  /*2570*/  LOP3.LUT R134, R146, 0xffff, RZ, 0xc0, !PT ;  /* 0x0000ffff92867812 */ /* 0x000fe200078ec0ff */
[----:B------:R-:W-:Y:S01]  /*2580*/  USHF.L.U64.HI UR21, UR10, 0x4, UR11 ;  /* 0x000000040a157899 */ /* 0x000fe2000801020b */
[----:B------:R-:W-:Y:S01]  /*2590*/  IMAD R4, R203, UR13, R4 ;  /* 0x0000000dcb047c24 */ /* 0x000fe2000f8e0204 */
[----:B------:R-:W-:Y:S01]  /*25a0*/  ULDC.64 UR12, c[0x0][0x348] ;  /* 0x0000d200000c7ab9 */ /* 0x000fe20000000a00 */
[----:B------:R-:W-:Y:S01]  /*25b0*/  IMAD.IADD R13, R13, 0x1, R2 ;  /* 0x000000010d0d7824 */ /* 0x000fe200078e0202 */
[----:B------:R-:W-:Y:S01]  /*25c0*/  USHF.L.U32 UR22, UR10, 0x4, URZ ;  /* 0x000000040a167899 */ /* 0x000fe2000800063f */
[----:B------:R-:W-:Y:S01]  /*25d0*/  IMAD.IADD R17, R17, 0x1, R4 ;  /* 0x0000000111117824 */ /* 0x000fe200078e0204 */
[----:B------:R-:W-:Y:S01]  /*25e0*/  UIMAD.WIDE.U32 UR18, UR10, 0x60, URZ ;  /* 0x000000600a1278a5 */ /* 0x000fe2000f8e003f */
[C---:B------:R-:W-:Y:S01]  /*25f0*/  IMAD R7, R5.reuse, UR10, RZ ;  /* 0x0000000a05077c24 */ /* 0x040fe2000f8e02ff */
[C---:B-1----:R-:W-:Y:S01]  /*2600*/  SHF.L.U32 R68, R70.reuse, 0x4, RZ ;  /* 0x0000000446447819 */ /* 0x042fe200000006ff */
[-C--:B------:R-:W-:Y:S01]  /*2610*/  IMAD R2, R5, R70.reuse, RZ ;  /* 0x0000004605027224 */ /* 0x080fe200078e02ff */
[----:B------:R-:W-:Y:S01]  /*2620*/  SHF.L.U64.HI R67, R70, 0x4, R71 ;  /* 0x0000000446437819 */ /* 0x000fe20000010247 */
[C---:B------:R-:W-:Y:S01]  /*2630*/  IMAD R7, R6.reuse, UR11, R7 ;  /* 0x0000000b06077c24 */ /* 0x040fe2000f8e0207 */
[----:B------:R-:W-:Y:S01]  /*2640*/  SHF.L.U32 R132, R147, 0x5, RZ ;  /* 0x0000000593847819 */ /* 0x000fe200000006ff */
[----:B------:R-:W-:Y:S01]  /*2650*/  IMAD.WIDE.U32 R16, R6, UR10, R16 ;  /* 0x0000000a06107c25 */ /* 0x000fe2000f8e0010 */
[----:B------:R-:W-:Y:S01]  /*2660*/  SHF.L.U64.HI R69, R70, 0x5, R71 ;  /* 0x0000000546457819 */ /* 0x000fe20000010247 */
[----:B------:R-:W-:Y:S01]  /*2670*/  USHF.L.U64.HI UR21, UR22, 0x1, UR21 ;  /* 0x0000000116157899 */ /* 0x000fe20008010215 */
[----:B------:R-:W-:Y:S01]  /*2680*/  LOP3.LUT R141, R134, 0x1, RZ, 0xc0, !PT ;  /* 0x00000001868d7812 */ /* 0x000fe200078ec0ff */
[----:B------:R-:W-:Y:S01]  /*2690*/  IMAD R2, R6, R71, R2 ;  /* 0x0000004706027224 */ /* 0x000fe200078e0202 */
[----:B------:R-:W-:Y:S01]  /*26a0*/  LOP3.LUT R139, R134, 0x2, RZ, 0xc0, !PT ;  /* 0x00000002868b7812 */ /* 0x000fe200078ec0ff */
[----:B------:R-:W-:Y:S01]  /*26b0*/  IMAD.WIDE.U32 R4, R6, R70, R12 ;  /* 0x0000004606047225 */ /* 0x000fe200078e000c */
[----:B------:R-:W-:Y:S01]  /*26c0*/  SHF.R.S32.HI R120, RZ, 0x1f, R145 ;  /* 0x0000001fff787819 */ /* 0x000fe20000011491 */
[----:B------:R-:W-:Y:S01]  /*26d0*/  ULDC.U8 UR25, c[0x0][0x3c3] ;  /* 0x0000f0c000197ab9 */ /* 0x000fe20000000000 */
[----:B------:R-:W-:Y:S01]  /*26e0*/  LOP3.LUT R134, R134, 0x4, RZ, 0xc0, !PT ;  /* 0x0000000486867812 */ /* 0x000fe200078ec0ff */
[----:B-----5:R-:W-:Y:S01]  /*26f0*/  IMAD.IADD R48, R9, 0x1, R48 ;  /* 0x0000000109307824 */ /* 0x020fe200078e0230 */
[----:B------:R-:W-:Y:S01]  /*2700*/  SHF.R.S32.HI R119, RZ, 0x1f, R132 ;  /* 0x0000001fff777819 */ /* 0x000fe20000011484 */
[----:B------:R-:W-:Y:S01]  /*2710*/  IMAD.IADD R17, R17, 0x1, R7 ;  /* 0x0000000111117824 */ /* 0x000fe200078e0207 */
[----:B------:R-:W-:Y:S01]  /*2720*/  ULDC UR24, c[0x0][0x2e0] ;  /* 0x0000b80000187ab9 */ /* 0x000fe20000000800 */
[----:B------:R-:W-:Y:S01]  /*2730*/  IMAD.IADD R5, R5, 0x1, R2 ;  /* 0x0000000105057824 */ /* 0x000fe200078e0202 */
[----:B------:R-:W-:Y:S01]  /*2740*/  ULDC UR23, c[0x0][0x2e0] ;  /* 0x0000b80000177ab9 */ /* 0x000fe20000000800 */
[C---:B------:R-:W-:Y:S01]  /*2750*/  IMAD R105, R3.reuse, UR14, RZ ;  /* 0x0000000e03697c24 */ /* 0x040fe2000f8e02ff */
[----:B------:R-:W-:Y:S01]  /*2760*/  ULDC.64 UR16, c[0x0][0x250] ;  /* 0x0000940000107ab9 */ /* 0x000fe20000000a00 */
[----:B------:R-:W-:Y:S01]  /*2770*/  IMAD R107, R3, UR12, RZ ;  /* 0x0000000c036b7c24 */ /* 0x000fe2000f8e02ff */
[----:B------:R-:W-:Y:S01]  /*2780*/  USHF.L.U32 UR22, UR22, 0x1, URZ ;  /* 0x0000000116167899 */ /* 0x000fe2000800063f */
[----:B------:R-:W-:-:S04]  /*2790*/  IMAD.WIDE.U32 R6, R162, 0x20, RZ ;  /* 0x00000020a2067825 */ /* 0x000fc800078e00ff */
[----:B------:R-:W-:Y:S02]  /*27a0*/  IMAD R48, R147, R48, RZ ;  /* 0x0000003093307224 */ /* 0x000fe400078e02ff */
[C---:B------:R-:W-:Y:S02]  /*27b0*/  IMAD R105, R0.reuse, UR15, R105 ;  /* 0x0000000f00697c24 */ /* 0x040fe4000f8e0269 */
[----:B------:R-:W-:Y:S01]  /*27c0*/  IMAD.WIDE.U32 R2, R0, UR14, R16 ;  /* 0x0000000e00027c25 */ /* 0x000fe2000f8e0010 */
[----:B------:R-:W-:Y:S01]  /*27d0*/  IADD3 R110, P2, R142, R48, RZ ;  /* 0x000000308e6e7210 */ /* 0x000fe20007f5e0ff */
[----:B------:R-:W-:Y:S02]  /*27e0*/  ULDC.64 UR14, c[0x0][0x320] ;  /* 0x0000c800000e7ab9 */ /* 0x000fe40000000a00 */
[----:B------:R-:W-:Y:S01]  /*27f0*/  IMAD R107, R0, UR13, R107 ;  /* 0x0000000d006b7c24 */ /* 0x000fe2000f8e026b */
[----:B------:R-:W-:Y:S01]  /*2800*/  LEA R104, P1, R2, UR14, 0x1 ;  /* 0x0000000e02687c11 */ /* 0x000fe2000f8208ff */
[----:B------:R-:W-:Y:S01]  /*2810*/  IMAD.WIDE.U32 R4, R0, UR12, R4 ;  /* 0x0000000c00047c25 */ /* 0x000fe2000f8e0004 */
[----:B------:R-:W-:Y:S01]  /*2820*/  ULDC.64 UR12, c[0x0][0x318] ;  /* 0x0000c600000c7ab9 */ /* 0x000fe20000000a00 */
[----:B------:R-:W-:-:S02]  /*2830*/  UIMAD UR14, UR11, 0x60, URZ ;  /* 0x000000600b0e78a4 */ /* 0x000fc4000f8e023f */
[----:B------:R-:W-:Y:S01]  /*2840*/  IMAD.IADD R96, R7, 0x1, R96 ;  /* 0x0000000107607824 */ /* 0x000fe200078e0260 */
[----:B------:R-:W-:Y:S01]  /*2850*/  SHF.R.S32.HI R7, RZ, 0x1f, R48 ;  /* 0x0000001fff077819 */ /* 0x000fe20000011430 */
[----:B------:R-:W-:Y:S01]  /*2860*/  IMAD.IADD R105, R3, 0x1, R105 ;  /* 0x0000000103697824 */ /* 0x000fe200078e0269 */
[----:B------:R-:W-:Y:S01]  /*2870*/  IADD3 R48, P4, R143, R48, RZ ;  /* 0x000000308f307210 */ /* 0x000fe20007f9e0ff */
[----:B------:R-:W-:Y:S01]  /*2880*/  IMAD.IADD R107, R5, 0x1, R107 ;  /* 0x00000001056b7824 */ /* 0x000fe200078e026b */
[----:B------:R-:W-:Y:S01]  /*2890*/  LEA R106, P0, R4, UR12, 0x1 ;  /* 0x0000000c046a7c11 */ /* 0x000fe2000f8008ff */
[----:B------:R-:W-:Y:S01]  /*28a0*/  IMAD.X R111, R121, 0x1, R7, P2 ;  /* 0x00000001796f7824 */ /* 0x000fe200010e0607 */
[----:B------:R-:W-:Y:S01]  /*28b0*/  LEA.HI.X R105, R2, UR15, R105, 0x1, P1 ;  /* 0x0000000f02697c11 */ /* 0x000fe200088f0c69 */
[----:B------:R-:W-:Y:S01]  /*28c0*/  IMAD.X R7, R122, 0x1, R7, P4 ;  /* 0x000000017a077824 */ /* 0x000fe200020e0607 */
[----:B------:R-:W-:Y:S01]  /*28d0*/  LEA.HI.X R107, R4, UR13, R107, 0x1, P0 ;  /* 0x0000000d046b7c11 */ /* 0x000fe200080f0c6b */
[----:B------:R-:W-:Y:S01]  /*28e0*/  USHF.L.U64.HI UR15, UR10, 0x5, UR11 ;  /* 0x000000050a0f7899 */ /* 0x000fe2000801020b */
[----:B------:R-:W-:Y:S01]  /*28f0*/  SHF.L.U64.HI R111, R110, 0x1, R111 ;  /* 0x000000016e6f7819 */ /* 0x000fe2000001026f */
[----:B------:R-:W-:Y:S01]  /*2900*/  ULDC.64 UR12, c[0x0][0x218] ;  /* 0x00008600000c7ab9 */ /* 0x000fe20000000a00 */
[----:B------:R-:W-:Y:S01]  /*2910*/  ULDC.64 UR10, c[0x0][0x220] ;  /* 0x00008800000a7ab9 */ /* 0x000fe20000000a00 */
[----:B------:R-:W-:Y:S01]  /*2920*/  LEA R100, P1, R150, UR12, 0x1 ;  /* 0x0000000c96647c11 */ /* 0x000fe2000f8208ff */
[----:B------:R-:W-:Y:S01]  /*2930*/  IMAD.SHL.U32 R110, R110, 0x2, RZ ;  /* 0x000000026e6e7824 */ /* 0x000fe200078e00ff */
[----:B------:R-:W-:Y:S01]  /*2940*/  LEA R102, P0, R136, UR10, 0x1 ;  /* 0x0000000a88667c11 */ /* 0x000fe2000f8008ff */
[C---:B------:R-:W-:Y:S01]  /*2950*/  VIADD R129, R145.reuse, 0x40 ;  /* 0x0000004091817836 */ /* 0x040fe20000000000 */
[C---:B------:R-:W-:Y:S01]  /*2960*/  SHF.L.U64.HI R0, R48.reuse, 0x1, R7 ;  /* 0x0000000130007819 */ /* 0x040fe20000010207 */
        /* <DEDUP_REMOVED lines=8> */
[C---:B------:R-:W-:Y:S01]  /*29f0*/  IMAD.IADD R127, R145.reuse, 0x1, R129 ;  /* 0x00000001917f7824 */ /* 0x040fe200078e0281 */
[C---:B------:R-:W-:Y:S01]  /*2a00*/  IADD3.X R17, R0.reuse, UR13, RZ, P1, !PT ;  /* 0x0000000d00117c10 */ /* 0x040fe20008ffe4ff */
[----:B------:R-:W-:Y:S01]  /*2a10*/  IMAD.IADD R126, R145, 0x1, R128 ;  /* 0x00000001917e7824 */ /* 0x000fe200078e0280 */
[----:B------:R-:W-:Y:S01]  /*2a20*/  IADD3.X R49, R0, UR11, RZ, P0, !PT ;  /* 0x0000000b00317c10 */ /* 0x000fe200087fe4ff */
[----:B------:R-:W-:Y:S01]  /*2a30*/  IMAD R5, R163, 0x60, RZ ;  /* 0x00000060a3057824 */ /* 0x000fe200078e02ff */
[----:B------:R-:W-:Y:S01]  /*2a40*/  IADD3 R77, P1, R200, 0x40, RZ ;  /* 0x00000040c84d7810 */ /* 0x000fe20007f3e0ff */
[----:B------:R-:W-:Y:S01]  /*2a50*/  IMAD.WIDE.U32 R162, R162, 0x60, RZ ;  /* 0x00000060a2a27825 */ /* 0x000fe200078e00ff */
[----:B------:R-:W-:Y:S01]  /*2a60*/  IADD3 R85, P0, R200, 0x80, RZ ;  /* 0x00000080c8557810 */ /* 0x000fe20007f1e0ff */
[----:B------:R-:W-:Y:S01]  /*2a70*/  USHF.L.U64.HI UR26, UR20, 0x1, UR15 ;  /* 0x00000001141a7899 */ /* 0x000fe2000801020f */
[C---:B------:R-:W-:Y:S01]  /*2a80*/  IADD3 R108, P4, R110.reuse, UR12, RZ ;  /* 0x0000000c6e6c7c10 */ /* 0x040fe2000ff9e0ff */
[--C-:B------:R-:W-:Y:S01]  /*2a90*/  IMAD.X R76, RZ, RZ, R199.reuse, P1 ;  /* 0x000000ffff4c7224 */ /* 0x100fe200008e06c7 */
[----:B------:R-:W-:Y:S01]  /*2aa0*/  IADD3 R110, P2, R110, UR10, RZ ;  /* 0x0000000a6e6e7c10 */ /* 0x000fe2000ff5e0ff */
[----:B------:R-:W-:Y:S01]  /*2ab0*/  IMAD.X R84, RZ, RZ, R199, P0 ;  /* 0x000000ffff547224 */ /* 0x000fe200000e06c7 */
[C---:B------:R-:W-:Y:S01]  /*2ac0*/  IADD3 R79, P1, R200.reuse, R77, RZ ;  /* 0x0000004dc84f7210 */ /* 0x040fe20007f3e0ff */
[----:B------:R-:W-:Y:S01]  /*2ad0*/  IMAD R130, R147, 0x30, RZ ;  /* 0x0000003093827824 */ /* 0x000fe200078e02ff */
[----:B------:R-:W-:Y:S01]  /*2ae0*/  IADD3 R87, P0, R200, R85, RZ ;  /* 0x00000055c8577210 */ /* 0x000fe20007f1e0ff */
[----:B------:R-:W-:Y:S01]  /*2af0*/  IMAD.IADD R125, R145, 0x1, R127 ;  /* 0x00000001917d7824 */ /* 0x000fe200078e027f */
[----:B------:R-:W-:Y:S01]  /*2b00*/  IADD3.X R109, R111, UR13, RZ, P4, !PT ;  /* 0x0000000d6f6d7c10 */ /* 0x000fe2000a7fe4ff */
[----:B------:R-:W-:Y:S01]  /*2b10*/  IMAD.IADD R124, R145, 0x1, R126 ;  /* 0x00000001917c7824 */ /* 0x000fe200078e027e */
[----:B------:R-:W-:Y:S01]  /*2b20*/  IADD3.X R111, R111, UR11, RZ, P2, !PT ;  /* 0x0000000b6f6f7c10 */ /* 0x000fe200097fe4ff */
[C---:B------:R-:W-:Y:S01]  /*2b30*/  IMAD.X R86, R199.reuse, 0x1, R84, P0 ;  /* 0x00000001c7567824 */ /* 0x040fe200000e0654 */
[C---:B------:R-:W-:Y:S01]  /*2b40*/  IADD3.X R78, R199.reuse, R76, RZ, P1, !PT ;  /* 0x0000004cc74e7210 */ /* 0x040fe20000ffe4ff */
[----:B------:R-:W-:Y:S01]  /*2b50*/  IMAD.SHL.U32 R97, R6, 0x2, RZ ;  /* 0x0000000206617824 */ /* 0x000fe200078e00ff */
[----:B------:R-:W-:Y:S01]  /*2b60*/  IADD3 R91, P1, R200, R79, RZ ;  /* 0x0000004fc85b7210 */ /* 0x000fe20007f3e0ff */
[----:B------:R-:W-:Y:S01]  /*2b70*/  IMAD.SHL.U32 R70, R70, 0x20, RZ ;  /* 0x0000002046467824 */ /* 0x000fe200078e00ff */
[----:B------:R-:W-:Y:S01]  /*2b80*/  IADD3 R81, P2, R68, 0x80, RZ ;  /* 0x0000008044517810 */ /* 0x000fe20007f5e0ff */
[----:B------:R-:W-:Y:S01]  /*2b90*/  VIADD R140, R154, 0x10 ;  /* 0x000000109a8c7836 */ /* 0x000fe20000000000 */
[----:B------:R-:W-:Y:S01]  /*2ba0*/  IADD3 R95, P0, R200, R87, RZ ;  /* 0x00000057c85f7210 */ /* 0x000fe20007f1e0ff */
[C---:B------:R-:W-:Y:S01]  /*2bb0*/  IMAD.X R90, R199.reuse, 0x1, R78, P1 ;  /* 0x00000001c75a7824 */ /* 0x040fe200008e064e */
[----:B------:R-:W-:Y:S01]  /*2bc0*/  IADD3 R73, P4, R68, 0x40, RZ ;  /* 0x0000004044497810 */ /* 0x000fe20007f9e0ff */
[--C-:B------:R-:W-:Y:S01]  /*2bd0*/  IMAD.X R80, RZ, RZ, R67.reuse, P2 ;  /* 0x000000ffff507224 */ /* 0x100fe200010e0643 */
[----:B------:R-:W-:Y:S01]  /*2be0*/  IADD3.X R94, R199, R86, RZ, P0, !PT ;  /* 0x00000056c75e7210 */ /* 0x000fe200007fe4ff */
[C---:B------:R-:W-:Y:S01]  /*2bf0*/  VIADD R138, R154.reuse, 0x20 ;  /* 0x000000209a8a7836 */ /* 0x040fe20000000000 */
[-C--:B------:R-:W-:Y:S01]  /*2c00*/  IADD3 R75, P1, R73, R68.reuse, RZ ;  /* 0x00000044494b7210 */ /* 0x080fe20007f3e0ff */
[--C-:B------:R-:W-:Y:S01]  /*2c10*/  IMAD.X R72, RZ, RZ, R67.reuse, P4 ;  /* 0x000000ffff487224 */ /* 0x100fe200020e0643 */
[-C--:B------:R-:W-:Y:S01]  /*2c20*/  IADD3 R83, P0, R81, R68.reuse, RZ ;  /* 0x0000004451537210 */ /* 0x080fe20007f1e0ff */
[----:B------:R-:W-:Y:S01]  /*2c30*/  VIADD R131, R154, 0x30 ;  /* 0x000000309a837836 */ /* 0x000fe20000000000 */
[----:B------:R-:W-:Y:S01]  /*2c40*/  SHF.L.U32 R3, R165, 0x5, RZ ;  /* 0x00000005a5037819 */ /* 0x000fe200000006ff */
[----:B------:R-:W-:Y:S01]  /*2c50*/  IMAD.WIDE.U32 R164, R164, 0x20, RZ ;  /* 0x00000020a4a47825 */ /* 0x000fe200078e00ff */
[-C--:B------:R-:W-:Y:S01]  /*2c60*/  IADD3 R89, P4, R75, R68.reuse, RZ ;  /* 0x000000444b597210 */ /* 0x080fe20007f9e0ff */
[----:B------:R-:W-:Y:S01]  /*2c70*/  UIADD3 UR28, UR19, UR14, URZ ;  /* 0x0000000e131c7290 */ /* 0x000fe2000fffe03f */
[----:B------:R-:W-:Y:S01]  /*2c80*/  IADD3 R93, P2, R83, R68, RZ ;  /* 0x00000044535d7210 */ /* 0x000fe20007f5e0ff */
[----:B------:R-:W-:Y:S01]  /*2c90*/  IMAD.X R74, R72, 0x1, R67, P1 ;  /* 0x00000001484a7824 */ /* 0x000fe200008e0643 */
[----:B------:R-:W-:Y:S01]  /*2ca0*/  IADD3.X R82, R80, R67, RZ, P0, !PT ;  /* 0x0000004350527210 */ /* 0x000fe200007fe4ff */
[----:B------:R-:W-:Y:S01]  /*2cb0*/  IMAD.MOV.U32 R9, RZ, RZ, R135 ;  /* 0x000000ffff097224 */ /* 0x000fe200078e0087 */
[----:B------:R-:W-:Y:S01]  /*2cc0*/  SHF.L.U64.HI R96, R6, 0x1, R96 ;  /* 0x0000000106607819 */ /* 0x000fe20000010260 */
[----:B------:R-:W-:Y:S01]  /*2cd0*/  IMAD.IADD R71, R165, 0x1, R3 ;  /* 0x00000001a5477824 */ /* 0x000fe200078e0203 */
[----:B------:R-:W-:Y:S01]  /*2ce0*/  IADD3 R98, R163, R5, RZ ;  /* 0x00000005a3627210 */ /* 0x000fe20007ffe0ff */
[----:B------:R-:W-:Y:S01]  /*2cf0*/  IMAD.X R88, R74, 0x1, R67, P4 ;  /* 0x000000014a587824 */ /* 0x000fe200020e0643 */
[----:B------:R-:W-:Y:S01]  /*2d00*/  SHF.R.S32.HI R118, RZ, 0x1f, R129 ;  /* 0x0000001fff767819 */ /* 0x000fe20000011481 */
[----:B------:R-:W-:Y:S01]  /*2d10*/  IMAD.X R92, R82, 0x1, R67, P2 ;  /* 0x00000001525c7824 */ /* 0x000fe200010e0643 */
[----:B------:R-:W-:Y:S01]  /*2d20*/  SHF.R.S32.HI R117, RZ, 0x1f, R130 ;  /* 0x0000001fff757819 */ /* 0x000fe20000011482 */
[----:B------:R-:W-:Y:S01]  /*2d30*/  ULDC.64 UR10, c[0x0][0x248] ;  /* 0x00009200000a7ab9 */ /* 0x000fe20000000a00 */
[----:B------:R-:W-:Y:S01]  /*2d40*/  SHF.R.S32.HI R116, RZ, 0x1f, R128 ;  /* 0x0000001fff747819 */ /* 0x000fe20000011480 */
[----:B------:R-:W-:Y:S01]  /*2d50*/  USHF.L.U32 UR20, UR20, 0x1, URZ ;  /* 0x0000000114147899 */ /* 0x000fe2000800063f */
[----:B------:R-:W-:Y:S01]  /*2d60*/  SHF.R.S32.HI R115, RZ, 0x1f, R127 ;  /* 0x0000001fff737819 */ /* 0x000fe2000001147f */
[----:B------:R-:W-:Y:S01]  /*2d70*/  ULDC.64 UR12, c[0x0][0x230] ;  /* 0x00008c00000c7ab9 */ /* 0x000fe20000000a00 */
[----:B------:R-:W-:Y:S01]  /*2d80*/  SHF.R.S32.HI R114, RZ, 0x1f, R126 ;  /* 0x0000001fff727819 */ /* 0x000fe2000001147e */
[----:B------:R-:W-:Y:S01]  /*2d90*/  ULDC.64 UR14, c[0x0][0x238] ;  /* 0x00008e00000e7ab9 */ /* 0x000fe20000000a00 */
[----:B------:R-:W-:-:S02]  /*2da0*/  SHF.R.S32.HI R113, RZ, 0x1f, R125 ;  /* 0x0000001fff717819 */ /* 0x000fc4000001147d */
[----:B------:R-:W-:-:S07]  /*2db0*/  SHF.R.S32.HI R112, RZ, 0x1f, R124 ;  /* 0x0000001fff707819 */ /* 0x000fce000001147c */
.L_x_1634:
[----:B------:R-:W-:Y:S01]  /*2dc0*/  IMAD.SHL.U32 R13, R9, 0x40, RZ ;  /* 0x00000040090d7824 */ /* 0x000fe200078e00ff */
[----:B------:R-:W1:Y:S01]  /*2dd0*/  LDC R0, c[0x0][0x340] ;  /* 0x0000d000ff007b82 */ /* 0x000e620000000800 */
[----:B------:R-:W-:Y:S02]  /*2de0*/  BSSY B0, `(.L_x_1542) ;  /* 0x0000013000007945 */ /* 0x000fe40003800000 */
[----:B------:R-:W-:Y:S04]  /*2df0*/  VIADD R12, R13, 0xffffffc0 ;  /* 0xffffffc00d0c7836 */ /* 0x000fe80000000000 */
[--C-:B------:R-:W-:Y:S02]  /*2e00*/  IMAD.IADD R169, R61, 0x1, -R12.reuse ;  /* 0x000000013da97824 */ /* 0x100fe400078e0a0c */
[----:B------:R-:W-:Y:S03]  /*2e10*/  IMAD.IADD R167, R65, 0x1, -R12 ;  /* 0x0000000141a77824 */ /* 0x000fe600078e0a0c */
[-C--:B------:R-:W-:Y:S02]  /*2e20*/  ISETP.GE.AND P4, PT, R154, R169.reuse, PT ;  /* 0x000000a99a00720c */ /* 0x080fe40003f86270 */
[----:B------:R-:W-:Y:S02]  /*2e30*/  ISETP.GE.AND P0, PT, R140, R169, PT ;  /* 0x000000a98c00720c */ /* 0x000fe40003f06270 */
        /* <DEDUP_REMOVED lines=13> */
.L_x_1543:
[----:B------:R-:W-:Y:S05]  /*2f10*/  BSYNC B0 ;  /* 0x0000000000007941 */ /* 0x000fea0003800000 */
.L_x_1542:
        /* <DEDUP_REMOVED lines=15> */
.L_x_1545:
[----:B------:R-:W-:Y:S05]  /*3010*/  BSYNC B0 ;  /* 0x0000000000007941 */ /* 0x000fea0003800000 */
.L_x_1544:
        /* <DEDUP_REMOVED lines=18> */
.L_x_1547:
[----:B------:R-:W-:Y:S05]  /*3140*/  BSYNC B0 ;  /* 0x0000000000007941 */ /* 0x000fea0003800000 */
.L_x_1546:
        /* <DEDUP_REMOVED lines=17> */
.L_x_1549:
[----:B------:R-:W-:Y:S05]  /*3260*/  BSYNC B0 ;  /* 0x0000000000007941 */ /* 0x000fea0003800000 */
.L_x_1548:
        /* <DEDUP_REMOVED lines=15> */
[----:B-12---:R-:W2:Y:S01]  /*3360*/  LDG.E.128 R20, desc[UR6][R106.64] ;  /* 0x000000066a147981 */ /* 0x006ea2000c1e1d00 */
[----:B------:R-:W-:Y:S11]  /*3370*/  MOV R101, R99 ;  /* 0x0000006300657202 */ /* 0x000ff60000000f00 */
        /* <DEDUP_REMOVED lines=47> */
.L_x_1555:
[----:B------:R-:W-:Y:S05]  /*3670*/  BSYNC B0 ;  /* 0x0000000000007941 */ /* 0x000fea0003800000 */
.L_x_1554:
[----:B------:R-:W-:Y:S04]  /*3680*/  BSSY B0, `(.L_x_1556) ;  /* 0x0000034000007945 */ /* 0x000fe80003800000 */
[----:B------:R-:W-:Y:S05]  /*3690*/  @P2 BRA `(.L_x_1557) ;  /* 0x0000000000c82947 */ /* 0x000fea0003800000 */
[----:B------:R-:W-:Y:S01]  /*36a0*/  ISETP.GE.AND P0, PT, R11, UR4, PT ;  /* 0x000000040b007c0c */ /* 0x000fe2000bf06270 */
[----:B-123--:R-:W2:Y:S01]  /*36b0*/  LDG.E.128 R20, desc[UR6][R106.64+0x80] ;  /* 0x000080066a147981 */ /* 0x00eea2000c1e1d00 */
        /* <DEDUP_REMOVED lines=48> */
.L_x_1557:
[----:B------:R-:W-:Y:S05]  /*39c0*/  BSYNC B0 ;  /* 0x0000000000007941 */ /* 0x000fea0003800000 */
.L_x_1556:
[----:B------:R-:W-:Y:S05]  /*39d0*/  @P1 BRA `(.L_x_1553) ;  /* 0x0000000000c81947 */ /* 0x000fea0003800000 */
[----:B------:R-:W-:Y:S01]  /*39e0*/  ISETP.GE.AND P0, PT, R10, UR4, PT ;  /* 0x000000040a007c0c */ /* 0x000fe2000bf06270 */
[----:B-1234-:R-:W2:Y:S01]  /*39f0*/  LDG.E.128 R20, desc[UR6][R106.64+0x100] ;  /* 0x000100066a147981 */ /* 0x01eea2000c1e1d00 */
        /* <DEDUP_REMOVED lines=48> */
.L_x_1553:
[----:B------:R-:W-:Y:S05]  /*3d00*/  BSYNC B1 ;  /* 0x0000000000017941 */ /* 0x000fea0003800000 */
.L_x_1552:
        /* <DEDUP_REMOVED lines=17> */
[----:B------:R-:W-:Y:S02]  /*3e20*/  LEA R36, P4, R68, R106, 0x1 ;  /* 0x0000006a44247211 */ /* 0x000fe400078808ff */
        /* <DEDUP_REMOVED lines=52> */
.L_x_1561:
[----:B------:R-:W-:Y:S05]  /*4170*/  BSYNC B0 ;  /* 0x0000000000007941 */ /* 0x000fea0003800000 */
.L_x_1560:
        /* <DEDUP_REMOVED lines=55> */
.L_x_1563:
[----:B------:R-:W-:Y:S05]  /*44f0*/  BSYNC B0 ;  /* 0x0000000000007941 */ /* 0x000fea0003800000 */
.L_x_1562:
        /* <DEDUP_REMOVED lines=54> */
.L_x_1559:
[----:B------:R-:W-:Y:S05]  /*4860*/  BSYNC B1 ;  /* 0x0000000000017941 */ /* 0x000fea0003800000 */
.L_x_1558:
        /* <DEDUP_REMOVED lines=70> */
.L_x_1567:
[----:B------:R-:W-:Y:S05]  /*4cd0*/  BSYNC B0 ;  /* 0x0000000000007941 */ /* 0x000fea0003800000 */
.L_x_1566:
        /* <DEDUP_REMOVED lines=55> */
.L_x_1569:
[----:B------:R-:W-:Y:S05]  /*5050*/  BSYNC B0 ;  /* 0x0000000000007941 */ /* 0x000fea0003800000 */
.L_x_1568:
        /* <DEDUP_REMOVED lines=54> */
.L_x_1565:
[----:B------:R-:W-:Y:S05]  /*53c0*/  BSYNC B1 ;  /* 0x0000000000017941 */ /* 0x000fea0003800000 */
.L_x_1564:
        /* <DEDUP_REMOVED lines=18> */
[----:B------:R-:W-:Y:S02]  /*54f0*/  ISETP.GE.AND P0, PT, R14, UR4, PT ;  /* 0x000000040e007c0c */ /* 0x000fe4000bf06270 */
[----:B---34-:R-:W-:Y:S11]  /*5500*/  MOV R101, R99 ;  /* 0x0000006300657202 */ /* 0x018ff60000000f00 */
[----:B------:R-:W2:Y:S06]  /*5510*/  @!P0 LDG.E.64 R26, desc[UR6][R34.64] ;  /* 0x00000006221a8981 */ /* 0x000eac000c1e1b00 */
[----:B------:R-:W3:Y:S01]  /*5520*/  @!P0 LDG.E.64 R6, desc[UR6][R18.64] ;  /* 0x0000000612068981 */ /* 0x000ee2000c1e1b00 */
[----:B-1----:R-:W-:Y:S04]  /*5530*/  IMAD.WIDE.U32 R38, R36, 0x60, R106 ;  /* 0x0000006024267825 */ /* 0x002fe800078e006a */
[----:B------:R-:W-:Y:S05]  /*5540*/  IMAD R37, R37, 0x60, RZ ;  /* 0x0000006025257824 */ /* 0x000fea00078e02ff */
[----:B------:R-:W-:Y:S02]  /*5550*/  IADD3 R39, R39, R37, RZ ;  /* 0x0000002527277210 */ /* 0x000fe40007ffe0ff */
[----:B------:R-:W1:Y:S03]  /*5560*/  LDC.64 R36, c[0x0][0x248] ;  /* 0x00009200ff247b82 */ /* 0x000e660000000a00 */
[----:B------:R-:W4:Y:S01]  /*5570*/  LDG.E.128 R20, desc[UR6][R38.64] ;  /* 0x0000000626147981 */ /* 0x000f22000c1e1d00 */
[----:B-1----:R-:W-:Y:S04]  /*5580*/  IMAD.WIDE.U32 R50, R36, 0x60, R100 ;  /* 0x0000006024327825 */ /* 0x002fe800078e0064 */
[----:B------:R-:W-:Y:S05]  /*5590*/  IMAD R37, R37, 0x60, RZ ;  /* 0x0000006025257824 */ /* 0x000fea00078e02ff */
[----:B------:R-:W-:Y:S01]  /*55a0*/  IADD3 R51, R51, R37, RZ ;  /* 0x0000002533337210 */ /* 0x000fe20007ffe0ff */
[--C-:B--2---:R-:W-:Y:S02]  /*55b0*/  @!P0 HADD2.F32 R31, -RZ, R27.reuse.H0_H0 ;  /* 0x2000001bff1f8230 */ /* 0x104fe40000004100 */
[----:B------:R-:W-:Y:S02]  /*55c0*/  @!P0 HADD2.F32 R33, -RZ, R27.H1_H1 ;  /* 0x3000001bff218230 */ /* 0x000fe40000004100 */
[----:B------:R-:W-:Y:S02]  /*55d0*/  @!P0 HADD2.F32 R29, -RZ, R26.H0_H0 ;  /* 0x2000001aff1d8230 */ /* 0x000fe40000004100 */
[--C-:B---3--:R-:W-:Y:S02]  /*55e0*/  @!P0 HADD2.F32 R25, -RZ, R6.reuse.H0_H0 ;  /* 0x20000006ff198230 */ /* 0x108fe40000004100 */
[----:B------:R-:W-:Y:S02]  /*55f0*/  @!P0 HADD2.F32 R8, -RZ, R6.H1_H1 ;  /* 0x30000006ff088230 */ /* 0x000fe40000004100 */
[----:B------:R-:W-:Y:S01]  /*5600*/  @!P0 HADD2.F32 R26, -RZ, R26.H1_H1 ;  /* 0x3000001aff1a8230 */ /* 0x000fe20000004100 */
[----:B----4-:R-:W-:Y:S02]  /*5610*/  @!P0 MOV R5, R20 ;  /* 0x0000001400058202 */ /* 0x010fe40000000f00 */
        /* <DEDUP_REMOVED lines=38> */
.L_x_1573:
[----:B------:R-:W-:Y:S05]  /*5880*/  BSYNC B0 ;  /* 0x0000000000007941 */ /* 0x000fea0003800000 */
.L_x_1572:
        /* <DEDUP_REMOVED lines=55> */
.L_x_1575:
[----:B------:R-:W-:Y:S05]  /*5c00*/  BSYNC B0 ;  /* 0x0000000000007941 */ /* 0x000fea0003800000 */
.L_x_1574:
        /* <DEDUP_REMOVED lines=54> */
.L_x_1571:
[----:B------:R-:W-:Y:S05]  /*5f70*/  BSYNC B1 ;  /* 0x0000000000017941 */ /* 0x000fea0003800000 */
.L_x_1570:
        /* <DEDUP_REMOVED lines=8> */
.L_x_1551:
[----:B------:R-:W-:Y:S04]  /*6000*/  BSSY B2, `(.L_x_1577) ;  /* 0x0000125000027945 */ /* 0x000fe80003800000 */
[----:B------:R-:W-:Y:S05]  /*6010*/  @!P4 BRA `(.L_x_1578) ;  /* 0x00000010008cc947 */ /* 0x000fea0003800000 */
[----:B------:R-:W3:Y:S01]  /*6020*/  LDC R171, c[0x0][0x2d0] ;  /* 0x0000b400ffab7b82 */ /* 0x000ee20000000800 */
[----:B------:R-:W-:Y:S01]  /*6030*/  BSSY B1, `(.L_x_1579) ;  /* 0x000005f000017945 */ /* 0x000fe20003800000 */
[----:B---3--:R-:W-:Y:S11]  /*6040*/  ISETP.GE.AND P0, PT, R14, R171, PT ;  /* 0x000000ab0e00720c */ /* 0x008ff60003f06270 */
[----:B------:R-:W-:Y:S02]  /*6050*/  @!UPT UIADD3 URZ, URZ, URZ, URZ ;  /* 0x0000003f3f3ff290 */ /* 0x000fe4000fffe03f */
[----:B------:R-:W-:Y:S05]  /*6060*/  @P0 BRA `(.L_x_1580) ;  /* 0x00000004006c0947 */ /* 0x000fea0003800000 */
[----:B------:R-:W-:Y:S01]  /*6070*/  ISETP.GE.AND P0, PT, R14, UR4, PT ;  /* 0x000000040e007c0c */ /* 0x000fe2000bf06270 */
[----:B------:R3:W5:Y:S01]  /*6080*/  LDG.E.128 R52, desc[UR6][R106.64] ;  /* 0x000000066a347981 */ /* 0x000762000c1e1d00 */
[----:B------:R-:W-:Y:S01]  /*6090*/  MOV R101, R99 ;  /* 0x0000006300657202 */ /* 0x000fe20000000f00 */
[----:B------:R-:W-:Y:S10]  /*60a0*/  BSSY B0, `(.L_x_1581) ;  /* 0x0000056000007945 */ /* 0x000ff40003800000 */
        /* <DEDUP_REMOVED lines=85> */
.L_x_1582:
[----:B------:R-:W-:Y:S05]  /*6600*/  BSYNC B0 ;  /* 0x0000000000007941 */ /* 0x000fea0003800000 */
.L_x_1581:
[----:B-----5:R4:W-:Y:S02]  /*6610*/  STG.E.128 desc[UR6][R100.64], R52 ;  /* 0x0000003464007986 */ /* 0x0209e4000c101d06 */
.L_x_1580:
[----:B------:R-:W-:Y:S05]  /*6620*/  BSYNC B1 ;  /* 0x0000000000017941 */ /* 0x000fea0003800000 */
.L_x_1579:
[----:B------:R-:W-:Y:S01]  /*6630*/  ISETP.GE.AND P0, PT, R11, R171, PT ;  /* 0x000000ab0b00720c */ /* 0x000fe20003f06270 */
[----:B------:R-:W-:Y:S11]  /*6640*/  BSSY B1, `(.L_x_1583) ;  /* 0x0000060000017945 */ /* 0x000ff60003800000 */
[----:B------:R-:W-:Y:S01]  /*6650*/  @!UPT UIADD3 URZ, URZ, URZ, URZ ;  /* 0x0000003f3f3ff290 */ /* 0x000fe2000fffe03f */
[----:B------:R-:W-:Y:S05]  /*6660*/  @P0 BRA `(.L_x_1584) ;  /* 0x0000000400740947 */ /* 0x000fea0003800000 */
[----:B----4-:R-:W-:Y:S01]  /*6670*/  IMAD.MOV.U32 R101, RZ, RZ, R99 ;  /* 0x000000ffff657224 */ /* 0x010fe200078e0063 */
[----:B------:R4:W5:Y:S01]  /*6680*/  LDG.E.128 R52, desc[UR6][R106.64+0x80] ;  /* 0x000080066a347981 */ /* 0x000962000c1e1d00 */
[----:B------:R-:W-:Y:S01]  /*6690*/  ISETP.GE.AND P0, PT, R11, UR4, PT ;  /* 0x000000040b007c0c */ /* 0x000fe2000bf06270 */
[----:B------:R-:W-:Y:S01]  /*66a0*/  BSSY B0, `(.L_x_1585) ;  /* 0x0000058000007945 */ /* 0x000fe20003800000 */
[----:B------:R-:W-:Y:S05]  /*66b0*/  IADD3 R172, P1, R106, 0x80, RZ ;  /* 0x000000806aac7810 */ /* 0x000fea0007f3e0ff */
        /* <DEDUP_REMOVED lines=86> */
.L_x_1586:
[----:B------:R-:W-:Y:S05]  /*6c20*/  BSYNC B0 ;  /* 0x0000000000007941 */ /* 0x000fea0003800000 */
.L_x_1585:
[----:B-----5:R1:W-:Y:S02]  /*6c30*/  STG.E.128 desc[UR6][R100.64+0x80], R52 ;  /* 0x0000803464007986 */ /* 0x0203e4000c101d06 */
.L_x_1584:
[----:B------:R-:W-:Y:S05]  /*6c40*/  BSYNC B1 ;  /* 0x0000000000017941 */ /* 0x000fea0003800000 */
.L_x_1583:
[----:B------:R-:W-:Y:S11]  /*6c50*/  ISETP.GE.AND P0, PT, R10, R171, PT ;  /* 0x000000ab0a00720c */ /* 0x000ff60003f06270 */
[----:B------:R-:W-:Y:S02]  /*6c60*/  @!UPT UIADD3 URZ, URZ, URZ, URZ ;  /* 0x0000003f3f3ff290 */ /* 0x000fe4000fffe03f */
[----:B------:R-:W-:Y:S05]  /*6c70*/  @P0 BRA `(.L_x_1578) ;  /* 0x0000000400740947 */ /* 0x000fea0003800000 */
[----:B-1--4-:R-:W-:Y:S01]  /*6c80*/  IMAD.MOV.U32 R101, RZ, RZ, R99 ;  /* 0x000000ffff657224 */ /* 0x012fe200078e0063 */
        /* <DEDUP_REMOVED lines=90> */
.L_x_1588:
[----:B------:R-:W-:Y:S05]  /*7230*/  BSYNC B0 ;  /* 0x0000000000007941 */ /* 0x000fea0003800000 */
.L_x_1587:
[----:B-----5:R4:W-:Y:S02]  /*7240*/  STG.E.128 desc[UR6][R100.64+0x100], R52 ;  /* 0x0001003464007986 */ /* 0x0209e4000c101d06 */
.L_x_1578:
[----:B------:R-:W-:Y:S05]  /*7250*/  BSYNC B2 ;  /* 0x0000000000027941 */ /* 0x000fea0003800000 */
.L_x_1577:
[C---:B------:R-:W-:Y:S01]  /*7260*/  ISETP.GE.AND P0, PT, R140.reuse, R169, PT ;  /* 0x000000a98c00720c */ /* 0x040fe20003f06270 */
[----:B------:R-:W-:Y:S03]  /*7270*/  BSSY B2, `(.L_x_1589) ;  /* 0x0000132000027945 */ /* 0x000fe60003800000 */
[----:B------:R-:W-:Y:S11]  /*7280*/  ISETP.GE.AND P0, PT, R140, R167, !P0 ;  /* 0x000000a78c00720c */ /* 0x000ff60004706270 */
[----:B------:R-:W-:Y:S02]  /*7290*/  @!UPT UIADD3 URZ, URZ, URZ, URZ ;  /* 0x0000003f3f3ff290 */ /* 0x000fe4000fffe03f */
[----:B------:R-:W-:Y:S05]  /*72a0*/  @!P0 BRA `(.L_x_1590) ;  /* 0x0000001000b88947 */ /* 0x000fea0003800000 */
[----:B-1--4-:R-:W1:Y:S01]  /*72b0*/  LDC R101, c[0x0][0x2d0] ;  /* 0x0000b400ff657b82 */ /* 0x012e620000000800 */
[----:B------:R-:W-:Y:S01]  /*72c0*/  BSSY B1, `(.L_x_1591) ;  /* 0x0000064000017945 */ /* 0x000fe20003800000 */
[----:B-1----:R-:W-:Y:S11]  /*72d0*/  ISETP.GE.AND P0, PT, R14, R101, PT ;  /* 0x000000650e00720c */ /* 0x002ff60003f06270 */
[----:B------:R-:W-:Y:S02]  /*72e0*/  @!UPT UIADD3 URZ, URZ, URZ, URZ ;  /* 0x0000003f3f3ff290 */ /* 0x000fe4000fffe03f */
[----:B------:R-:W-:Y:S05]  /*72f0*/  @P0 BRA `(.L_x_1592) ;  /* 0x0000000400800947 */ /* 0x000fea0003800000 */
[----:B------:R-:W-:Y:S01]  /*7300*/  LEA R174, P0, R68, R106, 0x1 ;  /* 0x0000006a44ae7211 */ /* 0x000fe200078008ff */
        /* <DEDUP_REMOVED lines=18> */
[C---:B------:R-:W-:Y:S02]  /*7430*/  LEA R18, P0, R172.reuse, R174, 0x1 ;  /* 0x000000aeac127211 */ /* 0x040fe400078008ff */
[C---:B------:R-:W-:Y:S02]  /*7440*/  IADD3 R166, P2, R145.reuse, R168, RZ ;  /* 0x000000a891a67210 */ /* 0x040fe40007f5e0ff */
[----:B------:R-:W-:Y:S02]  /*7450*/  LEA.HI.X.SX32 R19, R172, R175, 0x1, P0 ;  /* 0x000000afac137211 */ /* 0x000fe400000f0eff */
[----:B-1----:R-:W-:Y:S02]  /*7460*/  LEA R174, P0, R166, R108, 0x1 ;  /* 0x0000006ca6ae7211 */ /* 0x002fe400078008ff */
[----:B------:R-:W-:Y:S01]  /*7470*/  LEA.HI.X.SX32 R168, R168, R120, 0x1, P2 ;  /* 0x00000078a8a87211 */ /* 0x000fe200010f0eff */
[----:B------:R-:W4:Y:S03]  /*7480*/  LDG.E.128 R28, desc[UR6][R18.64] ;  /* 0x00000006121c7981 */ /* 0x000f26000c1e1d00 */
[----:B------:R-:W-:Y:S02]  /*7490*/  LEA.HI.X R175, R166, R109, R168, 0x1, P0 ;  /* 0x0000006da6af7211 */ /* 0x000fe400000f0ca8 */
[----:B------:R-:W-:Y:S02]  /*74a0*/  MOV R166, RZ ;  /* 0x000000ff00a67202 */ /* 0x000fe40000000f00 */
[----:B------:R-:W-:Y:S02]  /*74b0*/  @P1 IADD3 R166, RZ, -UR27, RZ ;  /* 0x8000001bffa61c10 */ /* 0x000fe4000fffe0ff */
[----:B------:R-:W3:Y:S02]  /*74c0*/  LDG.E.128 R172, desc[UR6][R174.64] ;  /* 0x00000006aeac7981 */ /* 0x000ee4000c1e1d00 */
[----:B------:R-:W-:Y:S04]  /*74d0*/  IADD3 R177, P0, R145, R166, RZ ;  /* 0x000000a691b17210 */ /* 0x000fe80007f1e0ff */
[----:B------:R-:W-:Y:S02]  /*74e0*/  LEA.HI.X.SX32 R166, R166, R120, 0x1, P0 ;  /* 0x00000078a6a67211 */ /* 0x000fe400000f0eff */
[C---:B------:R-:W-:Y:S04]  /*74f0*/  LEA R36, P0, R177.reuse, R110, 0x1 ;  /* 0x0000006eb1247211 */ /* 0x040fe800078008ff */
[----:B------:R-:W-:Y:S05]  /*7500*/  LEA.HI.X R37, R177, R111, R166, 0x1, P0 ;  /* 0x0000006fb1257211 */ /* 0x000fea00000f0ca6 */
[----:B------:R1:W3:Y:S02]  /*7510*/  LDG.E.128 R52, desc[UR6][R36.64] ;  /* 0x0000000624347981 */ /* 0x0002e4000c1e1d00 */
[----:B-1----:R-:W-:Y:S02]  /*7520*/  HADD2.F32 R37, -RZ, R56.H1_H1 ;  /* 0x30000038ff257230 */ /* 0x002fe40000004100 */
[--C-:B----4-:R-:W-:Y:S01]  /*7530*/  HADD2.F32 R34, -RZ, R28.reuse.H0_H0 ;  /* 0x2000001cff227230 */ /* 0x110fe20000004100 */
[----:B--2---:R-:W-:Y:S01]  /*7540*/  MOV R26, R30 ;  /* 0x0000001e001a7202 */ /* 0x004fe20000000f00 */
        /* <DEDUP_REMOVED lines=14> */
[--C-:B------:R-:W-:Y:S02]  /*7630*/  HADD2.F32 R20, -RZ, R175.reuse.H0_H0 ;  /* 0x200000afff147230 */ /* 0x100fe40000004100 */
[----:B------:R-:W-:Y:S01]  /*7640*/  FMUL.FTZ R0, R34, R27 ;  /* 0x0000001b22007220 */ /* 0x000fe20000410000 */
[----:B------:R-:W-:Y:S02]  /*7650*/  HADD2.F32 R18, -RZ, R175.H1_H1 ;  /* 0x300000afff127230 */ /* 0x000fe40000004100 */
[----:B------:R-:W-:Y:S01]  /*7660*/  FMUL.FTZ R2, R32, R25 ;  /* 0x0000001920027220 */ /* 0x000fe20000410000 */
[----:B------:R-:W-:Y:S02]  /*7670*/  HADD2.F32 R25, -RZ, R26.H0_H0 ;  /* 0x2000001aff197230 */ /* 0x000fe40000004100 */
[----:B------:R-:W-:Y:S01]  /*7680*/  FMUL.FTZ R3, R30, R23 ;  /* 0x000000171e037220 */ /* 0x000fe20000410000 */
[--C-:B------:R-:W-:Y:S02]  /*7690*/  HADD2.F32 R35, -RZ, R52.reuse.H0_H0 ;  /* 0x20000034ff237230 */ /* 0x100fe40000004100 */
[----:B------:R-:W-:Y:S01]  /*76a0*/  FMUL.FTZ R4, R28, R21 ;  /* 0x000000151c047220 */ /* 0x000fe20000410000 */
[----:B------:R-:W-:Y:S02]  /*76b0*/  HADD2.F32 R36, -RZ, R52.H1_H1 ;  /* 0x30000034ff247230 */ /* 0x000fe40000004100 */
        /* <DEDUP_REMOVED lines=34> */
.L_x_1594:
[----:B------:R-:W-:Y:S05]  /*78e0*/  BSYNC B0 ;  /* 0x0000000000007941 */ /* 0x000fea0003800000 */
.L_x_1593:
[----:B-----5:R4:W-:Y:S02]  /*78f0*/  STG.E.128 desc[UR6][R170.64], R56 ;  /* 0x00000038aa007986 */ /* 0x0209e4000c101d06 */
.L_x_1592:
[----:B------:R-:W-:Y:S05]  /*7900*/  BSYNC B1 ;  /* 0x0000000000017941 */ /* 0x000fea0003800000 */
.L_x_1591:
        /* <DEDUP_REMOVED lines=8> */
[C---:B----4-:R-:W-:Y:S03]  /*7990*/  LEA R170, P0, R77.reuse, R100, 0x1 ;  /* 0x000000644daa7211 */ /* 0x050fe600078008ff */
        /* <DEDUP_REMOVED lines=89> */
.L_x_1598:
[----:B------:R-:W-:Y:S05]  /*7f30*/  BSYNC B0 ;  /* 0x0000000000007941 */ /* 0x000fea0003800000 */
.L_x_1597:
[----:B-----5:R4:W-:Y:S02]  /*7f40*/  STG.E.128 desc[UR6][R170.64], R56 ;  /* 0x00000038aa007986 */ /* 0x0209e4000c101d06 */
.L_x_1596:
[----:B------:R-:W-:Y:S05]  /*7f50*/  BSYNC B1 ;  /* 0x0000000000017941 */ /* 0x000fea0003800000 */
.L_x_1595:
[----:B------:R-:W-:Y:S11]  /*7f60*/  ISETP.GE.AND P0, PT, R10, R101, PT ;  /* 0x000000650a00720c */ /* 0x000ff60003f06270 */
[----:B------:R-:W-:Y:S02]  /*7f70*/  @!UPT UIADD3 URZ, URZ, URZ, URZ ;  /* 0x0000003f3f3ff290 */ /* 0x000fe4000fffe03f */
[----:B------:R-:W-:Y:S05]  /*7f80*/  @P0 BRA `(.L_x_1590) ;  /* 0x0000000400800947 */ /* 0x000fea0003800000 */
[C---:B-1----:R-:W-:Y:S01]  /*7f90*/  LEA R174, P0, R81.reuse, R106, 0x1 ;  /* 0x0000006a51ae7211 */ /* 0x042fe200078008ff */
        /* <DEDUP_REMOVED lines=24> */
[----:B------:R-:W4:Y:S01]  /*8120*/  LDG.E.128 R28, desc[UR6][R18.64] ;  /* 0x00000006121c7981 */ /* 0x000f22000c1e1d00 */
[----:B------:R-:W-:Y:S02]  /*8130*/  @P1 IADD3 R177, RZ, -UR27, RZ ;  /* 0x8000001bffb11c10 */ /* 0x000fe4000fffe0ff */
[----:B------:R-:W-:Y:S02]  /*8140*/  LEA.HI.X R175, R101, R109, R166, 0x1, P0 ;  /* 0x0000006d65af7211 */ /* 0x000fe400000f0ca6 */
[----:B------:R-:W-:Y:S04]  /*8150*/  IADD3 R101, P0, R128, R177, RZ ;  /* 0x000000b180657210 */ /* 0x000fe80007f1e0ff */
[----:B------:R-:W-:Y:S01]  /*8160*/  LEA.HI.X.SX32 R166, R177, R116, 0x1, P0 ;  /* 0x00000074b1a67211 */ /* 0x000fe200000f0eff */
[----:B------:R-:W3:Y:S01]  /*8170*/  LDG.E.128 R172, desc[UR6][R174.64] ;  /* 0x00000006aeac7981 */ /* 0x000ee2000c1e1d00 */
        /* <DEDUP_REMOVED lines=63> */
.L_x_1600:
[----:B------:R-:W-:Y:S05]  /*8570*/  BSYNC B0 ;  /* 0x0000000000007941 */ /* 0x000fea0003800000 */
.L_x_1599:
[----:B-----5:R4:W-:Y:S02]  /*8580*/  STG.E.128 desc[UR6][R170.64], R56 ;  /* 0x00000038aa007986 */ /* 0x0209e4000c101d06 */
.L_x_1590:
[----:B------:R-:W-:Y:S05]  /*8590*/  BSYNC B2 ;  /* 0x0000000000027941 */ /* 0x000fea0003800000 */
.L_x_1589:
        /* <DEDUP_REMOVED lines=104> */
.L_x_1606:
[----:B------:R-:W-:Y:S05]  /*8c20*/  BSYNC B0 ;  /* 0x0000000000007941 */ /* 0x000fea0003800000 */
.L_x_1605:
[----:B-----5:R4:W-:Y:S02]  /*8c30*/  STG.E.128 desc[UR6][R170.64], R56 ;  /* 0x00000038aa007986 */ /* 0x0209e4000c101d06 */
.L_x_1604:
[----:B------:R-:W-:Y:S05]  /*8c40*/  BSYNC B1 ;  /* 0x0000000000017941 */ /* 0x000fea0003800000 */
.L_x_1603:
        /* <DEDUP_REMOVED lines=98> */
.L_x_1610:
[----:B------:R-:W-:Y:S05]  /*9270*/  BSYNC B0 ;  /* 0x0000000000007941 */ /* 0x000fea0003800000 */
.L_x_1609:
[----:B-----5:R4:W-:Y:S02]  /*9280*/  STG.E.128 desc[UR6][R170.64], R56 ;  /* 0x00000038aa007986 */ /* 0x0209e4000c101d06 */
.L_x_1608:
[----:B------:R-:W-:Y:S05]  /*9290*/  BSYNC B1 ;  /* 0x0000000000017941 */ /* 0x000fea0003800000 */
.L_x_1607:
        /* <DEDUP_REMOVED lines=97> */
.L_x_1612:
[----:B------:R-:W-:Y:S05]  /*98b0*/  BSYNC B0 ;  /* 0x0000000000007941 */ /* 0x000fea0003800000 */
.L_x_1611:
[----:B-----5:R4:W-:Y:S02]  /*98c0*/  STG.E.128 desc[UR6][R170.64], R56 ;  /* 0x00000038aa007986 */ /* 0x0209e4000c101d06 */
.L_x_1602:
[----:B------:R-:W-:Y:S05]  /*98d0*/  BSYNC B2 ;  /* 0x0000000000027941 */ /* 0x000fea0003800000 */
.L_x_1601:
        /* <DEDUP_REMOVED lines=10> */
[----:B------:R-:W2:Y:S01]  /*9980*/  LDC.64 R2, c[0x0][0x338] ;  /* 0x0000ce00ff027b82 */ /* 0x000ea20000000a00 */
[----:B------:R-:W-:Y:S01]  /*9990*/  ISETP.GE.AND P0, PT, R14, UR4, PT ;  /* 0x000000040e007c0c */ /* 0x000fe2000bf06270 */
[----:B------:R-:W-:Y:S01]  /*99a0*/  BSSY B0, `(.L_x_1617) ;  /* 0x0000061000007945 */ /* 0x000fe20003800000 */
[----:B-1--4-:R-:W-:Y:S01]  /*99b0*/  MOV R101, R99 ;  /* 0x0000006300657202 */ /* 0x012fe20000000f00 */
[----:B--2---:R-:W-:Y:S04]  /*99c0*/  IMAD.WIDE.U32 R170, R2, 0x60, R106 ;  /* 0x0000006002aa7825 */ /* 0x004fe800078e006a */
[----:B------:R-:W-:Y:S05]  /*99d0*/  IMAD R3, R3, 0x60, RZ ;  /* 0x0000006003037824 */ /* 0x000fea00078e02ff */
[----:B------:R-:W-:Y:S02]  /*99e0*/  IADD3 R171, R171, R3, RZ ;  /* 0x00000003abab7210 */ /* 0x000fe40007ffe0ff */
[----:B------:R-:W1:Y:S03]  /*99f0*/  LDC.64 R2, c[0x0][0x248] ;  /* 0x00009200ff027b82 */ /* 0x000e660000000a00 */
[----:B------:R2:W5:Y:S01]  /*9a00*/  LDG.E.128 R56, desc[UR6][R170.64] ;  /* 0x00000006aa387981 */ /* 0x000562000c1e1d00 */
[----:B-1----:R-:W-:Y:S04]  /*9a10*/  IMAD.WIDE.U32 R172, R2, 0x60, R100 ;  /* 0x0000006002ac7825 */ /* 0x002fe800078e0064 */
[----:B------:R-:W-:Y:S05]  /*9a20*/  IMAD R3, R3, 0x60, RZ ;  /* 0x0000006003037824 */ /* 0x000fea00078e02ff */
[----:B------:R-:W-:Y:S01]  /*9a30*/  IADD3 R173, R173, R3, RZ ;  /* 0x00000003adad7210 */ /* 0x000fe20007ffe0ff */
[----:B--2---:R-:W-:Y:S06]  /*9a40*/  @P0 BRA `(.L_x_1618) ;  /* 0x0000000400580947 */ /* 0x004fec0003800000 */
        /* <DEDUP_REMOVED lines=14> */
[C---:B------:R-:W-:Y:S02]  /*9b30*/  LEA R170, P0, R101.reuse, R108, 0x1 ;  /* 0x0000006c65aa7211 */ /* 0x040fe400078008ff */
[----:B------:R-:W-:Y:S01]  /*9b40*/  LEA.HI.X.SX32 R166, R166, R117, 0x1, P2 ;  /* 0x00000075a6a67211 */ /* 0x000fe200010f0eff */
[----:B------:R-:W2:Y:S03]  /*9b50*/  LDG.E.128 R28, desc[UR6][R18.64] ;  /* 0x00000006121c7981 */ /* 0x000ea6000c1e1d00 */
[----:B------:R-:W-:Y:S02]  /*9b60*/  LEA.HI.X R171, R101, R109, R166, 0x1, P0 ;  /* 0x0000006d65ab7211 */ /* 0x000fe400000f0ca6 */
[----:B------:R-:W-:Y:S02]  /*9b70*/  MOV R166, RZ ;  /* 0x000000ff00a67202 */ /* 0x000fe40000000f00 */
[----:B------:R-:W-:Y:S02]  /*9b80*/  @P1 IADD3 R166, RZ, -UR27, RZ ;  /* 0x8000001bffa61c10 */ /* 0x000fe4000fffe0ff */
[----:B------:R-:W4:Y:S02]  /*9b90*/  LDG.E.128 R168, desc[UR6][R170.64] ;  /* 0x00000006aaa87981 */ /* 0x000f24000c1e1d00 */
[----:B------:R-:W-:Y:S04]  /*9ba0*/  IADD3 R101, P0, R130, R166, RZ ;  /* 0x000000a682657210 */ /* 0x000fe80007f1e0ff */
[----:B------:R-:W-:Y:S02]  /*9bb0*/  LEA.HI.X.SX32 R166, R166, R117, 0x1, P0 ;  /* 0x00000075a6a67211 */ /* 0x000fe400000f0eff */
[C---:B------:R-:W-:Y:S04]  /*9bc0*/  LEA R36, P0, R101.reuse, R110, 0x1 ;  /* 0x0000006e65247211 */ /* 0x040fe800078008ff */
[----:B------:R-:W-:Y:S05]  /*9bd0*/  LEA.HI.X R37, R101, R111, R166, 0x1, P0 ;  /* 0x0000006f65257211 */ /* 0x000fea00000f0ca6 */
[----:B------:R1:W3:Y:S02]  /*9be0*/  LDG.E.128 R52, desc[UR6][R36.64] ;  /* 0x0000000624347981 */ /* 0x0002e4000c1e1d00 */
[----:B-1----:R-:W-:Y:S02]  /*9bf0*/  HADD2.F32 R37, -RZ, R56.H1_H1 ;  /* 0x30000038ff257230 */ /* 0x002fe40000004100 */
[--C-:B--2---:R-:W-:Y:S01]  /*9c00*/  HADD2.F32 R34, -RZ, R28.reuse.H0_H0 ;  /* 0x2000001cff227230 */ /* 0x104fe20000004100 */
[----:B------:R-:W-:Y:S01]  /*9c10*/  MOV R26, R30 ;  /* 0x0000001e001a7202 */ /* 0x000fe20000000f00 */
[----:B------:R-:W-:Y:S01]  /*9c20*/  HADD2.F32 R32, -RZ, R28.H1_H1 ;  /* 0x3000001cff207230 */ /* 0x000fe20000004100 */
[----:B------:R-:W-:Y:S01]  /*9c30*/  MOV R19, R31 ;  /* 0x0000001f00137202 */ /* 0x000fe20000000f00 */
[--C-:B------:R-:W-:Y:S02]  /*9c40*/  HADD2.F32 R30, -RZ, R29.reuse.H0_H0 ;  /* 0x2000001dff1e7230 */ /* 0x100fe40000004100 */
[----:B------:R-:W-:Y:S02]  /*9c50*/  HADD2.F32 R28, -RZ, R29.H1_H1 ;  /* 0x3000001dff1c7230 */ /* 0x000fe40000004100 */
[--C-:B----4-:R-:W-:Y:S02]  /*9c60*/  HADD2.F32 R27, -RZ, R168.reuse.H0_H0 ;  /* 0x200000a8ff1b7230 */ /* 0x110fe40000004100 */
        /* <DEDUP_REMOVED lines=15> */
[--C-:B---3--:R-:W-:Y:S02]  /*9d60*/  HADD2.F32 R35, -RZ, R52.reuse.H0_H0 ;  /* 0x20000034ff237230 */ /* 0x108fe40000004100 */
        /* <DEDUP_REMOVED lines=36> */
.L_x_1618:
[----:B------:R-:W-:Y:S05]  /*9fb0*/  BSYNC B0 ;  /* 0x0000000000007941 */ /* 0x000fea0003800000 */
.L_x_1617:
[----:B-----5:R1:W-:Y:S02]  /*9fc0*/  STG.E.128 desc[UR6][R172.64], R56 ;  /* 0x00000038ac007986 */ /* 0x0203e4000c101d06 */
.L_x_1616:
[----:B------:R-:W-:Y:S05]  /*9fd0*/  BSYNC B1 ;  /* 0x0000000000017941 */ /* 0x000fea0003800000 */
.L_x_1615:
[----:B------:R-:W-:Y:S01]  /*9fe0*/  ISETP.GE.AND P0, PT, R11, R167, PT ;  /* 0x000000a70b00720c */ /* 0x000fe20003f06270 */
[----:B------:R-:W-:Y:S11]  /*9ff0*/  BSSY B1, `(.L_x_1619) ;  /* 0x0000063000017945 */ /* 0x000ff60003800000 */
[----:B------:R-:W-:Y:S01]  /*a000*/  @!UPT UIADD3 URZ, URZ, URZ, URZ ;  /* 0x0000003f3f3ff290 */ /* 0x000fe2000fffe03f */
[----:B------:R-:W-:Y:S05]  /*a010*/  @P0 BRA `(.L_x_1620) ;  /* 0x0000000400800947 */ /* 0x000fea0003800000 */
[----:B----4-:R-:W-:Y:S01]  /*a020*/  LEA R170, P0, R89, R106, 0x1 ;  /* 0x0000006a59aa7211 */ /* 0x010fe200078008ff */
[----:B------:R-:W-:Y:S01]  /*a030*/  BSSY B0, `(.L_x_1621) ;  /* 0x000005d000007945 */ /* 0x000fe20003800000 */
[----:B------:R-:W-:Y:S02]  /*a040*/  ISETP.GE.AND P1, PT, R11, UR4, PT ;  /* 0x000000040b007c0c */ /* 0x000fe4000bf26270 */
[----:B------:R-:W-:Y:S02]  /*a050*/  LEA.HI.X R171, R89, R107, R88, 0x1, P0 ;  /* 0x0000006b59ab7211 */ /* 0x000fe400000f0c58 */
[C---:B-1----:R-:W-:Y:S03]  /*a060*/  LEA R172, P0, R91.reuse, R100, 0x1 ;  /* 0x000000645bac7211 */ /* 0x042fe600078008ff */
        /* <DEDUP_REMOVED lines=15> */
[----:B------:R-:W-:Y:S02]  /*a160*/  IADD3 R101, P2, R125, R166, RZ ;  /* 0x000000a67d657210 */ /* 0x000fe40007f5e0ff */
[----:B------:R-:W-:Y:S02]  /*a170*/  LEA.HI.X.SX32 R19, R168, R171, 0x1, P0 ;  /* 0x000000aba8137211 */ /* 0x000fe400000f0eff */
[C---:B-1----:R-:W-:Y:S02]  /*a180*/  LEA R170, P0, R101.reuse, R108, 0x1 ;  /* 0x0000006c65aa7211 */ /* 0x042fe400078008ff */
        /* <DEDUP_REMOVED lines=71> */
.L_x_1622:
[----:B------:R-:W-:Y:S05]  /*a600*/  BSYNC B0 ;  /* 0x0000000000007941 */ /* 0x000fea0003800000 */
.L_x_1621:
[----:B-----5:R4:W-:Y:S02]  /*a610*/  STG.E.128 desc[UR6][R172.64], R56 ;  /* 0x00000038ac007986 */ /* 0x0209e4000c101d06 */
.L_x_1620:
[----:B------:R-:W-:Y:S05]  /*a620*/  BSYNC B1 ;  /* 0x0000000000017941 */ /* 0x000fea0003800000 */
.L_x_1619:
[----:B------:R-:W-:Y:S11]  /*a630*/  ISETP.GE.AND P0, PT, R10, R167, PT ;  /* 0x000000a70a00720c */ /* 0x000ff60003f06270 */
[----:B------:R-:W-:Y:S02]  /*a640*/  @!UPT UIADD3 URZ, URZ, URZ, URZ ;  /* 0x0000003f3f3ff290 */ /* 0x000fe4000fffe03f */
[----:B------:R-:W-:Y:S05]  /*a650*/  @P0 BRA `(.L_x_1614) ;  /* 0x0000000400800947 */ /* 0x000fea0003800000 */
[C---:B-1--4-:R-:W-:Y:S01]  /*a660*/  LEA R170, P0, R93.reuse, R106, 0x1 ;  /* 0x0000006a5daa7211 */ /* 0x052fe200078008ff */
        /* <DEDUP_REMOVED lines=93> */
.L_x_1624:
[----:B------:R-:W-:Y:S05]  /*ac40*/  BSYNC B0 ;  /* 0x0000000000007941 */ /* 0x000fea0003800000 */
.L_x_1623:
[----:B-----5:R4:W-:Y:S02]  /*ac50*/  STG.E.128 desc[UR6][R166.64], R56 ;  /* 0x00000038a6007986 */ /* 0x0209e4000c101d06 */
.L_x_1614:
[----:B------:R-:W-:Y:S05]  /*ac60*/  BSYNC B2 ;  /* 0x0000000000027941 */ /* 0x000fea0003800000 */
.L_x_1613:
        /* <DEDUP_REMOVED lines=8> */
.L_x_1550:
[-C--:B------:R-:W-:Y:S01]  /*acf0*/  ISETP.GE.AND P2, PT, R140, R169.reuse, PT ;  /* 0x000000a98c00720c */ /* 0x080fe20003f46270 */
[----:B------:R-:W-:Y:S01]  /*ad00*/  BSSY B0, `(.L_x_1625) ;  /* 0x0000014000007945 */ /* 0x000fe20003800000 */
[-C--:B------:R-:W-:Y:S02]  /*ad10*/  ISETP.GE.AND P1, PT, R138, R169.reuse, PT ;  /* 0x000000a98a00720c */ /* 0x080fe40003f26270 */
[C---:B------:R-:W-:Y:S02]  /*ad20*/  ISETP.GE.AND P0, PT, R131.reuse, R169, PT ;  /* 0x000000a98300720c */ /* 0x040fe40003f06270 */
[-C--:B------:R-:W-:Y:S02]  /*ad30*/  ISETP.GE.AND P2, PT, R140, R167.reuse, !P2 ;  /* 0x000000a78c00720c */ /* 0x080fe40005746270 */
[-C--:B------:R-:W-:Y:S02]  /*ad40*/  ISETP.GE.AND P1, PT, R138, R167.reuse, !P1 ;  /* 0x000000a78a00720c */ /* 0x080fe40004f26270 */
[----:B------:R-:W-:Y:S01]  /*ad50*/  ISETP.GE.AND P0, PT, R131, R167, !P0 ;  /* 0x000000a78300720c */ /* 0x000fe20004706270 */
[----:B------:R-:W-:Y:S01]  /*ad60*/  @!UPT UIADD3 URZ, URZ, URZ, URZ ;  /* 0x0000003f3f3ff290 */ /* 0x000fe2000fffe03f */
[----:B------:R-:W-:Y:S11]  /*ad70*/  @!P4 BRA `(.L_x_1626) ;  /* 0x000000000030c947 */ /* 0x000ff60003800000 */
[----:B------:R-:W-:Y:S02]  /*ad80*/  ISETP.NE.AND P4, PT, R141, RZ, PT ;  /* 0x000000ff8d00720c */ /* 0x000fe40003f85270 */
[----:B------:R-:W-:Y:S11]  /*ad90*/  ISETP.NE.AND P5, PT, R139, RZ, PT ;  /* 0x000000ff8b00720c */ /* 0x000ff60003fa5270 */
[----:B-12---:R-:W2:Y:S01]  /*ada0*/  @P4 LDG.E.128 R24, desc[UR6][R106.64] ;  /* 0x000000066a184981 */ /* 0x006ea2000c1e1d00 */
[--C-:B------:R-:W-:Y:S05]  /*adb0*/  @P4 IMAD.MOV.U32 R101, RZ, RZ, R99.reuse ;  /* 0x000000ffff654224 */ /* 0x100fea00078e0063 */
[----:B--2---:R1:W-:Y:S01]  /*adc0*/  @P4 STG.E.128 desc[UR6][R100.64], R24 ;  /* 0x0000001864004986 */ /* 0x0043e2000c101d06 */
[----:B------:R-:W-:Y:S03]  /*add0*/  ISETP.NE.AND P4, PT, R134, RZ, PT ;  /* 0x000000ff8600720c */ /* 0x000fe60003f85270 */
[----:B------:R-:W2:Y:S01]  /*ade0*/  @P5 LDG.E.128 R20, desc[UR6][R106.64+0x80] ;  /* 0x000080066a145981 */ /* 0x000ea2000c1e1d00 */
[--C-:B-1----:R-:W-:Y:S05]  /*adf0*/  @P5 IMAD.MOV.U32 R101, RZ, RZ, R99.reuse ;  /* 0x000000ffff655224 */ /* 0x102fea00078e0063 */
[----:B--2---:R1:W-:Y:S04]  /*ae00*/  @P5 STG.E.128 desc[UR6][R100.64+0x80], R20 ;  /* 0x0000801464005986 */ /* 0x0043e8000c101d06 */
[----:B------:R-:W2:Y:S01]  /*ae10*/  @P4 LDG.E.128 R4, desc[UR6][R106.64+0x100] ;  /* 0x000100066a044981 */ /* 0x000ea2000c1e1d00 */
[----:B-1----:R-:W-:Y:S05]  /*ae20*/  @P4 IMAD.MOV.U32 R101, RZ, RZ, R99 ;  /* 0x000000ffff654224 */ /* 0x002fea00078e0063 */
[----:B--2---:R3:W-:Y:S02]  /*ae30*/  @P4 STG.E.128 desc[UR6][R100.64+0x100], R4 ;  /* 0x0001000464004986 */ /* 0x0047e4000c101d06 */
.L_x_1626:
[----:B------:R-:W-:Y:S05]  /*ae40*/  BSYNC B0 ;  /* 0x0000000000007941 */ /* 0x000fea0003800000 */
.L_x_1625:
[----:B------:R-:W-:Y:S04]  /*ae50*/  BSSY B0, `(.L_x_1627) ;  /* 0x0000018000007945 */ /* 0x000fe80003800000 */
[----:B------:R-:W-:Y:S05]  /*ae60*/  @!P2 BRA `(.L_x_1628) ;  /* 0x000000000058a947 */ /* 0x000fea0003800000 */
[----:B------:R-:W-:Y:S02]  /*ae70*/  ISETP.NE.AND P5, PT, R141, RZ, PT ;  /* 0x000000ff8d00720c */ /* 0x000fe40003fa5270 */
[----:B------:R-:W-:Y:S11]  /*ae80*/  ISETP.NE.AND P6, PT, R139, RZ, PT ;  /* 0x000000ff8b00720c */ /* 0x000ff60003fc5270 */
[----:B-123--:R-:W-:Y:S02]  /*ae90*/  @P5 LEA R4, P2, R68, R106, 0x1 ;  /* 0x0000006a44045211 */ /* 0x00efe400078408ff */
[----:B------:R-:W-:Y:S02]  /*aea0*/  @P5 LEA R30, P4, R200, R100, 0x1 ;  /* 0x00000064c81e5211 */ /* 0x000fe400078808ff */
[----:B------:R-:W-:Y:S02]  /*aeb0*/  @P5 LEA.HI.X R5, R68, R107, R67, 0x1, P2 ;  /* 0x0000006b44055211 */ /* 0x000fe400010f0c43 */
[CC--:B------:R-:W-:Y:S02]  /*aec0*/  @P6 LEA R28, P2, R73.reuse, R106.reuse, 0x1 ;  /* 0x0000006a491c6211 */ /* 0x0c0fe400078408ff */
        /* <DEDUP_REMOVED lines=16> */
.L_x_1628:
[----:B------:R-:W-:Y:S05]  /*afd0*/  BSYNC B0 ;  /* 0x0000000000007941 */ /* 0x000fea0003800000 */
.L_x_1627:
[----:B------:R-:W-:Y:S04]  /*afe0*/  BSSY B0, `(.L_x_1629) ;  /* 0x0000018000007945 */ /* 0x000fe80003800000 */
[----:B------:R-:W-:Y:S05]  /*aff0*/  @!P1 BRA `(.L_x_1630) ;  /* 0x0000000000589947 */ /* 0x000fea0003800000 */
[----:B------:R-:W-:Y:S02]  /*b000*/  ISETP.NE.AND P4, PT, R141, RZ, PT ;  /* 0x000000ff8d00720c */ /* 0x000fe40003f85270 */
[----:B------:R-:W-:Y:S11]  /*b010*/  ISETP.NE.AND P5, PT, R139, RZ, PT ;  /* 0x000000ff8b00720c */ /* 0x000ff60003fa5270 */
[----:B-1234-:R-:W-:Y:S02]  /*b020*/  @P4 LEA R4, P1, R70, R106, 0x1 ;  /* 0x0000006a46044211 */ /* 0x01efe400078208ff */
        /* <DEDUP_REMOVED lines=19> */
.L_x_1630:
[----:B------:R-:W-:Y:S05]  /*b160*/  BSYNC B0 ;  /* 0x0000000000007941 */ /* 0x000fea0003800000 */
.L_x_1629:
[----:B------:R-:W-:Y:S01]  /*b170*/  UMOV UR4, URZ ;  /* 0x0000003f00047c82 */ /* 0x000fe20008000000 */
[----:B------:R-:W-:Y:S04]  /*b180*/  BSSY B0, `(.L_x_1576) ;  /* 0x000001c000007945 */ /* 0x000fe80003800000 */
[----:B------:R-:W-:Y:S05]  /*b190*/  @!P0 BRA `(.L_x_1631) ;  /* 0x0000000000688947 */ /* 0x000fea0003800000 */
[----:B------:R-:W-:Y:S02]  /*b1a0*/  ISETP.NE.AND P1, PT, R141, RZ, PT ;  /* 0x000000ff8d00720c */ /* 0x000fe40003f25270 */
[----:B------:R-:W-:Y:S11]  /*b1b0*/  ISETP.NE.AND P4, PT, R139, RZ, PT ;  /* 0x000000ff8b00720c */ /* 0x000ff60003f85270 */
[----:B------:R-:W2:Y:S01]  /*b1c0*/  @P1 LDC.64 R2, c[0x0][0x338] ;  /* 0x0000ce00ff021b82 */ /* 0x000ea20000000a00 */
[----:B---3--:R-:W-:Y:S01]  /*b1d0*/  @P1 IMAD.MOV.U32 R101, RZ, RZ, R99 ;  /* 0x000000ffff651224 */ /* 0x008fe200078e0063 */
[----:B------:R-:W-:Y:S02]  /*b1e0*/  @P4 LEA R28, P0, R89, R106, 0x1 ;  /* 0x0000006a591c4211 */ /* 0x000fe400078008ff */
[----:B-1--4-:R-:W-:Y:S02]  /*b1f0*/  @P4 LEA R30, P2, R91, R100, 0x1 ;  /* 0x000000645b1e4211 */ /* 0x012fe400078408ff */
[----:B------:R-:W-:Y:S02]  /*b200*/  @P4 LEA.HI.X R29, R89, R107, R88, 0x1, P0 ;  /* 0x0000006b591d4211 */ /* 0x000fe400000f0c58 */
[----:B------:R-:W-:Y:S01]  /*b210*/  @P4 LEA.HI.X R31, R91, R99, R90, 0x1, P2 ;  /* 0x000000635b1f4211 */ /* 0x000fe200010f0c5a */
[----:B--2---:R-:W-:Y:S04]  /*b220*/  @P1 IMAD.WIDE.U32 R4, R2, 0x60, R106 ;  /* 0x0000006002041825 */ /* 0x004fe800078e006a */
        /* <DEDUP_REMOVED lines=8> */
[----:B------:R-:W-:Y:S04]  /*b2b0*/  ISETP.NE.AND P1, PT, R134, RZ, PT ;  /* 0x000000ff8600720c */ /* 0x000fe80003f25270 */
[----:B------:R-:W2:Y:S09]  /*b2c0*/  @P4 LDG.E.128 R24, desc[UR6][R28.64] ;  /* 0x000000061c184981 */ /* 0x000eb2000c1e1d00 */
[C---:B------:R-:W-:Y:S04]  /*b2d0*/  @P1 LEA R2, P0, R93.reuse, R106, 0x1 ;  /* 0x0000006a5d021211 */ /* 0x040fe800078008ff */
[----:B------:R-:W-:Y:S02]  /*b2e0*/  @P1 LEA.HI.X R3, R93, R107, R92, 0x1, P0 ;  /* 0x0000006b5d031211 */ /* 0x000fe400000f0c5c */
[C---:B------:R-:W-:Y:S04]  /*b2f0*/  @P1 LEA R32, P0, R95.reuse, R100, 0x1 ;  /* 0x000000645f201211 */ /* 0x040fe800078008ff */
[----:B------:R-:W-:Y:S01]  /*b300*/  @P1 LEA.HI.X R33, R95, R99, R94, 0x1, P0 ;  /* 0x000000635f211211 */ /* 0x000fe200000f0c5e */
[----:B--2---:R1:W-:Y:S05]  /*b310*/  @P4 STG.E.128 desc[UR6][R30.64], R24 ;  /* 0x000000181e004986 */ /* 0x0043ea000c101d06 */
[----:B------:R-:W2:Y:S05]  /*b320*/  @P1 LDG.E.128 R20, desc[UR6][R2.64] ;  /* 0x0000000602141981 */ /* 0x000eaa000c1e1d00 */
[----:B--2---:R1:W-:Y:S02]  /*b330*/  @P1 STG.E.128 desc[UR6][R32.64], R20 ;  /* 0x0000001420001986 */ /* 0x0043e4000c101d06 */
.L_x_1631:
[----:B------:R-:W-:Y:S05]  /*b340*/  BSYNC B0 ;  /* 0x0000000000007941 */ /* 0x000fea0003800000 */
.L_x_1576:
        /* <DEDUP_REMOVED lines=81> */
.L_x_1632:
[----:B------:R-:W1:Y:S01]  /*b860*/  LDC R2, c[0x0][0x250] ;  /* 0x00009400ff027b82 */ /* 0x000e620000000800 */
[----:B------:R-:W-:Y:S07]  /*b870*/  IMAD.MOV.U32 R101, RZ, RZ, R99 ;  /* 0x000000ffff657224 */ /* 0x000fee00078e0063 */
[----:B------:R-:W2:Y:S02]  /*b880*/  LDC R0, c[0x0][0x248] ;  /* 0x00009200ff007b82 */ /* 0x000ea40000000800 */
[----:B--2---:R-:W-:Y:S02]  /*b890*/  IMAD.U32 R5, R0, -0x40, RZ ;  /* 0xffffffc000057824 */ /* 0x004fe400078e00ff */
[----:B-1----:R-:W-:Y:S03]  /*b8a0*/  IMAD.U32 R3, R2, -0x40, RZ ;  /* 0xffffffc002037824 */ /* 0x002fe600078e00ff */
[----:B------:R-:W-:Y:S02]  /*b8b0*/  LEA R100, P0, R5, R100, 0x1 ;  /* 0x0000006405647211 */ /* 0x000fe400078008ff */
[----:B------:R-:W-:Y:S02]  /*b8c0*/  LEA R102, P1, R3, R102, 0x1 ;  /* 0x0000006603667211 */ /* 0x000fe400078208ff */
[----:B------:R-:W-:Y:S02]  /*b8d0*/  LEA.HI.X.SX32 R99, R5, R101, 0x1, P0 ;  /* 0x0000006505637211 */ /* 0x000fe400000f0eff */
[----:B------:R-:W-:Y:S09]  /*b8e0*/  LEA.HI.X.SX32 R103, R3, R103, 0x1, P1 ;  /* 0x0000006703677211 */ /* 0x000ff200008f0eff */
.L_x_1633:
[----:B------:R-:W-:Y:S04]  /*b8f0*/  IADD3 R9, R9, -0x1, RZ ;  /* 0xffffffff09097810 */ /* 0x000fe80007ffe0ff */
[----:B------:R-:W-:Y:S11]  /*b900*/  ISETP.GT.AND P0, PT, R9, R66, PT ;  /* 0x000000420900720c */ /* 0x000ff60003f04270 */
[----:B------:R-:W-:Y:S02]  /*b910*/  @!UPT UIADD3 URZ, URZ, URZ, URZ ;  /* 0x0000003f3f3ff290 */ /* 0x000fe4000fffe03f */
[----:B------:R-:W-:Y:S05]  /*b920*/  @P0 BRA `(.L_x_1634) ;  /* 0xffffff7400240947 */ /* 0x000fea000383ffff */
.L_x_1541:
        /* <DEDUP_REMOVED lines=11> */
[C---:B--2--5:R-:W-:Y:S01]  /*b9e0*/  SHF.L.U64.HI R9, R4.reuse, 0x4, R5 ;  /* 0x0000000404097819 */ /* 0x064fe20000010205 */
        /* <DEDUP_REMOVED lines=94> */
.L_x_1643:
[----:B------:R-:W-:Y:S05]  /*bfd0*/  BSYNC B0 ;  /* 0x0000000000007941 */ /* 0x000fea0003800000 */
.L_x_1642:
[----:B-----5:R3:W-:Y:S02]  /*bfe0*/  STS.128 [R202], R20 ;  /* 0x00000014ca007388 */ /* 0x0207e40000000c00 */
.L_x_1641:
[----:B------:R-:W-:Y:S05]  /*bff0*/  BSYNC B1 ;  /* 0x0000000000017941 */ /* 0x000fea0003800000 */
.L_x_1640:
        /* <DEDUP_REMOVED lines=46> */
.L_x_1647:
[----:B------:R-:W-:Y:S05]  /*c2e0*/  BSYNC B0 ;  /* 0x0000000000007941 */ /* 0x000fea0003800000 */
.L_x_1646:
[----:B-----5:R1:W-:Y:S02]  /*c2f0*/  STS.128 [R202+0x2000], R20 ;  /* 0x00200014ca007388 */ /* 0x0203e40000000c00 */
.L_x_1645:
[----:B------:R-:W-:Y:S05]  /*c300*/  BSYNC B1 ;  /* 0x0000000000017941 */ /* 0x000fea0003800000 */
.L_x_1644:
        /* <DEDUP_REMOVED lines=14> */
[----:B------:R-:W-:Y:S02]  /*c3f0*/  HADD2.F32 R0, -RZ, R5.H1_H1 ;  /* 0x30000005ff007230 */ /* 0x000fe40000004100 */
[----:B--2---:R-:W-:Y:S02]  /*c400*/  HADD2.F32 R21, -RZ, R7.H1_H1 ;  /* 0x30000007ff157230 */ /* 0x004fe40000004100 */
[-C--:B------:R-:W-:Y:S01]  /*c410*/  FMUL.FTZ R19, R27, R2.reuse ;  /* 0x000000021b137220 */ /* 0x080fe20000410000 */
[----:B------:R-:W-:Y:S01]  /*c420*/  FMUL.FTZ R18, R26, R2 ;  /* 0x000000021a127220 */ /* 0x000fe20000410000 */
[-C--:B------:R-:W-:Y:S01]  /*c430*/  FMUL.FTZ R2, R23, R0.reuse ;  /* 0x0000000017027220 */ /* 0x080fe20000410000 */
[----:B------:R-:W-:Y:S01]  /*c440*/  FMUL.FTZ R0, R25, R0 ;  /* 0x0000000019007220 */ /* 0x000fe20000410000 */
[----:B------:R-:W-:-:S02]  /*c450*/  HADD2.F32 R22, -RZ, R6.H1_H1 ;  /* 0x30000006ff167230 */ /* 0x000fc40000004100 */
[-C--:B------:R-:W-:Y:S01]  /*c460*/  FFMA.FTZ R2, R25, R21.reuse, -R2 ;  /* 0x0000001519027223 */ /* 0x080fe20000010802 */
[----:B------:R-:W-:Y:S01]  /*c470*/  FFMA.FTZ R21, R23, R21, R0 ;  /* 0x0000001517157223 */ /* 0x000fe20000010000 */
[----:B------:R-:W-:Y:S02]  /*c480*/  HADD2.F32 R0, -RZ, R24.H0_H0 ;  /* 0x20000018ff007230 */ /* 0x000fe40000004100 */
[-C--:B------:R-:W-:Y:S01]  /*c490*/  FFMA.FTZ R18, R27, R22.reuse, R18 ;  /* 0x000000161b127223 */ /* 0x080fe20000010012 */
[----:B------:R-:W-:Y:S02]  /*c4a0*/  HADD2.F32 R4, -RZ, R4.H0_H0 ;  /* 0x20000004ff047230 */ /* 0x000fe40000004100 */
[----:B------:R-:W-:Y:S01]  /*c4b0*/  FFMA.FTZ R19, R26, R22, -R19 ;  /* 0x000000161a137223 */ /* 0x000fe20000010813 */
[----:B------:R-:W-:Y:S02]  /*c4c0*/  HADD2.F32 R5, -RZ, R5.H0_H0 ;  /* 0x20000005ff057230 */ /* 0x000fe40000004100 */
[----:B------:R-:W-:-:S02]  /*c4d0*/  HADD2.F32 R25, -RZ, R20.H1_H1 ;  /* 0x30000014ff197230 */ /* 0x000fc40000004100 */
[----:B------:R-:W-:Y:S01]  /*c4e0*/  HADD2.F32 R24, -RZ, R24.H1_H1 ;  /* 0x30000018ff187230 */ /* 0x000fe20000004100 */
[----:B------:R-:W-:Y:S01]  /*c4f0*/  F2FP.F16.F32.PACK_AB R18, R18, R19 ;  /* 0x000000131212723e */ /* 0x000fe200000000ff */
        /* <DEDUP_REMOVED lines=11> */
[----:B------:R-:W-:Y:S01]  /*c5b0*/  FFMA.FTZ R24, R24, R7, R5 ;  /* 0x0000000718187223 */ /* 0x000fe20000010005 */
[----:B------:R-:W-:-:S02]  /*c5c0*/  MOV R21, R18 ;  /* 0x0000001200157202 */ /* 0x000fc40000000f00 */
[----:B------:R-:W-:Y:S02]  /*c5d0*/  F2FP.F16.F32.PACK_AB R20, R25, R20 ;  /* 0x000000141914723e */ /* 0x000fe400000000ff */
[----:B------:R-:W-:Y:S02]  /*c5e0*/  F2FP.F16.F32.PACK_AB R22, R24, R27 ;  /* 0x0000001b1816723e */ /* 0x000fe400000000ff */
.L_x_1649:
[----:B------:R-:W-:Y:S05]  /*c5f0*/  BSYNC B0 ;  /* 0x0000000000007941 */ /* 0x000fea0003800000 */
.L_x_1648:
[----:B-----5:R3:W-:Y:S02]  /*c600*/  STS.128 [R202+0x4000], R20 ;  /* 0x00400014ca007388 */ /* 0x0207e40000000c00 */
.L_x_1639:
[----:B------:R-:W-:Y:S05]  /*c610*/  BSYNC B2 ;  /* 0x0000000000027941 */ /* 0x000fea0003800000 */
.L_x_1638:
[----:B-1-3--:R-:W-:Y:S01]  /*c620*/  VIADD R20, R154, 0x10 ;  /* 0x000000109a147836 */ /* 0x00afe20000000000 */
        /* <DEDUP_REMOVED lines=23> */
[----:B------:R-:W4:Y:S04]  /*c7a0*/  LDG.E.64 R4, desc[UR6][R36.64] ;  /* 0x0000000624047981 */ /* 0x000f28000c1e1b00 */
[----:B------:R-:W3:Y:S01]  /*c7b0*/  LDG.E.64 R6, desc[UR6][R18.64] ;  /* 0x0000000612067981 */ /* 0x000ee2000c1e1b00 */
[--C-:B--2--5:R-:W-:Y:S02]  /*c7c0*/  HADD2.F32 R29, -RZ, R27.reuse.H0_H0 ;  /* 0x2000001bff1d7230 */ /* 0x124fe40000004100 */
[----:B------:R-:W-:Y:S02]  /*c7d0*/  HADD2.F32 R27, -RZ, R27.H1_H1 ;  /* 0x3000001bff1b7230 */ /* 0x000fe40000004100 */
[--C-:B------:R-:W-:Y:S02]  /*c7e0*/  HADD2.F32 R28, -RZ, R25.reuse.H1_H1 ;  /* 0x30000019ff1c7230 */ /* 0x100fe40000004100 */
[----:B------:R-:W-:-:S02]  /*c7f0*/  HADD2.F32 R31, -RZ, R25.H0_H0 ;  /* 0x20000019ff1f7230 */ /* 0x000fc40000004100 */
[----:B----4-:R-:W-:Y:S02]  /*c800*/  HADD2.F32 R0, -RZ, R5.H1_H1 ;  /* 0x30000005ff007230 */ /* 0x010fe40000004100 */
[----:B------:R-:W-:Y:S02]  /*c810*/  HADD2.F32 R21, -RZ, R4.H1_H1 ;  /* 0x30000004ff157230 */ /* 0x000fe40000004100 */
[----:B---3--:R-:W-:Y:S02]  /*c820*/  HADD2.F32 R23, -RZ, R7.H1_H1 ;  /* 0x30000007ff177230 */ /* 0x008fe40000004100 */
[-C--:B------:R-:W-:Y:S01]  /*c830*/  FMUL.FTZ R2, R27, R0.reuse ;  /* 0x000000001b027220 */ /* 0x080fe20000410000 */
[----:B------:R-:W-:Y:S02]  /*c840*/  HADD2.F32 R25, -RZ, R6.H1_H1 ;  /* 0x30000006ff197230 */ /* 0x000fe40000004100 */
[CC--:B------:R-:W-:Y:S01]  /*c850*/  FMUL.FTZ R22, R28.reuse, R21.reuse ;  /* 0x000000151c167220 */ /* 0x0c0fe20000410000 */
[----:B------:R-:W-:Y:S01]  /*c860*/  FMUL.FTZ R0, R29, R0 ;  /* 0x000000001d007220 */ /* 0x000fe20000410000 */
[----:B------:R-:W-:Y:S01]  /*c870*/  FMUL.FTZ R21, R31, R21 ;  /* 0x000000151f157220 */ /* 0x000fe20000410000 */
[----:B------:R-:W-:Y:S01]  /*c880*/  FFMA.FTZ R2, R29, R23, -R2 ;  /* 0x000000171d027223 */ /* 0x000fe20000010802 */
[----:B------:R-:W-:Y:S01]  /*c890*/  FFMA.FTZ R22, R31, R25, -R22 ;  /* 0x000000191f167223 */ /* 0x000fe20000010816 */
[----:B------:R-:W-:Y:S01]  /*c8a0*/  FFMA.FTZ R23, R27, R23, R0 ;  /* 0x000000171b177223 */ /* 0x000fe20000010000 */
[----:B------:R-:W-:Y:S01]  /*c8b0*/  FFMA.FTZ R21, R28, R25, R21 ;  /* 0x000000191c157223 */ /* 0x000fe20000010015 */
[----:B------:R-:W-:-:S02]  /*c8c0*/  HADD2.F32 R4, -RZ, R4.H0_H0 ;  /* 0x20000004ff047230 */ /* 0x000fc40000004100 */
[----:B------:R-:W-:Y:S01]  /*c8d0*/  HADD2.F32 R27, -RZ, R24.H1_H1 ;  /* 0x30000018ff1b7230 */ /* 0x000fe20000004100 */
[----:B------:R-:W-:Y:S01]  /*c8e0*/  F2FP.F16.F32.PACK_AB R2, R23, R2 ;  /* 0x000000021702723e */ /* 0x000fe200000000ff */
[----:B------:R-:W-:Y:S02]  /*c8f0*/  HADD2.F32 R0, -RZ, R26.H0_H0 ;  /* 0x2000001aff007230 */ /* 0x000fe40000004100 */
[----:B------:R-:W-:Y:S02]  /*c900*/  HADD2.F32 R5, -RZ, R5.H0_H0 ;  /* 0x20000005ff057230 */ /* 0x000fe40000004100 */
[----:B------:R-:W-:Y:S02]  /*c910*/  HADD2.F32 R25, -RZ, R24.H0_H0 ;  /* 0x20000018ff197230 */ /* 0x000fe40000004100 */
[----:B------:R-:W-:Y:S01]  /*c920*/  FMUL.FTZ R24, R27, R4 ;  /* 0x000000041b187220 */ /* 0x000fe20000410000 */
[----:B------:R-:W-:Y:S02]  /*c930*/  HADD2.F32 R26, -RZ, R26.H1_H1 ;  /* 0x3000001aff1a7230 */ /* 0x000fe40000004100 */
[----:B------:R-:W-:-:S02]  /*c940*/  HADD2.F32 R6, -RZ, R6.H0_H0 ;  /* 0x20000006ff067230 */ /* 0x000fc40000004100 */
[C---:B------:R-:W-:Y:S01]  /*c950*/  FMUL.FTZ R4, R25.reuse, R4 ;  /* 0x0000000419047220 */ /* 0x040fe20000410000 */
[----:B------:R-:W-:Y:S02]  /*c960*/  HADD2.F32 R7, -RZ, R7.H0_H0 ;  /* 0x20000007ff077230 */ /* 0x000fe40000004100 */
[-C--:B------:R-:W-:Y:S01]  /*c970*/  FMUL.FTZ R29, R26, R5.reuse ;  /* 0x000000051a1d7220 */ /* 0x080fe20000410000 */
        /* <DEDUP_REMOVED lines=9> */
.L_x_1655:
[----:B------:R-:W-:Y:S05]  /*ca10*/  BSYNC B0 ;  /* 0x0000000000007941 */ /* 0x000fea0003800000 */
.L_x_1654:
[----:B-----5:R1:W-:Y:S02]  /*ca20*/  STS.128 [R202+0x800], R24 ;  /* 0x00080018ca007388 */ /* 0x0203e40000000c00 */
.L_x_1653:
[----:B------:R-:W-:Y:S05]  /*ca30*/  BSYNC B1 ;  /* 0x0000000000017941 */ /* 0x000fea0003800000 */
.L_x_1652:
[----:B------:R1:W-:Y:S01]  /*ca40*/  @P1 STS.128 [R202+0x2800], RZ ;  /* 0x002800ffca001388 */ /* 0x0003e20000000c00 */
[----:B------:R-:W-:Y:S04]  /*ca50*/  BSSY B1, `(.L_x_1656) ;  /* 0x000002f000017945 */ /* 0x000fe80003800000 */
[----:B------:R-:W-:Y:S05]  /*ca60*/  @P1 BRA `(.L_x_1657) ;  /* 0x0000000000b41947 */ /* 0x000fea0003800000 */
[----:B-1----:R1:W5:Y:S01]  /*ca70*/  LDG.E.128 R24, desc[UR6][R32.64+0x80] ;  /* 0x0000800620187981 */ /* 0x002362000c1e1d00 */
[----:B------:R-:W-:Y:S01]  /*ca80*/  ISETP.GE.AND P2, PT, R11, UR12, PT ;  /* 0x0000000c0b007c0c */ /* 0x000fe2000bf46270 */
[----:B------:R-:W-:-:S12]  /*ca90*/  BSSY B0, `(.L_x_1658) ;  /* 0x0000029000007945 */ /* 0x000fd80003800000 */
[----:B------:R-:W-:Y:S05]  /*caa0*/  @P2 BRA `(.L_x_1659) ;  /* 0x00000000009c2947 */ /* 0x000fea0003800000 */
[----:B------:R-:W3:Y:S04]  /*cab0*/  LDG.E.64 R4, desc[UR6][R36.64+0x40] ;  /* 0x0000400624047981 */ /* 0x000ee8000c1e1b00 */
[----:B------:R-:W4:Y:S01]  /*cac0*/  LDG.E.64 R6, desc[UR6][R18.64+0x40] ;  /* 0x0000400612067981 */ /* 0x000f22000c1e1b00 */
[--C-:B--2--5:R-:W-:Y:S02]  /*cad0*/  HADD2.F32 R29, -RZ, R27.reuse.H0_H0 ;  /* 0x2000001bff1d7230 */ /* 0x124fe40000004100 */
[----:B------:R-:W-:Y:S02]  /*cae0*/  HADD2.F32 R27, -RZ, R27.H1_H1 ;  /* 0x3000001bff1b7230 */ /* 0x000fe40000004100 */
[--C-:B------:R-:W-:Y:S02]  /*caf0*/  HADD2.F32 R28, -RZ, R25.reuse.H1_H1 ;  /* 0x30000019ff1c7230 */ /* 0x100fe40000004100 */
[----:B------:R-:W-:-:S02]  /*cb00*/  HADD2.F32 R31, -RZ, R25.H0_H0 ;  /* 0x20000019ff1f7230 */ /* 0x000fc40000004100 */
[----:B---3--:R-:W-:Y:S02]  /*cb10*/  HADD2.F32 R0, -RZ, R5.H1_H1 ;  /* 0x30000005ff007230 */ /* 0x008fe40000004100 */
[----:B------:R-:W-:Y:S02]  /*cb20*/  HADD2.F32 R21, -RZ, R4.H1_H1 ;  /* 0x30000004ff157230 */ /* 0x000fe40000004100 */
[----:B----4-:R-:W-:Y:S02]  /*cb30*/  HADD2.F32 R23, -RZ, R7.H1_H1 ;  /* 0x30000007ff177230 */ /* 0x010fe40000004100 */
        /* <DEDUP_REMOVED lines=30> */
.L_x_1659:
[----:B------:R-:W-:Y:S05]  /*cd20*/  BSYNC B0 ;  /* 0x0000000000007941 */ /* 0x000fea0003800000 */
.L_x_1658:
[----:B-----5:R1:W-:Y:S02]  /*cd30*/  STS.128 [R202+0x2800], R24 ;  /* 0x00280018ca007388 */ /* 0x0203e40000000c00 */
.L_x_1657:
[----:B------:R-:W-:Y:S05]  /*cd40*/  BSYNC B1 ;  /* 0x0000000000017941 */ /* 0x000fea0003800000 */
.L_x_1656:
[----:B------:R1:W-:Y:S01]  /*cd50*/  @P0 STS.128 [R202+0x4800], RZ ;  /* 0x004800ffca000388 */ /* 0x0003e20000000c00 */
[----:B------:R-:W-:Y:S05]  /*cd60*/  @P0 BRA `(.L_x_1651) ;  /* 0x0000000000b00947 */ /* 0x000fea0003800000 */
[----:B-1-3--:R-:W5:Y:S01]  /*cd70*/  LDG.E.128 R32, desc[UR6][R32.64+0x100] ;  /* 0x0001000620207981 */ /* 0x00af62000c1e1d00 */
[----:B------:R-:W-:Y:S01]  /*cd80*/  ISETP.GE.AND P2, PT, R10, UR12, PT ;  /* 0x0000000c0a007c0c */ /* 0x000fe2000bf46270 */
[----:B------:R-:W-:-:S12]  /*cd90*/  BSSY B0, `(.L_x_1660) ;  /* 0x0000028000007945 */ /* 0x000fd80003800000 */
[----:B------:R-:W-:Y:S05]  /*cda0*/  @P2 BRA `(.L_x_1661) ;  /* 0x0000000000982947 */ /* 0x000fea0003800000 */
[----:B------:R-:W3:Y:S04]  /*cdb0*/  LDG.E.64 R4, desc[UR6][R36.64+0x80] ;  /* 0x0000800624047981 */ /* 0x000ee8000c1e1b00 */
[----:B------:R-:W2:Y:S01]  /*cdc0*/  LDG.E.64 R6, desc[UR6][R18.64+0x80] ;  /* 0x0000800612067981 */ /* 0x000ea2000c1e1b00 */
[--C-:B-----5:R-:W-:Y:S02]  /*cdd0*/  HADD2.F32 R24, -RZ, R33.reuse.H0_H0 ;  /* 0x20000021ff187230 */ /* 0x120fe40000004100 */
[----:B------:R-:W-:Y:S02]  /*cde0*/  HADD2.F32 R27, -RZ, R33.H1_H1 ;  /* 0x30000021ff1b7230 */ /* 0x000fe40000004100 */
[--C-:B------:R-:W-:Y:S02]  /*cdf0*/  HADD2.F32 R23, -RZ, R35.reuse.H1_H1 ;  /* 0x30000023ff177230 */ /* 0x100fe40000004100 */
[----:B------:R-:W-:-:S02]  /*ce00*/  HADD2.F32 R25, -RZ, R35.H0_H0 ;  /* 0x20000023ff197230 */ /* 0x000fc40000004100 */
        /* <DEDUP_REMOVED lines=11> */
[-C--:B------:R-:W-:Y:S01]  /*cec0*/  FFMA.FTZ R19, R24, R22.reuse, -R19 ;  /* 0x0000001618137223 */ /* 0x080fe20000010813 */
[----:B------:R-:W-:Y:S02]  /*ced0*/  HADD2.F32 R4, -RZ, R4.H0_H0 ;  /* 0x20000004ff047230 */ /* 0x000fe40000004100 */
[----:B------:R-:W-:Y:S01]  /*cee0*/  FFMA.FTZ R18, R27, R22, R18 ;  /* 0x000000161b127223 */ /* 0x000fe20000010012 */
[----:B------:R-:W-:Y:S01]  /*cef0*/  HADD2.F32 R5, -RZ, R5.H0_H0 ;  /* 0x20000005ff057230 */ /* 0x000fe20000004100 */
[----:B------:R-:W-:Y:S01]  /*cf00*/  F2FP.F16.F32.PACK_AB R35, R21, R2 ;  /* 0x000000021523723e */ /* 0x000fe200000000ff */
        /* <DEDUP_REMOVED lines=9> */
[----:B------:R-:W-:Y:S01]  /*cfa0*/  FMUL.FTZ R5, R0, R5 ;  /* 0x0000000500057220 */ /* 0x000fe20000410000 */
[----:B------:R-:W-:-:S02]  /*cfb0*/  FFMA.FTZ R22, R23, R6, -R22 ;  /* 0x0000000617167223 */ /* 0x000fc40000010816 */
[----:B------:R-:W-:Y:S01]  /*cfc0*/  FFMA.FTZ R25, R25, R6, R4 ;  /* 0x0000000619197223 */ /* 0x000fe20000010004 */
[-C--:B------:R-:W-:Y:S01]  /*cfd0*/  FFMA.FTZ R27, R0, R7.reuse, -R27 ;  /* 0x00000007001b7223 */ /* 0x080fe2000001081b */
[----:B------:R-:W-:-:S03]  /*cfe0*/  FFMA.FTZ R34, R34, R7, R5 ;  /* 0x0000000722227223 */ /* 0x000fc60000010005 */
[----:B------:R-:W-:Y:S02]  /*cff0*/  F2FP.F16.F32.PACK_AB R32, R25, R22 ;  /* 0x000000161920723e */ /* 0x000fe400000000ff */
[----:B------:R-:W-:Y:S02]  /*d000*/  F2FP.F16.F32.PACK_AB R34, R34, R27 ;  /* 0x0000001b2222723e */ /* 0x000fe400000000ff */
.L_x_1661:
[----:B------:R-:W-:Y:S05]  /*d010*/  BSYNC B0 ;  /* 0x0000000000007941 */ /* 0x000fea0003800000 */
.L_x_1660:
[----:B-----5:R1:W-:Y:S02]  /*d020*/  STS.128 [R202+0x4800], R32 ;  /* 0x00480020ca007388 */ /* 0x0203e40000000c00 */
.L_x_1651:
[----:B------:R-:W-:Y:S05]  /*d030*/  BSYNC B2 ;  /* 0x0000000000027941 */ /* 0x000fea0003800000 */
.L_x_1650:
        /* <DEDUP_REMOVED lines=13> */
[----:B--2---:R-:W-:-:S03]  /*d110*/  IMAD.SHL.U32 R28, R5, 0x2, RZ ;  /* 0x00000002051c7824 */ /* 0x004fc600078e00ff */
[----:B------:R-:W-:Y:S01]  /*d120*/  SHF.L.U64.HI R0, R5, 0x1, R0 ;  /* 0x0000000105007819 */ /* 0x000fe20000010200 */
[----:B------:R2:W-:Y:S01]  /*d130*/  @P2 STS.128 [R202+0x1000], RZ ;  /* 0x001000ffca002388 */ /* 0x0005e20000000c00 */
[C---:B------:R-:W-:Y:S02]  /*d140*/  IADD3 R18, P5, R28.reuse, UR10, RZ ;  /* 0x0000000a1c127c10 */ /* 0x040fe4000ffbe0ff */
[----:B------:R-:W-:Y:S02]  /*d150*/  IADD3 R28, P4, R28, UR8, RZ ;  /* 0x000000081c1c7c10 */ /* 0x000fe4000ff9e0ff */
[C---:B------:R-:W-:Y:S02]  /*d160*/  IADD3.X R19, R0.reuse, UR11, RZ, P5, !PT ;  /* 0x0000000b00137c10 */ /* 0x040fe4000affe4ff */
[----:B------:R-:W-:Y:S01]  /*d170*/  IADD3.X R29, R0, UR9, RZ, P4, !PT ;  /* 0x00000009001d7c10 */ /* 0x000fe2000a7fe4ff */
[----:B------:R-:W-:Y:S08]  /*d180*/  @P2 BRA `(.L_x_1665) ;  /* 0x0000000000bc2947 */ /* 0x000ff00003800000 */
[----:B-1----:R1:W5:Y:S01]  /*d190*/  LDG.E.128 R24, desc[UR6][R12.64] ;  /* 0x000000060c187981 */ /* 0x002362000c1e1d00 */
[----:B------:R-:W-:Y:S01]  /*d1a0*/  ISETP.GE.AND P2, PT, R14, UR12, PT ;  /* 0x0000000c0e007c0c */ /* 0x000fe2000bf46270 */
[----:B------:R-:W-:-:S12]  /*d1b0*/  BSSY B0, `(.L_x_1666) ;  /* 0x000002b000007945 */ /* 0x000fd80003800000 */
[----:B------:R-:W-:Y:S05]  /*d1c0*/  @P2 BRA `(.L_x_1667) ;  /* 0x0000000000a42947 */ /* 0x000fea0003800000 */
[----:B------:R-:W2:Y:S04]  /*d1d0*/  LDG.E.64 R4, desc[UR6][R28.64] ;  /* 0x000000061c047981 */ /* 0x000ea8000c1e1b00 */
[----:B------:R-:W4:Y:S01]  /*d1e0*/  LDG.E.64 R6, desc[UR6][R18.64] ;  /* 0x0000000612067981 */ /* 0x000f22000c1e1b00 */
[--C-:B-----5:R-:W-:Y:S01]  /*d1f0*/  HADD2.F32 R31, -RZ, R27.reuse.H0_H0 ;  /* 0x2000001bff1f7230 */ /* 0x120fe20000004100 */
[----:B------:R-:W-:Y:S01]  /*d200*/  MOV R30, R26 ;  /* 0x0000001a001e7202 */ /* 0x000fe20000000f00 */
[----:B------:R-:W-:Y:S02]  /*d210*/  HADD2.F32 R27, -RZ, R27.H1_H1 ;  /* 0x3000001bff1b7230 */ /* 0x000fe40000004100 */
[--C-:B---3--:R-:W-:Y:S02]  /*d220*/  HADD2.F32 R32, -RZ, R25.reuse.H1_H1 ;  /* 0x30000019ff207230 */ /* 0x108fe40000004100 */
[----:B------:R-:W-:-:S02]  /*d230*/  HADD2.F32 R34, -RZ, R25.H0_H0 ;  /* 0x20000019ff227230 */ /* 0x000fc40000004100 */
[----:B--2---:R-:W-:Y:S02]  /*d240*/  HADD2.F32 R0, -RZ, R5.H1_H1 ;  /* 0x30000005ff007230 */ /* 0x004fe40000004100 */
[----:B------:R-:W-:Y:S02]  /*d250*/  HADD2.F32 R21, -RZ, R4.H1_H1 ;  /* 0x30000004ff157230 */ /* 0x000fe40000004100 */
[----:B----4-:R-:W-:Y:S02]  /*d260*/  HADD2.F32 R25, -RZ, R7.H1_H1 ;  /* 0x30000007ff197230 */ /* 0x010fe40000004100 */
[-C--:B------:R-:W-:Y:S01]  /*d270*/  FMUL.FTZ R2, R27, R0.reuse ;  /* 0x000000001b027220 */ /* 0x080fe20000410000 */
[----:B------:R-:W-:Y:S02]  /*d280*/  HADD2.F32 R26, -RZ, R6.H1_H1 ;  /* 0x30000006ff1a7230 */ /* 0x000fe40000004100 */
[-C--:B------:R-:W-:Y:S01]  /*d290*/  FMUL.FTZ R23, R32, R21.reuse ;  /* 0x0000001520177220 */ /* 0x080fe20000410000 */
[C---:B------:R-:W-:Y:S01]  /*d2a0*/  FMUL.FTZ R0, R31.reuse, R0 ;  /* 0x000000001f007220 */ /* 0x040fe20000410000 */
[C---:B------:R-:W-:Y:S01]  /*d2b0*/  FMUL.FTZ R21, R34.reuse, R21 ;  /* 0x0000001522157220 */ /* 0x040fe20000410000 */
[-C--:B------:R-:W-:Y:S01]  /*d2c0*/  FFMA.FTZ R2, R31, R25.reuse, -R2 ;  /* 0x000000191f027223 */ /* 0x080fe20000010802 */
[-C--:B------:R-:W-:Y:S01]  /*d2d0*/  FFMA.FTZ R23, R34, R26.reuse, -R23 ;  /* 0x0000001a22177223 */ /* 0x080fe20000010817 */
[----:B------:R-:W-:Y:S01]  /*d2e0*/  FFMA.FTZ R25, R27, R25, R0 ;  /* 0x000000191b197223 */ /* 0x000fe20000010000 */
[----:B------:R-:W-:Y:S01]  /*d2f0*/  FFMA.FTZ R26, R32, R26, R21 ;  /* 0x0000001a201a7223 */ /* 0x000fe20000010015 */
[----:B------:R-:W-:-:S02]  /*d300*/  HADD2.F32 R4, -RZ, R4.H0_H0 ;  /* 0x20000004ff047230 */ /* 0x000fc40000004100 */
[----:B------:R-:W-:Y:S01]  /*d310*/  HADD2.F32 R27, -RZ, R24.H1_H1 ;  /* 0x30000018ff1b7230 */ /* 0x000fe20000004100 */
[----:B------:R-:W-:Y:S01]  /*d320*/  F2FP.F16.F32.PACK_AB R2, R25, R2 ;  /* 0x000000021902723e */ /* 0x000fe200000000ff */
[----:B------:R-:W-:Y:S01]  /*d330*/  HADD2.F32 R0, -RZ, R30.H0_H0 ;  /* 0x2000001eff007230 */ /* 0x000fe20000004100 */
[----:B------:R-:W-:Y:S01]  /*d340*/  F2FP.F16.F32.PACK_AB R23, R26, R23 ;  /* 0x000000171a17723e */ /* 0x000fe200000000ff */
[----:B------:R-:W-:Y:S02]  /*d350*/  HADD2.F32 R5, -RZ, R5.H0_H0 ;  /* 0x20000005ff057230 */ /* 0x000fe40000004100 */
[----:B------:R-:W-:Y:S02]  /*d360*/  HADD2.F32 R21, -RZ, R24.H0_H0 ;  /* 0x20000018ff157230 */ /* 0x000fe40000004100 */
[----:B------:R-:W-:Y:S01]  /*d370*/  FMUL.FTZ R24, R27, R4 ;  /* 0x000000041b187220 */ /* 0x000fe20000410000 */
[----:B------:R-:W-:Y:S01]  /*d380*/  HADD2.F32 R30, -RZ, R30.H1_H1 ;  /* 0x3000001eff1e7230 */ /* 0x000fe20000004100 */
[----:B------:R-:W-:Y:S01]  /*d390*/  MOV R25, R23 ;  /* 0x0000001700197202 */ /* 0x000fe20000000f00 */
        /* <DEDUP_REMOVED lines=8> */
[----:B------:R-:W-:-:S03]  /*d420*/  FFMA.FTZ R30, R30, R7, R5 ;  /* 0x000000071e1e7223 */ /* 0x000fc60000010005 */
[----:B------:R-:W-:Y:S02]  /*d430*/  F2FP.F16.F32.PACK_AB R24, R27, R24 ;  /* 0x000000181b18723e */ /* 0x000fe400000000ff */
[----:B------:R-:W-:Y:S02]  /*d440*/  F2FP.F16.F32.PACK_AB R26, R30, R31 ;  /* 0x0000001f1e1a723e */ /* 0x000fe400000000ff */
[----:B------:R-:W-:Y:S02]  /*d450*/  MOV R27, R2 ;  /* 0x00000002001b7202 */ /* 0x000fe40000000f00 */
.L_x_1667:
[----:B------:R-:W-:Y:S05]  /*d460*/  BSYNC B0 ;  /* 0x0000000000007941 */ /* 0x000fea0003800000 */
.L_x_1666:
[----:B-----5:R1:W-:Y:S02]  /*d470*/  STS.128 [R202+0x1000], R24 ;  /* 0x00100018ca007388 */ /* 0x0203e40000000c00 */
.L_x_1665:
[----:B------:R-:W-:Y:S05]  /*d480*/  BSYNC B1 ;  /* 0x0000000000017941 */ /* 0x000fea0003800000 */
.L_x_1664:
        /* <DEDUP_REMOVED lines=48> */
.L_x_1671:
[----:B------:R-:W-:Y:S05]  /*d790*/  BSYNC B0 ;  /* 0x0000000000007941 */ /* 0x000fea0003800000 */
.L_x_1670:
[----:B-----5:R1:W-:Y:S02]  /*d7a0*/  STS.128 [R202+0x3000], R24 ;  /* 0x00300018ca007388 */ /* 0x0203e40000000c00 */
.L_x_1669:
[----:B------:R-:W-:Y:S05]  /*d7b0*/  BSYNC B1 ;  /* 0x0000000000017941 */ /* 0x000fea0003800000 */
.L_x_1668:
[----:B------:R1:W-:Y:S01]  /*d7c0*/  @P0 STS.128 [R202+0x5000], RZ ;  /* 0x005000ffca000388 */ /* 0x0003e20000000c00 */
[----:B------:R-:W-:Y:S05]  /*d7d0*/  @P0 BRA `(.L_x_1663) ;  /* 0x0000000000b40947 */ /* 0x000fea0003800000 */
[----:B-1----:R1:W5:Y:S01]  /*d7e0*/  LDG.E.128 R24, desc[UR6][R12.64+0x100] ;  /* 0x000100060c187981 */ /* 0x002362000c1e1d00 */
[----:B------:R-:W-:Y:S01]  /*d7f0*/  ISETP.GE.AND P2, PT, R10, UR12, PT ;  /* 0x0000000c0a007c0c */ /* 0x000fe2000bf46270 */
[----:B------:R-:W-:-:S12]  /*d800*/  BSSY B0, `(.L_x_1672) ;  /* 0x0000029000007945 */ /* 0x000fd80003800000 */
[----:B------:R-:W-:Y:S05]  /*d810*/  @P2 BRA `(.L_x_1673) ;  /* 0x00000000009c2947 */ /* 0x000fea0003800000 */
[----:B------:R-:W2:Y:S04]  /*d820*/  LDG.E.64 R4, desc[UR6][R28.64+0x80] ;  /* 0x000080061c047981 */ /* 0x000ea8000c1e1b00 */
[----:B------:R-:W3:Y:S01]  /*d830*/  LDG.E.64 R6, desc[UR6][R18.64+0x80] ;  /* 0x0000800612067981 */ /* 0x000ee2000c1e1b00 */
[--C-:B-----5:R-:W-:Y:S02]  /*d840*/  HADD2.F32 R21, -RZ, R27.reuse.H1_H1 ;  /* 0x3000001bff157230 */ /* 0x120fe40000004100 */
[----:B------:R-:W-:Y:S02]  /*d850*/  HADD2.F32 R23, -RZ, R27.H0_H0 ;  /* 0x2000001bff177230 */ /* 0x000fe40000004100 */
[--C-:B------:R-:W-:Y:S02]  /*d860*/  HADD2.F32 R30, -RZ, R25.reuse.H0_H0 ;  /* 0x20000019ff1e7230 */ /* 0x100fe40000004100 */
[----:B------:R-:W-:-:S02]  /*d870*/  HADD2.F32 R25, -RZ, R25.H1_H1 ;  /* 0x30000019ff197230 */ /* 0x000fc40000004100 */
[----:B--2---:R-:W-:Y:S02]  /*d880*/  HADD2.F32 R0, -RZ, R5.H1_H1 ;  /* 0x30000005ff007230 */ /* 0x004fe40000004100 */
[----:B-1----:R-:W-:Y:S02]  /*d890*/  HADD2.F32 R12, -RZ, R4.H1_H1 ;  /* 0x30000004ff0c7230 */ /* 0x002fe40000004100 */
[----:B---3--:R-:W-:Y:S02]  /*d8a0*/  HADD2.F32 R19, -RZ, R7.H1_H1 ;  /* 0x30000007ff137230 */ /* 0x008fe40000004100 */
        /* <DEDUP_REMOVED lines=10> */
[----:B------:R-:W-:Y:S02]  /*d950*/  HADD2.F32 R26, -RZ, R26.H1_H1 ;  /* 0x3000001aff1a7230 */ /* 0x000fe40000004100 */
[----:B------:R-:W-:Y:S01]  /*d960*/  FFMA.FTZ R12, R25, R18, R12 ;  /* 0x00000012190c7223 */ /* 0x000fe2000001000c */
[----:B------:R-:W-:Y:S01]  /*d970*/  HADD2.F32 R4, -RZ, R4.H0_H0 ;  /* 0x20000004ff047230 */ /* 0x000fe20000004100 */
[----:B------:R-:W-:Y:S01]  /*d980*/  F2FP.F16.F32.PACK_AB R27, R19, R2 ;  /* 0x00000002131b723e */ /* 0x000fe200000000ff */
[--C-:B------:R-:W-:Y:S02]  /*d990*/  HADD2.F32 R23, -RZ, R24.reuse.H1_H1 ;  /* 0x30000018ff177230 */ /* 0x100fe40000004100 */
[----:B------:R-:W-:Y:S01]  /*d9a0*/  FMUL.FTZ R25, R26, R5 ;  /* 0x000000051a197220 */ /* 0x000fe20000410000 */
[----:B------:R-:W-:-:S02]  /*d9b0*/  HADD2.F32 R21, -RZ, R24.H0_H0 ;  /* 0x20000018ff157230 */ /* 0x000fc40000004100 */
[----:B------:R-:W-:Y:S01]  /*d9c0*/  FMUL.FTZ R5, R0, R5 ;  /* 0x0000000500057220 */ /* 0x000fe20000410000 */
[----:B------:R-:W-:Y:S02]  /*d9d0*/  HADD2.F32 R7, -RZ, R7.H0_H0 ;  /* 0x20000007ff077230 */ /* 0x000fe40000004100 */
[-C--:B------:R-:W-:Y:S01]  /*d9e0*/  FMUL.FTZ R18, R23, R4.reuse ;  /* 0x0000000417127220 */ /* 0x080fe20000410000 */
[----:B------:R-:W-:Y:S02]  /*d9f0*/  HADD2.F32 R6, -RZ, R6.H0_H0 ;  /* 0x20000006ff067230 */ /* 0x000fe40000004100 */
[C---:B------:R-:W-:Y:S01]  /*da00*/  FMUL.FTZ R4, R21.reuse, R4 ;  /* 0x0000000415047220 */ /* 0x040fe20000410000 */
[----:B------:R-:W-:Y:S01]  /*da10*/  F2FP.F16.F32.PACK_AB R12, R12, R13 ;  /* 0x0000000d0c0c723e */ /* 0x000fe200000000ff */
[-C--:B------:R-:W-:Y:S01]  /*da20*/  FFMA.FTZ R25, R0, R7.reuse, -R25 ;  /* 0x0000000700197223 */ /* 0x080fe20000010819 */
[----:B------:R-:W-:Y:S01]  /*da30*/  FFMA.FTZ R26, R26, R7, R5 ;  /* 0x000000071a1a7223 */ /* 0x000fe20000010005 */
[-C--:B------:R-:W-:Y:S01]  /*da40*/  FFMA.FTZ R18, R21, R6.reuse, -R18 ;  /* 0x0000000615127223 */ /* 0x080fe20000010812 */
[----:B------:R-:W-:-:S03]  /*da50*/  FFMA.FTZ R23, R23, R6, R4 ;  /* 0x0000000617177223 */ /* 0x000fc60000010004 */
[----:B------:R-:W-:Y:S02]  /*da60*/  F2FP.F16.F32.PACK_AB R26, R26, R25 ;  /* 0x000000191a1a723e */ /* 0x000fe400000000ff */
[----:B------:R-:W-:Y:S02]  /*da70*/  F2FP.F16.F32.PACK_AB R24, R23, R18 ;  /* 0x000000121718723e */ /* 0x000fe400000000ff */
[----:B------:R-:W-:Y:S02]  /*da80*/  MOV R25, R12 ;  /* 0x0000000c00197202 */ /* 0x000fe40000000f00 */
.L_x_1673:
[----:B------:R-:W-:Y:S05]  /*da90*/  BSYNC B0 ;  /* 0x0000000000007941 */ /* 0x000fea0003800000 */
.L_x_1672:
[----:B-----5:R1:W-:Y:S02]  /*daa0*/  STS.128 [R202+0x5000], R24 ;  /* 0x00500018ca007388 */ /* 0x0203e40000000c00 */
.L_x_1663:
[----:B------:R-:W-:Y:S05]  /*dab0*/  BSYNC B2 ;  /* 0x0000000000027941 */ /* 0x000fea0003800000 */
.L_x_1662:
[----:B--2---:R-:W-:-:S05]  /*dac0*/  VIADD R28, R154, 0x30 ;  /* 0x000000309a1c7836 */ /* 0x004fca0000000000 */
        /* <DEDUP_REMOVED lines=11> */
[----:B-1----:R-:W-:-:S03]  /*db80*/  IMAD.SHL.U32 R24, R0, 0x2, RZ ;  /* 0x0000000200187824 */ /* 0x002fc600078e00ff */
[----:B------:R-:W-:Y:S01]  /*db90*/  SHF.L.U64.HI R0, R0, 0x1, R17 ;  /* 0x0000000100007819 */ /* 0x000fe20000010211 */
[----:B------:R1:W-:Y:S01]  /*dba0*/  @P2 STS.128 [R202+0x1800], RZ ;  /* 0x001800ffca002388 */ /* 0x0003e20000000c00 */
[C---:B------:R-:W-:Y:S02]  /*dbb0*/  IADD3 R6, P5, R24.reuse, UR10, RZ ;  /* 0x0000000a18067c10 */ /* 0x040fe4000ffbe0ff */
[----:B------:R-:W-:Y:S02]  /*dbc0*/  IADD3 R24, P4, R24, UR8, RZ ;  /* 0x0000000818187c10 */ /* 0x000fe4000ff9e0ff */
[C---:B------:R-:W-:Y:S02]  /*dbd0*/  IADD3.X R7, R0.reuse, UR11, RZ, P5, !PT ;  /* 0x0000000b00077c10 */ /* 0x040fe4000affe4ff */
        /* <DEDUP_REMOVED lines=8> */
[--C-:B-----5:R-:W-:Y:S02]  /*dc60*/  HADD2.F32 R21, -RZ, R19.reuse.H0_H0 ;  /* 0x20000013ff157230 */ /* 0x120fe40000004100 */
        /* <DEDUP_REMOVED lines=36> */
.L_x_1678:
[----:B------:R-:W-:Y:S05]  /*deb0*/  BSYNC B0 ;  /* 0x0000000000007941 */ /* 0x000fea0003800000 */
.L_x_1677:
[----:B-----5:R1:W-:Y:S02]  /*dec0*/  STS.128 [R202+0x1800], R16 ;  /* 0x00180010ca007388 */ /* 0x0203e40000000c00 */
.L_x_1676:
[----:B------:R-:W-:Y:S05]  /*ded0*/  BSYNC B1 ;  /* 0x0000000000017941 */ /* 0x000fea0003800000 */
.L_x_1675:
[----:B------:R1:W-:Y:S01]  /*dee0*/  @P1 STS.128 [R202+0x3800], RZ ;  /* 0x003800ffca001388 */ /* 0x0003e20000000c00 */
[----:B------:R-:W-:Y:S04]  /*def0*/  BSSY B1, `(.L_x_1679) ;  /* 0x000002f000017945 */ /* 0x000fe80003800000 */
[----:B------:R-:W-:Y:S05]  /*df00*/  @P1 BRA `(.L_x_1680) ;  /* 0x0000000000b41947 */ /* 0x000fea0003800000 */
[----:B------:R1:W5:Y:S01]  /*df10*/  LDG.E.128 R12, desc[UR6][R8.64+0x80] ;  /* 0x00008006080c7981 */ /* 0x000362000c1e1d00 */
[----:B------:R-:W-:Y:S01]  /*df20*/  ISETP.GE.AND P1, PT, R11, UR12, PT ;  /* 0x0000000c0b007c0c */ /* 0x000fe2000bf26270 */
[----:B------:R-:W-:-:S12]  /*df30*/  BSSY B0, `(.L_x_1681) ;  /* 0x0000029000007945 */ /* 0x000fd80003800000 */
[----:B------:R-:W-:Y:S05]  /*df40*/  @P1 BRA `(.L_x_1682) ;  /* 0x00000000009c1947 */ /* 0x000fea0003800000 */
[----:B------:R-:W2:Y:S04]  /*df50*/  LDG.E.64 R2, desc[UR6][R24.64+0x40] ;  /* 0x0000400618027981 */ /* 0x000ea8000c1e1b00 */
[----:B------:R-:W3:Y:S01]  /*df60*/  LDG.E.64 R4, desc[UR6][R6.64+0x40] ;  /* 0x0000400606047981 */ /* 0x000ee2000c1e1b00 */
[--C-:B-----5:R-:W-:Y:S01]  /*df70*/  HADD2.F32 R21, -RZ, R13.reuse.H0_H0 ;  /* 0x2000000dff157230 */ /* 0x120fe20000004100 */
[----:B-1----:R-:W-:Y:S01]  /*df80*/  MOV R19, R14 ;  /* 0x0000000e00137202 */ /* 0x002fe20000000f00 */
[----:B------:R-:W-:Y:S02]  /*df90*/  HADD2.F32 R26, -RZ, R13.H1_H1 ;  /* 0x3000000dff1a7230 */ /* 0x000fe40000004100 */
[--C-:B------:R-:W-:Y:S02]  /*dfa0*/  HADD2.F32 R17, -RZ, R15.reuse.H1_H1 ;  /* 0x3000000fff117230 */ /* 0x100fe40000004100 */
[----:B------:R-:W-:-:S02]  /*dfb0*/  HADD2.F32 R18, -RZ, R15.H0_H0 ;  /* 0x2000000fff127230 */ /* 0x000fc40000004100 */
[----:B--2---:R-:W-:Y:S02]  /*dfc0*/  HADD2.F32 R13, -RZ, R2.H1_H1 ;  /* 0x30000002ff0d7230 */ /* 0x004fe40000004100 */
[----:B------:R-:W-:Y:S02]  /*dfd0*/  HADD2.F32 R0, -RZ, R3.H1_H1 ;  /* 0x30000003ff007230 */ /* 0x000fe40000004100 */
[----:B---3--:R-:W-:Y:S02]  /*dfe0*/  HADD2.F32 R16, -RZ, R4.H1_H1 ;  /* 0x30000004ff107230 */ /* 0x008fe40000004100 */
        /* <DEDUP_REMOVED lines=10> */
[----:B------:R-:W-:Y:S01]  /*e090*/  HADD2.F32 R3, -RZ, R3.H0_H0 ;  /* 0x20000003ff037230 */ /* 0x000fe20000004100 */
[----:B------:R-:W-:Y:S01]  /*e0a0*/  F2FP.F16.F32.PACK_AB R13, R13, R14 ;  /* 0x0000000e0d0d723e */ /* 0x000fe200000000ff */
[--C-:B------:R-:W-:Y:S02]  /*e0b0*/  HADD2.F32 R15, -RZ, R12.reuse.H0_H0 ;  /* 0x2000000cff0f7230 */ /* 0x100fe40000004100 */
[----:B------:R-:W-:Y:S02]  /*e0c0*/  HADD2.F32 R17, -RZ, R12.H1_H1 ;  /* 0x3000000cff117230 */ /* 0x000fe40000004100 */
[--C-:B------:R-:W-:Y:S02]  /*e0d0*/  HADD2.F32 R16, -RZ, R19.reuse.H1_H1 ;  /* 0x30000013ff107230 */ /* 0x100fe40000004100 */
[----:B------:R-:W-:Y:S02]  /*e0e0*/  HADD2.F32 R12, -RZ, R19.H0_H0 ;  /* 0x20000013ff0c7230 */ /* 0x000fe40000004100 */
[----:B------:R-:W-:Y:S01]  /*e0f0*/  FMUL.FTZ R18, R17, R2 ;  /* 0x0000000211127220 */ /* 0x000fe20000410000 */
[----:B------:R-:W-:-:S02]  /*e100*/  HADD2.F32 R4, -RZ, R4.H0_H0 ;  /* 0x20000004ff047230 */ /* 0x000fc40000004100 */
        /* <DEDUP_REMOVED lines=11> */
.L_x_1682:
[----:B------:R-:W-:Y:S05]  /*e1c0*/  BSYNC B0 ;  /* 0x0000000000007941 */ /* 0x000fea0003800000 */
.L_x_1681:
[----:B-----5:R1:W-:Y:S02]  /*e1d0*/  STS.128 [R202+0x3800], R12 ;  /* 0x0038000cca007388 */ /* 0x0203e40000000c00 */
.L_x_1680:
[----:B------:R-:W-:Y:S05]  /*e1e0*/  BSYNC B1 ;  /* 0x0000000000017941 */ /* 0x000fea0003800000 */
.L_x_1679:
[----:B------:R1:W-:Y:S01]  /*e1f0*/  @P0 STS.128 [R202+0x5800], RZ ;  /* 0x005800ffca000388 */ /* 0x0003e20000000c00 */
[----:B------:R-:W-:Y:S05]  /*e200*/  @P0 BRA `(.L_x_1674) ;  /* 0x0000005000f80947 */ /* 0x000fea0003800000 */
[----:B-1----:R1:W5:Y:S01]  /*e210*/  LDG.E.128 R12, desc[UR6][R8.64+0x100] ;  /* 0x00010006080c7981 */ /* 0x002362000c1e1d00 */
[----:B------:R-:W-:Y:S01]  /*e220*/  ISETP.GE.AND P0, PT, R10, UR12, PT ;  /* 0x0000000c0a007c0c */ /* 0x000fe2000bf06270 */
[----:B------:R-:W-:-:S12]  /*e230*/  BSSY B0, `(.L_x_1683) ;  /* 0x000002b000007945 */ /* 0x000fd80003800000 */
[----:B------:R-:W-:Y:S05]  /*e240*/  @P0 BRA `(.L_x_1684) ;  /* 0x0000000000a40947 */ /* 0x000fea0003800000 */
[----:B------:R-:W2:Y:S04]  /*e250*/  LDG.E.64 R2, desc[UR6][R24.64+0x80] ;  /* 0x0000800618027981 */ /* 0x000ea8000c1e1b00 */
[----:B------:R-:W1:Y:S01]  /*e260*/  LDG.E.64 R4, desc[UR6][R6.64+0x80] ;  /* 0x0000800606047981 */ /* 0x000e62000c1e1b00 */
[----:B-----5:R-:W-:Y:S01]  /*e270*/  MOV R11, R15 ;  /* 0x0000000f000b7202 */ /* 0x020fe20000000f00 */
[--C-:B------:R-:W-:Y:S02]  /*e280*/  HADD2.F32 R15, -RZ, R13.reuse.H0_H0 ;  /* 0x2000000dff0f7230 */ /* 0x100fe40000004100 */
[----:B------:R-:W-:Y:S02]  /*e290*/  HADD2.F32 R16, -RZ, R13.H1_H1 ;  /* 0x3000000dff107230 */ /* 0x000fe40000004100 */
[----:B------:R-:W-:-:S02]  /*e2a0*/  HADD2.F32 R13, -RZ, R11.H0_H0 ;  /* 0x2000000bff0d7230 */ /* 0x000fc40000004100 */
[----:B------:R-:W-:Y:S02]  /*e2b0*/  HADD2.F32 R11, -RZ, R11.H1_H1 ;  /* 0x3000000bff0b7230 */ /* 0x000fe40000004100 */
[----:B--2---:R-:W-:Y:S02]  /*e2c0*/  HADD2.F32 R0, -RZ, R3.H1_H1 ;  /* 0x30000003ff007230 */ /* 0x004fe40000004100 */
[----:B------:R-:W-:Y:S02]  /*e2d0*/  HADD2.F32 R17, -RZ, R2.H1_H1 ;  /* 0x30000002ff117230 */ /* 0x000fe40000004100 */
[----:B-1----:R-:W-:Y:S02]  /*e2e0*/  HADD2.F32 R9, -RZ, R5.H1_H1 ;  /* 0x30000005ff097230 */ /* 0x002fe40000004100 */
        /* <DEDUP_REMOVED lines=31> */
.L_x_1684:
[----:B------:R-:W-:Y:S05]  /*e4e0*/  BSYNC B0 ;  /* 0x0000000000007941 */ /* 0x000fea0003800000 */
.L_x_1683:
[----:B-----5:R1:W-:Y:S01]  /*e4f0*/  STS.128 [R202+0x5800], R12 ;  /* 0x0058000cca007388 */ /* 0x0203e20000000c00 */
[----:B------:R-:W-:Y:S05]  /*e500*/  BRA `(.L_x_1674) ;  /* 0x0000005000387947 */ /* 0x000fea0003800000 */
.L_x_1637:
        /* <DEDUP_REMOVED lines=33> */
[----:B---3--:R-:W-:Y:S01]  /*e720*/  MOV R30, R23 ;  /* 0x00000017001e7202 */ /* 0x008fe20000000f00 */
[----:B------:R-:W-:Y:S02]  /*e730*/  HADD2.F32 R36, -RZ, R20.H0_H0 ;  /* 0x20000014ff247230 */ /* 0x000fe40000004100 */
[--C-:B----4-:R-:W-:Y:S02]  /*e740*/  HADD2.F32 R23, -RZ, R4.reuse.H0_H0 ;  /* 0x20000004ff177230 */ /* 0x110fe40000004100 */
[----:B------:R-:W-:Y:S02]  /*e750*/  HADD2.F32 R31, -RZ, R4.H1_H1 ;  /* 0x30000004ff1f7230 */ /* 0x000fe40000004100 */
[--C-:B------:R-:W-:Y:S02]  /*e760*/  HADD2.F32 R4, -RZ, R5.reuse.H0_H0 ;  /* 0x20000005ff047230 */ /* 0x100fe40000004100 */
[----:B------:R-:W-:Y:S01]  /*e770*/  @!P4 FADD.FTZ R23, -R23, -RZ ;  /* 0x800000ff1717c221 */ /* 0x000fe20000010100 */
[----:B------:R-:W-:-:S02]  /*e780*/  HADD2.F32 R34, -RZ, R5.H1_H1 ;  /* 0x30000005ff227230 */ /* 0x000fc40000004100 */
[--C-:B------:R-:W-:Y:S02]  /*e790*/  HADD2.F32 R5, -RZ, R6.reuse.H0_H0 ;  /* 0x20000006ff057230 */ /* 0x100fe40000004100 */
[----:B------:R-:W-:Y:S01]  /*e7a0*/  @!P4 FADD.FTZ R4, -R4, -RZ ;  /* 0x800000ff0404c221 */ /* 0x000fe20000010100 */
[----:B------:R-:W-:Y:S02]  /*e7b0*/  HADD2.F32 R35, -RZ, R6.H1_H1 ;  /* 0x30000006ff237230 */ /* 0x000fe40000004100 */
[----:B------:R-:W-:Y:S02]  /*e7c0*/  HADD2.F32 R37, -RZ, R21.H0_H0 ;  /* 0x20000015ff257230 */ /* 0x000fe40000004100 */
[----:B------:R-:W-:Y:S02]  /*e7d0*/  HADD2.F32 R6, -RZ, R7.H0_H0 ;  /* 0x20000007ff067230 */ /* 0x000fe40000004100 */
[----:B------:R-:W-:Y:S01]  /*e7e0*/  FMUL.FTZ R36, R36, R23 ;  /* 0x0000001724247220 */ /* 0x000fe20000410000 */
[----:B------:R-:W-:-:S02]  /*e7f0*/  HADD2.F32 R20, -RZ, R20.H1_H1 ;  /* 0x30000014ff147230 */ /* 0x000fc40000004100 */
[----:B------:R-:W-:Y:S01]  /*e800*/  FMUL.FTZ R37, R37, R4 ;  /* 0x0000000425257220 */ /* 0x000fe20000410000 */
[----:B------:R-:W-:Y:S02]  /*e810*/  HADD2.F32 R23, -RZ, R30.H0_H0 ;  /* 0x2000001eff177230 */ /* 0x000fe40000004100 */
[----:B------:R-:W-:Y:S01]  /*e820*/  @!P4 FADD.FTZ R31, -R31, -RZ ;  /* 0x800000ff1f1fc221 */ /* 0x000fe20000010100 */
[--C-:B------:R-:W-:Y:S02]  /*e830*/  HADD2.F32 R4, -RZ, R22.reuse.H0_H0 ;  /* 0x20000016ff047230 */ /* 0x100fe40000004100 */
[----:B------:R-:W-:Y:S01]  /*e840*/  @!P4 FADD.FTZ R6, -R6, -RZ ;  /* 0x800000ff0606c221 */ /* 0x000fe20000010100 */
[----:B------:R-:W-:Y:S02]  /*e850*/  HADD2.F32 R22, -RZ, R22.H1_H1 ;  /* 0x30000016ff167230 */ /* 0x000fe40000004100 */
[----:B------:R-:W-:Y:S01]  /*e860*/  @!P4 FADD.FTZ R5, -R5, -RZ ;  /* 0x800000ff0505c221 */ /* 0x000fe20000010100 */
[----:B------:R-:W-:-:S02]  /*e870*/  HADD2.F32 R7, -RZ, R7.H1_H1 ;  /* 0x30000007ff077230 */ /* 0x000fc40000004100 */
[----:B------:R-:W-:Y:S01]  /*e880*/  @!P4 FADD.FTZ R35, -R35, -RZ ;  /* 0x800000ff2323c221 */ /* 0x000fe20000010100 */
[----:B------:R-:W-:Y:S01]  /*e890*/  FMUL.FTZ R20, R20, R31 ;  /* 0x0000001f14147220 */ /* 0x000fe20000410000 */
[----:B------:R-:W-:Y:S01]  /*e8a0*/  FMUL.FTZ R6, R23, R6 ;  /* 0x0000000617067220 */ /* 0x000fe20000410000 */
[----:B------:R-:W-:Y:S02]  /*e8b0*/  HADD2.F32 R21, -RZ, R21.H1_H1 ;  /* 0x30000015ff157230 */ /* 0x000fe40000004100 */
[----:B------:R-:W-:Y:S01]  /*e8c0*/  FMUL.FTZ R5, R4, R5 ;  /* 0x0000000504057220 */ /* 0x000fe20000410000 */
[--C-:B-----5:R-:W-:Y:S02]  /*e8d0*/  HADD2.F32 R23, -RZ, R24.reuse.H0_H0 ;  /* 0x20000018ff177230 */ /* 0x120fe40000004100 */
[----:B------:R-:W-:Y:S01]  /*e8e0*/  @!P4 FADD.FTZ R34, -R34, -RZ ;  /* 0x800000ff2222c221 */ /* 0x000fe20000010100 */
[----:B------:R-:W-:Y:S02]  /*e8f0*/  HADD2.F32 R31, -RZ, R24.H1_H1 ;  /* 0x30000018ff1f7230 */ /* 0x000fe40000004100 */
[----:B------:R-:W-:Y:S01]  /*e900*/  FMUL.FTZ R35, R22, R35 ;  /* 0x0000002316237220 */ /* 0x000fe20000410000 */
[----:B------:R-:W-:-:S02]  /*e910*/  HADD2.F32 R30, -RZ, R30.H1_H1 ;  /* 0x3000001eff1e7230 */ /* 0x000fc40000004100 */
[----:B------:R-:W-:Y:S01]  /*e920*/  @!P4 FADD.FTZ R7, -R7, -RZ ;  /* 0x800000ff0707c221 */ /* 0x000fe20000010100 */
[--C-:B--2---:R-:W-:Y:S02]  /*e930*/  HADD2.F32 R4, -RZ, R16.reuse.H0_H0 ;  /* 0x20000010ff047230 */ /* 0x104fe40000004100 */
[----:B------:R-:W-:Y:S02]  /*e940*/  HADD2.F32 R24, -RZ, R16.H1_H1 ;  /* 0x30000010ff187230 */ /* 0x000fe40000004100 */
[----:B------:R-:W-:Y:S02]  /*e950*/  HADD2.F32 R22, -RZ, R25.H0_H0 ;  /* 0x20000019ff167230 */ /* 0x000fe40000004100 */
[--C-:B------:R-:W-:Y:S02]  /*e960*/  HADD2.F32 R16, -RZ, R17.reuse.H0_H0 ;  /* 0x20000011ff107230 */ /* 0x100fe40000004100 */
[----:B------:R-:W-:Y:S01]  /*e970*/  FMUL.FTZ R21, R21, R34 ;  /* 0x0000002215157220 */ /* 0x000fe20000410000 */
[----:B------:R-:W-:Y:S01]  /*e980*/  FMUL.FTZ R7, R30, R7 ;  /* 0x000000071e077220 */ /* 0x000fe20000410000 */
        /* <DEDUP_REMOVED lines=22> */
.L_x_1690:
[----:B------:R-:W-:Y:S05]  /*eaf0*/  BSYNC B0 ;  /* 0x0000000000007941 */ /* 0x000fea0003800000 */
.L_x_1689:
[----:B-----5:R3:W-:Y:S02]  /*eb00*/  STS.128 [R202], R24 ;  /* 0x00000018ca007388 */ /* 0x0207e40000000c00 */
.L_x_1688:
[----:B------:R-:W-:Y:S05]  /*eb10*/  BSYNC B1 ;  /* 0x0000000000017941 */ /* 0x000fea0003800000 */
.L_x_1687:
        /* <DEDUP_REMOVED lines=29> */
[----:B--2---:R-:W-:Y:S01]  /*ecf0*/  MOV R30, R23 ;  /* 0x00000017001e7202 */ /* 0x004fe20000000f00 */
        /* <DEDUP_REMOVED lines=32> */
[--C-:B---3--:R-:W-:Y:S02]  /*ef00*/  HADD2.F32 R4, -RZ, R16.reuse.H0_H0 ;  /* 0x20000010ff047230 */ /* 0x108fe40000004100 */
        /* <DEDUP_REMOVED lines=27> */
.L_x_1694:
[----:B------:R-:W-:Y:S05]  /*f0c0*/  BSYNC B0 ;  /* 0x0000000000007941 */ /* 0x000fea0003800000 */
.L_x_1693:
[----:B-----5:R1:W-:Y:S02]  /*f0d0*/  STS.128 [R202+0x2000], R24 ;  /* 0x00200018ca007388 */ /* 0x0203e40000000c00 */
.L_x_1692:
[----:B------:R-:W-:Y:S05]  /*f0e0*/  BSYNC B1 ;  /* 0x0000000000017941 */ /* 0x000fea0003800000 */
.L_x_1691:
        /* <DEDUP_REMOVED lines=19> */
[----:B------:R-:W1:Y:S01]  /*f220*/  LDG.E.128 R20, desc[UR6][R20.64+0x100] ;  /* 0x0001000614147981 */ /* 0x000e62000c1e1d00 */
        /* <DEDUP_REMOVED lines=8> */
[----:B-12---:R-:W-:Y:S01]  /*f2b0*/  MOV R28, R23 ;  /* 0x00000017001c7202 */ /* 0x006fe20000000f00 */
[----:B------:R-:W-:Y:S02]  /*f2c0*/  HADD2.F32 R34, -RZ, R20.H0_H0 ;  /* 0x20000014ff227230 */ /* 0x000fe40000004100 */
[--C-:B---3--:R-:W-:Y:S02]  /*f2d0*/  HADD2.F32 R23, -RZ, R4.reuse.H0_H0 ;  /* 0x20000004ff177230 */ /* 0x108fe40000004100 */
        /* <DEDUP_REMOVED lines=30> */
[--C-:B----4-:R-:W-:Y:S02]  /*f4c0*/  HADD2.F32 R4, -RZ, R16.reuse.H0_H0 ;  /* 0x20000010ff047230 */ /* 0x110fe40000004100 */
        /* <DEDUP_REMOVED lines=27> */
.L_x_1696:
[----:B------:R-:W-:Y:S05]  /*f680*/  BSYNC B0 ;  /* 0x0000000000007941 */ /* 0x000fea0003800000 */
.L_x_1695:
[----:B-----5:R3:W-:Y:S02]  /*f690*/  STS.128 [R202+0x4000], R24 ;  /* 0x00400018ca007388 */ /* 0x0207e40000000c00 */
.L_x_1686:
[----:B------:R-:W-:Y:S05]  /*f6a0*/  BSYNC B2 ;  /* 0x0000000000027941 */ /* 0x000fea0003800000 */
.L_x_1685:
[----:B------:R-:W-:Y:S01]  /*f6b0*/  VIADD R20, R154, 0x10 ;  /* 0x000000109a147836 */ /* 0x000fe20000000000 */
        /* <DEDUP_REMOVED lines=9> */
[----:B-123--:R1:W5:Y:S01]  /*f750*/  LDG.E.128 R28, desc[UR6][R32.64] ;  /* 0x00000006201c7981 */ /* 0x00e362000c1e1d00 */
        /* <DEDUP_REMOVED lines=40> */
[----:B------:R-:W-:Y:S01]  /*f9e0*/  @!P2 FADD.FTZ R22, -R22, -RZ ;  /* 0x800000ff1616a221 */ /* 0x000fe20000010100 */
[----:B------:R-:W-:-:S02]  /*f9f0*/  HADD2.F32 R6, -RZ, R7.H0_H0 ;  /* 0x20000007ff067230 */ /* 0x000fc40000004100 */
[----:B------:R-:W-:Y:S02]  /*fa00*/  HADD2.F32 R7, -RZ, R7.H1_H1 ;  /* 0x30000007ff077230 */ /* 0x000fe40000004100 */
[----:B------:R-:W-:Y:S01]  /*fa10*/  FMUL.FTZ R36, R36, R21 ;  /* 0x0000001524247220 */ /* 0x000fe20000410000 */
[----:B------:R-:W-:Y:S01]  /*fa20*/  FMUL.FTZ R35, R35, R4 ;  /* 0x0000000423237220 */ /* 0x000fe20000410000 */
[----:B------:R-:W-:Y:S01]  /*fa30*/  FMUL.FTZ R24, R24, R23 ;  /* 0x0000001718187220 */ /* 0x000fe20000410000 */
[----:B------:R-:W-:Y:S01]  /*fa40*/  FMUL.FTZ R37, R37, R22 ;  /* 0x0000001625257220 */ /* 0x000fe20000410000 */
[----:B------:R-:W-:Y:S02]  /*fa50*/  HADD2.F32 R23, -RZ, R26.H1_H1 ;  /* 0x3000001aff177230 */ /* 0x000fe40000004100 */
[----:B------:R-:W-:Y:S01]  /*fa60*/  @!P2 FADD.FTZ R34, -R34, -RZ ;  /* 0x800000ff2222a221 */ /* 0x000fe20000010100 */
[--C-:B------:R-:W-:Y:S02]  /*fa70*/  HADD2.F32 R21, -RZ, R27.reuse.H0_H0 ;  /* 0x2000001bff157230 */ /* 0x100fe40000004100 */
[----:B------:R-:W-:Y:S01]  /*fa80*/  @!P2 FADD.FTZ R6, -R6, -RZ ;  /* 0x800000ff0606a221 */ /* 0x000fe20000010100 */
[----:B------:R-:W-:-:S02]  /*fa90*/  HADD2.F32 R4, -RZ, R27.H1_H1 ;  /* 0x3000001bff047230 */ /* 0x000fc40000004100 */
[----:B------:R-:W-:Y:S01]  /*faa0*/  @!P2 FADD.FTZ R7, -R7, -RZ ;  /* 0x800000ff0707a221 */ /* 0x000fe20000010100 */
[----:B------:R-:W-:Y:S02]  /*fab0*/  HADD2.F32 R22, -RZ, R26.H0_H0 ;  /* 0x2000001aff167230 */ /* 0x000fe40000004100 */
[----:B------:R-:W-:Y:S01]  /*fac0*/  @!P2 FADD.FTZ R5, -R5, -RZ ;  /* 0x800000ff0505a221 */ /* 0x000fe20000010100 */
[----:B------:R-:W-:Y:S01]  /*fad0*/  FMUL.FTZ R34, R23, R34 ;  /* 0x0000002217227220 */ /* 0x000fe20000410000 */
[----:B------:R-:W-:Y:S01]  /*fae0*/  FMUL.FTZ R6, R21, R6 ;  /* 0x0000000615067220 */ /* 0x000fe20000410000 */
[----:B------:R-:W-:Y:S01]  /*faf0*/  FMUL.FTZ R7, R4, R7 ;  /* 0x0000000704077220 */ /* 0x000fe20000410000 */
[----:B------:R-:W-:Y:S01]  /*fb00*/  FMUL.FTZ R5, R22, R5 ;  /* 0x0000000516057220 */ /* 0x000fe20000410000 */
[----:B-----5:R-:W-:Y:S02]  /*fb10*/  HADD2.F32 R21, -RZ, R28.H0_H0 ;  /* 0x2000001cff157230 */ /* 0x020fe40000004100 */
[----:B----4-:R-:W-:-:S02]  /*fb20*/  HADD2.F32 R4, -RZ, R16.H0_H0 ;  /* 0x20000010ff047230 */ /* 0x010fc40000004100 */
[----:B------:R-:W-:Y:S02]  /*fb30*/  HADD2.F32 R23, -RZ, R16.H1_H1 ;  /* 0x30000010ff177230 */ /* 0x000fe40000004100 */
[----:B------:R-:W-:Y:S02]  /*fb40*/  HADD2.F32 R28, -RZ, R28.H1_H1 ;  /* 0x3000001cff1c7230 */ /* 0x000fe40000004100 */
[----:B------:R-:W-:Y:S02]  /*fb50*/  HADD2.F32 R22, -RZ, R29.H0_H0 ;  /* 0x2000001dff167230 */ /* 0x000fe40000004100 */
[----:B------:R-:W-:Y:S02]  /*fb60*/  HADD2.F32 R16, -RZ, R17.H0_H0 ;  /* 0x20000011ff107230 */ /* 0x000fe40000004100 */
[----:B------:R-:W-:Y:S01]  /*fb70*/  FFMA.FTZ R4, R21, R4, R36 ;  /* 0x0000000415047223 */ /* 0x000fe20000010024 */
[--C-:B------:R-:W-:Y:S02]  /*fb80*/  HADD2.F32 R26, -RZ, R18.reuse.H0_H0 ;  /* 0x20000012ff1a7230 */ /* 0x100fe40000004100 */
[----:B------:R-:W-:Y:S01]  /*fb90*/  FFMA.FTZ R23, R28, R23, R37 ;  /* 0x000000171c177223 */ /* 0x000fe20000010025 */
[----:B------:R-:W-:-:S02]  /*fba0*/  HADD2.F32 R27, -RZ, R18.H1_H1 ;  /* 0x30000012ff1b7230 */ /* 0x000fc40000004100 */
[----:B------:R-:W-:Y:S01]  /*fbb0*/  FFMA.FTZ R16, R22, R16, R35 ;  /* 0x0000001016107223 */ /* 0x000fe20000010023 */
[--C-:B------:R-:W-:Y:S02]  /*fbc0*/  HADD2.F32 R25, -RZ, R19.reuse.H0_H0 ;  /* 0x20000013ff197230 */ /* 0x100fe40000004100 */
[----:B------:R-:W-:Y:S02]  /*fbd0*/  HADD2.F32 R18, -RZ, R19.H1_H1 ;  /* 0x30000013ff127230 */ /* 0x000fe40000004100 */
[----:B------:R-:W-:Y:S02]  /*fbe0*/  HADD2.F32 R17, -RZ, R17.H1_H1 ;  /* 0x30000011ff117230 */ /* 0x000fe40000004100 */
[----:B------:R-:W-:Y:S02]  /*fbf0*/  HADD2.F32 R29, -RZ, R29.H1_H1 ;  /* 0x3000001dff1d7230 */ /* 0x000fe40000004100 */
[--C-:B------:R-:W-:Y:S02]  /*fc00*/  HADD2.F32 R22, -RZ, R30.reuse.H0_H0 ;  /* 0x2000001eff167230 */ /* 0x100fe40000004100 */
[----:B------:R-:W-:-:S02]  /*fc10*/  HADD2.F32 R21, -RZ, R30.H1_H1 ;  /* 0x3000001eff157230 */ /* 0x000fc40000004100 */
[--C-:B------:R-:W-:Y:S02]  /*fc20*/  HADD2.F32 R19, -RZ, R31.reuse.H0_H0 ;  /* 0x2000001fff137230 */ /* 0x100fe40000004100 */
        /* <DEDUP_REMOVED lines=10> */
.L_x_1702:
[----:B------:R-:W-:Y:S05]  /*fcd0*/  BSYNC B0 ;  /* 0x0000000000007941 */ /* 0x000fea0003800000 */
.L_x_1701:
[----:B-----5:R2:W-:Y:S02]  /*fce0*/  STS.128 [R202+0x800], R28 ;  /* 0x0008001cca007388 */ /* 0x0205e40000000c00 */
.L_x_1700:
[----:B------:R-:W-:Y:S05]  /*fcf0*/  BSYNC B1 ;  /* 0x0000000000017941 */ /* 0x000fea0003800000 */
.L_x_1699:
[----:B------:R1:W-:Y:S01]  /*fd00*/  @P1 STS.128 [R202+0x2800], RZ ;  /* 0x002800ffca001388 */ /* 0x0003e20000000c00 */
[----:B------:R-:W-:Y:S04]  /*fd10*/  BSSY B1, `(.L_x_1703) ;  /* 0x000005d000017945 */ /* 0x000fe80003800000 */
        /* <DEDUP_REMOVED lines=90> */
.L_x_1706:
[----:B------:R-:W-:Y:S05]  /*102c0*/  BSYNC B0 ;  /* 0x0000000000007941 */ /* 0x000fea0003800000 */
.L_x_1705:
[----:B-----5:R2:W-:Y:S02]  /*102d0*/  STS.128 [R202+0x2800], R28 ;  /* 0x0028001cca007388 */ /* 0x0205e40000000c00 */
.L_x_1704:
[----:B------:R-:W-:Y:S05]  /*102e0*/  BSYNC B1 ;  /* 0x0000000000017941 */ /* 0x000fea0003800000 */
.L_x_1703:
        /* <DEDUP_REMOVED lines=19> */
[----:B--2---:R-:W-:Y:S01]  /*10420*/  IMAD.WIDE R28, R5, 0x2, R32 ;  /* 0x00000002051c7825 */ /* 0x004fe200078e0220 */
        /* <DEDUP_REMOVED lines=20> */
[----:B-1----:R-:W-:Y:S02]  /*10570*/  HADD2.F32 R32, -RZ, R6.H1_H1 ;  /* 0x30000006ff207230 */ /* 0x002fe40000004100 */
        /* <DEDUP_REMOVED lines=50> */
.L_x_1708:
[----:B------:R-:W-:Y:S05]  /*108a0*/  BSYNC B0 ;  /* 0x0000000000007941 */ /* 0x000fea0003800000 */
.L_x_1707:
[----:B-----5:R3:W-:Y:S02]  /*108b0*/  STS.128 [R202+0x4800], R24 ;  /* 0x00480018ca007388 */ /* 0x0207e40000000c00 */
.L_x_1698:
[----:B------:R-:W-:Y:S05]  /*108c0*/  BSYNC B2 ;  /* 0x0000000000027941 */ /* 0x000fea0003800000 */
.L_x_1697:
        /* <DEDUP_REMOVED lines=30> */
[----:B------:R-:W2:Y:S03]  /*10ab0*/  LDG.E.128 R24, desc[UR6][R24.64] ;  /* 0x0000000618187981 */ /* 0x000ea6000c1e1d00 */
        /* <DEDUP_REMOVED lines=14> */
[--C-:B------:R-:W-:Y:S02]  /*10ba0*/  HADD2.F32 R5, -RZ, R6.reuse.H0_H0 ;  /* 0x20000006ff057230 */ /* 0x100fe40000004100 */
[----:B------:R-:W-:Y:S01]  /*10bb0*/  @!P2 FADD.FTZ R4, -R4, -RZ ;  /* 0x800000ff0404a221 */ /* 0x000fe20000010100 */
[----:B------:R-:W-:Y:S02]  /*10bc0*/  HADD2.F32 R33, -RZ, R6.H1_H1 ;  /* 0x30000006ff217230 */ /* 0x000fe40000004100 */
[----:B------:R-:W-:Y:S01]  /*10bd0*/  @!P2 FADD.FTZ R32, -R32, -RZ ;  /* 0x800000ff2020a221 */ /* 0x000fe20000010100 */
[--C-:B------:R-:W-:Y:S02]  /*10be0*/  HADD2.F32 R6, -RZ, R7.reuse.H0_H0 ;  /* 0x20000007ff067230 */ /* 0x100fe40000004100 */
[----:B------:R-:W-:Y:S01]  /*10bf0*/  @!P2 FADD.FTZ R21, -R21, -RZ ;  /* 0x800000ff1515a221 */ /* 0x000fe20000010100 */
[----:B------:R-:W-:Y:S02]  /*10c00*/  HADD2.F32 R34, -RZ, R24.H0_H0 ;  /* 0x20000018ff227230 */ /* 0x000fe40000004100 */
[----:B------:R-:W-:-:S02]  /*10c10*/  HADD2.F32 R7, -RZ, R7.H1_H1 ;  /* 0x30000007ff077230 */ /* 0x000fc40000004100 */
[----:B------:R-:W-:Y:S01]  /*10c20*/  FMUL.FTZ R35, R35, R4 ;  /* 0x0000000423237220 */ /* 0x000fe20000410000 */
[----:B------:R-:W-:Y:S01]  /*10c30*/  FMUL.FTZ R25, R25, R32 ;  /* 0x0000002019197220 */ /* 0x000fe20000410000 */
[----:B------:R-:W-:Y:S02]  /*10c40*/  HADD2.F32 R24, -RZ, R24.H1_H1 ;  /* 0x30000018ff187230 */ /* 0x000fe40000004100 */
[----:B------:R-:W-:Y:S01]  /*10c50*/  FMUL.FTZ R34, R34, R21 ;  /* 0x0000001522227220 */ /* 0x000fe20000410000 */
[--C-:B------:R-:W-:Y:S02]  /*10c60*/  HADD2.F32 R32, -RZ, R26.reuse.H0_H0 ;  /* 0x2000001aff207230 */ /* 0x100fe40000004100 */
[----:B------:R-:W-:Y:S01]  /*10c70*/  @!P2 FADD.FTZ R23, -R23, -RZ ;  /* 0x800000ff1717a221 */ /* 0x000fe20000010100 */
[----:B------:R-:W-:Y:S02]  /*10c80*/  HADD2.F32 R4, -RZ, R27.H1_H1 ;  /* 0x3000001bff047230 */ /* 0x000fe40000004100 */
[----:B------:R-:W-:Y:S01]  /*10c90*/  @!P2 FADD.FTZ R7, -R7, -RZ ;  /* 0x800000ff0707a221 */ /* 0x000fe20000010100 */
[----:B------:R-:W-:-:S02]  /*10ca0*/  HADD2.F32 R26, -RZ, R26.H1_H1 ;  /* 0x3000001aff1a7230 */ /* 0x000fc40000004100 */
[----:B------:R-:W-:Y:S01]  /*10cb0*/  @!P2 FADD.FTZ R33, -R33, -RZ ;  /* 0x800000ff2121a221 */ /* 0x000fe20000010100 */
[----:B------:R-:W-:Y:S02]  /*10cc0*/  HADD2.F32 R21, -RZ, R27.H0_H0 ;  /* 0x2000001bff157230 */ /* 0x000fe40000004100 */
[----:B------:R-:W-:Y:S01]  /*10cd0*/  @!P2 FADD.FTZ R6, -R6, -RZ ;  /* 0x800000ff0606a221 */ /* 0x000fe20000010100 */
[----:B------:R-:W-:Y:S01]  /*10ce0*/  FMUL.FTZ R24, R24, R23 ;  /* 0x0000001718187220 */ /* 0x000fe20000410000 */
[----:B------:R-:W-:Y:S01]  /*10cf0*/  FMUL.FTZ R7, R4, R7 ;  /* 0x0000000704077220 */ /* 0x000fe20000410000 */
[----:B------:R-:W-:Y:S01]  /*10d00*/  @!P2 FADD.FTZ R5, -R5, -RZ ;  /* 0x800000ff0505a221 */ /* 0x000fe20000010100 */
[----:B------:R-:W-:Y:S01]  /*10d10*/  FMUL.FTZ R33, R26, R33 ;  /* 0x000000211a217220 */ /* 0x000fe20000410000 */
[----:B------:R-:W-:Y:S01]  /*10d20*/  FMUL.FTZ R6, R21, R6 ;  /* 0x0000000615067220 */ /* 0x000fe20000410000 */
[----:B-----5:R-:W-:Y:S02]  /*10d30*/  HADD2.F32 R23, -RZ, R28.H1_H1 ;  /* 0x3000001cff177230 */ /* 0x020fe40000004100 */
[----:B----4-:R-:W-:-:S02]  /*10d40*/  HADD2.F32 R4, -RZ, R16.H0_H0 ;  /* 0x20000010ff047230 */ /* 0x010fc40000004100 */
[----:B------:R-:W-:Y:S02]  /*10d50*/  HADD2.F32 R27, -RZ, R16.H1_H1 ;  /* 0x30000010ff1b7230 */ /* 0x000fe40000004100 */
[----:B------:R-:W-:Y:S02]  /*10d60*/  HADD2.F32 R21, -RZ, R28.H0_H0 ;  /* 0x2000001cff157230 */ /* 0x000fe40000004100 */
        /* <DEDUP_REMOVED lines=25> */
.L_x_1714:
[----:B------:R-:W-:Y:S05]  /*10f00*/  BSYNC B0 ;  /* 0x0000000000007941 */ /* 0x000fea0003800000 */
.L_x_1713:
[----:B-----5:R2:W-:Y:S02]  /*10f10*/  STS.128 [R202+0x1000], R28 ;  /* 0x0010001cca007388 */ /* 0x0205e40000000c00 */
.L_x_1712:
[----:B------:R-:W-:Y:S05]  /*10f20*/  BSYNC B1 ;  /* 0x0000000000017941 */ /* 0x000fea0003800000 */
.L_x_1711:
        /* <DEDUP_REMOVED lines=92> */
.L_x_1718:
[----:B------:R-:W-:Y:S05]  /*114f0*/  BSYNC B0 ;  /* 0x0000000000007941 */ /* 0x000fea0003800000 */
.L_x_1717:
[----:B-----5:R2:W-:Y:S02]  /*11500*/  STS.128 [R202+0x3000], R28 ;  /* 0x0030001cca007388 */ /* 0x0205e40000000c00 */
.L_x_1716:
[----:B------:R-:W-:Y:S05]  /*11510*/  BSYNC B1 ;  /* 0x0000000000017941 */ /* 0x000fea0003800000 */
.L_x_1715:
        /* <DEDUP_REMOVED lines=26> */
[----:B------:R-:W1:Y:S01]  /*116c0*/  LDG.E.128 R4, desc[UR6][R6.64] ;  /* 0x0000000606047981 */ /* 0x000e62000c1e1d00 */
[----:B------:R-:W-:Y:S02]  /*116d0*/  LEA.HI.X.SX32 R16, R18, R16, 0x1, P4 ;  /* 0x0000001012107211 */ /* 0x000fe400020f0eff */
[----:B------:R-:W-:-:S04]  /*116e0*/  LEA R18, P4, R17, UR8, 0x1 ;  /* 0x0000000811127c11 */ /* 0x000fc8000f8808ff */
[----:B------:R-:W-:-:S06]  /*116f0*/  LEA.HI.X R19, R17, UR9, R16, 0x1, P4 ;  /* 0x0000000911137c11 */ /* 0x000fcc000a0f0c10 */
[----:B------:R-:W3:Y:S01]  /*11700*/  LDG.E.128 R16, desc[UR6][R18.64] ;  /* 0x0000000612107981 */ /* 0x000ee2000c1e1d00 */
[--C-:B--2---:R-:W-:Y:S02]  /*11710*/  HADD2.F32 R33, -RZ, R28.reuse.H0_H0 ;  /* 0x2000001cff217230 */ /* 0x104fe40000004100 */
[----:B------:R-:W-:Y:S02]  /*11720*/  HADD2.F32 R28, -RZ, R28.H1_H1 ;  /* 0x3000001cff1c7230 */ /* 0x000fe40000004100 */
[----:B------:R-:W-:Y:S02]  /*11730*/  HADD2.F32 R35, -RZ, R29.H0_H0 ;  /* 0x2000001dff237230 */ /* 0x000fe40000004100 */
[--C-:B-1----:R-:W-:Y:S02]  /*11740*/  HADD2.F32 R12, -RZ, R4.reuse.H0_H0 ;  /* 0x20000004ff0c7230 */ /* 0x102fe40000004100 */
        /* <DEDUP_REMOVED lines=13> */
[----:B------:R-:W-:Y:S02]  /*11820*/  HADD2.F32 R32, -RZ, R29.H1_H1 ;  /* 0x3000001dff207230 */ /* 0x000fe40000004100 */
[----:B------:R-:W-:Y:S01]  /*11830*/  @!P2 FADD.FTZ R21, -R21, -RZ ;  /* 0x800000ff1515a221 */ /* 0x000fe20000010100 */
[----:B------:R-:W-:Y:S02]  /*11840*/  HADD2.F32 R12, -RZ, R30.H0_H0 ;  /* 0x2000001eff0c7230 */ /* 0x000fe40000004100 */
[----:B------:R-:W-:Y:S01]  /*11850*/  @!P2 FADD.FTZ R5, -R5, -RZ ;  /* 0x800000ff0505a221 */ /* 0x000fe20000010100 */
[--C-:B------:R-:W-:Y:S02]  /*11860*/  HADD2.F32 R13, -RZ, R31.reuse.H0_H0 ;  /* 0x2000001fff0d7230 */ /* 0x100fe40000004100 */
[----:B------:R-:W-:Y:S01]  /*11870*/  @!P2 FADD.FTZ R6, -R6, -RZ ;  /* 0x800000ff0606a221 */ /* 0x000fe20000010100 */
[----:B------:R-:W-:-:S02]  /*11880*/  HADD2.F32 R4, -RZ, R31.H1_H1 ;  /* 0x3000001fff047230 */ /* 0x000fc40000004100 */
[----:B------:R-:W-:Y:S01]  /*11890*/  @!P2 FADD.FTZ R7, -R7, -RZ ;  /* 0x800000ff0707a221 */ /* 0x000fe20000010100 */
[----:B------:R-:W-:Y:S01]  /*118a0*/  FMUL.FTZ R32, R32, R21 ;  /* 0x0000001520207220 */ /* 0x000fe20000410000 */
[----:B------:R-:W-:Y:S01]  /*118b0*/  FMUL.FTZ R5, R12, R5 ;  /* 0x000000050c057220 */ /* 0x000fe20000410000 */
[----:B------:R-:W-:Y:S01]  /*118c0*/  FMUL.FTZ R6, R13, R6 ;  /* 0x000000060d067220 */ /* 0x000fe20000410000 */
[----:B------:R-:W-:Y:S01]  /*118d0*/  FMUL.FTZ R7, R4, R7 ;  /* 0x0000000704077220 */ /* 0x000fe20000410000 */
[----:B------:R-:W-:Y:S02]  /*118e0*/  HADD2.F32 R30, -RZ, R30.H1_H1 ;  /* 0x3000001eff1e7230 */ /* 0x000fe40000004100 */
[----:B------:R-:W-:Y:S01]  /*118f0*/  @!P2 FADD.FTZ R23, -R23, -RZ ;  /* 0x800000ff1717a221 */ /* 0x000fe20000010100 */
[--C-:B-----5:R-:W-:Y:S02]  /*11900*/  HADD2.F32 R4, -RZ, R24.reuse.H0_H0 ;  /* 0x20000018ff047230 */ /* 0x120fe40000004100 */
[----:B------:R-:W-:-:S02]  /*11910*/  HADD2.F32 R13, -RZ, R24.H1_H1 ;  /* 0x30000018ff0d7230 */ /* 0x000fc40000004100 */
[--C-:B---3--:R-:W-:Y:S02]  /*11920*/  HADD2.F32 R12, -RZ, R16.reuse.H0_H0 ;  /* 0x20000010ff0c7230 */ /* 0x108fe40000004100 */
[----:B------:R-:W-:Y:S02]  /*11930*/  HADD2.F32 R21, -RZ, R16.H1_H1 ;  /* 0x30000010ff157230 */ /* 0x000fe40000004100 */
[----:B------:R-:W-:Y:S02]  /*11940*/  HADD2.F32 R24, -RZ, R25.H0_H0 ;  /* 0x20000019ff187230 */ /* 0x000fe40000004100 */
[----:B------:R-:W-:Y:S02]  /*11950*/  HADD2.F32 R16, -RZ, R17.H0_H0 ;  /* 0x20000011ff107230 */ /* 0x000fe40000004100 */
[----:B------:R-:W-:Y:S01]  /*11960*/  FMUL.FTZ R23, R30, R23 ;  /* 0x000000171e177220 */ /* 0x000fe20000410000 */
[----:B------:R-:W-:Y:S01]  /*11970*/  FFMA.FTZ R4, R4, R12, R33 ;  /* 0x0000000c04047223 */ /* 0x000fe20000010021 */
[----:B------:R-:W-:-:S02]  /*11980*/  HADD2.F32 R30, -RZ, R18.H0_H0 ;  /* 0x20000012ff1e7230 */ /* 0x000fc40000004100 */
[--C-:B------:R-:W-:Y:S02]  /*11990*/  HADD2.F32 R29, -RZ, R19.reuse.H0_H0 ;  /* 0x20000013ff1d7230 */ /* 0x100fe40000004100 */
[----:B------:R-:W-:Y:S01]  /*119a0*/  FFMA.FTZ R16, R24, R16, R35 ;  /* 0x0000001018107223 */ /* 0x000fe20000010023 */
        /* <DEDUP_REMOVED lines=18> */
.L_x_1720:
[----:B------:R-:W-:Y:S05]  /*11ad0*/  BSYNC B0 ;  /* 0x0000000000007941 */ /* 0x000fea0003800000 */
.L_x_1719:
[----:B-----5:R3:W-:Y:S02]  /*11ae0*/  STS.128 [R202+0x5000], R24 ;  /* 0x00500018ca007388 */ /* 0x0207e40000000c00 */
.L_x_1710:
[----:B------:R-:W-:Y:S05]  /*11af0*/  BSYNC B2 ;  /* 0x0000000000027941 */ /* 0x000fea0003800000 */
.L_x_1709:
[----:B-123--:R-:W-:-:S05]  /*11b00*/  VIADD R28, R154, 0x30 ;  /* 0x000000309a1c7836 */ /* 0x00efca0000000000 */
        /* <DEDUP_REMOVED lines=23> */
[----:B------:R-:W-:-:S03]  /*11c80*/  IMAD.WIDE R24, R7, 0x2, R8 ;  /* 0x0000000207187825 */ /* 0x000fc600078e0208 */
        /* <DEDUP_REMOVED lines=24> */
[--C-:B------:R-:W-:Y:S02]  /*11e10*/  HADD2.F32 R6, -RZ, R7.reuse.H0_H0 ;  /* 0x20000007ff067230 */ /* 0x100fe40000004100 */
[----:B------:R-:W-:-:S02]  /*11e20*/  HADD2.F32 R7, -RZ, R7.H1_H1 ;  /* 0x30000007ff077230 */ /* 0x000fc40000004100 */
[----:B------:R-:W-:Y:S01]  /*11e30*/  FMUL.FTZ R30, R30, R3 ;  /* 0x000000031e1e7220 */ /* 0x000fe20000410000 */
[----:B------:R-:W-:Y:S01]  /*11e40*/  FMUL.FTZ R31, R31, R4 ;  /* 0x000000041f1f7220 */ /* 0x000fe20000410000 */
[----:B------:R-:W-:Y:S02]  /*11e50*/  HADD2.F32 R32, -RZ, R25.H1_H1 ;  /* 0x30000019ff207230 */ /* 0x000fe40000004100 */
[----:B------:R-:W-:Y:S01]  /*11e60*/  @!P2 FADD.FTZ R21, -R21, -RZ ;  /* 0x800000ff1515a221 */ /* 0x000fe20000010100 */
[--C-:B------:R-:W-:Y:S02]  /*11e70*/  HADD2.F32 R3, -RZ, R27.reuse.H0_H0 ;  /* 0x2000001bff037230 */ /* 0x100fe40000004100 */
[----:B------:R-:W-:Y:S01]  /*11e80*/  @!P2 FADD.FTZ R23, -R23, -RZ ;  /* 0x800000ff1717a221 */ /* 0x000fe20000010100 */
[----:B------:R-:W-:Y:S02]  /*11e90*/  HADD2.F32 R4, -RZ, R27.H1_H1 ;  /* 0x3000001bff047230 */ /* 0x000fe40000004100 */
[----:B------:R-:W-:Y:S01]  /*11ea0*/  @!P2 FADD.FTZ R6, -R6, -RZ ;  /* 0x800000ff0606a221 */ /* 0x000fe20000010100 */
[----:B------:R-:W-:Y:S01]  /*11eb0*/  @!P2 FADD.FTZ R7, -R7, -RZ ;  /* 0x800000ff0707a221 */ /* 0x000fe20000010100 */
[----:B------:R-:W-:Y:S01]  /*11ec0*/  FMUL.FTZ R24, R24, R21 ;  /* 0x0000001518187220 */ /* 0x000fe20000410000 */
[----:B------:R-:W-:Y:S01]  /*11ed0*/  FMUL.FTZ R32, R32, R23 ;  /* 0x0000001720207220 */ /* 0x000fe20000410000 */
[----:B------:R-:W-:-:S02]  /*11ee0*/  HADD2.F32 R34, -RZ, R26.H0_H0 ;  /* 0x2000001aff227230 */ /* 0x000fc40000004100 */
[----:B------:R-:W-:Y:S01]  /*11ef0*/  FMUL.FTZ R6, R3, R6 ;  /* 0x0000000603067220 */ /* 0x000fe20000410000 */
[----:B------:R-:W-:Y:S01]  /*11f00*/  FMUL.FTZ R7, R4, R7 ;  /* 0x0000000704077220 */ /* 0x000fe20000410000 */
[----:B------:R-:W-:Y:S02]  /*11f10*/  HADD2.F32 R26, -RZ, R26.H1_H1 ;  /* 0x3000001aff1a7230 */ /* 0x000fe40000004100 */
[----:B------:R-:W-:Y:S01]  /*11f20*/  @!P2 FADD.FTZ R5, -R5, -RZ ;  /* 0x800000ff0505a221 */ /* 0x000fe20000010100 */
[--C-:B-----5:R-:W-:Y:S02]  /*11f30*/  HADD2.F32 R3, -RZ, R16.reuse.H0_H0 ;  /* 0x20000010ff037230 */ /* 0x120fe40000004100 */
[----:B------:R-:W-:Y:S01]  /*11f40*/  @!P2 FADD.FTZ R29, -R29, -RZ ;  /* 0x800000ff1d1da221 */ /* 0x000fe20000010100 */
[----:B------:R-:W-:Y:S02]  /*11f50*/  HADD2.F32 R21, -RZ, R16.H1_H1 ;  /* 0x30000010ff157230 */ /* 0x000fe40000004100 */
[----:B--2---:R-:W-:-:S02]  /*11f60*/  HADD2.F32 R4, -RZ, R12.H0_H0 ;  /* 0x2000000cff047230 */ /* 0x004fc40000004100 */
[----:B------:R-:W-:Y:S02]  /*11f70*/  HADD2.F32 R23, -RZ, R12.H1_H1 ;  /* 0x3000000cff177230 */ /* 0x000fe40000004100 */
[----:B------:R-:W-:Y:S02]  /*11f80*/  HADD2.F32 R16, -RZ, R17.H0_H0 ;  /* 0x20000011ff107230 */ /* 0x000fe40000004100 */
[----:B------:R-:W-:Y:S02]  /*11f90*/  HADD2.F32 R12, -RZ, R13.H0_H0 ;  /* 0x2000000dff0c7230 */ /* 0x000fe40000004100 */
[----:B------:R-:W-:Y:S01]  /*11fa0*/  FMUL.FTZ R5, R34, R5 ;  /* 0x0000000522057220 */ /* 0x000fe20000410000 */
[----:B------:R-:W-:Y:S01]  /*11fb0*/  FMUL.FTZ R29, R26, R29 ;  /* 0x0000001d1a1d7220 */ /* 0x000fe20000410000 */
[----:B------:R-:W-:Y:S01]  /*11fc0*/  FFMA.FTZ R3, R3, R4, R30 ;  /* 0x0000000403037223 */ /* 0x000fe2000001001e */
[----:B------:R-:W-:Y:S02]  /*11fd0*/  HADD2.F32 R26, -RZ, R14.H0_H0 ;  /* 0x2000000eff1a7230 */ /* 0x000fe40000004100 */
[----:B------:R-:W-:Y:S01]  /*11fe0*/  FFMA.FTZ R12, R16, R12, R31 ;  /* 0x0000000c100c7223 */ /* 0x000fe2000001001f */
[----:B------:R-:W-:-:S02]  /*11ff0*/  HADD2.F32 R25, -RZ, R15.H0_H0 ;  /* 0x2000000fff197230 */ /* 0x000fc40000004100 */
[----:B------:R-:W-:Y:S02]  /*12000*/  HADD2.F32 R34, -RZ, R15.H1_H1 ;  /* 0x3000000fff227230 */ /* 0x000fe40000004100 */
[----:B------:R-:W-:Y:S02]  /*12010*/  HADD2.F32 R4, -RZ, R18.H0_H0 ;  /* 0x20000012ff047230 */ /* 0x000fe40000004100 */
[----:B------:R-:W-:Y:S02]  /*12020*/  HADD2.F32 R13, -RZ, R13.H1_H1 ;  /* 0x3000000dff0d7230 */ /* 0x000fe40000004100 */
[----:B------:R-:W-:Y:S02]  /*12030*/  HADD2.F32 R14, -RZ, R14.H1_H1 ;  /* 0x3000000eff0e7230 */ /* 0x000fe40000004100 */
[----:B------:R-:W-:Y:S02]  /*12040*/  HADD2.F32 R17, -RZ, R17.H1_H1 ;  /* 0x30000011ff117230 */ /* 0x000fe40000004100 */
        /* <DEDUP_REMOVED lines=13> */
.L_x_1724:
[----:B------:R-:W-:Y:S05]  /*12120*/  BSYNC B0 ;  /* 0x0000000000007941 */ /* 0x000fea0003800000 */
.L_x_1723:
[----:B-----5:R3:W-:Y:S02]  /*12130*/  STS.128 [R202+0x1800], R16 ;  /* 0x00180010ca007388 */ /* 0x0207e40000000c00 */
.L_x_1722:
[----:B------:R-:W-:Y:S05]  /*12140*/  BSYNC B1 ;  /* 0x0000000000017941 */ /* 0x000fea0003800000 */
.L_x_1721:
        /* <DEDUP_REMOVED lines=17> */
[----:B------:R-:W-:Y:S01]  /*12260*/  IMAD.WIDE R24, R7, 0x2, R8 ;  /* 0x0000000207187825 */ /* 0x000fe200078e0208 */
[----:B------:R-:W-:Y:S02]  /*12270*/  IADD3 R11, P2, R3, R0, RZ ;  /* 0x00000000030b7210 */ /* 0x000fe40007f5e0ff */
[----:B------:R-:W-:Y:S02]  /*12280*/  @P1 IADD3 R12, -R147, RZ, RZ ;  /* 0x000000ff930c1210 */ /* 0x000fe40007ffe1ff */
[----:B------:R-:W-:Y:S01]  /*12290*/  LEA.HI.X.SX32 R3, R3, R2, 0x1, P2 ;  /* 0x0000000203037211 */ /* 0x000fe200010f0eff */
[----:B------:R-:W2:Y:S01]  /*122a0*/  LDG.E.128 R24, desc[UR6][R24.64+0x80] ;  /* 0x0000800618187981 */ /* 0x000ea2000c1e1d00 */
        /* <DEDUP_REMOVED lines=12> */
[--C-:B------:R-:W-:Y:S02]  /*12370*/  HADD2.F32 R29, -RZ, R25.reuse.H0_H0 ;  /* 0x20000019ff1d7230 */ /* 0x100fe40000004100 */
[----:B------:R-:W-:Y:S02]  /*12380*/  HADD2.F32 R24, -RZ, R24.H1_H1 ;  /* 0x30000018ff187230 */ /* 0x000fe40000004100 */
[----:B------:R-:W-:Y:S02]  /*12390*/  HADD2.F32 R32, -RZ, R25.H1_H1 ;  /* 0x30000019ff207230 */ /* 0x000fe40000004100 */
[--C-:B----4-:R-:W-:Y:S02]  /*123a0*/  HADD2.F32 R3, -RZ, R4.reuse.H0_H0 ;  /* 0x20000004ff037230 */ /* 0x110fe40000004100 */
[----:B------:R-:W-:-:S02]  /*123b0*/  HADD2.F32 R11, -RZ, R4.H1_H1 ;  /* 0x30000004ff0b7230 */ /* 0x000fc40000004100 */
[--C-:B------:R-:W-:Y:S02]  /*123c0*/  HADD2.F32 R4, -RZ, R5.reuse.H0_H0 ;  /* 0x20000005ff047230 */ /* 0x100fe40000004100 */
[----:B------:R-:W-:Y:S02]  /*123d0*/  HADD2.F32 R21, -RZ, R5.H1_H1 ;  /* 0x30000005ff157230 */ /* 0x000fe40000004100 */
[----:B------:R-:W-:Y:S01]  /*123e0*/  @!P1 FADD.FTZ R3, -R3, -RZ ;  /* 0x800000ff03039221 */ /* 0x000fe20000010100 */
[--C-:B------:R-:W-:Y:S02]  /*123f0*/  HADD2.F32 R5, -RZ, R6.reuse.H0_H0 ;  /* 0x20000006ff057230 */ /* 0x100fe40000004100 */
[----:B------:R-:W-:Y:S01]  /*12400*/  @!P1 FADD.FTZ R4, -R4, -RZ ;  /* 0x800000ff04049221 */ /* 0x000fe20000010100 */
[----:B------:R-:W-:Y:S02]  /*12410*/  HADD2.F32 R23, -RZ, R6.H1_H1 ;  /* 0x30000006ff177230 */ /* 0x000fe40000004100 */
[----:B------:R-:W-:-:S02]  /*12420*/  HADD2.F32 R6, -RZ, R7.H0_H0 ;  /* 0x20000007ff067230 */ /* 0x000fc40000004100 */
[----:B------:R-:W-:Y:S02]  /*12430*/  HADD2.F32 R7, -RZ, R7.H1_H1 ;  /* 0x30000007ff077230 */ /* 0x000fe40000004100 */
[----:B------:R-:W-:Y:S01]  /*12440*/  FMUL.FTZ R30, R30, R3 ;  /* 0x000000031e1e7220 */ /* 0x000fe20000410000 */
[----:B------:R-:W-:Y:S01]  /*12450*/  FMUL.FTZ R29, R29, R4 ;  /* 0x000000041d1d7220 */ /* 0x000fe20000410000 */
[--C-:B------:R-:W-:Y:S02]  /*12460*/  HADD2.F32 R3, -RZ, R27.reuse.H0_H0 ;  /* 0x2000001bff037230 */ /* 0x100fe40000004100 */
[----:B------:R-:W-:Y:S01]  /*12470*/  @!P1 FADD.FTZ R11, -R11, -RZ ;  /* 0x800000ff0b0b9221 */ /* 0x000fe20000010100 */
[----:B------:R-:W-:Y:S02]  /*12480*/  HADD2.F32 R4, -RZ, R27.H1_H1 ;  /* 0x3000001bff047230 */ /* 0x000fe40000004100 */
[----:B------:R-:W-:Y:S01]  /*12490*/  @!P1 FADD.FTZ R21, -R21, -RZ ;  /* 0x800000ff15159221 */ /* 0x000fe20000010100 */
        /* <DEDUP_REMOVED lines=10> */
[----:B------:R-:W-:Y:S02]  /*12540*/  HADD2.F32 R11, -RZ, R16.H1_H1 ;  /* 0x30000010ff0b7230 */ /* 0x000fe40000004100 */
[--C-:B---3--:R-:W-:Y:S02]  /*12550*/  HADD2.F32 R4, -RZ, R12.reuse.H0_H0 ;  /* 0x2000000cff047230 */ /* 0x108fe40000004100 */
[----:B------:R-:W-:-:S02]  /*12560*/  HADD2.F32 R21, -RZ, R12.H1_H1 ;  /* 0x3000000cff157230 */ /* 0x000fc40000004100 */
[----:B------:R-:W-:Y:S01]  /*12570*/  @!P1 FADD.FTZ R5, -R5, -RZ ;  /* 0x800000ff05059221 */ /* 0x000fe20000010100 */
[----:B------:R-:W-:Y:S02]  /*12580*/  HADD2.F32 R16, -RZ, R17.H0_H0 ;  /* 0x20000011ff107230 */ /* 0x000fe40000004100 */
[----:B------:R-:W-:Y:S02]  /*12590*/  HADD2.F32 R12, -RZ, R13.H0_H0 ;  /* 0x2000000dff0c7230 */ /* 0x000fe40000004100 */
[----:B------:R-:W-:Y:S01]  /*125a0*/  FMUL.FTZ R23, R26, R23 ;  /* 0x000000171a177220 */ /* 0x000fe20000410000 */
[----:B------:R-:W-:Y:S01]  /*125b0*/  FFMA.FTZ R3, R3, R4, R30 ;  /* 0x0000000403037223 */ /* 0x000fe2000001001e */
[----:B------:R-:W-:Y:S01]  /*125c0*/  FMUL.FTZ R5, R34, R5 ;  /* 0x0000000522057220 */ /* 0x000fe20000410000 */
[----:B------:R-:W-:Y:S02]  /*125d0*/  HADD2.F32 R26, -RZ, R14.H0_H0 ;  /* 0x2000000eff1a7230 */ /* 0x000fe40000004100 */
[----:B------:R-:W-:Y:S01]  /*125e0*/  FFMA.FTZ R24, R11, R21, R24 ;  /* 0x000000150b187223 */ /* 0x000fe20000010018 */
[----:B------:R-:W-:Y:S01]  /*125f0*/  FFMA.FTZ R12, R16, R12, R29 ;  /* 0x0000000c100c7223 */ /* 0x000fe2000001001d */
[----:B------:R-:W-:-:S02]  /*12600*/  HADD2.F32 R4, -RZ, R18.H0_H0 ;  /* 0x20000012ff047230 */ /* 0x000fc40000004100 */
[----:B------:R-:W-:Y:S02]  /*12610*/  HADD2.F32 R13, -RZ, R13.H1_H1 ;  /* 0x3000000dff0d7230 */ /* 0x000fe40000004100 */
[----:B------:R-:W-:Y:S02]  /*12620*/  HADD2.F32 R14, -RZ, R14.H1_H1 ;  /* 0x3000000eff0e7230 */ /* 0x000fe40000004100 */
[--C-:B------:R-:W-:Y:S02]  /*12630*/  HADD2.F32 R25, -RZ, R15.reuse.H0_H0 ;  /* 0x2000000fff197230 */ /* 0x100fe40000004100 */
        /* <DEDUP_REMOVED lines=14> */
.L_x_1728:
[----:B------:R-:W-:Y:S05]  /*12720*/  BSYNC B0 ;  /* 0x0000000000007941 */ /* 0x000fea0003800000 */
.L_x_1727:
[----:B-----5:R1:W-:Y:S02]  /*12730*/  STS.128 [R202+0x3800], R16 ;  /* 0x00380010ca007388 */ /* 0x0203e40000000c00 */
.L_x_1726:
[----:B------:R-:W-:Y:S05]  /*12740*/  BSYNC B1 ;  /* 0x0000000000017941 */ /* 0x000fea0003800000 */
.L_x_1725:
[----:B------:R1:W-:Y:S01]  /*12750*/  @P0 STS.128 [R202+0x5800], RZ ;  /* 0x005800ffca000388 */ /* 0x0003e20000000c00 */
[----:B------:R-:W-:Y:S05]  /*12760*/  @P0 BRA `(.L_x_1674) ;  /* 0x0000000c00a00947 */ /* 0x000fea0003800000 */
[----:B------:R2:W5:Y:S01]  /*12770*/  LDG.E.128 R12, desc[UR6][R8.64+0x100] ;  /* 0x00010006080c7981 */ /* 0x000562000c1e1d00 */
[----:B------:R-:W-:Y:S01]  /*12780*/  ISETP.GE.AND P0, PT, R10, UR12, PT ;  /* 0x0000000c0a007c0c */ /* 0x000fe2000bf06270 */
[----:B------:R-:W-:Y:S01]  /*12790*/  BSSY B0, `(.L_x_1729) ;  /* 0x000005c000007945 */ /* 0x000fe20003800000 */
[----:B-1-3--:R-:W-:-:S05]  /*127a0*/  IADD3 R16, P1, R8, 0x100, RZ ;  /* 0x0000010008107810 */ /* 0x00afca0007f3e0ff */
        /* <DEDUP_REMOVED lines=13> */
[----:B------:R-:W-:Y:S01]  /*12880*/  IMAD.WIDE R16, R4, 0x2, R16 ;  /* 0x0000000204107825 */ /* 0x000fe200078e0210 */
[----:B------:R-:W-:-:S04]  /*12890*/  IADD3 R0, P1, R7, R0, RZ ;  /* 0x0000000007007210 */ /* 0x000fc80007f3e0ff */
[----:B------:R-:W-:Y:S01]  /*128a0*/  LEA.HI.X.SX32 R2, R7, R2, 0x1, P1 ;  /* 0x0000000207027211 */ /* 0x000fe200008f0eff */
[----:B------:R-:W3:Y:S01]  /*128b0*/  LDG.E.128 R16, desc[UR6][R16.64] ;  /* 0x0000000610107981 */ /* 0x000ee2000c1e1d00 */
[----:B------:R-:W-:-:S04]  /*128c0*/  IADD3 R5, P1, R3, R0, RZ ;  /* 0x0000000003057210 */ /* 0x000fc80007f3e0ff */
[----:B------:R-:W-:Y:S02]  /*128d0*/  LEA.HI.X.SX32 R6, R3, R2, 0x1, P1 ;  /* 0x0000000203067211 */ /* 0x000fe400008f0eff */
[C---:B------:R-:W-:Y:S02]  /*128e0*/  LEA R24, P1, R5.reuse, UR8, 0x1 ;  /* 0x0000000805187c11 */ /* 0x040fe4000f8208ff */
[----:B------:R-:W-:Y:S02]  /*128f0*/  MOV R3, RZ ;  /* 0x000000ff00037202 */ /* 0x000fe40000000f00 */
[----:B------:R-:W-:Y:S01]  /*12900*/  LEA.HI.X R25, R5, UR9, R6, 0x1, P1 ;  /* 0x0000000905197c11 */ /* 0x000fe200088f0c06 */
[----:B------:R-:W-:Y:S01]  /*12910*/  ULDC.64 UR8, c[0x0][0x358] ;  /* 0x0000d60000087ab9 */ /* 0x000fe20000000a00 */
[----:B------:R-:W-:-:S03]  /*12920*/  @P0 IADD3 R3, -R144, RZ, RZ ;  /* 0x000000ff90030210 */ /* 0x000fc60007ffe1ff */
[----:B------:R1:W4:Y:S01]  /*12930*/  LDG.E.128 R4, desc[UR6][R24.64] ;  /* 0x0000000618047981 */ /* 0x000322000c1e1d00 */
[----:B------:R-:W-:-:S04]  /*12940*/  IADD3 R0, P1, R3, R0, RZ ;  /* 0x0000000003007210 */ /* 0x000fc80007f3e0ff */
[----:B------:R-:W-:Y:S02]  /*12950*/  LEA.HI.X.SX32 R3, R3, R2, 0x1, P1 ;  /* 0x0000000203037211 */ /* 0x000fe400008f0eff */
[----:B--2---:R-:W-:-:S04]  /*12960*/  LEA R8, P1, R0, UR8, 0x1 ;  /* 0x0000000800087c11 */ /* 0x004fc8000f8208ff */
[----:B------:R-:W-:-:S06]  /*12970*/  LEA.HI.X R9, R0, UR9, R3, 0x1, P1 ;  /* 0x0000000900097c11 */ /* 0x000fcc00088f0c03 */
[----:B------:R-:W2:Y:S01]  /*12980*/  LDG.E.128 R8, desc[UR6][R8.64] ;  /* 0x0000000608087981 */ /* 0x000ea2000c1e1d00 */
[--C-:B---3--:R-:W-:Y:S02]  /*12990*/  HADD2.F32 R23, -RZ, R17.reuse.H0_H0 ;  /* 0x20000011ff177230 */ /* 0x108fe40000004100 */
[----:B-1----:R-:W-:Y:S02]  /*129a0*/  HADD2.F32 R24, -RZ, R17.H1_H1 ;  /* 0x30000011ff187230 */ /* 0x002fe40000004100 */
[----:B------:R-:W-:Y:S02]  /*129b0*/  HADD2.F32 R17, -RZ, R16.H0_H0 ;  /* 0x20000010ff117230 */ /* 0x000fe40000004100 */
[--C-:B----4-:R-:W-:Y:S02]  /*129c0*/  HADD2.F32 R0, -RZ, R5.reuse.H0_H0 ;  /* 0x20000005ff007230 */ /* 0x110fe40000004100 */
        /* <DEDUP_REMOVED lines=25> */
[----:B--2---:R-:W-:Y:S02]  /*12b60*/  HADD2.F32 R2, -RZ, R9.H0_H0 ;  /* 0x20000009ff027230 */ /* 0x004fe40000004100 */
        /* <DEDUP_REMOVED lines=30> */
.L_x_1730:
[----:B------:R-:W-:Y:S05]  /*12d50*/  BSYNC B0 ;  /* 0x0000000000007941 */ /* 0x000fea0003800000 */
.L_x_1729:
[----:B-----5:R1:W-:Y:S01]  /*12d60*/  STS.128 [R202+0x5800], R12 ;  /* 0x0058000cca007388 */ /* 0x0203e20000000c00 */
[----:B------:R-:W-:Y:S05]  /*12d70*/  BRA `(.L_x_1674) ;  /* 0x00000008001c7947 */ /* 0x000fea0003800000 */
.L_x_1636:
        /* <DEDUP_REMOVED lines=36> */
.L_x_1732:
[----:B------:R-:W-:Y:S05]  /*12fc0*/  BSYNC B0 ;  /* 0x0000000000007941 */ /* 0x000fea0003800000 */
.L_x_1731:
        /* <DEDUP_REMOVED lines=32> */
.L_x_1734:
[----:B------:R-:W-:Y:S05]  /*131d0*/  BSYNC B0 ;  /* 0x0000000000007941 */ /* 0x000fea0003800000 */
.L_x_1733:
        /* <DEDUP_REMOVED lines=31> */
.L_x_1736:
[----:B------:R-:W-:Y:S05]  /*133d0*/  BSYNC B0 ;  /* 0x0000000000007941 */ /* 0x000fea0003800000 */
.L_x_1735:
        /* <DEDUP_REMOVED lines=33> */
.L_x_1674:
[----:B------:R-:W-:Y:S05]  /*135f0*/  BSYNC B3 ;  /* 0x0000000000037941 */ /* 0x000fea0003800000 */
.L_x_1635:
[----:B------:R-:W-:Y:S01]  /*13600*/  VIADD R207, R135, 0xffffffff ;  /* 0xffffffff87cf7836 */ /* 0x000fe20000000000 */
[----:B------:R-:W-:Y:S01]  /*13610*/  ULDC.64 UR10, c[0x0][0x218] ;  /* 0x00008600000a7ab9 */ /* 0x000fe20000000a00 */
[----:B------:R-:W-:Y:S01]  /*13620*/  BSSY B0, `(.L_x_1737) ;  /* 0x0000022000007945 */ /* 0x000fe20003800000 */
[----:B------:R-:W-:Y:S01]  /*13630*/  LEA R206, P0, R150, UR10, 0x1 ;  /* 0x0000000a96ce7c11 */ /* 0x000fe2000f8008ff */
[----:B------:R-:W-:Y:S01]  /*13640*/  IMAD.SHL.U32 R44, R207, 0x40, RZ ;  /* 0x00000040cf2c7824 */ /* 0x000fe200078e00ff */
[----:B------:R-:W-:Y:S02]  /*13650*/  LOP3.LUT R208, R146, 0xff, RZ, 0xc0, !PT ;  /* 0x000000ff92d07812 */ /* 0x000fe400078ec0ff */
[----:B------:R-:W-:Y:S01]  /*13660*/  LEA.HI.X R209, R150, UR11, R153, 0x1, P0 ;  /* 0x0000000b96d17c11 */ /* 0x000fe200080f0c99 */
[----:B---34-:R-:W-:-:S05]  /*13670*/  IMAD.IADD R7, R61, 0x1, -R44 ;  /* 0x000000013d077824 */ /* 0x018fca00078e0a2c */
[----:B------:R-:W-:-:S13]  /*13680*/  ISETP.GE.AND P1, PT, R154, R7, PT ;  /* 0x000000079a00720c */ /* 0x000fda0003f26270 */
[----:B------:R-:W-:Y:S05]  /*13690*/  @P1 BRA `(.L_x_1738) ;  /* 0x0000000000681947 */ /* 0x000fea0003800000 */
[C---:B------:R-:W-:Y:S02]  /*136a0*/  LOP3.LUT R0, R208.reuse, 0x1, RZ, 0xc0, !PT ;  /* 0x00000001d0007812 */ /* 0x040fe400078ec0ff */
[----:B------:R-:W-:Y:S02]  /*136b0*/  R2P PR, R208, 0x6 ;  /* 0x00000006d0007804 */ /* 0x000fe40000000000 */
[----:B------:R-:W-:-:S11]  /*136c0*/  ISETP.NE.U32.AND P0, PT, R0, 0x1, PT ;  /* 0x000000010000780c */ /* 0x000fd60003f05070 */
[----:B-12---:R-:W-:Y:S02]  /*136d0*/  @P1 IMAD.MOV.U32 R2, RZ, RZ, R206 ;  /* 0x000000ffff021224 */ /* 0x006fe400078e00ce */
        /* <DEDUP_REMOVED lines=21> */
.L_x_1739:
[----:B------:R3:W-:Y:S02]  /*13830*/  STS.128 [R202+0xa000], RZ ;  /* 0x00a000ffca007388 */ /* 0x0007e40000000c00 */
.L_x_1738:
[----:B------:R-:W-:Y:S05]  /*13840*/  BSYNC B0 ;  /* 0x0000000000007941 */ /* 0x000fea0003800000 */
.L_x_1737:
[----:B------:R-:W-:Y:S01]  /*13850*/  ISETP.GE.AND P0, PT, R20, R7, PT ;  /* 0x000000071400720c */ /* 0x000fe20003f06270 */
[----:B------:R-:W-:-:S12]  /*13860*/  BSSY B0, `(.L_x_1740) ;  /* 0x000001f000007945 */ /* 0x000fd80003800000 */
[----:B------:R-:W-:Y:S05]  /*13870*/  @P0 BRA `(.L_x_1741) ;  /* 0x0000000000740947 */ /* 0x000fea0003800000 */
[C---:B------:R-:W-:Y:S02]  /*13880*/  LOP3.LUT R0, R208.reuse, 0x1, RZ, 0xc0, !PT ;  /* 0x00000001d0007812 */ /* 0x040fe400078ec0ff */
[----:B------:R-:W-:Y:S02]  /*13890*/  LOP3.LUT P0, RZ, R208, 0x2, RZ, 0xc0, !PT ;  /* 0x00000002d0ff7812 */ /* 0x000fe4000780c0ff */
[----:B------:R-:W-:Y:S02]  /*138a0*/  ISETP.NE.U32.AND P1, PT, R0, 0x1, PT ;  /* 0x000000010000780c */ /* 0x000fe40003f25070 */
[----:B-12-4-:R-:W-:-:S05]  /*138b0*/  IADD3 R3, P2, R200, R150, RZ ;  /* 0x00000096c8037210 */ /* 0x016fca0007f5e0ff */
        /* <DEDUP_REMOVED lines=24> */
.L_x_1742:
[----:B------:R2:W-:Y:S02]  /*13a40*/  STS.128 [R202+0xa800], RZ ;  /* 0x00a800ffca007388 */ /* 0x0005e40000000c00 */
.L_x_1741:
[----:B------:R-:W-:Y:S05]  /*13a50*/  BSYNC B0 ;  /* 0x0000000000007941 */ /* 0x000fea0003800000 */
.L_x_1740:
[----:B------:R-:W-:Y:S01]  /*13a60*/  ISETP.GE.AND P0, PT, R22, R7, PT ;  /* 0x000000071600720c */ /* 0x000fe20003f06270 */
[----:B------:R-:W-:-:S12]  /*13a70*/  BSSY B0, `(.L_x_1743) ;  /* 0x0000022000007945 */ /* 0x000fd80003800000 */
[----:B------:R-:W-:Y:S05]  /*13a80*/  @P0 BRA `(.L_x_1744) ;  /* 0x0000000000800947 */ /* 0x000fea0003800000 */
[----:B-12-4-:R-:W1:Y:S01]  /*13a90*/  LDC.64 R2, c[0x0][0x248] ;  /* 0x00009200ff027b82 */ /* 0x016e620000000a00 */
        /* <DEDUP_REMOVED lines=30> */
.L_x_1745:
[----:B------:R2:W-:Y:S02]  /*13c80*/  STS.128 [R202+0xb000], RZ ;  /* 0x00b000ffca007388 */ /* 0x0005e40000000c00 */
.L_x_1744:
[----:B------:R-:W-:Y:S05]  /*13c90*/  BSYNC B0 ;  /* 0x0000000000007941 */ /* 0x000fea0003800000 */
.L_x_1743:
[----:B------:R-:W-:Y:S01]  /*13ca0*/  ISETP.GE.AND P0, PT, R28, R7, PT ;  /* 0x000000071c00720c */ /* 0x000fe20003f06270 */
[----:B------:R-:W-:-:S12]  /*13cb0*/  BSSY B0, `(.L_x_1746) ;  /* 0x0000023000007945 */ /* 0x000fd80003800000 */
[----:B------:R-:W-:Y:S05]  /*13cc0*/  @P0 BRA `(.L_x_1747) ;  /* 0x0000000000840947 */ /* 0x000fea0003800000 */
[----:B-12-4-:R-:W1:Y:S01]  /*13cd0*/  LDC.64 R2, c[0x0][0x248] ;  /* 0x00009200ff027b82 */ /* 0x016e620000000a00 */
        /* <DEDUP_REMOVED lines=32> */
.L_x_1747:
[----:B------:R-:W-:Y:S05]  /*13ee0*/  BSYNC B0 ;  /* 0x0000000000007941 */ /* 0x000fea0003800000 */
.L_x_1746:
[----:B------:R-:W0:Y:S01]  /*13ef0*/  LDGDEPBAR ;  /* 0x00000000000079af */ /* 0x000e220000000000 */
[----:B------:R-:W-:Y:S01]  /*13f00*/  ISETP.GE.AND P1, PT, R154, R7, PT ;  /* 0x000000079a00720c */ /* 0x000fe20003f26270 */
[----:B------:R-:W-:Y:S01]  /*13f10*/  ULDC.64 UR8, c[0x0][0x220] ;  /* 0x0000880000087ab9 */ /* 0x000fe20000000a00 */
[----:B-1----:R-:W-:Y:S01]  /*13f20*/  SHF.R.S32.HI R5, RZ, 0x1f, R148 ;  /* 0x0000001fff057819 */ /* 0x002fe20000011494 */
[----:B--2-4-:R-:W-:Y:S01]  /*13f30*/  IMAD.SHL.U32 R3, R123, 0x2, RZ ;  /* 0x000000027b037824 */ /* 0x014fe200078e00ff */
[C---:B------:R-:W-:Y:S01]  /*13f40*/  LEA R164, P0, R136.reuse, UR8, 0x1 ;  /* 0x0000000888a47c11 */ /* 0x040fe2000f8008ff */
        /* <DEDUP_REMOVED lines=14> */
[----:B------:R-:W-:Y:S02]  /*14030*/  @!P0 IMAD.MOV.U32 R4, RZ, RZ, R164 ;  /* 0x000000ffff048224 */ /* 0x000fe400078e00a4 */
        /* <DEDUP_REMOVED lines=17> */
.L_x_1750:
[----:B------:R4:W-:Y:S02]  /*14150*/  STS.128 [R202+0x10000], RZ ;  /* 0x010000ffca007388 */ /* 0x0009e40000000c00 */
.L_x_1749:
[----:B------:R-:W-:Y:S05]  /*14160*/  BSYNC B0 ;  /* 0x0000000000007941 */ /* 0x000fea0003800000 */
.L_x_1748:
        /* <DEDUP_REMOVED lines=9> */
[CC--:B--2---:R-:W-:Y:S02]  /*14200*/  @P1 LEA R4, P0, R198.reuse, R164.reuse, 0x1 ;  /* 0x000000a4c6041211 */ /* 0x0c4fe400078008ff */
        /* <DEDUP_REMOVED lines=15> */
[----:B--2---:R-:W-:-:S04]  /*14300*/  LEA R4, P0, R198, R164, 0x1 ;  /* 0x000000a4c6047211 */ /* 0x004fc800078008ff */
[----:B------:R-:W-:-:S05]  /*14310*/  LEA.HI.X R5, R198, R165, R197, 0x1, P0 ;  /* 0x000000a5c6057211 */ /* 0x000fca00000f0cc5 */
[----:B------:R-:W-:Y:S01]  /*14320*/  @!PT LDS RZ, [RZ] ;  /* 0x00000000fffff984 */ /* 0x000fe20000000800 */
[----:B------:R-:W-:Y:S01]  /*14330*/  @!PT LDS RZ, [RZ] ;  /* 0x00000000fffff984 */ /* 0x000fe20000000800 */
[----:B------:R-:W-:Y:S01]  /*14340*/  @!PT LDS RZ, [RZ] ;  /* 0x00000000fffff984 */ /* 0x000fe20000000800 */
[----:B------:R2:W-:Y:S01]  /*14350*/  LDGSTS.E.BYPASS.LTC128B.128 [R202+0x10800], desc[UR6][R4.64+0x100] ;  /* 0x1080010004ca7fae */ /* 0x0005e2000b901d46 */
[----:B------:R-:W-:Y:S05]  /*14360*/  BRA `(.L_x_1752) ;  /* 0x0000000000047947 */ /* 0x000fea0003800000 */
.L_x_1753:
[----:B------:R1:W-:Y:S02]  /*14370*/  STS.128 [R202+0x10800], RZ ;  /* 0x010800ffca007388 */ /* 0x0003e40000000c00 */
.L_x_1752:
[----:B------:R-:W-:Y:S05]  /*14380*/  BSYNC B0 ;  /* 0x0000000000007941 */ /* 0x000fea0003800000 */
.L_x_1751:
[----:B------:R-:W-:Y:S01]  /*14390*/  ISETP.GE.AND P0, PT, R22, R7, PT ;  /* 0x000000071600720c */ /* 0x000fe20003f06270 */
[----:B------:R-:W-:-:S12]  /*143a0*/  BSSY B0, `(.L_x_1754) ;  /* 0x0000023000007945 */ /* 0x000fd80003800000 */
[----:B------:R1:W-:Y:S04]  /*143b0*/  @P0 STS.128 [R202+0xd000], RZ ;  /* 0x00d000ffca000388 */ /* 0x0003e80000000c00 */
[----:B------:R1:W-:Y:S04]  /*143c0*/  @P0 STS.128 [R202+0xf000], RZ ;  /* 0x00f000ffca000388 */ /* 0x0003e80000000c00 */
[----:B------:R1:W-:Y:S01]  /*143d0*/  @P0 STS.128 [R202+0x11000], RZ ;  /* 0x011000ffca000388 */ /* 0x0003e20000000c00 */
[----:B------:R-:W-:Y:S05]  /*143e0*/  @P0 BRA `(.L_x_1755) ;  /* 0x0000000000780947 */ /* 0x000fea0003800000 */
[----:B--2---:R-:W2:Y:S01]  /*143f0*/  LDC.64 R4, c[0x0][0x250] ;  /* 0x00009400ff047b82 */ /* 0x004ea20000000a00 */
[C---:B------:R-:W-:Y:S02]  /*14400*/  LOP3.LUT R0, R208.reuse, 0x1, RZ, 0xc0, !PT ;  /* 0x00000001d0007812 */ /* 0x040fe400078ec0ff */
[----:B------:R-:W-:Y:S02]  /*14410*/  LOP3.LUT P1, RZ, R208, 0x2, RZ, 0xc0, !PT ;  /* 0x00000002d0ff7812 */ /* 0x000fe4000782c0ff */
[----:B------:R-:W-:Y:S01]  /*14420*/  ISETP.NE.U32.AND P2, PT, R0, 0x1, PT ;  /* 0x000000010000780c */ /* 0x000fe20003f45070 */
[C---:B--2---:R-:W-:Y:S01]  /*14430*/  IMAD.SHL.U32 R0, R4.reuse, 0x20, RZ ;  /* 0x0000002004007824 */ /* 0x044fe200078e00ff */
        /* <DEDUP_REMOVED lines=24> */
.L_x_1756:
[----:B------:R1:W-:Y:S02]  /*145c0*/  STS.128 [R202+0x11000], RZ ;  /* 0x011000ffca007388 */ /* 0x0003e40000000c00 */
.L_x_1755:
[----:B------:R-:W-:Y:S05]  /*145d0*/  BSYNC B0 ;  /* 0x0000000000007941 */ /* 0x000fea0003800000 */
.L_x_1754:
        /* <DEDUP_REMOVED lines=9> */
[----:B-12---:R-:W1:Y:S08]  /*14670*/  @P1 LDC.64 R4, c[0x0][0x250] ;  /* 0x00009400ff041b82 */ /* 0x006e700000000a00 */
[----:B------:R-:W2:Y:S01]  /*14680*/  @!P0 LDC.64 R6, c[0x0][0x250] ;  /* 0x00009400ff068b82 */ /* 0x000ea20000000a00 */
[----:B-1----:R-:W-:-:S04]  /*14690*/  @P1 IMAD.WIDE.U32 R8, R4, 0x60, R164 ;  /* 0x0000006004081825 */ /* 0x002fc800078e00a4 */
[----:B------:R-:W-:Y:S01]  /*146a0*/  @P1 IMAD R5, R5, 0x60, RZ ;  /* 0x0000006005051824 */ /* 0x000fe200078e02ff */
[----:B------:R-:W-:Y:S01]  /*146b0*/  @P1 MOV R4, R8 ;  /* 0x0000000800041202 */ /* 0x000fe20000000f00 */
[----:B--2---:R-:W-:-:S03]  /*146c0*/  @!P0 IMAD.WIDE.U32 R10, R6, 0x60, R164 ;  /* 0x00000060060a8825 */ /* 0x004fc600078e00a4 */
        /* <DEDUP_REMOVED lines=23> */
.L_x_1759:
[----:B------:R2:W-:Y:S02]  /*14840*/  STS.128 [R202+0x11800], RZ ;  /* 0x011800ffca007388 */ /* 0x0005e40000000c00 */
.L_x_1758:
[----:B------:R-:W-:Y:S05]  /*14850*/  BSYNC B0 ;  /* 0x0000000000007941 */ /* 0x000fea0003800000 */
.L_x_1757:
[C---:B------:R-:W-:Y:S01]  /*14860*/  IMAD.SHL.U32 R0, R63.reuse, 0x40, RZ ;  /* 0x000000403f007824 */ /* 0x040fe200078e00ff */
[----:B------:R-:W-:Y:S01]  /*14870*/  R2P PR, R63, 0x6 ;  /* 0x000000063f007804 */ /* 0x000fe20000000000 */
[----:B------:R-:W-:Y:S01]  /*14880*/  IMAD.SHL.U32 R154, R154, 0x8, RZ ;  /* 0x000000089a9a7824 */ /* 0x000fe200078e00ff */
[----:B------:R-:W0:Y:S01]  /*14890*/  LDGDEPBAR ;  /* 0x00000000000079af */ /* 0x000e220000000000 */
[----:B------:R-:W-:Y:S01]  /*148a0*/  IMAD R195, R60, 0x400, R47 ;  /* 0x000004003cc37824 */ /* 0x000fe200078e022f */
[----:B-12---:R-:W-:Y:S01]  /*148b0*/  LOP3.LUT R5, R0, 0x1c0, RZ, 0xc0, !PT ;  /* 0x000001c000057812 */ /* 0x006fe200078ec0ff */
[----:B------:R-:W-:Y:S01]  /*148c0*/  ULDC UR5, c[0x0][0x398] ;  /* 0x0000e60000057ab9 */ /* 0x000fe20000000800 */
[----:B------:R-:W-:Y:S02]  /*148d0*/  ISETP.GT.AND P6, PT, R207, R196, PT ;  /* 0x000000c4cf00720c */ /* 0x000fe40003fc4270 */
[----:B------:R-:W-:Y:S02]  /*148e0*/  LOP3.LUT R154, R5, 0x8, R154, 0xf8, !PT ;  /* 0x00000008059a7812 */ /* 0x000fe400078ef89a */
[----:B------:R-:W-:-:S02]  /*148f0*/  SHF.R.U32.HI R5, RZ, 0x3, R5 ;  /* 0x00000003ff057819 */ /* 0x000fc40000011605 */
[----:B------:R-:W-:Y:S02]  /*14900*/  LEA R195, R195, UR4, 0x1 ;  /* 0x00000004c3c37c11 */ /* 0x000fe4000f8e08ff */
[----:B------:R-:W-:Y:S02]  /*14910*/  LOP3.LUT R5, R154, R5, RZ, 0x3c, !PT ;  /* 0x000000059a057212 */ /* 0x000fe400078e3cff */
[----:B------:R-:W-:Y:S01]  /*14920*/  LEA R210, R46, R195, 0x1 ;  /* 0x000000c32ed27211 */ /* 0x000fe200078e08ff */
[----:B------:R-:W-:Y:S01]  /*14930*/  LDSM.16.M88.4 R12, [R195] ;  /* 0x00000000c30c783b */ /* 0x000fe20000000200 */
[----:B------:R-:W-:Y:S02]  /*14940*/  LEA R194, R64, R5, 0x9 ;  /* 0x0000000540c27211 */ /* 0x000fe400078e48ff */
[C---:B------:R-:W-:Y:S01]  /*14950*/  LEA R84, R45.reuse, R195, 0x1 ;  /* 0x000000c32d547211 */ /* 0x040fe200078e08ff */
[----:B------:R-:W-:Y:S01]  /*14960*/  LDSM.16.M88.4 R56, [R210] ;  /* 0x00000000d238783b */ /* 0x000fe20000000200 */
[----:B------:R-:W-:Y:S01]  /*14970*/  LEA R194, R194, UR4, 0x1 ;  /* 0x00000004c2c27c11 */ /* 0x000fe2000f8e08ff */
[----:B------:R-:W-:-:S02]  /*14980*/  IMAD R63, R45, 0x2, R210 ;  /* 0x000000022d3f7824 */ /* 0x000fc400078e02d2 */
[----:B------:R-:W-:Y:S02]  /*14990*/  LDSM.16.M88.4 R72, [R84] ;  /* 0x000000005448783b */ /* 0x000fe40000000200 */
[C---:B------:R-:W-:Y:S02]  /*149a0*/  VIADD R0, R194.reuse, 0x6000 ;  /* 0x00006000c2007836 */ /* 0x040fe40000000000 */
[----:B------:R-:W1:Y:S01]  /*149b0*/  LDSM.16.M88.4 R28, [R194+0x6800] ;  /* 0x00680000c21c783b */ /* 0x000e620000000200 */
[----:B------:R-:W-:Y:S02]  /*149c0*/  VIADD R193, R194, 0x6020 ;  /* 0x00006020c2c17836 */ /* 0x000fe40000000000 */
[----:B------:R-:W-:Y:S01]  /*149d0*/  @P1 VIADD R193, R0, 0xffffffe0 ;  /* 0xffffffe000c11836 */ /* 0x000fe20000000000 */
[----:B------:R-:W2:Y:S01]  /*149e0*/  LDSM.16.M88.4 R36, [R194+0x6000] ;  /* 0x00600000c224783b */ /* 0x000ea20000000200 */
[----:B------:R-:W-:Y:S02]  /*149f0*/  IMAD.MOV.U32 R0, RZ, RZ, 0x40 ;  /* 0x00000040ff007424 */ /* 0x000fe400078e00ff */
[C---:B------:R-:W-:Y:S01]  /*14a00*/  VIADD R186, R193.reuse, 0x1000 ;  /* 0x00001000c1ba7836 */ /* 0x040fe20000000000 */
[----:B------:R-:W5:Y:S01]  /*14a10*/  LDSM.16.M88.4 R20, [R194+0x7000] ;  /* 0x00700000c214783b */ /* 0x000f620000000200 */
[C---:B------:R-:W-:Y:S01]  /*14a20*/  IADD3 R187, R193.reuse, 0x800, RZ ;  /* 0x00000800c1bb7810 */ /* 0x040fe20007ffe0ff */
[C---:B------:R-:W-:Y:S01]  /*14a30*/  VIADD R185, R193.reuse, 0x1800 ;  /* 0x00001800c1b97836 */ /* 0x040fe20000000000 */
[----:B------:R-:W-:Y:S01]  /*14a40*/  SEL R0, R0, 0xffffffc0, !P2 ;  /* 0xffffffc000007807 */ /* 0x000fe20005000000 */
[----:B------:R-:W3:Y:S01]  /*14a50*/  LDSM.16.M88.4 R76, [R194+0x7800] ;  /* 0x00780000c24c783b */ /* 0x000ee20000000200 */
[C---:B------:R-:W-:Y:S01]  /*14a60*/  IADD3 R183, R193.reuse, 0x2000, RZ ;  /* 0x00002000c1b77810 */ /* 0x040fe20007ffe0ff */
[C---:B------:R-:W-:Y:S01]  /*14a70*/  VIADD R182, R193.reuse, 0x2800 ;  /* 0x00002800c1b67836 */ /* 0x040fe20000000000 */
        /* <DEDUP_REMOVED lines=16> */
[C---:B------:R-:W-:Y:S06]  /*14b80*/  HMMA.16816.F32 R28, R12.reuse, R30, RZ ;  /* 0x0000001e0c1c723c */ /* 0x040fec00000018ff */
[C---:B--2---:R-:W-:Y:S06]  /*14b90*/  HMMA.16816.F32 R40, R12.reuse, R36, RZ ;  /* 0x000000240c28723c */ /* 0x044fec00000018ff */
[C---:B------:R-:W-:Y:S06]  /*14ba0*/  HMMA.16816.F32 R36, R12.reuse, R38, RZ ;  /* 0x000000260c24723c */ /* 0x040fec00000018ff */
[C---:B-----5:R-:W-:Y:S06]  /*14bb0*/  HMMA.16816.F32 R24, R12.reuse, R20, RZ ;  /* 0x000000140c18723c */ /* 0x060fec00000018ff */
[C---:B------:R-:W-:Y:S06]  /*14bc0*/  HMMA.16816.F32 R20, R12.reuse, R22, RZ ;  /* 0x000000160c14723c */ /* 0x040fec00000018ff */
[C---:B---3--:R-:W-:Y:S06]  /*14bd0*/  HMMA.16816.F32 R16, R12.reuse, R76, RZ ;  /* 0x0000004c0c10723c */ /* 0x048fec00000018ff */
[----:B------:R-:W-:Y:S01]  /*14be0*/  HMMA.16816.F32 R12, R12, R78, RZ ;  /* 0x0000004e0c0c723c */ /* 0x000fe200000018ff */
[----:B------:R-:W-:Y:S05]  /*14bf0*/  LDSM.16.M88.4 R76, [R184+0x800] ;  /* 0x00080000b84c783b */ /* 0x000fea0000000200 */
[C---:B----4-:R-:W-:Y:S06]  /*14c00*/  HMMA.16816.F32 R32, R56.reuse, R8, R32 ;  /* 0x000000083820723c */ /* 0x050fec0000001820 */
[C---:B------:R-:W-:Y:S01]  /*14c10*/  HMMA.16816.F32 R28, R56.reuse, R10, R28 ;  /* 0x0000000a381c723c */ /* 0x040fe2000000181c */
[----:B------:R-:W1:Y:S05]  /*14c20*/  LDSM.16.M88.4 R8, [R191+0x7000] ;  /* 0x00700000bf08783b */ /* 0x000e6a0000000200 */
[C---:B------:R-:W-:Y:S06]  /*14c30*/  HMMA.16816.F32 R40, R56.reuse, R68, R40 ;  /* 0x000000443828723c */ /* 0x040fec0000001828 */
[C---:B------:R-:W-:Y:S01]  /*14c40*/  HMMA.16816.F32 R36, R56.reuse, R70, R36 ;  /* 0x000000463824723c */ /* 0x040fe20000001824 */
[----:B------:R-:W-:Y:S05]  /*14c50*/  LDSM.16.M88.4 R68, [R184] ;  /* 0x00000000b844783b */ /* 0x000fea0000000200 */
        /* <DEDUP_REMOVED lines=25> */
[----:B------:R-:W-:Y:S04]  /*14df0*/  LDSM.16.M88.4 R76, [R84+0x2000] ;  /* 0x00200000544c783b */ /* 0x000fe80000000200 */
[----:B------:R-:W-:Y:S01]  /*14e00*/  LDSM.16.M88.4 R84, [R84+0x4000] ;  /* 0x004000005454783b */ /* 0x000fe20000000200 */
        /* <DEDUP_REMOVED lines=12> */
[----:B------:R-:W4:Y:S05]  /*14ed0*/  LDSM.16.M88.4 R52, [R193+0x3800] ;  /* 0x00380000c134783b */ /* 0x000f2a0000000200 */
[C---:B-----5:R-:W-:Y:S06]  /*14ee0*/  HMMA.16816.F32 R24, R8.reuse, R12, R24 ;  /* 0x0000000c0818723c */ /* 0x060fec0000001818 */
[C---:B------:R-:W-:Y:S01]  /*14ef0*/  HMMA.16816.F32 R20, R8.reuse, R14, R20 ;  /* 0x0000000e0814723c */ /* 0x040fe20000001814 */
[----:B------:R-:W5:Y:S05]  /*14f00*/  LDSM.16.M88.4 R12, [R191+0x8000] ;  /* 0x00800000bf0c783b */ /* 0x000f6a0000000200 */
[C---:B--2---:R-:W-:Y:S06]  /*14f10*/  HMMA.16816.F32 R16, R8.reuse, R68, R16 ;  /* 0x000000440810723c */ /* 0x044fec0000001810 */
[----:B------:R-:W-:Y:S01]  /*14f20*/  HMMA.16816.F32 R72, R8, R70, R72 ;  /* 0x000000460848723c */ /* 0x000fe20000001848 */
[----:B------:R-:W2:Y:S04]  /*14f30*/  LDSM.16.M88.4 R8, [R191+0x8800] ;  /* 0x00880000bf08783b */ /* 0x000ea80000000200 */
[----:B------:R-:W-:Y:S01]  /*14f40*/  LDSM.16.M88.4 R68, [R63+0x2000] ;  /* 0x002000003f44783b */ /* 0x000fe20000000200 */
[C---:B---3--:R-:W-:Y:S06]  /*14f50*/  HMMA.16816.F32 R40, R48.reuse, R4, R40 ;  /* 0x000000043028723c */ /* 0x048fec0000001828 */
[C---:B------:R-:W-:Y:S01]  /*14f60*/  HMMA.16816.F32 R36, R48.reuse, R6, R36 ;  /* 0x000000063024723c */ /* 0x040fe20000001824 */
[----:B------:R-:W3:Y:S05]  /*14f70*/  LDSM.16.M88.4 R4, [R191+0x9000] ;  /* 0x00900000bf04783b */ /* 0x000eea0000000200 */
[C---:B------:R-:W-:Y:S06]  /*14f80*/  HMMA.16816.F32 R32, R48.reuse, R64, R32 ;  /* 0x000000403020723c */ /* 0x040fec0000001820 */
[C---:B------:R-:W-:Y:S01]  /*14f90*/  HMMA.16816.F32 R28, R48.reuse, R66, R28 ;  /* 0x00000042301c723c */ /* 0x040fe2000000181c */
[----:B------:R-:W3:Y:S05]  /*14fa0*/  LDSM.16.M88.4 R64, [R184+0x2000] ;  /* 0x00200000b840783b */ /* 0x000eea0000000200 */
[C---:B-1----:R-:W-:Y:S06]  /*14fb0*/  HMMA.16816.F32 R24, R48.reuse, R56, R24 ;  /* 0x000000383018723c */ /* 0x042fec0000001818 */
[C---:B------:R-:W-:Y:S01]  /*14fc0*/  HMMA.16816.F32 R20, R48.reuse, R58, R20 ;  /* 0x0000003a3014723c */ /* 0x040fe20000001814 */
[----:B------:R-:W1:Y:S05]  /*14fd0*/  LDSM.16.M88.4 R56, [R184+0x2800] ;  /* 0x00280000b838783b */ /* 0x000e6a0000000200 */
[C---:B----4-:R-:W-:Y:S06]  /*14fe0*/  HMMA.16816.F32 R16, R48.reuse, R52, R16 ;  /* 0x000000343010723c */ /* 0x050fec0000001810 */
[----:B------:R-:W-:Y:S01]  /*14ff0*/  HMMA.16816.F32 R72, R48, R54, R72 ;  /* 0x000000363048723c */ /* 0x000fe20000001848 */
[----:B------:R-:W4:Y:S04]  /*15000*/  LDSM.16.M88.4 R52, [R184+0x3000] ;  /* 0x00300000b834783b */ /* 0x000f280000000200 */
        /* <DEDUP_REMOVED lines=12> */
[----:B------:R-:W5:Y:S05]  /*150d0*/  LDSM.16.M88.4 R76, [R194+0xb000] ;  /* 0x00b00000c24c783b */ /* 0x000f6a0000000200 */
[C---:B------:R-:W-:Y:S06]  /*150e0*/  HMMA.16816.F32 R40, R68.reuse, R64, R40 ;  /* 0x000000404428723c */ /* 0x040fec0000001828 */
[C---:B------:R-:W-:Y:S01]  /*150f0*/  HMMA.16816.F32 R36, R68.reuse, R66, R36 ;  /* 0x000000424424723c */ /* 0x040fe20000001824 */
[----:B------:R-:W-:Y:S05]  /*15100*/  LDSM.16.M88.4 R64, [R193+0x4800] ;  /* 0x00480000c140783b */ /* 0x000fea0000000200 */
[C---:B-1----:R-:W-:Y:S06]  /*15110*/  HMMA.16816.F32 R32, R68.reuse, R56, R32 ;  /* 0x000000384420723c */ /* 0x042fec0000001820 */
[C---:B------:R-:W-:Y:S01]  /*15120*/  HMMA.16816.F32 R28, R68.reuse, R58, R28 ;  /* 0x0000003a441c723c */ /* 0x040fe2000000181c */
[----:B------:R-:W-:Y:S05]  /*15130*/  LDSM.16.M88.4 R56, [R210+0x4000] ;  /* 0x00400000d238783b */ /* 0x000fea0000000200 */
[C---:B----4-:R-:W-:Y:S06]  /*15140*/  HMMA.16816.F32 R24, R68.reuse, R52, R24 ;  /* 0x000000344418723c */ /* 0x050fec0000001818 */
[C---:B------:R-:W-:Y:S01]  /*15150*/  HMMA.16816.F32 R20, R68.reuse, R54, R20 ;  /* 0x000000364414723c */ /* 0x040fe20000001814 */
[----:B------:R-:W1:Y:S05]  /*15160*/  LDSM.16.M88.4 R52, [R194+0xb800] ;  /* 0x00b80000c234783b */ /* 0x000e6a0000000200 */
[C---:B------:R-:W-:Y:S06]  /*15170*/  HMMA.16816.F32 R16, R68.reuse, R48, R16 ;  /* 0x000000304410723c */ /* 0x040fec0000001810 */
[----:B------:R-:W-:Y:S01]  /*15180*/  HMMA.16816.F32 R72, R68, R50, R72 ;  /* 0x000000324448723c */ /* 0x000fe20000001848 */
[----:B------:R-:W4:Y:S04]  /*15190*/  LDSM.16.M88.4 R48, [R193+0x4000] ;  /* 0x00400000c130783b */ /* 0x000f280000000200 */
[----:B------:R-:W-:Y:S01]  /*151a0*/  LDSM.16.M88.4 R68, [R191+0xa000] ;  /* 0x00a00000bf44783b */ /* 0x000fe20000000200 */
[C---:B--2---:R-:W-:Y:S06]  /*151b0*/  HMMA.16816.F32 R40, R12.reuse, R8, R40 ;  /* 0x000000080c28723c */ /* 0x044fec0000001828 */
[C---:B------:R-:W-:Y:S01]  /*151c0*/  HMMA.16816.F32 R36, R12.reuse, R10, R36 ;  /* 0x0000000a0c24723c */ /* 0x040fe20000001824 */
[----:B------:R-:W2:Y:S05]  /*151d0*/  LDSM.16.M88.4 R8, [R193+0x5000] ;  /* 0x00500000c108783b */ /* 0x000eaa0000000200 */
[C---:B---3--:R-:W-:Y:S06]  /*151e0*/  HMMA.16816.F32 R32, R12.reuse, R4, R32 ;  /* 0x000000040c20723c */ /* 0x048fec0000001820 */
[C---:B------:R-:W-:Y:S01]  /*151f0*/  HMMA.16816.F32 R28, R12.reuse, R6, R28 ;  /* 0x000000060c1c723c */ /* 0x040fe2000000181c */
[----:B------:R-:W3:Y:S05]  /*15200*/  LDSM.16.M88.4 R4, [R193+0x5800] ;  /* 0x00580000c104783b */ /* 0x000eea0000000200 */
[C---:B-----5:R-:W-:Y:S06]  /*15210*/  HMMA.16816.F32 R24, R12.reuse, R76, R24 ;  /* 0x0000004c0c18723c */ /* 0x060fec0000001818 */
[C---:B-1----:R-:W-:Y:S06]  /*15220*/  HMMA.16816.F32 R16, R12.reuse, R52, R16 ;  /* 0x000000340c10723c */ /* 0x042fec0000001810 */
[----:B------:R-:W-:Y:S01]  /*15230*/  HMMA.16816.F32 R72, R12, R54, R72 ;  /* 0x000000360c48723c */ /* 0x000fe20000001848 */
[----:B------:R-:W-:Y:S05]  /*15240*/  LDSM.16.M88.4 R52, [R191+0xb800] ;  /* 0x00b80000bf34783b */ /* 0x000fea0000000200 */
[C---:B----4-:R-:W-:Y:S06]  /*15250*/  HMMA.16816.F32 R40, R56.reuse, R48, R40 ;  /* 0x000000303828723c */ /* 0x050fec0000001828 */
[----:B------:R-:W-:Y:S01]  /*15260*/  HMMA.16816.F32 R36, R56, R50, R36 ;  /* 0x000000323824723c */ /* 0x000fe20000001824 */
[----:B------:R-:W1:Y:S05]  /*15270*/  LDSM.16.M88.4 R48, [R191+0xb000] ;  /* 0x00b00000bf30783b */ /* 0x000e6a0000000200 */
[----:B------:R-:W-:Y:S01]  /*15280*/  HMMA.16816.F32 R20, R12, R78, R20 ;  /* 0x0000004e0c14723c */ /* 0x000fe20000001814 */
[----:B------:R-:W4:Y:S05]  /*15290*/  LDSM.16.M88.4 R12, [R191+0xa800] ;  /* 0x00a80000bf0c783b */ /* 0x000f2a0000000200 */
[C---:B--2---:R-:W-:Y:S06]  /*152a0*/  HMMA.16816.F32 R24, R56.reuse, R8, R24 ;  /* 0x000000083818723c */ /* 0x044fec0000001818 */
[C---:B------:R-:W-:Y:S06]  /*152b0*/  HMMA.16816.F32 R32, R56.reuse, R64, R32 ;  /* 0x000000403820723c */ /* 0x040fec0000001820 */
[C---:B------:R-:W-:Y:S01]  /*152c0*/  HMMA.16816.F32 R28, R56.reuse, R66, R28 ;  /* 0x00000042381c723c */ /* 0x040fe2000000181c */
[----:B------:R-:W-:Y:S05]  /*152d0*/  LDSM.16.M88.4 R64, [R63+0x4000] ;  /* 0x004000003f40783b */ /* 0x000fea0000000200 */
[C---:B---3--:R-:W-:Y:S01]  /*152e0*/  HMMA.16816.F32 R76, R56.reuse, R4, R16 ;  /* 0x00000004384c723c */ /* 0x048fe20000001810 */
[----:B------:R-:W-:Y:S05]  /*152f0*/  LDSM.16.M88.4 R16, [R184+0x4800] ;  /* 0x00480000b810783b */ /* 0x000fea0000000200 */
[C---:B------:R-:W-:Y:S01]  /*15300*/  HMMA.16816.F32 R72, R56.reuse, R6, R72 ;  /* 0x000000063848723c */ /* 0x040fe20000001848 */
[----:B------:R-:W2:Y:S05]  /*15310*/  LDSM.16.M88.4 R4, [R184+0x5000] ;  /* 0x00500000b804783b */ /* 0x000eaa0000000200 */
[----:B------:R-:W-:Y:S01]  /*15320*/  HMMA.16816.F32 R20, R56, R10, R20 ;  /* 0x0000000a3814723c */ /* 0x000fe20000001814 */
[----:B------:R-:W3:Y:S04]  /*15330*/  LDSM.16.M88.4 R8, [R184+0x4000] ;  /* 0x00400000b808783b */ /* 0x000ee80000000200 */
[----:B------:R-:W5:Y:S01]  /*15340*/  LDSM.16.M88.4 R56, [R184+0x5800] ;  /* 0x00580000b838783b */ /* 0x000f620000000200 */
[----:B-1----:R-:W-:Y:S01]  /*15350*/  HMMA.16816.F32 R24, R84, R48, R24 ;  /* 0x000000305418723c */ /* 0x002fe20000001818 */
[----:B------:R-:W-:-:S05]  /*15360*/  DEPBAR.LE SB0, 0x0 ;  /* 0x000080000000791a */ /* 0x000fca0000000000 */
[C---:B------:R-:W-:Y:S06]  /*15370*/  HMMA.16816.F32 R40, R84.reuse, R68, R40 ;  /* 0x000000445428723c */ /* 0x040fec0000001828 */
[C---:B------:R-:W-:Y:S06]  /*15380*/  HMMA.16816.F32 R36, R84.reuse, R70, R36 ;  /* 0x000000465424723c */ /* 0x040fec0000001824 */
[C---:B----4-:R-:W-:Y:S06]  /*15390*/  HMMA.16816.F32 R32, R84.reuse, R12, R32 ;  /* 0x0000000c5420723c */ /* 0x050fec0000001820 */
[C---:B------:R-:W-:Y:S06]  /*153a0*/  HMMA.16816.F32 R28, R84.reuse, R14, R28 ;  /* 0x0000000e541c723c */ /* 0x040fec000000181c */
[C---:B------:R-:W-:Y:S06]  /*153b0*/  HMMA.16816.F32 R20, R84.reuse, R50, R20 ;  /* 0x000000325414723c */ /* 0x040fec0000001814 */
[C---:B------:R-:W-:Y:S06]  /*153c0*/  HMMA.16816.F32 R76, R84.reuse, R52, R76 ;  /* 0x00000034544c723c */ /* 0x040fec000000184c */
[----:B------:R-:W-:Y:S06]  /*153d0*/  HMMA.16816.F32 R72, R84, R54, R72 ;  /* 0x000000365448723c */ /* 0x000fec0000001848 */
[C---:B--2---:R-:W-:Y:S06]  /*153e0*/  HMMA.16816.F32 R24, R64.reuse, R4, R24 ;  /* 0x000000044018723c */ /* 0x044fec0000001818 */
[----:B---3--:R-:W-:Y:S01]  /*153f0*/  HMMA.16816.F32 R40, R64, R8, R40 ;  /* 0x000000084028723c */ /* 0x008fe20000001828 */
[----:B------:R-:W-:-:S05]  /*15400*/  IMAD R5, R60, 0x10, R62 ;  /* 0x000000103c057824 */ /* 0x000fca00078e023e */
[----:B------:R-:W-:Y:S01]  /*15410*/  IADD3 R2, R5, 0x1, R2 ;  /* 0x0000000105027810 */ /* 0x000fe20007ffe002 */
[----:B------:R-:W-:Y:S03]  /*15420*/  HMMA.16816.F32 R36, R64, R10, R36 ;  /* 0x0000000a4024723c */ /* 0x000fe60000001824 */
[----:B------:R-:W-:-:S03]  /*15430*/  IADD3 R2, R61, R2, -R201 ;  /* 0x000000023d027210 */ /* 0x000fc60007ffe8c9 */
[----:B------:R-:W-:Y:S02]  /*15440*/  HMMA.16816.F32 R32, R64, R16, R32 ;  /* 0x000000104020723c */ /* 0x000fe40000001820 */
[----:B------:R-:W-:-:S04]  /*15450*/  VIADD R2, R2, UR5 ;  /* 0x0000000502027c36 */ /* 0x000fc80008000000 */
[----:B------:R-:W-:Y:S01]  /*15460*/  HMMA.16816.F32 R28, R64, R18, R28 ;  /* 0x00000012401c723c */ /* 0x000fe2000000181c */
[C---:B------:R-:W-:Y:S02]  /*15470*/  VIMNMX R0, R2.reuse, R61, PT ;  /* 0x0000003d02007248 */ /* 0x040fe40003fe0100 */
[----:B------:R-:W-:-:S03]  /*15480*/  VIADDMNMX R2, R2, 0x8, R61, PT ;  /* 0x0000000802027846 */ /* 0x000fc6000380013d */
[C---:B------:R-:W-:Y:S06]  /*15490*/  HMMA.16816.F32 R20, R64.reuse, R6, R20 ;  /* 0x000000064014723c */ /* 0x040fec0000001814 */
[C---:B-----5:R-:W-:Y:S06]  /*154a0*/  HMMA.16816.F32 R76, R64.reuse, R56, R76 ;  /* 0x00000038404c723c */ /* 0x060fec000000184c */
        /* <DEDUP_REMOVED lines=21> */
[----:B------:R-:W-:Y:S01]  /*15600*/  IMAD.HI.U32 R11, R7, R8, RZ ;  /* 0x00000008070b7227 */ /* 0x000fe200078e00ff */
[----:B------:R-:W-:-:S03]  /*15610*/  IADD3 R7, -R10, RZ, RZ ;  /* 0x000000ff0a077210 */ /* 0x000fc60007ffe1ff */
[----:B------:R-:W-:Y:S02]  /*15620*/  IMAD.MOV R9, RZ, RZ, -R11 ;  /* 0x000000ffff097224 */ /* 0x000fe400078e0a0b */
[C---:B------:R-:W-:Y:S01]  /*15630*/  IMAD R7, R4.reuse, R7, R6 ;  /* 0x0000000704077224 */ /* 0x040fe200078e0206 */
[----:B------:R-:W-:Y:S01]  /*15640*/  LOP3.LUT R6, RZ, R5, RZ, 0x33, !PT ;  /* 0x00000005ff067212 */ /* 0x000fe200078e33ff */
        /* <DEDUP_REMOVED lines=27> */
[C---:B------:R-:W-:Y:S01]  /*15800*/  IMAD R5, R6.reuse, UR9, R5 ;  /* 0x0000000906057c24 */ /* 0x040fe2000f8e0205 */
        /* <DEDUP_REMOVED lines=11> */
.L_x_1761:
[----:B------:R-:W1:Y:S02]  /*158c0*/  LDC R5, c[0x0][0x248] ;  /* 0x00009200ff057b82 */ /* 0x000e640000000800 */
[----:B-1----:R-:W-:-:S04]  /*158d0*/  LEA R5, -R5, RZ, 0x6 ;  /* 0x000000ff05057211 */ /* 0x002fc800078e31ff */
[----:B------:R-:W-:-:S07]  /*158e0*/  SHF.R.S32.HI R6, RZ, 0x1f, R5 ;  /* 0x0000001fff067819 */ /* 0x000fce0000011405 */
.L_x_1762:
[C---:B------:R-:W-:Y:S02]  /*158f0*/  LOP3.LUT P2, RZ, R208.reuse, 0x2, RZ, 0xc0, !PT ;  /* 0x00000002d0ff7812 */ /* 0x040fe4000784c0ff */
[C---:B------:R-:W-:Y:S02]  /*15900*/  LOP3.LUT P1, RZ, R208.reuse, 0x4, RZ, 0xc0, !PT ;  /* 0x00000004d0ff7812 */ /* 0x040fe4000782c0ff */
[C---:B------:R-:W-:Y:S02]  /*15910*/  LEA R18, P4, R5.reuse, R206, 0x1 ;  /* 0x000000ce05127211 */ /* 0x040fe400078808ff */
[----:B------:R-:W-:Y:S02]  /*15920*/  LOP3.LUT P5, RZ, R208, 0x1, RZ, 0xc0, !PT ;  /* 0x00000001d0ff7812 */ /* 0x000fe400078ac0ff */
[----:B------:R-:W-:-:S05]  /*15930*/  LEA.HI.X R19, R5, R209, R6, 0x1, P4 ;  /* 0x000000d105137211 */ /* 0x000fca00020f0c06 */
[----:B------:R-:W-:-:S04]  /*15940*/  @P2 IADD3 R9, P0, R5, R150, RZ ;  /* 0x0000009605092210 */ /* 0x000fc80007f1e0ff */
[----:B------:R-:W-:Y:S01]  /*15950*/  @P2 LEA R16, P4, R9, UR10, 0x1 ;  /* 0x0000000a09102c11 */ /* 0x000fe2000f8808ff */
[C-C-:B------:R-:W-:Y:S01]  /*15960*/  @P2 IMAD.X R4, R6.reuse, 0x1, R153.reuse, P0 ;  /* 0x0000000106042824 */ /* 0x140fe200000e0699 */
        /* <DEDUP_REMOVED lines=104> */
.L_x_1760:
        /* <DEDUP_REMOVED lines=11> */
[C---:B------:R-:W-:Y:S01]  /*160a0*/  ISETP.GE.AND P0, PT, R5.reuse, R0, PT ;  /* 0x000000000500720c */ /* 0x040fe20003f06270 */
        /* <DEDUP_REMOVED lines=106> */
[----:B------:R-:W-:Y:S02]  /*16750*/  FSEL R175, R79, -INF , !P1 ;  /* 0xff8000004faf7808 */ /* 0x000fe40004800000 */
[----:B------:R-:W-:Y:S01]  /*16760*/  FMNMX.FTZ R8, R213, R8, !PT ;  /* 0x00000008d5087209 */ /* 0x000fe20007810000 */
[----:B------:R-:W-:Y:S01]  /*16770*/  LDSM.16.MT88.4 R76, [R190+0xe000] ;  /* 0x00e00000be4c783b */ /* 0x000fe20000004200 */
[----:B------:R-:W-:-:S02]  /*16780*/  ISETP.GE.AND P1, PT, R51, R2, PT ;  /* 0x000000023300720c */ /* 0x000fc40003f26270 */
[----:B------:R-:W-:Y:S02]  /*16790*/  FSEL R173, R74, -INF , !P0 ;  /* 0xff8000004aad7808 */ /* 0x000fe40004000000 */
        /* <DEDUP_REMOVED lines=58> */
[----:B------:R-:W5:Y:S01]  /*16b40*/  LDSM.16.MT88.4 R16, [R188+0xe800] ;  /* 0x00e80000bc10783b */ /* 0x000f620000004200 */
[--C-:B------:R-:W-:Y:S01]  /*16b50*/  FFMA.FTZ R172, R213, UR5, -R168.reuse ;  /* 0x00000005d5ac7c23 */ /* 0x100fe200080108a8 */
[--C-:B------:R-:W-:Y:S01]  /*16b60*/  FFMA.FTZ R175, R175, UR5, -R168.reuse ;  /* 0x00000005afaf7c23 */ /* 0x100fe200080108a8 */
[----:B------:R-:W2:Y:S01]  /*16b70*/  MUFU.EX2 R161, R161 ;  /* 0x000000a100a17308 */ /* 0x000ea20000000800 */
[----:B---3--:R-:W-:Y:S01]  /*16b80*/  F2FP.F16.F32.PACK_AB R118, R152, R155 ;  /* 0x0000009b9876723e */ /* 0x008fe200000000ff */
[----:B------:R-:W-:Y:S01]  /*16b90*/  LDSM.16.MT88.4 R32, [R189+0xc800] ;  /* 0x00c80000bd20783b */ /* 0x000fe20000004200 */
[--C-:B------:R-:W-:Y:S01]  /*16ba0*/  FFMA.FTZ R173, R173, UR5, -R168.reuse ;  /* 0x00000005adad7c23 */ /* 0x100fe200080108a8 */
[----:B------:R-:W-:Y:S01]  /*16bb0*/  FFMA.FTZ R168, R171, UR5, -R168 ;  /* 0x00000005aba87c23 */ /* 0x000fe200080108a8 */
[----:B------:R-:W-:-:S03]  /*16bc0*/  FADD.FTZ R156, R159, R156 ;  /* 0x0000009c9f9c7221 */ /* 0x000fc60000010000 */
[----:B------:R-:W-:Y:S01]  /*16bd0*/  MUFU.EX2 R157, R157 ;  /* 0x0000009d009d7308 */ /* 0x000fe20000000800 */
[----:B------:R-:W-:-:S04]  /*16be0*/  FADD.FTZ R155, R155, R156 ;  /* 0x0000009c9b9b7221 */ /* 0x000fc80000010000 */
[----:B------:R-:W-:-:S03]  /*16bf0*/  FADD.FTZ R152, R152, R155 ;  /* 0x0000009b98987221 */ /* 0x000fc60000010000 */
[----:B------:R-:W3:Y:S01]  /*16c00*/  MUFU.EX2 R154, R154 ;  /* 0x0000009a009a7308 */ /* 0x000ee20000000800 */
[----:B--2---:R-:W-:Y:S01]  /*16c10*/  F2FP.F16.F32.PACK_AB R117, R161, R158 ;  /* 0x0000009ea175723e */ /* 0x004fe200000000ff */
[----:B------:R-:W-:-:S06]  /*16c20*/  FADD.FTZ R158, R158, R161 ;  /* 0x000000a19e9e7221 */ /* 0x000fcc0000010000 */
[----:B------:R-:W-:Y:S08]  /*16c30*/  MUFU.EX2 R153, R153 ;  /* 0x0000009900997308 */ /* 0x000ff00000000800 */
[----:B------:R-:W2:Y:S01]  /*16c40*/  MUFU.EX2 R150, R150 ;  /* 0x0000009600967308 */ /* 0x000ea20000000800 */
[----:B---3--:R-:W-:Y:S01]  /*16c50*/  F2FP.F16.F32.PACK_AB R119, R154, R157 ;  /* 0x0000009d9a77723e */ /* 0x008fe200000000ff */
[----:B------:R-:W-:-:S04]  /*16c60*/  FADD.FTZ R157, R157, R158 ;  /* 0x0000009e9d9d7221 */ /* 0x000fc80000010000 */
[----:B------:R-:W-:Y:S02]  /*16c70*/  FADD.FTZ R154, R154, R157 ;  /* 0x0000009d9a9a7221 */ /* 0x000fe40000010000 */
[C---:B------:R-:W-:Y:S01]  /*16c80*/  HMMA.16816.F32 R64, R116.reuse, R68, RZ ;  /* 0x000000447440723c */ /* 0x040fe200000018ff */
[----:B------:R-:W-:Y:S05]  /*16c90*/  MUFU.EX2 R149, R149 ;  /* 0x0000009500957308 */ /* 0x000fea0000000800 */
[C---:B------:R-:W-:Y:S03]  /*16ca0*/  HMMA.16816.F32 R40, R116.reuse, R4, RZ ;  /* 0x000000047428723c */ /* 0x040fe600000018ff */
[----:B------:R-:W3:Y:S03]  /*16cb0*/  MUFU.EX2 R134, R134 ;  /* 0x0000008600867308 */ /* 0x000ee60000000800 */
[----:B------:R-:W-:Y:S01]  /*16cc0*/  HMMA.16816.F32 R44, R116, R6, RZ ;  /* 0x00000006742c723c */ /* 0x000fe200000018ff */
[----:B--2---:R-:W-:Y:S01]  /*16cd0*/  F2FP.F16.F32.PACK_AB R4, R150, R153 ;  /* 0x000000999604723e */ /* 0x004fe200000000ff */
[----:B------:R-:W-:-:S03]  /*16ce0*/  FADD.FTZ R153, R153, R152 ;  /* 0x0000009899997221 */ /* 0x000fc60000010000 */
[----:B------:R-:W-:Y:S01]  /*16cf0*/  MUFU.EX2 R151, R151 ;  /* 0x0000009700977308 */ /* 0x000fe20000000800 */
[----:B------:R-:W-:Y:S01]  /*16d00*/  HMMA.16816.F32 R68, R116, R70, RZ ;  /* 0x000000467444723c */ /* 0x000fe200000018ff */
[----:B------:R-:W-:-:S05]  /*16d10*/  FADD.FTZ R150, R150, R153 ;  /* 0x0000009996967221 */ /* 0x000fca0000010000 */
[----:B------:R-:W-:Y:S01]  /*16d20*/  HMMA.16816.F32 R80, R116, R84, RZ ;  /* 0x000000547450723c */ /* 0x000fe200000018ff */
[----:B------:R-:W2:Y:S01]  /*16d30*/  MUFU.EX2 R148, R148 ;  /* 0x0000009400947308 */ /* 0x000ea20000000800 */
[----:B---3--:R-:W-:Y:S01]  /*16d40*/  F2FP.F16.F32.PACK_AB R6, R134, R149 ;  /* 0x000000958606723e */ /* 0x008fe200000000ff */
[----:B------:R-:W-:-:S03]  /*16d50*/  FADD.FTZ R149, R149, R150 ;  /* 0x0000009695957221 */ /* 0x000fc60000010000 */
[C---:B------:R-:W-:Y:S01]  /*16d60*/  HMMA.16816.F32 R88, R116.reuse, R92, RZ ;  /* 0x0000005c7458723c */ /* 0x040fe200000018ff */
[----:B------:R-:W-:Y:S02]  /*16d70*/  FADD.FTZ R149, R134, R149 ;  /* 0x0000009586957221 */ /* 0x000fe40000010000 */
[----:B------:R-:W-:Y:S03]  /*16d80*/  MUFU.EX2 R139, R139 ;  /* 0x0000008b008b7308 */ /* 0x000fe60000000800 */
[C---:B------:R-:W-:Y:S05]  /*16d90*/  HMMA.16816.F32 R84, R116.reuse, R86, RZ ;  /* 0x000000567454723c */ /* 0x040fea00000018ff */
[----:B------:R-:W3:Y:S01]  /*16da0*/  MUFU.EX2 R138, R138 ;  /* 0x0000008a008a7308 */ /* 0x000ee20000000800 */
[----:B--2---:R-:W-:Y:S01]  /*16db0*/  F2FP.F16.F32.PACK_AB R5, R148, R151 ;  /* 0x000000979405723e */ /* 0x004fe200000000ff */
[----:B------:R-:W-:Y:S01]  /*16dc0*/  HMMA.16816.F32 R92, R116, R94, RZ ;  /* 0x0000005e745c723c */ /* 0x000fe200000018ff */
[----:B------:R-:W-:-:S04]  /*16dd0*/  FADD.FTZ R151, R151, R154 ;  /* 0x0000009a97977221 */ /* 0x000fc80000010000 */
[----:B------:R-:W-:Y:S01]  /*16de0*/  FADD.FTZ R148, R148, R151 ;  /* 0x0000009794947221 */ /* 0x000fe20000010000 */
[C---:B------:R-:W-:Y:S01]  /*16df0*/  HMMA.16816.F32 R96, R116.reuse, R100, RZ ;  /* 0x000000647460723c */ /* 0x040fe200000018ff */
[----:B------:R-:W-:Y:S05]  /*16e00*/  MUFU.EX2 R160, R160 ;  /* 0x000000a000a07308 */ /* 0x000fea0000000800 */
[----:B------:R-:W-:Y:S01]  /*16e10*/  HMMA.16816.F32 R104, R116, R124, RZ ;  /* 0x0000007c7468723c */ /* 0x000fe200000018ff */
[----:B---3--:R-:W-:Y:S02]  /*16e20*/  F2FP.F16.F32.PACK_AB R7, R138, R139 ;  /* 0x0000008b8a07723e */ /* 0x008fe400000000ff */
        /* <DEDUP_REMOVED lines=14> */
[----:B------:R-:W4:Y:S05]  /*16f10*/  MUFU.EX2 R169, R169 ;  /* 0x000000a900a97308 */ /* 0x000f2a0000000800 */
[----:B------:R-:W-:Y:S03]  /*16f20*/  HMMA.16816.F32 R48, R116, R52, RZ ;  /* 0x000000347430723c */ /* 0x000fe600000018ff */
[----:B------:R-:W-:Y:S03]  /*16f30*/  MUFU.EX2 R170, R170 ;  /* 0x000000aa00aa7308 */ /* 0x000fe60000000800 */
[C---:B------:R-:W-:Y:S05]  /*16f40*/  HMMA.16816.F32 R80, R4.reuse, R20, R80 ;  /* 0x000000140450723c */ /* 0x040fea0000001850 */
[----:B------:R-:W4:Y:S01]  /*16f50*/  MUFU.EX2 R211, R211 ;  /* 0x000000d300d37308 */ /* 0x000f220000000800 */
[C---:B------:R-:W-:Y:S01]  /*16f60*/  HMMA.16816.F32 R84, R4.reuse, R22, R84 ;  /* 0x000000160454723c */ /* 0x040fe20000001854 */
[----:B------:R-:W2:Y:S05]  /*16f70*/  LDSM.16.MT88.4 R20, [R189+0x10800] ;  /* 0x01080000bd14783b */ /* 0x000eaa0000004200 */
[C---:B-----5:R-:W-:Y:S01]  /*16f80*/  HMMA.16816.F32 R88, R4.reuse, R16, R88 ;  /* 0x000000100458723c */ /* 0x060fe20000001858 */
[----:B------:R-:W-:Y:S05]  /*16f90*/  MUFU.EX2 R174, R174 ;  /* 0x000000ae00ae7308 */ /* 0x000fea0000000800 */
[----:B------:R-:W-:Y:S01]  /*16fa0*/  HMMA.16816.F32 R92, R4, R18, R92 ;  /* 0x00000012045c723c */ /* 0x000fe2000000185c */
[----:B------:R-:W5:Y:S02]  /*16fb0*/  LDSM.16.MT88.4 R16, [R188+0x10800] ;  /* 0x01080000bc10783b */ /* 0x000f640000004200 */
[----:B------:R-:W4:Y:S03]  /*16fc0*/  MUFU.EX2 R219, R219 ;  /* 0x000000db00db7308 */ /* 0x000f260000000800 */
        /* <DEDUP_REMOVED lines=40> */
[----:B------:R-:W-:Y:S01]  /*17250*/  HMMA.16816.F32 R116, R4, R18, R116 ;  /* 0x000000120474723c */ /* 0x000fe20000001874 */
[----:B------:R-:W5:Y:S06]  /*17260*/  LDSM.16.MT88.4 R16, [R192+0x11000] ;  /* 0x01100000c010783b */ /* 0x000f6c0000004200 */
[----:B------:R-:W-:Y:S01]  /*17270*/  F2FP.F16.F32.PACK_AB R4, R163, R160 ;  /* 0x000000a0a304723e */ /* 0x000fe200000000ff */
[----:B------:R-:W-:Y:S01]  /*17280*/  FADD.FTZ R160, R160, R149 ;  /* 0x00000095a0a07221 */ /* 0x000fe20000010000 */
[----:B----4-:R-:W-:-:S02]  /*17290*/  F2FP.F16.F32.PACK_AB R6, R167, R162 ;  /* 0x000000a2a706723e */ /* 0x010fc400000000ff */
[----:B------:R-:W-:Y:S01]  /*172a0*/  F2FP.F16.F32.PACK_AB R5, R169, R166 ;  /* 0x000000a6a905723e */ /* 0x000fe200000000ff */
        /* <DEDUP_REMOVED lines=17> */
[C---:B-----5:R-:W-:Y:S06]  /*173c0*/  HMMA.16816.F32 R96, R4.reuse, R16, R96 ;  /* 0x000000100460723c */ /* 0x060fec0000001860 */
        /* <DEDUP_REMOVED lines=127> */
[----:B------:R-:W-:Y:S02]  /*17bc0*/  IMAD R5, R5, UR4, RZ ;  /* 0x0000000405057c24 */ /* 0x000fe4000f8e02ff */
[----:B------:R-:W-:-:S04]  /*17bd0*/  IMAD.WIDE.U32 R8, R6, UR4, R8 ;  /* 0x0000000406087c25 */ /* 0x000fc8000f8e0008 */
[----:B------:R-:W-:Y:S02]  /*17be0*/  IMAD R5, R6, UR5, R5 ;  /* 0x0000000506057c24 */ /* 0x000fe4000f8e0205 */
[----:B------:R-:W-:-:S03]  /*17bf0*/  IMAD.MOV.U32 R7, RZ, RZ, R8 ;  /* 0x000000ffff077224 */ /* 0x000fc600078e0008 */
[----:B------:R-:W-:Y:S01]  /*17c00*/  IADD3 R6, R9, R5, RZ ;  /* 0x0000000509067210 */ /* 0x000fe20007ffe0ff */
[----:B------:R-:W-:Y:S06]  /*17c10*/  BRA `(.L_x_1765) ;  /* 0x00000000000c7947 */ /* 0x000fec0003800000 */
.L_x_1764:
[----:B------:R-:W1:Y:S02]  /*17c20*/  LDC R7, c[0x0][0x250] ;  /* 0x00009400ff077b82 */ /* 0x000e640000000800 */
[----:B-1----:R-:W-:-:S04]  /*17c30*/  LEA R7, -R7, RZ, 0x6 ;  /* 0x000000ff07077211 */ /* 0x002fc800078e31ff */
[----:B------:R-:W-:-:S07]  /*17c40*/  SHF.R.S32.HI R6, RZ, 0x1f, R7 ;  /* 0x0000001fff067819 */ /* 0x000fce0000011407 */
.L_x_1765:
[C---:B------:R-:W-:Y:S01]  /*17c50*/  LOP3.LUT P5, RZ, R208.reuse, 0x2, RZ, 0xc0, !PT ;  /* 0x00000002d0ff7812 */ /* 0x040fe200078ac0ff */
[----:B------:R-:W-:Y:S01]  /*17c60*/  ULDC.64 UR4, c[0x0][0x220] ;  /* 0x0000880000047ab9 */ /* 0x000fe20000000a00 */
[C---:B------:R-:W-:Y:S01]  /*17c70*/  LOP3.LUT P4, RZ, R208.reuse, 0x4, RZ, 0xc0, !PT ;  /* 0x00000004d0ff7812 */ /* 0x040fe2000788c0ff */
[----:B------:R-:W-:Y:S01]  /*17c80*/  IMAD.MOV.U32 R211, RZ, RZ, 0x20 ;  /* 0x00000020ffd37424 */ /* 0x000fe200078e00ff */
[----:B------:R-:W-:Y:S02]  /*17c90*/  LOP3.LUT P1, RZ, R208, 0x1, RZ, 0xc0, !PT ;  /* 0x00000001d0ff7812 */ /* 0x000fe4000782c0ff */
[----:B------:R-:W-:-:S04]  /*17ca0*/  LEA R134, P6, R7, R164, 0x1 ;  /* 0x000000a407867211 */ /* 0x000fc800078c08ff */
[----:B------:R-:W-:-:S03]  /*17cb0*/  LEA.HI.X R135, R7, R165, R6, 0x1, P6 ;  /* 0x000000a507877211 */ /* 0x000fc600030f0c06 */
[CC--:B------:R-:W-:Y:S02]  /*17cc0*/  @P5 IADD3 R9, P2, R7.reuse, R136.reuse, RZ ;  /* 0x0000008807095210 */ /* 0x0c0fe40007f5e0ff */
[----:B------:R-:W-:Y:S02]  /*17cd0*/  @P4 IADD3 R5, P0, R7, R136, RZ ;  /* 0x0000008807054210 */ /* 0x000fe40007f1e0ff */
[----:B------:R-:W-:Y:S01]  /*17ce0*/  @!PT LDS RZ, [RZ] ;  /* 0x00000000fffff984 */ /* 0x000fe20000000800 */
[----:B------:R-:W-:Y:S01]  /*17cf0*/  @!PT LDS RZ, [RZ] ;  /* 0x00000000fffff984 */ /* 0x000fe20000000800 */
[----:B------:R-:W-:Y:S01]  /*17d00*/  @!PT LDS RZ, [RZ] ;  /* 0x00000000fffff984 */ /* 0x000fe20000000800 */
[----:B------:R-:W-:Y:S01]  /*17d10*/  @P1 LDGSTS.E.BYPASS.LTC128B.128 [R202+0xc000], desc[UR6][R134.64] ;  /* 0x0c00000086ca1fae */ /* 0x000fe2000b901d46 */
[C-C-:B------:R-:W-:Y:S01]  /*17d20*/  @P5 IMAD.X R8, R6.reuse, 0x1, R133.reuse, P2 ;  /* 0x0000000106085824 */ /* 0x140fe200010e0685 */
[----:B------:R-:W-:Y:S01]  /*17d30*/  @P5 LEA R20, P2, R9, UR4, 0x1 ;  /* 0x0000000409145c11 */ /* 0x000fe2000f8408ff */
[----:B------:R-:W-:Y:S01]  /*17d40*/  @P4 IMAD.X R4, R6, 0x1, R133, P0 ;  /* 0x0000000106044824 */ /* 0x000fe200000e0685 */
[----:B------:R-:W-:Y:S01]  /*17d50*/  @P4 LEA R14, P0, R5, UR4, 0x1 ;  /* 0x00000004050e4c11 */ /* 0x000fe2000f8008ff */
[----:B------:R-:W-:Y:S01]  /*17d60*/  @!P1 STS.128 [R202+0xc000], RZ ;  /* 0x00c000ffca009388 */ /* 0x000fe20000000c00 */
[----:B------:R-:W-:-:S02]  /*17d70*/  @P5 LEA.HI.X R21, R9, UR5, R8, 0x1, P2 ;  /* 0x0000000509155c11 */ /* 0x000fc400090f0c08 */
[----:B------:R-:W-:Y:S02]  /*17d80*/  IADD3 R9, P2, R198, R7, RZ ;  /* 0x00000007c6097210 */ /* 0x000fe40007f5e0ff */
[----:B------:R-:W-:Y:S01]  /*17d90*/  @P4 LEA.HI.X R15, R5, UR5, R4, 0x1, P0 ;  /* 0x00000005050f4c11 */ /* 0x000fe200080f0c04 */
[----:B------:R-:W-:Y:S01]  /*17da0*/  @!PT LDS RZ, [RZ] ;  /* 0x00000000fffff984 */ /* 0x000fe20000000800 */
[----:B------:R-:W-:Y:S01]  /*17db0*/  @!PT LDS RZ, [RZ] ;  /* 0x00000000fffff984 */ /* 0x000fe20000000800 */
[----:B------:R-:W-:Y:S01]  /*17dc0*/  @!PT LDS RZ, [RZ] ;  /* 0x00000000fffff984 */ /* 0x000fe20000000800 */
[----:B------:R-:W-:Y:S01]  /*17dd0*/  @P5 LDGSTS.E.BYPASS.LTC128B.128 [R202+0xe000], desc[UR6][R20.64+0x80] ;  /* 0x0e00008014ca5fae */ /* 0x000fe2000b901d46 */
[----:B------:R-:W-:Y:S01]  /*17de0*/  @P5 IADD3 R7, P0, R9, R136, RZ ;  /* 0x0000008809075210 */ /* 0x000fe20007f1e0ff */
[----:B------:R-:W-:Y:S01]  /*17df0*/  IMAD.X R6, R197, 0x1, R6, P2 ;  /* 0x00000001c5067824 */ /* 0x000fe200010e0606 */
[----:B------:R-:W-:Y:S01]  /*17e00*/  @P1 LEA R18, P2, R9, R164, 0x1 ;  /* 0x000000a409121211 */ /* 0x000fe200078408ff */
[----:B------:R-:W-:Y:S01]  /*17e10*/  @!P5 STS.128 [R202+0xe000], RZ ;  /* 0x00e000ffca00d388 */ /* 0x000fe20000000c00 */
[----:B------:R-:W-:Y:S01]  /*17e20*/  @P5 LEA R16, P6, R7, UR4, 0x1 ;  /* 0x0000000407105c11 */ /* 0x000fe2000f8c08ff */
[----:B------:R-:W-:Y:S01]  /*17e30*/  @P5 IMAD.X R4, R6, 0x1, R133, P0 ;  /* 0x0000000106045824 */ /* 0x000fe200000e0685 */
[C---:B------:R-:W-:Y:S01]  /*17e40*/  @P1 LEA.HI.X R19, R9.reuse, R165, R6, 0x1, P2 ;  /* 0x000000a509131211 */ /* 0x040fe200010f0c06 */
[----:B------:R-:W-:Y:S01]  /*17e50*/  @!PT LDS RZ, [RZ] ;  /* 0x00000000fffff984 */ /* 0x000fe20000000800 */
[----:B------:R-:W-:Y:S01]  /*17e60*/  @!PT LDS RZ, [RZ] ;  /* 0x00000000fffff984 */ /* 0x000fe20000000800 */
[----:B------:R-:W-:Y:S01]  /*17e70*/  @!PT LDS RZ, [RZ] ;  /* 0x00000000fffff984 */ /* 0x000fe20000000800 */
[----:B------:R-:W-:Y:S01]  /*17e80*/  @P4 LDGSTS.E.BYPASS.LTC128B.128 [R202+0x10000], desc[UR6][R14.64+0x100] ;  /* 0x100001000eca4fae */ /* 0x000fe2000b901d46 */
[----:B------:R-:W-:-:S02]  /*17e90*/  @P4 IADD3 R5, P0, R9, R136, RZ ;  /* 0x0000008809054210 */ /* 0x000fc40007f1e0ff */
[----:B------:R-:W-:Y:S01]  /*17ea0*/  IADD3 R9, P2, R198, R9, RZ ;  /* 0x00000009c6097210 */ /* 0x000fe20007f5e0ff */
[----:B------:R-:W-:Y:S01]  /*17eb0*/  @!P4 STS.128 [R202+0x10000], RZ ;  /* 0x010000ffca00c388 */ /* 0x000fe20000000c00 */
[----:B------:R-:W-:Y:S01]  /*17ec0*/  @P5 LEA.HI.X R17, R7, UR5, R4, 0x1, P6 ;  /* 0x0000000507115c11 */ /* 0x000fe2000b0f0c04 */
[--C-:B------:R-:W-:Y:S01]  /*17ed0*/  @P4 IMAD.X R4, R6, 0x1, R133.reuse, P0 ;  /* 0x0000000106044824 */ /* 0x100fe200000e0685 */
[----:B------:R-:W-:Y:S01]  /*17ee0*/  @P4 LEA R12, P0, R5, UR4, 0x1 ;  /* 0x00000004050c4c11 */ /* 0x000fe2000f8008ff */
[----:B------:R-:W-:Y:S01]  /*17ef0*/  IMAD.X R6, R197, 0x1, R6, P2 ;  /* 0x00000001c5067824 */ /* 0x000fe200010e0606 */
[-C--:B------:R-:W-:Y:S01]  /*17f00*/  @P5 IADD3 R7, P2, R9, R136.reuse, RZ ;  /* 0x0000008809075210 */ /* 0x080fe20007f5e0ff */
[----:B------:R-:W-:Y:S01]  /*17f10*/  @!PT LDS RZ, [RZ] ;  /* 0x00000000fffff984 */ /* 0x000fe20000000800 */
[----:B------:R-:W-:Y:S01]  /*17f20*/  @!PT LDS RZ, [RZ] ;  /* 0x00000000fffff984 */ /* 0x000fe20000000800 */
[----:B------:R-:W-:Y:S01]  /*17f30*/  @!PT LDS RZ, [RZ] ;  /* 0x00000000fffff984 */ /* 0x000fe20000000800 */
[----:B------:R-:W-:Y:S01]  /*17f40*/  @P1 LDGSTS.E.BYPASS.LTC128B.128 [R202+0xc800], desc[UR6][R18.64] ;  /* 0x0c80000012ca1fae */ /* 0x000fe2000b901d46 */
[----:B------:R-:W-:Y:S02]  /*17f50*/  @P4 LEA.HI.X R13, R5, UR5, R4, 0x1, P0 ;  /* 0x00000005050d4c11 */ /* 0x000fe400080f0c04 */
[----:B------:R-:W-:Y:S01]  /*17f60*/  @P4 IADD3 R5, P0, R9, R136, RZ ;  /* 0x0000008809054210 */ /* 0x000fe20007f1e0ff */
[----:B------:R-:W-:Y:S01]  /*17f70*/  @P5 IMAD.X R4, R6, 0x1, R133, P2 ;  /* 0x0000000106045824 */ /* 0x000fe200010e0685 */
[----:B------:R-:W-:Y:S01]  /*17f80*/  @P5 LEA R10, P2, R7, UR4, 0x1 ;  /* 0x00000004070a5c11 */ /* 0x000fe2000f8408ff */
[----:B------:R-:W-:Y:S01]  /*17f90*/  @!P1 STS.128 [R202+0xc800], RZ ;  /* 0x00c800ffca009388 */ /* 0x000fe20000000c00 */
[----:B------:R-:W-:-:S02]  /*17fa0*/  @P1 LEA R8, P6, R9, R164, 0x1 ;  /* 0x000000a409081211 */ /* 0x000fc400078c08ff */
[----:B------:R-:W-:Y:S01]  /*17fb0*/  @P5 LEA.HI.X R11, R7, UR5, R4, 0x1, P2 ;  /* 0x00000005070b5c11 */ /* 0x000fe200090f0c04 */
[----:B------:R-:W-:Y:S01]  /*17fc0*/  @P4 IMAD.X R4, R6, 0x1, R133, P0 ;  /* 0x0000000106044824 */ /* 0x000fe200000e0685 */
[----:B------:R-:W-:Y:S01]  /*17fd0*/  IADD3 R7, P2, R198, R9, RZ ;  /* 0x00000009c6077210 */ /* 0x000fe20007f5e0ff */
[----:B------:R-:W-:Y:S01]  /*17fe0*/  @!PT LDS RZ, [RZ] ;  /* 0x00000000fffff984 */ /* 0x000fe20000000800 */
[----:B------:R-:W-:Y:S01]  /*17ff0*/  @!PT LDS RZ, [RZ] ;  /* 0x00000000fffff984 */ /* 0x000fe20000000800 */
[----:B------:R-:W-:Y:S01]  /*18000*/  @!PT LDS RZ, [RZ] ;  /* 0x00000000fffff984 */ /* 0x000fe20000000800 */
[----:B------:R-:W-:Y:S01]  /*18010*/  @P5 LDGSTS.E.BYPASS.LTC128B.128 [R202+0xe800], desc[UR6][R16.64+0x80] ;  /* 0x0e80008010ca5fae */ /* 0x000fe2000b901d46 */
[----:B------:R-:W-:Y:S02]  /*18020*/  @P4 LEA R22, P0, R5, UR4, 0x1 ;  /* 0x0000000405164c11 */ /* 0x000fe4000f8008ff */
[--C-:B------:R-:W-:Y:S01]  /*18030*/  @P1 LEA.HI.X R9, R9, R165, R6.reuse, 0x1, P6 ;  /* 0x000000a509091211 */ /* 0x100fe200030f0c06 */
[----:B------:R-:W-:Y:S01]  /*18040*/  IMAD.X R6, R197, 0x1, R6, P2 ;  /* 0x00000001c5067824 */ /* 0x000fe200010e0606 */
[----:B------:R-:W-:Y:S01]  /*18050*/  @P4 LEA.HI.X R23, R5, UR5, R4, 0x1, P0 ;  /* 0x0000000505174c11 */ /* 0x000fe200080f0c04 */
[----:B------:R-:W-:Y:S01]  /*18060*/  @!P5 STS.128 [R202+0xe800], RZ ;  /* 0x00e800ffca00d388 */ /* 0x000fe20000000c00 */
[----:B------:R-:W-:-:S02]  /*18070*/  @P5 IADD3 R4, P2, R7, R136, RZ ;  /* 0x0000008807045210 */ /* 0x000fc40007f5e0ff */
[C---:B------:R-:W-:Y:S01]  /*18080*/  @P4 IADD3 R136, P0, R7.reuse, R136, RZ ;  /* 0x0000008807884210 */ /* 0x040fe20007f1e0ff */
[----:B------:R-:W-:Y:S01]  /*18090*/  @!PT LDS RZ, [RZ] ;  /* 0x00000000fffff984 */ /* 0x000fe20000000800 */
[----:B------:R-:W-:Y:S01]  /*180a0*/  @!PT LDS RZ, [RZ] ;  /* 0x00000000fffff984 */ /* 0x000fe20000000800 */
[----:B------:R-:W-:Y:S01]  /*180b0*/  @!PT LDS RZ, [RZ] ;  /* 0x00000000fffff984 */ /* 0x000fe20000000800 */
[----:B------:R-:W-:Y:S01]  /*180c0*/  @P4 LDGSTS.E.BYPASS.LTC128B.128 [R202+0x10800], desc[UR6][R12.64+0x100] ;  /* 0x108001000cca4fae */ /* 0x000fe2000b901d46 */
[C---:B------:R-:W-:Y:S01]  /*180d0*/  @P1 LEA R24, P6, R7.reuse, R164, 0x1 ;  /* 0x000000a407181211 */ /* 0x040fe200078c08ff */
[--C-:B------:R-:W-:Y:S01]  /*180e0*/  @P5 IMAD.X R5, R6, 0x1, R133.reuse, P2 ;  /* 0x0000000106055824 */ /* 0x100fe200010e0685 */
[----:B------:R-:W-:Y:S01]  /*180f0*/  @P5 LEA R26, P2, R4, UR4, 0x1 ;  /* 0x00000004041a5c11 */ /* 0x000fe2000f8408ff */
[----:B------:R-:W-:Y:S01]  /*18100*/  @P4 IMAD.X R133, R6, 0x1, R133, P0 ;  /* 0x0000000106854824 */ /* 0x000fe200000e0685 */
[----:B------:R-:W-:Y:S01]  /*18110*/  @P1 LEA.HI.X R25, R7, R165, R6, 0x1, P6 ;  /* 0x000000a507191211 */ /* 0x000fe200030f0c06 */
[----:B------:R-:W-:Y:S01]  /*18120*/  @!P4 STS.128 [R202+0x10800], RZ ;  /* 0x010800ffca00c388 */ /* 0x000fe20000000c00 */
[----:B------:R-:W-:Y:S02]  /*18130*/  @P4 LEA R6, P0, R136, UR4, 0x1 ;  /* 0x0000000488064c11 */ /* 0x000fe4000f8008ff */
[----:B------:R-:W-:Y:S01]  /*18140*/  @P5 LEA.HI.X R27, R4, UR5, R5, 0x1, P2 ;  /* 0x00000005041b5c11 */ /* 0x000fe200090f0c05 */
[----:B------:R-:W-:Y:S01]  /*18150*/  @!PT LDS RZ, [RZ] ;  /* 0x00000000fffff984 */ /* 0x000fe20000000800 */
[----:B------:R-:W-:Y:S01]  /*18160*/  @!PT LDS RZ, [RZ] ;  /* 0x00000000fffff984 */ /* 0x000fe20000000800 */
[----:B------:R-:W-:Y:S01]  /*18170*/  @!PT LDS RZ, [RZ] ;  /* 0x00000000fffff984 */ /* 0x000fe20000000800 */
[----:B------:R1:W-:Y:S01]  /*18180*/  @P1 LDGSTS.E.BYPASS.LTC128B.128 [R202+0xd000], desc[UR6][R8.64] ;  /* 0x0d00000008ca1fae */ /* 0x0003e2000b901d46 */
[----:B------:R-:W-:-:S02]  /*18190*/  @P4 LEA.HI.X R7, R136, UR5, R133, 0x1, P0 ;  /* 0x0000000588074c11 */ /* 0x000fc400080f0c85 */
[----:B------:R-:W2:Y:S01]  /*181a0*/  S2R R133, SR_TID.X ;  /* 0x0000000000857919 */ /* 0x000ea20000002100 */
        /* <DEDUP_REMOVED lines=19> */
[----:B------:R3:W-:Y:S01]  /*182e0*/  @P5 LDGSTS.E.BYPASS.LTC128B.128 [R202+0xf800], desc[UR6][R26.64+0x80] ;  /* 0x0f8000801aca5fae */ /* 0x0007e2000b901d46 */
[----:B--2---:R-:W-:-:S03]  /*182f0*/  SHF.R.S32.HI R4, RZ, 0x1f, R133 ;  /* 0x0000001fff047819 */ /* 0x004fc60000011485 */
[----:B------:R-:W-:Y:S01]  /*18300*/  @!P5 STS.128 [R202+0xf800], RZ ;  /* 0x00f800ffca00d388 */ /* 0x000fe20000000c00 */
[----:B------:R-:W-:-:S03]  /*18310*/  LEA.HI R4, R4, R133, RZ, 0x4 ;  /* 0x0000008504047211 */ /* 0x000fc600078f20ff */
[----:B------:R-:W-:Y:S01]  /*18320*/  @!PT LDS RZ, [RZ] ;  /* 0x00000000fffff984 */ /* 0x000fe20000000800 */
[----:B------:R-:W-:Y:S01]  /*18330*/  @!PT LDS RZ, [RZ] ;  /* 0x00000000fffff984 */ /* 0x000fe20000000800 */
[----:B------:R-:W-:Y:S01]  /*18340*/  @!PT LDS RZ, [RZ] ;  /* 0x00000000fffff984 */ /* 0x000fe20000000800 */
[----:B------:R2:W-:Y:S01]  /*18350*/  @P4 LDGSTS.E.BYPASS.LTC128B.128 [R202+0x11800], desc[UR6][R6.64+0x100] ;  /* 0x1180010006ca4fae */ /* 0x0005e2000b901d46 */
[----:B------:R-:W-:-:S03]  /*18360*/  LOP3.LUT R4, R4, 0xfffffff0, RZ, 0xc0, !PT ;  /* 0xfffffff004047812 */ /* 0x000fc600078ec0ff */
[----:B------:R-:W-:Y:S02]  /*18370*/  @!P4 STS.128 [R202+0x11800], RZ ;  /* 0x011800ffca00c388 */ /* 0x000fe40000000c00 */
[C---:B-1----:R-:W-:Y:S02]  /*18380*/  IMAD.IADD R9, R133.reuse, 0x1, -R4 ;  /* 0x0000000185097824 */ /* 0x042fe400078e0a04 */
[----:B------:R-:W-:Y:S01]  /*18390*/  LDSM.16.M88.4 R140, [R195] ;  /* 0x00000000c38c783b */ /* 0x000fe20000000200 */
[----:B------:R-:W-:Y:S02]  /*183a0*/  IMAD.SHL.U32 R133, R133, 0x2, RZ ;  /* 0x0000000285857824 */ /* 0x000fe400078e00ff */
[----:B------:R-:W-:Y:S01]  /*183b0*/  SHF.R.S32.HI R8, RZ, 0x1f, R9 ;  /* 0x0000001fff087819 */ /* 0x000fe20000011409 */
[----:B------:R-:W1:Y:S03]  /*183c0*/  LDSM.16.M88.4 R156, [R194+0x6800] ;  /* 0x00680000c29c783b */ /* 0x000e660000000200 */
[----:B------:R-:W-:Y:S01]  /*183d0*/  LEA.HI R8, R8, R9, RZ, 0x3 ;  /* 0x0000000908087211 */ /* 0x000fe200078f18ff */
[----:B------:R-:W4:Y:S03]  /*183e0*/  LDSM.16.M88.4 R12, [R194+0x6000] ;  /* 0x00600000c20c783b */ /* 0x000f260000000200 */
[----:B------:R-:W-:Y:S01]  /*183f0*/  LOP3.LUT R8, R8, 0xfffffff8, RZ, 0xc0, !PT ;  /* 0xfffffff808087812 */ /* 0x000fe200078ec0ff */
[----:B------:R-:W5:Y:S04]  /*18400*/  LDSM.16.M88.4 R148, [R194+0x7000] ;  /* 0x00700000c294783b */ /* 0x000f680000000200 */
[----:B---3--:R-:W3:Y:S01]  /*18410*/  LDSM.16.M88.4 R24, [R194+0x7800] ;  /* 0x00780000c218783b */ /* 0x008ee20000000200 */
[----:B------:R-:W-:-:S03]  /*18420*/  IMAD.IADD R8, R9, 0x1, -R8 ;  /* 0x0000000109087824 */ /* 0x000fc600078e0a08 */
[----:B------:R-:W-:Y:S02]  /*18430*/  LDSM.16.M88.4 R32, [R210] ;  /* 0x00000000d220783b */ /* 0x000fe40000000200 */
[----:B------:R-:W-:Y:S02]  /*18440*/  LOP3.LUT P0, RZ, R8, 0x4, RZ, 0xc0, !PT ;  /* 0x0000000408ff7812 */ /* 0x000fe4000780c0ff */
[----:B--2---:R-:W2:Y:S02]  /*18450*/  LDSM.16.M88.4 R4, [R187] ;  /* 0x00000000bb04783b */ /* 0x004ea40000000200 */
[----:B------:R-:W-:Y:S02]  /*18460*/  SEL R211, R211, 0xffffffe0, !P0 ;  /* 0xffffffe0d3d37807 */ /* 0x000fe40004000000 */
[----:B------:R-:W2:Y:S03]  /*18470*/  LDSM.16.M88.4 R20, [R193] ;  /* 0x00000000c114783b */ /* 0x000ea60000000200 */
[C---:B------:R-:W-:Y:S01]  /*18480*/  IMAD R212, R211.reuse, 0x2, R195 ;  /* 0x00000002d3d47824 */ /* 0x040fe200078e02c3 */
[----:B------:R-:W2:Y:S01]  /*18490*/  LDSM.16.M88.4 R216, [R186] ;  /* 0x00000000bad8783b */ /* 0x000ea20000000200 */
[----:B------:R-:W-:-:S03]  /*184a0*/  IMAD R211, R211, 0x2, R210 ;  /* 0x00000002d3d37824 */ /* 0x000fc600078e02d2 */
[----:B------:R-:W2:Y:S04]  /*184b0*/  LDSM.16.M88.4 R168, [R185] ;  /* 0x00000000b9a8783b */ /* 0x000ea80000000200 */
[----:B------:R-:W-:Y:S01]  /*184c0*/  LDSM.16.M88.4 R136, [R212] ;  /* 0x00000000d488783b */ /* 0x000fe20000000200 */
[C---:B-1----:R-:W-:Y:S03]  /*184d0*/  HMMA.16816.F32 R160, R140.reuse, R156, RZ ;  /* 0x0000009c8ca0723c */ /* 0x042fe600000018ff */
[----:B------:R-:W1:Y:S04]  /*184e0*/  LDSM.16.M88.4 R8, [R191+0x6800] ;  /* 0x00680000bf08783b */ /* 0x000e680000000200 */
[----:B------:R-:W1:Y:S01]  /*184f0*/  LDSM.16.M88.4 R28, [R191+0x6000] ;  /* 0x00600000bf1c783b */ /* 0x000e620000000200 */
[C---:B------:R-:W-:Y:S03]  /*18500*/  HMMA.16816.F32 R156, R140.reuse, R158, RZ ;  /* 0x0000009e8c9c723c */ /* 0x040fe600000018ff */
[----:B------:R-:W1:Y:S03]  /*18510*/  LDSM.16.M88.4 R220, [R191+0x7000] ;  /* 0x00700000bfdc783b */ /* 0x000e660000000200 */
[C---:B----4-:R-:W-:Y:S01]  /*18520*/  HMMA.16816.F32 R16, R140.reuse, R12, RZ ;  /* 0x0000000c8c10723c */ /* 0x050fe200000018ff */
[----:B------:R-:W4:Y:S04]  /*18530*/  LDSM.16.M88.4 R172, [R191+0x7800] ;  /* 0x00780000bfac783b */ /* 0x000f280000000200 */
[----:B------:R-:W-:Y:S01]  /*18540*/  LDSM.16.M88.4 R164, [R211] ;  /* 0x00000000d3a4783b */ /* 0x000fe20000000200 */
[C---:B------:R-:W-:Y:S03]  /*18550*/  HMMA.16816.F32 R12, R140.reuse, R14, RZ ;  /* 0x0000000e8c0c723c */ /* 0x040fe600000018ff */
[----:B------:R-:W0:Y:S03]  /*18560*/  LDGDEPBAR ;  /* 0x00000000000079af */ /* 0x000e260000000000 */
[C---:B-----5:R-:W-:Y:S06]  /*18570*/  HMMA.16816.F32 R152, R140.reuse, R148, RZ ;  /* 0x000000948c98723c */ /* 0x060fec00000018ff */
[C---:B------:R-:W-:Y:S06]  /*18580*/  HMMA.16816.F32 R148, R140.reuse, R150, RZ ;  /* 0x000000968c94723c */ /* 0x040fec00000018ff */
[C---:B---3--:R-:W-:Y:S06]  /*18590*/  HMMA.16816.F32 R144, R140.reuse, R24, RZ ;  /* 0x000000188c90723c */ /* 0x048fec00000018ff */
[----:B------:R-:W-:Y:S01]  /*185a0*/  HMMA.16816.F32 R140, R140, R26, RZ ;  /* 0x0000001a8c8c723c */ /* 0x000fe200000018ff */
[----:B------:R-:W-:Y:S05]  /*185b0*/  LDSM.16.M88.4 R24, [R184] ;  /* 0x00000000b818783b */ /* 0x000fea0000000200 */
[C---:B--2---:R-:W-:Y:S06]  /*185c0*/  HMMA.16816.F32 R160, R32.reuse, R4, R160 ;  /* 0x0000000420a0723c */ /* 0x044fec00000018a0 */
[C---:B------:R-:W-:Y:S01]  /*185d0*/  HMMA.16816.F32 R156, R32.reuse, R6, R156 ;  /* 0x00000006209c723c */ /* 0x040fe2000000189c */
[----:B------:R-:W-:Y:S05]  /*185e0*/  LDSM.16.M88.4 R4, [R184+0x1000] ;  /* 0x00100000b804783b */ /* 0x000fea0000000200 */
[C---:B------:R-:W-:Y:S06]  /*185f0*/  HMMA.16816.F32 R16, R32.reuse, R20, R16 ;  /* 0x000000142010723c */ /* 0x040fec0000001810 */
[C---:B------:R-:W-:Y:S01]  /*18600*/  HMMA.16816.F32 R12, R32.reuse, R22, R12 ;  /* 0x00000016200c723c */ /* 0x040fe2000000180c */
[----:B------:R-:W2:Y:S05]  /*18610*/  LDSM.16.M88.4 R20, [R184+0x800] ;  /* 0x00080000b814783b */ /* 0x000eaa0000000200 */
[C---:B------:R-:W-:Y:S06]  /*18620*/  HMMA.16816.F32 R152, R32.reuse, R216, R152 ;  /* 0x000000d82098723c */ /* 0x040fec0000001898 */
[C---:B------:R-:W-:Y:S01]  /*18630*/  HMMA.16816.F32 R148, R32.reuse, R218, R148 ;  /* 0x000000da2094723c */ /* 0x040fe20000001894 */
        /* <DEDUP_REMOVED lines=8> */
[C---:B------:R-:W-:Y:S06]  /*186c0*/  HMMA.16816.F32 R16, R136.reuse, R28, R16 ;  /* 0x0000001c8810723c */ /* 0x040fec0000001810 */
[C---:B------:R-:W-:Y:S01]  /*186d0*/  HMMA.16816.F32 R12, R136.reuse, R30, R12 ;  /* 0x0000001e880c723c */ /* 0x040fe2000000180c */
[----:B------:R-:W5:Y:S05]  /*186e0*/  LDSM.16.M88.4 R28, [R194+0x9000] ;  /* 0x00900000c21c783b */ /* 0x000f6a0000000200 */
[C---:B------:R-:W-:Y:S06]  /*186f0*/  HMMA.16816.F32 R152, R136.reuse, R220, R152 ;  /* 0x000000dc8898723c */ /* 0x040fec0000001898 */
[C---:B------:R-:W-:Y:S06]  /*18700*/  HMMA.16816.F32 R148, R136.reuse, R222, R148 ;  /* 0x000000de8894723c */ /* 0x040fec0000001894 */
[C---:B----4-:R-:W-:Y:S06]  /*18710*/  HMMA.16816.F32 R144, R136.reuse, R172, R144 ;  /* 0x000000ac8890723c */ /* 0x050fec0000001890 */
[----:B------:R-:W-:Y:S01]  /*18720*/  HMMA.16816.F32 R140, R136, R174, R140 ;  /* 0x000000ae888c723c */ /* 0x000fe2000000188c */
[----:B------:R-:W4:Y:S04]  /*18730*/  LDSM.16.M88.4 R172, [R194+0x9800] ;  /* 0x00980000c2ac783b */ /* 0x000f280000000200 */
[----:B------:R-:W-:Y:S01]  /*18740*/  LDSM.16.M88.4 R136, [R210+0x2000] ;  /* 0x00200000d288783b */ /* 0x000fe20000000200 */
[C---:B--2---:R-:W-:Y:S06]  /*18750*/  HMMA.16816.F32 R160, R164.reuse, R20, R160 ;  /* 0x00000014a4a0723c */ /* 0x044fec00000018a0 */
[C---:B------:R-:W-:Y:S01]  /*18760*/  HMMA.16816.F32 R156, R164.reuse, R22, R156 ;  /* 0x00000016a49c723c */ /* 0x040fe2000000189c */
[----:B------:R-:W2:Y:S05]  /*18770*/  LDSM.16.M88.4 R20, [R182] ;  /* 0x00000000b614783b */ /* 0x000eaa0000000200 */
[C---:B------:R-:W-:Y:S06]  /*18780*/  HMMA.16816.F32 R16, R164.reuse, R24, R16 ;  /* 0x00000018a410723c */ /* 0x040fec0000001810 */
[C---:B------:R-:W-:Y:S01]  /*18790*/  HMMA.16816.F32 R12, R164.reuse, R26, R12 ;  /* 0x0000001aa40c723c */ /* 0x040fe2000000180c */
[----:B------:R-:W2:Y:S05]  /*187a0*/  LDSM.16.M88.4 R24, [R183] ;  /* 0x00000000b718783b */ /* 0x000eaa0000000200 */
[C---:B------:R-:W-:Y:S06]  /*187b0*/  HMMA.16816.F32 R152, R164.reuse, R4, R152 ;  /* 0x00000004a498723c */ /* 0x040fec0000001898 */
[C---:B------:R-:W-:Y:S01]  /*187c0*/  HMMA.16816.F32 R148, R164.reuse, R6, R148 ;  /* 0x00000006a494723c */ /* 0x040fe20000001894 */
[----:B------:R-:W2:Y:S05]  /*187d0*/  LDSM.16.M88.4 R4, [R181] ;  /* 0x00000000b504783b */ /* 0x000eaa0000000200 */
[C---:B---3--:R-:W-:Y:S06]  /*187e0*/  HMMA.16816.F32 R144, R164.reuse, R216, R144 ;  /* 0x000000d8a490723c */ /* 0x048fec0000001890 */
[----:B------:R-:W-:Y:S01]  /*187f0*/  HMMA.16816.F32 R140, R164, R218, R140 ;  /* 0x000000daa48c723c */ /* 0x000fe2000000188c */
[----:B------:R-:W3:Y:S04]  /*18800*/  LDSM.16.M88.4 R164, [R180] ;  /* 0x00000000b4a4783b */ /* 0x000ee80000000200 */
[----:B------:R-:W-:Y:S01]  /*18810*/  LDSM.16.M88.4 R216, [R211+0x2000] ;  /* 0x00200000d3d8783b */ /* 0x000fe20000000200 */
[C---:B-1----:R-:W-:Y:S06]  /*18820*/  HMMA.16816.F32 R160, R168.reuse, R8, R160 ;  /* 0x00000008a8a0723c */ /* 0x042fec00000018a0 */
[C---:B------:R-:W-:Y:S01]  /*18830*/  HMMA.16816.F32 R156, R168.reuse, R10, R156 ;  /* 0x0000000aa89c723c */ /* 0x040fe2000000189c */
[----:B------:R-:W-:Y:S05]  /*18840*/  LDSM.16.M88.4 R8, [R212+0x2000] ;  /* 0x00200000d408783b */ /* 0x000fea0000000200 */
[C---:B------:R-:W-:Y:S06]  /*18850*/  HMMA.16816.F32 R16, R168.reuse, R32, R16 ;  /* 0x00000020a810723c */ /* 0x040fec0000001810 */
[C---:B------:R-:W-:Y:S01]  /*18860*/  HMMA.16816.F32 R12, R168.reuse, R34, R12 ;  /* 0x00000022a80c723c */ /* 0x040fe2000000180c */
[----:B------:R-:W1:Y:S05]  /*18870*/  LDSM.16.M88.4 R32, [R191+0x8000] ;  /* 0x00800000bf20783b */ /* 0x000e6a0000000200 */
[C---:B-----5:R-:W-:Y:S06]  /*18880*/  HMMA.16816.F32 R152, R168.reuse, R28, R152 ;  /* 0x0000001ca898723c */ /* 0x060fec0000001898 */
[C---:B------:R-:W-:Y:S01]  /*18890*/  HMMA.16816.F32 R148, R168.reuse, R30, R148 ;  /* 0x0000001ea894723c */ /* 0x040fe20000001894 */
[----:B------:R-:W5:Y:S05]  /*188a0*/  LDSM.16.M88.4 R28, [R191+0x8800] ;  /* 0x00880000bf1c783b */ /* 0x000f6a0000000200 */
[C---:B----4-:R-:W-:Y:S06]  /*188b0*/  HMMA.16816.F32 R144, R168.reuse, R172, R144 ;  /* 0x000000aca890723c */ /* 0x050fec0000001890 */
        /* <DEDUP_REMOVED lines=8> */
[----:B------:R-:W4:Y:S05]  /*18940*/  LDSM.16.M88.4 R24, [R191+0x9000] ;  /* 0x00900000bf18783b */ /* 0x000f2a0000000200 */
[C---:B------:R-:W-:Y:S06]  /*18950*/  HMMA.16816.F32 R152, R136.reuse, R4, R152 ;  /* 0x000000048898723c */ /* 0x040fec0000001898 */
[C---:B------:R-:W-:Y:S01]  /*18960*/  HMMA.16816.F32 R148, R136.reuse, R6, R148 ;  /* 0x000000068894723c */ /* 0x040fe20000001894 */
[----:B------:R-:W4:Y:S05]  /*18970*/  LDSM.16.M88.4 R4, [R184+0x2000] ;  /* 0x00200000b804783b */ /* 0x000f2a0000000200 */
[C---:B---3--:R-:W-:Y:S06]  /*18980*/  HMMA.16816.F32 R144, R136.reuse, R164, R144 ;  /* 0x000000a48890723c */ /* 0x048fec0000001890 */
[----:B------:R-:W-:Y:S01]  /*18990*/  HMMA.16816.F32 R140, R136, R166, R140 ;  /* 0x000000a6888c723c */ /* 0x000fe2000000188c */
[----:B------:R-:W3:Y:S04]  /*189a0*/  LDSM.16.M88.4 R164, [R184+0x3800] ;  /* 0x00380000b8a4783b */ /* 0x000ee80000000200 */
[----:B------:R-:W-:Y:S01]  /*189b0*/  LDSM.16.M88.4 R136, [R195+0x4000] ;  /* 0x00400000c388783b */ /* 0x000fe20000000200 */
[C---:B-1----:R-:W-:Y:S06]  /*189c0*/  HMMA.16816.F32 R16, R8.reuse, R32, R16 ;  /* 0x000000200810723c */ /* 0x042fec0000001810 */
[C---:B------:R-:W-:Y:S01]  /*189d0*/  HMMA.16816.F32 R12, R8.reuse, R34, R12 ;  /* 0x00000022080c723c */ /* 0x040fe2000000180c */
[----:B------:R-:W1:Y:S05]  /*189e0*/  LDSM.16.M88.4 R32, [R194+0xa000] ;  /* 0x00a00000c220783b */ /* 0x000e6a0000000200 */
[C---:B-----5:R-:W-:Y:S06]  /*189f0*/  HMMA.16816.F32 R160, R8.reuse, R28, R160 ;  /* 0x0000001c08a0723c */ /* 0x060fec00000018a0 */
[C---:B--2---:R-:W-:Y:S06]  /*18a00*/  HMMA.16816.F32 R144, R8.reuse, R20, R144 ;  /* 0x000000140890723c */ /* 0x044fec0000001890 */
[C---:B------:R-:W-:Y:S01]  /*18a10*/  HMMA.16816.F32 R140, R8.reuse, R22, R140 ;  /* 0x00000016088c723c */ /* 0x040fe2000000188c */
[----:B------:R-:W-:Y:S05]  /*18a20*/  LDSM.16.M88.4 R20, [R194+0xb800] ;  /* 0x00b80000c214783b */ /* 0x000fea0000000200 */
[C---:B------:R-:W-:Y:S01]  /*18a30*/  HMMA.16816.F32 R156, R8.reuse, R30, R156 ;  /* 0x0000001e089c723c */ /* 0x040fe2000000189c */
[----:B------:R-:W2:Y:S05]  /*18a40*/  LDSM.16.M88.4 R28, [R194+0xa800] ;  /* 0x00a80000c21c783b */ /* 0x000eaa0000000200 */
[C---:B----4-:R-:W-:Y:S06]  /*18a50*/  HMMA.16816.F32 R152, R8.reuse, R24, R152 ;  /* 0x000000180898723c */ /* 0x050fec0000001898 */
[----:B------:R-:W-:Y:S01]  /*18a60*/  HMMA.16816.F32 R148, R8, R26, R148 ;  /* 0x0000001a0894723c */ /* 0x000fe20000001894 */
[----:B------:R-:W4:Y:S04]  /*18a70*/  LDSM.16.M88.4 R24, [R194+0xb000] ;  /* 0x00b00000c218783b */ /* 0x000f280000000200 */
[----:B------:R-:W-:Y:S01]  /*18a80*/  LDSM.16.M88.4 R8, [R210+0x4000] ;  /* 0x00400000d208783b */ /* 0x000fe20000000200 */
[C---:B------:R-:W-:Y:S06]  /*18a90*/  HMMA.16816.F32 R16, R216.reuse, R4, R16 ;  /* 0x00000004d810723c */ /* 0x040fec0000001810 */
[C---:B------:R-:W-:Y:S01]  /*18aa0*/  HMMA.16816.F32 R12, R216.reuse, R6, R12 ;  /* 0x00000006d80c723c */ /* 0x040fe2000000180c */
[----:B------:R-:W5:Y:S05]  /*18ab0*/  LDSM.16.M88.4 R4, [R179] ;  /* 0x00000000b304783b */ /* 0x000f6a0000000200 */
[C---:B------:R-:W-:Y:S06]  /*18ac0*/  HMMA.16816.F32 R160, R216.reuse, R172, R160 ;  /* 0x000000acd8a0723c */ /* 0x040fec00000018a0 */
[C---:B---3--:R-:W-:Y:S06]  /*18ad0*/  HMMA.16816.F32 R144, R216.reuse, R164, R144 ;  /* 0x000000a4d890723c */ /* 0x048fec0000001890 */
[C---:B------:R-:W-:Y:S01]  /*18ae0*/  HMMA.16816.F32 R164, R216.reuse, R166, R140 ;  /* 0x000000a6d8a4723c */ /* 0x040fe2000000188c */
[----:B------:R-:W3:Y:S05]  /*18af0*/  LDSM.16.M88.4 R140, [R178] ;  /* 0x00000000b28c783b */ /* 0x000eea0000000200 */
[C---:B------:R-:W-:Y:S06]  /*18b00*/  HMMA.16816.F32 R152, R216.reuse, R168, R152 ;  /* 0x000000a8d898723c */ /* 0x040fec0000001898 */
[C---:B------:R-:W-:Y:S01]  /*18b10*/  HMMA.16816.F32 R148, R216.reuse, R170, R148 ;  /* 0x000000aad894723c */ /* 0x040fe20000001894 */
[----:B------:R-:W-:Y:S05]  /*18b20*/  LDSM.16.M88.4 R168, [R212+0x4000] ;  /* 0x00400000d4a8783b */ /* 0x000fea0000000200 */
[----:B------:R-:W-:Y:S06]  /*18b30*/  HMMA.16816.F32 R156, R216, R174, R156 ;  /* 0x000000aed89c723c */ /* 0x000fec000000189c */
[C---:B-1----:R-:W-:Y:S06]  /*18b40*/  HMMA.16816.F32 R16, R136.reuse, R32, R16 ;  /* 0x000000208810723c */ /* 0x042fec0000001810 */
[C---:B------:R-:W-:Y:S01]  /*18b50*/  HMMA.16816.F32 R12, R136.reuse, R34, R12 ;  /* 0x00000022880c723c */ /* 0x040fe2000000180c */
[----:B------:R-:W1:Y:S05]  /*18b60*/  LDSM.16.M88.4 R32, [R177] ;  /* 0x00000000b120783b */ /* 0x000e6a0000000200 */
[C---:B--2---:R-:W-:Y:S01]  /*18b70*/  HMMA.16816.F32 R172, R136.reuse, R28, R160 ;  /* 0x0000001c88ac723c */ /* 0x044fe200000018a0 */
[----:B------:R-:W2:Y:S05]  /*18b80*/  LDSM.16.M88.4 R160, [R191+0xa000] ;  /* 0x00a00000bfa0783b */ /* 0x000eaa0000000200 */
[C---:B------:R-:W-:Y:S06]  /*18b90*/  HMMA.16816.F32 R144, R136.reuse, R20, R144 ;  /* 0x000000148890723c */ /* 0x040fec0000001890 */
[C---:B------:R-:W-:Y:S01]  /*18ba0*/  HMMA.16816.F32 R164, R136.reuse, R22, R164 ;  /* 0x0000001688a4723c */ /* 0x040fe200000018a4 */
[----:B------:R-:W2:Y:S05]  /*18bb0*/  LDSM.16.M88.4 R20, [R176] ;  /* 0x00000000b014783b */ /* 0x000eaa0000000200 */
[C---:B----4-:R-:W-:Y:S06]  /*18bc0*/  HMMA.16816.F32 R152, R136.reuse, R24, R152 ;  /* 0x000000188898723c */ /* 0x050fec0000001898 */
[C---:B------:R-:W-:Y:S01]  /*18bd0*/  HMMA.16816.F32 R148, R136.reuse, R26, R148 ;  /* 0x0000001a8894723c */ /* 0x040fe20000001894 */
[----:B------:R-:W4:Y:S05]  /*18be0*/  LDSM.16.M88.4 R24, [R191+0xa800] ;  /* 0x00a80000bf18783b */ /* 0x000f2a0000000200 */
[----:B------:R-:W-:Y:S01]  /*18bf0*/  HMMA.16816.F32 R156, R136, R30, R156 ;  /* 0x0000001e889c723c */ /* 0x000fe2000000189c */
[----:B------:R-:W-:Y:S04]  /*18c00*/  LDSM.16.M88.4 R136, [R211+0x4000] ;  /* 0x00400000d388783b */ /* 0x000fe80000000200 */
[----:B------:R-:W-:Y:S01]  /*18c10*/  LDSM.16.M88.4 R28, [R184+0x4000] ;  /* 0x00400000b81c783b */ /* 0x000fe20000000200 */
[C---:B-----5:R-:W-:Y:S06]  /*18c20*/  HMMA.16816.F32 R16, R8.reuse, R4, R16 ;  /* 0x000000040810723c */ /* 0x060fec0000001810 */
[C---:B------:R-:W-:Y:S01]  /*18c30*/  HMMA.16816.F32 R12, R8.reuse, R6, R12 ;  /* 0x00000006080c723c */ /* 0x040fe2000000180c */
[----:B------:R-:W5:Y:S05]  /*18c40*/  LDSM.16.M88.4 R4, [R191+0xb000] ;  /* 0x00b00000bf04783b */ /* 0x000f6a0000000200 */
[C---:B---3--:R-:W-:Y:S06]  /*18c50*/  HMMA.16816.F32 R172, R8.reuse, R140, R172 ;  /* 0x0000008c08ac723c */ /* 0x048fec00000018ac */
[C---:B-1----:R-:W-:Y:S06]  /*18c60*/  HMMA.16816.F32 R152, R8.reuse, R32, R152 ;  /* 0x000000200898723c */ /* 0x042fec0000001898 */
[C---:B------:R-:W-:Y:S01]  /*18c70*/  HMMA.16816.F32 R148, R8.reuse, R34, R148 ;  /* 0x000000220894723c */ /* 0x040fe20000001894 */
[----:B------:R-:W1:Y:S05]  /*18c80*/  LDSM.16.M88.4 R32, [R184+0x4800] ;  /* 0x00480000b820783b */ /* 0x000e6a0000000200 */
[----:B------:R-:W-:Y:S06]  /*18c90*/  HMMA.16816.F32 R156, R8, R142, R156 ;  /* 0x0000008e089c723c */ /* 0x000fec000000189c */
[----:B--2---:R-:W-:Y:S06]  /*18ca0*/  HMMA.16816.F32 R16, R168, R160, R16 ;  /* 0x000000a0a810723c */ /* 0x004fec0000001810 */
[C---:B------:R-:W-:Y:S06]  /*18cb0*/  HMMA.16816.F32 R144, R8.reuse, R20, R144 ;  /* 0x000000140890723c */ /* 0x040fec0000001890 */
[----:B------:R-:W-:Y:S01]  /*18cc0*/  HMMA.16816.F32 R164, R8, R22, R164 ;  /* 0x0000001608a4723c */ /* 0x000fe200000018a4 */
[----:B------:R-:W2:Y:S04]  /*18cd0*/  LDSM.16.M88.4 R8, [R191+0xb800] ;  /* 0x00b80000bf08783b */ /* 0x000ea80000000200 */
[----:B------:R-:W3:Y:S01]  /*18ce0*/  LDSM.16.M88.4 R20, [R184+0x5000] ;  /* 0x00500000b814783b */ /* 0x000ee20000000200 */
[C---:B------:R-:W-:Y:S06]  /*18cf0*/  HMMA.16816.F32 R12, R168.reuse, R162, R12 ;  /* 0x000000a2a80c723c */ /* 0x040fec000000180c */
[C---:B----4-:R-:W-:Y:S06]  /*18d00*/  HMMA.16816.F32 R172, R168.reuse, R24, R172 ;  /* 0x00000018a8ac723c */ /* 0x050fec00000018ac */
[C---:B------:R-:W-:Y:S06]  /*18d10*/  HMMA.16816.F32 R156, R168.reuse, R26, R156 ;  /* 0x0000001aa89c723c */ /* 0x040fec000000189c */
[----:B-----5:R-:W-:Y:S06]  /*18d20*/  HMMA.16816.F32 R152, R168, R4, R152 ;  /* 0x00000004a898723c */ /* 0x020fec0000001898 */
[----:B------:R-:W-:Y:S01]  /*18d30*/  HMMA.16816.F32 R16, R136, R28, R16 ;  /* 0x0000001c8810723c */ /* 0x000fe20000001810 */
[----:B------:R-:W-:-:S05]  /*18d40*/  LOP3.LUT R4, R133, 0x6, RZ, 0xc0, !PT ;  /* 0x0000000685047812 */ /* 0x000fca00078ec0ff */
[----:B------:R-:W-:Y:S01]  /*18d50*/  HMMA.16816.F32 R148, R168, R6, R148 ;  /* 0x00000006a894723c */ /* 0x000fe20000001894 */
[----:B------:R-:W-:Y:S02]  /*18d60*/  IMAD R25, R207, 0x40, R4 ;  /* 0x00000040cf197824 */ /* 0x000fe400078e0204 */
[----:B------:R-:W4:Y:S01]  /*18d70*/  LDSM.16.M88.4 R4, [R184+0x5800] ;  /* 0x00580000b804783b */ /* 0x000f220000000200 */
[----:B------:R-:W-:-:S04]  /*18d80*/  DEPBAR.LE SB0, 0x0 ;  /* 0x000080000000791a */ /* 0x000fc80000000000 */
[----:B------:R-:W-:Y:S01]  /*18d90*/  HMMA.16816.F32 R12, R136, R30, R12 ;  /* 0x0000001e880c723c */ /* 0x000fe2000000180c */
[C---:B------:R-:W-:Y:S02]  /*18da0*/  VIADD R29, R25.reuse, 0x8 ;  /* 0x00000008191d7836 */ /* 0x040fe40000000000 */
[----:B------:R-:W-:-:S03]  /*18db0*/  VIADD R27, R25, 0x1 ;  /* 0x00000001191b7836 */ /* 0x000fc60000000000 */
[----:B-1----:R-:W-:Y:S01]  /*18dc0*/  HMMA.16816.F32 R172, R136, R32, R172 ;  /* 0x0000002088ac723c */ /* 0x002fe200000018ac */
[C---:B------:R-:W-:Y:S02]  /*18dd0*/  ISETP.GE.AND P2, PT, R29.reuse, R0, PT ;  /* 0x000000001d00720c */ /* 0x040fe40003f46270 */
[----:B------:R-:W-:Y:S01]  /*18de0*/  ISETP.GE.AND P0, PT, R29, R2, PT ;  /* 0x000000021d00720c */ /* 0x000fe20003f06270 */
[----:B------:R-:W-:Y:S01]  /*18df0*/  VIADD R29, R25, 0x9 ;  /* 0x00000009191d7836 */ /* 0x000fe20000000000 */
[C---:B------:R-:W-:Y:S01]  /*18e00*/  ISETP.GE.AND P1, PT, R27.reuse, R0, PT ;  /* 0x000000001b00720c */ /* 0x040fe20003f26270 */
[----:B--2---:R-:W-:Y:S01]  /*18e10*/  HMMA.16816.F32 R144, R168, R8, R144 ;  /* 0x00000008a890723c */ /* 0x004fe20000001890 */
[----:B------:R-:W-:Y:S01]  /*18e20*/  ISETP.GE.AND P6, PT, R27, R2, PT ;  /* 0x000000021b00720c */ /* 0x000fe20003fc6270 */
[----:B------:R-:W-:Y:S01]  /*18e30*/  VIADD R27, R25, 0x10 ;  /* 0x00000010191b7836 */ /* 0x000fe20000000000 */
[----:B------:R-:W-:Y:S01]  /*18e40*/  FSEL R24, R17, -INF , !P1 ;  /* 0xff80000011187808 */ /* 0x000fe20004800000 */
[----:B------:R-:W-:Y:S01]  /*18e50*/  VIADD R17, R25, 0x18 ;  /* 0x0000001819117836 */ /* 0x000fe20000000000 */
[----:B------:R-:W-:Y:S01]  /*18e60*/  ISETP.GE.AND P1, PT, R29, R0, PT ;  /* 0x000000001d00720c */ /* 0x000fe20003f26270 */
[----:B------:R-:W-:Y:S01]  /*18e70*/  HMMA.16816.F32 R156, R136, R34, R156 ;  /* 0x00000022889c723c */ /* 0x000fe2000000189c */
[----:B------:R-:W-:-:S02]  /*18e80*/  FSEL R19, R19, -INF , !P6 ;  /* 0xff80000013137808 */ /* 0x000fc40007000000 */
[----:B------:R-:W-:-:S03]  /*18e90*/  ISETP.GE.AND P6, PT, R25, R0, PT ;  /* 0x000000001900720c */ /* 0x000fc60003fc6270 */
[----:B------:R-:W-:Y:S01]  /*18ea0*/  HMMA.16816.F32 R164, R168, R10, R164 ;  /* 0x0000000aa8a4723c */ /* 0x000fe200000018a4 */
[----:B------:R-:W-:Y:S02]  /*18eb0*/  FSEL R12, R12, -INF , !P2 ;  /* 0xff8000000c0c7808 */ /* 0x000fe40005000000 */
[----:B------:R-:W-:Y:S02]  /*18ec0*/  FSEL R9, R14, -INF , !P0 ;  /* 0xff8000000e097808 */ /* 0x000fe40004000000 */
[----:B------:R-:W-:Y:S01]  /*18ed0*/  FSEL R8, R13, -INF , !P1 ;  /* 0xff8000000d087808 */ /* 0x000fe20004800000 */
[C---:B---3--:R-:W-:Y:S01]  /*18ee0*/  HMMA.16816.F32 R152, R136.reuse, R20, R152 ;  /* 0x000000148898723c */ /* 0x048fe20000001898 */
[----:B------:R-:W-:Y:S01]  /*18ef0*/  ISETP.GE.AND P2, PT, R29, R2, PT ;  /* 0x000000021d00720c */ /* 0x000fe20003f46270 */
[----:B------:R-:W-:Y:S01]  /*18f00*/  VIADD R13, R25, 0x11 ;  /* 0x00000011190d7836 */ /* 0x000fe20000000000 */
[----:B------:R-:W-:Y:S01]  /*18f10*/  ISETP.GE.AND P0, PT, R27, R0, PT ;  /* 0x000000001b00720c */ /* 0x000fe20003f06270 */
[----:B------:R-:W-:Y:S01]  /*18f20*/  VIADD R11, R25, 0x19 ;  /* 0x00000019190b7836 */ /* 0x000fe20000000000 */
[----:B------:R-:W-:Y:S01]  /*18f30*/  FSEL R15, R15, -INF , !P2 ;  /* 0xff8000000f0f7808 */ /* 0x000fe20005000000 */
[----:B------:R-:W-:Y:S01]  /*18f40*/  HMMA.16816.F32 R148, R136, R22, R148 ;  /* 0x000000168894723c */ /* 0x000fe20000001894 */
[----:B------:R-:W-:Y:S01]  /*18f50*/  FSEL R162, R172, -INF , !P0 ;  /* 0xff800000aca27808 */ /* 0x000fe20004000000 */
[----:B------:R-:W-:Y:S01]  /*18f60*/  BAR.SYNC.DEFER_BLOCKING 0x0 ;  /* 0x0000000000007b1d */ /* 0x000fe20000010000 */
[----:B------:R-:W-:-:S02]  /*18f70*/  ISETP.GE.AND P1, PT, R27, R2, PT ;  /* 0x000000021b00720c */ /* 0x000fc40003f26270 */
[C---:B------:R-:W-:Y:S01]  /*18f80*/  ISETP.GE.AND P2, PT, R13.reuse, R0, PT ;  /* 0x000000000d00720c */ /* 0x040fe20003f46270 */
[C---:B----4-:R-:W-:Y:S01]  /*18f90*/  HMMA.16816.F32 R144, R136.reuse, R4, R144 ;  /* 0x000000048890723c */ /* 0x050fe20000001890 */
[----:B------:R-:W-:Y:S01]  /*18fa0*/  ISETP.GE.AND P0, PT, R13, R2, PT ;  /* 0x000000020d00720c */ /* 0x000fe20003f06270 */
[----:B------:R-:W-:Y:S01]  /*18fb0*/  VIADD R13, R25, 0x20 ;  /* 0x00000020190d7836 */ /* 0x000fe20000000000 */
[----:B------:R-:W-:Y:S02]  /*18fc0*/  FSEL R169, R174, -INF , !P1 ;  /* 0xff800000aea97808 */ /* 0x000fe40004800000 */
[----:B------:R-:W-:Y:S01]  /*18fd0*/  FSEL R160, R173, -INF , !P2 ;  /* 0xff800000ada07808 */ /* 0x000fe20005000000 */
[----:B------:R-:W-:Y:S01]  /*18fe0*/  HMMA.16816.F32 R164, R136, R6, R164 ;  /* 0x0000000688a4723c */ /* 0x000fe200000018a4 */
[----:B------:R-:W-:Y:S01]  /*18ff0*/  FSEL R133, R175, -INF , !P0 ;  /* 0xff800000af857808 */ /* 0x000fe20004000000 */
[----:B------:R-:W-:Y:S01]  /*19000*/  VIADD R5, R25, 0x29 ;  /* 0x0000002919057836 */ /* 0x000fe20000000000 */
[----:B------:R-:W-:-:S02]  /*19010*/  ISETP.GE.AND P1, PT, R17, R0, PT ;  /* 0x000000001100720c */ /* 0x000fc40003f26270 */
[----:B------:R-:W-:Y:S02]  /*19020*/  ISETP.GE.AND P2, PT, R17, R2, PT ;  /* 0x000000021100720c */ /* 0x000fe40003f46270 */
[----:B------:R-:W-:Y:S01]  /*19030*/  ISETP.GE.AND P0, PT, R11, R0, PT ;  /* 0x000000000b00720c */ /* 0x000fe20003f06270 */
[----:B------:R-:W-:Y:S01]  /*19040*/  VIADD R7, R25, 0x31 ;  /* 0x0000003119077836 */ /* 0x000fe20000000000 */
[----:B------:R-:W-:Y:S02]  /*19050*/  FSEL R140, R156, -INF , !P1 ;  /* 0xff8000009c8c7808 */ /* 0x000fe40004800000 */
[----:B------:R-:W-:Y:S02]  /*19060*/  FSEL R161, R158, -INF , !P2 ;  /* 0xff8000009ea17808 */ /* 0x000fe40005000000 */
[----:B------:R-:W-:Y:S02]  /*19070*/  FSEL R142, R157, -INF , !P0 ;  /* 0xff8000009d8e7808 */ /* 0x000fe40004000000 */
[----:B------:R-:W-:Y:S01]  /*19080*/  ISETP.GE.AND P1, PT, R11, R2, PT ;  /* 0x000000020b00720c */ /* 0x000fe20003f26270 */
[----:B------:R-:W-:Y:S01]  /*19090*/  VIADD R11, R25, 0x21 ;  /* 0x00000021190b7836 */ /* 0x000fe20000000000 */
[----:B------:R-:W-:-:S02]  /*190a0*/  ISETP.GE.AND P2, PT, R13, R0, PT ;  /* 0x000000000d00720c */ /* 0x000fc40003f46270 */
[----:B------:R-:W-:Y:S01]  /*190b0*/  ISETP.GE.AND P0, PT, R13, R2, PT ;  /* 0x000000020d00720c */ /* 0x000fe20003f06270 */
[----:B------:R-:W-:Y:S01]  /*190c0*/  VIADD R13, R25, 0x28 ;  /* 0x00000028190d7836 */ /* 0x000fe20000000000 */
[----:B------:R-:W-:Y:S02]  /*190d0*/  FSEL R163, R159, -INF , !P1 ;  /* 0xff8000009fa37808 */ /* 0x000fe40004800000 */
[----:B------:R-:W-:Y:S02]  /*190e0*/  FSEL R156, R152, -INF , !P2 ;  /* 0xff800000989c7808 */ /* 0x000fe40005000000 */
[----:B------:R-:W-:Y:S02]  /*190f0*/  FSEL R159, R154, -INF , !P0 ;  /* 0xff8000009a9f7808 */ /* 0x000fe40004000000 */
[C---:B------:R-:W-:Y:S02]  /*19100*/  ISETP.GE.AND P1, PT, R11.reuse, R0, PT ;  /* 0x000000000b00720c */ /* 0x040fe40003f26270 */
[----:B------:R-:W-:-:S02]  /*19110*/  ISETP.GE.AND P2, PT, R11, R2, PT ;  /* 0x000000020b00720c */ /* 0x000fc40003f46270 */
[----:B------:R-:W-:Y:S02]  /*19120*/  ISETP.GE.AND P0, PT, R13, R0, PT ;  /* 0x000000000d00720c */ /* 0x000fe40003f06270 */
[----:B------:R-:W-:Y:S02]  /*19130*/  FSEL R152, R153, -INF , !P1 ;  /* 0xff80000099987808 */ /* 0x000fe40004800000 */
[----:B------:R-:W-:Y:S02]  /*19140*/  FSEL R157, R155, -INF , !P2 ;  /* 0xff8000009b9d7808 */ /* 0x000fe40005000000 */
[----:B------:R-:W-:Y:S02]  /*19150*/  FSEL R148, R148, -INF , !P0 ;  /* 0xff80000094947808 */ /* 0x000fe40004000000 */
[----:B------:R-:W-:Y:S02]  /*19160*/  ISETP.GE.AND P1, PT, R13, R2, PT ;  /* 0x000000020d00720c */ /* 0x000fe40003f26270 */
[----:B------:R-:W-:-:S02]  /*19170*/  ISETP.GE.AND P2, PT, R5, R0, PT ;  /* 0x000000000500720c */ /* 0x000fc40003f46270 */
[----:B------:R-:W-:Y:S01]  /*19180*/  ISETP.GE.AND P0, PT, R5, R2, PT ;  /* 0x000000020500720c */ /* 0x000fe20003f06270 */
[----:B------:R-:W-:Y:S01]  /*19190*/  VIADD R5, R25, 0x30 ;  /* 0x0000003019057836 */ /* 0x000fe20000000000 */
[----:B------:R-:W-:Y:S02]  /*191a0*/  FSEL R155, R150, -INF , !P1 ;  /* 0xff800000969b7808 */ /* 0x000fe40004800000 */
[----:B------:R-:W-:Y:S02]  /*191b0*/  FSEL R150, R149, -INF , !P2 ;  /* 0xff80000095967808 */ /* 0x000fe40005000000 */
[C---:B------:R-:W-:Y:S02]  /*191c0*/  ISETP.GE.AND P1, PT, R5.reuse, R0, PT ;  /* 0x000000000500720c */ /* 0x040fe40003f26270 */
[----:B------:R-:W-:Y:S01]  /*191d0*/  ISETP.GE.AND P2, PT, R5, R2, PT ;  /* 0x000000020500720c */ /* 0x000fe20003f46270 */
[----:B------:R-:W-:Y:S01]  /*191e0*/  VIADD R5, R25, 0x38 ;  /* 0x0000003819057836 */ /* 0x000fe20000000000 */
[----:B------:R-:W-:-:S02]  /*191f0*/  FSEL R153, R151, -INF , !P0 ;  /* 0xff80000097997808 */ /* 0x000fc40004000000 */
[----:B------:R-:W-:Y:S02]  /*19200*/  ISETP.GE.AND P0, PT, R7, R0, PT ;  /* 0x000000000700720c */ /* 0x000fe40003f06270 */
[----:B------:R-:W-:Y:S02]  /*19210*/  FSEL R16, R16, -INF , !P6 ;  /* 0xff80000010107808 */ /* 0x000fe40007000000 */
[----:B------:R-:W-:Y:S02]  /*19220*/  ISETP.GT.AND P6, PT, R207, R196, PT ;  /* 0x000000c4cf00720c */ /* 0x000fe40003fc4270 */
[----:B------:R-:W-:Y:S02]  /*19230*/  FSEL R217, R146, -INF , !P2 ;  /* 0xff80000092d97808 */ /* 0x000fe40005000000 */
[----:B------:R-:W-:Y:S02]  /*19240*/  FSEL R220, R145, -INF , !P0 ;  /* 0xff80000091dc7808 */ /* 0x000fe40004000000 */
[----:B------:R-:W-:-:S02]  /*19250*/  ISETP.GE.AND P2, PT, R5, R0, PT ;  /* 0x000000000500720c */ /* 0x000fc40003f46270 */
[-C--:B------:R-:W-:Y:S01]  /*19260*/  ISETP.GE.AND P0, PT, R5, R2.reuse, PT ;  /* 0x000000020500720c */ /* 0x080fe20003f06270 */
[----:B------:R-:W-:Y:S01]  /*19270*/  VIADD R5, R25, 0x39 ;  /* 0x0000003919057836 */ /* 0x000fe20000000000 */
[----:B------:R-:W-:Y:S02]  /*19280*/  FSEL R222, R144, -INF , !P1 ;  /* 0xff80000090de7808 */ /* 0x000fe40004800000 */
[----:B------:R-:W-:Y:S02]  /*19290*/  ISETP.GE.AND P1, PT, R7, R2, PT ;  /* 0x000000020700720c */ /* 0x000fe40003f26270 */
[----:B------:R-:W-:Y:S01]  /*192a0*/  FSEL R218, R164, -INF , !P2 ;  /* 0xff800000a4da7808 */ /* 0x000fe20005000000 */
[----:B------:R-:W-:Y:S01]  /*192b0*/  IMAD.MOV.U32 R164, RZ, RZ, R134 ;  /* 0x000000ffffa47224 */ /* 0x000fe200078e0086 */
[----:B------:R-:W-:Y:S02]  /*192c0*/  FSEL R175, R147, -INF , !P1 ;  /* 0xff80000093af7808 */ /* 0x000fe40004800000 */
[----:B------:R-:W-:-:S02]  /*192d0*/  ISETP.GE.AND P2, PT, R5, R0, PT ;  /* 0x000000000500720c */ /* 0x000fc40003f46270 */
[----:B------:R-:W-:Y:S02]  /*192e0*/  FSEL R173, R166, -INF , !P0 ;  /* 0xff800000a6ad7808 */ /* 0x000fe40004000000 */
[-C--:B------:R-:W-:Y:S02]  /*192f0*/  ISETP.GE.AND P1, PT, R25, R2.reuse, PT ;  /* 0x000000021900720c */ /* 0x080fe40003f26270 */
[----:B------:R-:W-:Y:S02]  /*19300*/  ISETP.GE.AND P0, PT, R5, R2, PT ;  /* 0x000000020500720c */ /* 0x000fe40003f06270 */
[----:B------:R-:W-:Y:S01]  /*19310*/  FSEL R216, R165, -INF , !P2 ;  /* 0xff800000a5d87808 */ /* 0x000fe20005000000 */
[----:B------:R-:W-:Y:S01]  /*19320*/  IMAD.MOV.U32 R165, RZ, RZ, R135 ;  /* 0x000000ffffa57224 */ /* 0x000fe200078e0087 */
[----:B------:R-:W-:Y:S02]  /*19330*/  FSEL R11, R18, -INF , !P1 ;  /* 0xff800000120b7808 */ /* 0x000fe40004800000 */
[----:B------:R-:W-:Y:S01]  /*19340*/  FSEL R172, R167, -INF , !P0 ;  /* 0xff800000a7ac7808 */ /* 0x000fe20004000000 */
[----:B------:R-:W-:Y:S06]  /*19350*/  @!P6 BRA `(.L_x_1766) ;  /* 0x000000080090e947 */ /* 0x000fec0003800000 */
[----:B------:R-:W-:Y:S05]  /*19360*/  @!P3 BRA `(.L_x_1767) ;  /* 0x0000000000f4b947 */ /* 0x000fea0003800000 */
[----:B------:R-:W1:Y:S01]  /*19370*/  LDC R0, c[0x0][0x380] ;  /* 0x0000e000ff007b82 */ /* 0x000e620000000800 */
[----:B------:R-:W-:-:S04]  /*19380*/  SHF.L.U32 R5, R207, 0x6, RZ ;  /* 0x00000006cf057819 */ /* 0x000fc800000006ff */
[----:B------:R-:W-:Y:S01]  /*19390*/  IABS R17, R5 ;  /* 0x0000000500117213 */ /* 0x000fe20000000000 */
[C---:B------:R-:W-:Y:S01]  /*193a0*/  VIADD R21, R5.reuse, 0xffffffc0 ;  /* 0xffffffc005157836 */ /* 0x040fe20000000000 */
[-C--:B-1----:R-:W-:Y:S02]  /*193b0*/  IABS R4, R0.reuse ;  /* 0x0000000000047213 */ /* 0x082fe40000000000 */
[----:B------:R-:W-:Y:S02]  /*193c0*/  LOP3.LUT R5, R5, R0, RZ, 0x3c, !PT ;  /* 0x0000000005057212 */ /* 0x000fe400078e3cff */
[----:B------:R-:W1:Y:S08]  /*193d0*/  I2F.RP R10, R4 ;  /* 0x00000004000a7306 */ /* 0x000e700000209400 */
[----:B-1----:R-:W1:Y:S02]  /*193e0*/  MUFU.RCP R6, R10 ;  /* 0x0000000a00067308 */ /* 0x002e640000001000 */
[----:B-1----:R-:W-:-:S06]  /*193f0*/  VIADD R6, R6, 0xffffffe ;  /* 0x0ffffffe06067836 */ /* 0x002fcc0000000000 */
[----:B------:R-:W1:Y:S02]  /*19400*/  F2I.FTZ.U32.TRUNC.NTZ R7, R6 ;  /* 0x0000000600077305 */ /* 0x000e64000021f000 */
[----:B-1----:R-:W-:Y:S01]  /*19410*/  IMAD.MOV R13, RZ, RZ, -R7 ;  /* 0x000000ffff0d7224 */ /* 0x002fe200078e0a07 */
[----:B------:R-:W-:-:S03]  /*19420*/  MOV R6, RZ ;  /* 0x000000ff00067202 */ /* 0x000fc60000000f00 */
[----:B------:R-:W-:-:S04]  /*19430*/  IMAD R2, R13, R4, RZ ;  /* 0x000000040d027224 */ /* 0x000fc800078e02ff */
[----:B------:R-:W-:Y:S01]  /*19440*/  IMAD.HI.U32 R2, R7, R2, R6 ;  /* 0x0000000207027227 */ /* 0x000fe200078e0006 */
[----:B------:R-:W-:Y:S02]  /*19450*/  IABS R7, R21 ;  /* 0x0000001500077213 */ /* 0x000fe40000000000 */
[----:B------:R-:W-:-:S03]  /*19460*/  LOP3.LUT R21, R21, R0, RZ, 0x3c, !PT ;  /* 0x0000000015157212 */ /* 0x000fc600078e3cff */
[----:B------:R-:W-:-:S04]  /*19470*/  IMAD.HI.U32 R6, R2, R17, RZ ;  /* 0x0000001102067227 */ /* 0x000fc800078e00ff */
[----:B------:R-:W-:Y:S02]  /*19480*/  IMAD.MOV R13, RZ, RZ, -R6 ;  /* 0x000000ffff0d7224 */ /* 0x000fe400078e0a06 */
[----:B------:R-:W-:-:S04]  /*19490*/  IMAD.HI.U32 R2, R2, R7, RZ ;  /* 0x0000000702027227 */ /* 0x000fc800078e00ff */
[----:B------:R-:W-:Y:S01]  /*194a0*/  IMAD R13, R4, R13, R17 ;  /* 0x0000000d040d7224 */ /* 0x000fe200078e0211 */
[----:B------:R-:W-:-:S04]  /*194b0*/  IADD3 R10, -R2, RZ, RZ ;  /* 0x000000ff020a7210 */ /* 0x000fc80007ffe1ff */
[C---:B------:R-:W-:Y:S01]  /*194c0*/  ISETP.GT.U32.AND P0, PT, R4.reuse, R13, PT ;  /* 0x0000000d0400720c */ /* 0x040fe20003f04070 */
[----:B------:R-:W-:-:S05]  /*194d0*/  IMAD R7, R4, R10, R7 ;  /* 0x0000000a04077224 */ /* 0x000fca00078e0207 */
[----:B------:R-:W-:-:S07]  /*194e0*/  ISETP.GT.U32.AND P1, PT, R4, R7, PT ;  /* 0x000000070400720c */ /* 0x000fce0003f24070 */
[----:B------:R-:W-:Y:S02]  /*194f0*/  @!P0 IMAD.IADD R13, R13, 0x1, -R4 ;  /* 0x000000010d0d8824 */ /* 0x000fe400078e0a04 */
[----:B------:R-:W-:-:S03]  /*19500*/  @!P0 VIADD R6, R6, 0x1 ;  /* 0x0000000106068836 */ /* 0x000fc60000000000 */
[-C--:B------:R-:W-:Y:S01]  /*19510*/  ISETP.GE.U32.AND P2, PT, R13, R4.reuse, PT ;  /* 0x000000040d00720c */ /* 0x080fe20003f46070 */
[----:B------:R-:W-:Y:S01]  /*19520*/  @!P1 VIADD R2, R2, 0x1 ;  /* 0x0000000102029836 */ /* 0x000fe20000000000 */
[-C--:B------:R-:W-:Y:S02]  /*19530*/  @!P1 IADD3 R7, R7, -R4.reuse, RZ ;  /* 0x8000000407079210 */ /* 0x080fe40007ffe0ff */
[----:B------:R-:W-:Y:S02]  /*19540*/  ISETP.GE.AND P1, PT, R21, RZ, PT ;  /* 0x000000ff1500720c */ /* 0x000fe40003f26270 */
[----:B------:R-:W-:Y:S02]  /*19550*/  ISETP.GE.U32.AND P0, PT, R7, R4, PT ;  /* 0x000000040700720c */ /* 0x000fe40003f06070 */
[----:B------:R-:W-:-:S05]  /*19560*/  LOP3.LUT R4, RZ, R0, RZ, 0x33, !PT ;  /* 0x00000000ff047212 */ /* 0x000fca00078e33ff */
[----:B------:R-:W-:Y:S02]  /*19570*/  @P2 IADD3 R6, R6, 0x1, RZ ;  /* 0x0000000106062810 */ /* 0x000fe40007ffe0ff */
[----:B------:R-:W-:-:S04]  /*19580*/  ISETP.GE.AND P2, PT, R5, RZ, PT ;  /* 0x000000ff0500720c */ /* 0x000fc80003f46270 */
[----:B------:R-:W-:Y:S02]  /*19590*/  @P0 IADD3 R2, R2, 0x1, RZ ;  /* 0x0000000102020810 */ /* 0x000fe40007ffe0ff */
[----:B------:R-:W-:Y:S02]  /*195a0*/  ISETP.NE.AND P0, PT, R0, RZ, PT ;  /* 0x000000ff0000720c */ /* 0x000fe40003f05270 */
[----:B------:R-:W-:-:S05]  /*195b0*/  @!P1 IADD3 R2, -R2, RZ, RZ ;  /* 0x000000ff02029210 */ /* 0x000fca0007ffe1ff */
[----:B------:R-:W-:-:S05]  /*195c0*/  @!P2 IMAD.MOV R6, RZ, RZ, -R6 ;  /* 0x000000ffff06a224 */ /* 0x000fca00078e0a06 */
[C---:B------:R-:W-:Y:S02]  /*195d0*/  SEL R17, R4.reuse, R6, !P0 ;  /* 0x0000000604117207 */ /* 0x040fe40004000000 */
[----:B------:R-:W-:Y:S01]  /*195e0*/  SEL R4, R4, R2, !P0 ;  /* 0x0000000204047207 */ /* 0x000fe20004000000 */
[----:B------:R-:W1:Y:S02]  /*195f0*/  LDC.64 R6, c[0x0][0x248] ;  /* 0x00009200ff067b82 */ /* 0x000e640000000a00 */
        /* <DEDUP_REMOVED lines=16> */
[----:B------:R-:W-:Y:S02]  /*19700*/  IMAD R5, R2, R5, R13 ;  /* 0x0000000502057224 */ /* 0x000fe400078e020d */
[----:B------:R-:W-:-:S03]  /*19710*/  IMAD.MOV.U32 R13, RZ, RZ, R20 ;  /* 0x000000ffff0d7224 */ /* 0x000fc600078e0014 */
[----:B------:R-:W-:Y:S01]  /*19720*/  IADD3 R4, R21, R5, RZ ;  /* 0x0000000515047210 */ /* 0x000fe20007ffe0ff */
[----:B------:R-:W-:Y:S06]  /*19730*/  BRA `(.L_x_1768) ;  /* 0x00000000000c7947 */ /* 0x000fec0003800000 */
.L_x_1767:
[----:B------:R-:W1:Y:S02]  /*19740*/  LDC R13, c[0x0][0x248] ;  /* 0x00009200ff0d7b82 */ /* 0x000e640000000800 */
[----:B-1----:R-:W-:-:S04]  /*19750*/  LEA R13, -R13, RZ, 0x6 ;  /* 0x000000ff0d0d7211 */ /* 0x002fc800078e31ff */
[----:B------:R-:W-:-:S07]  /*19760*/  SHF.R.S32.HI R4, RZ, 0x1f, R13 ;  /* 0x0000001fff047819 */ /* 0x000fce000001140d */
.L_x_1768:
[----:B------:R-:W-:Y:S02]  /*19770*/  LOP3.LUT R0, R208, 0x1, RZ, 0xc0, !PT ;  /* 0x00000001d0007812 */ /* 0x000fe400078ec0ff */
[----:B------:R-:W-:Y:S02]  /*19780*/  @P5 IADD3 R7, P0, R200, R13, RZ ;  /* 0x0000000dc8075210 */ /* 0x000fe40007f1e0ff */
[-C--:B------:R-:W-:Y:S02]  /*19790*/  LEA R28, P1, R13, R206.reuse, 0x1 ;  /* 0x000000ce0d1c7211 */ /* 0x080fe400078208ff */
[----:B------:R-:W-:Y:S01]  /*197a0*/  ISETP.NE.U32.AND P2, PT, R0, 0x1, PT ;  /* 0x000000010000780c */ /* 0x000fe20003f45070 */
[--C-:B------:R-:W-:Y:S01]  /*197b0*/  @P5 IMAD.X R0, R199, 0x1, R4.reuse, P0 ;  /* 0x00000001c7005824 */ /* 0x100fe200000e0604 */
[----:B------:R-:W-:Y:S02]  /*197c0*/  LEA.HI.X R29, R13, R209, R4, 0x1, P1 ;  /* 0x000000d10d1d7211 */ /* 0x000fe400008f0c04 */
[----:B------:R-:W-:-:S02]  /*197d0*/  @P5 LEA R22, P1, R7, R206, 0x1 ;  /* 0x000000ce07165211 */ /* 0x000fc400078208ff */
[----:B------:R-:W-:Y:S02]  /*197e0*/  @P4 IADD3 R5, P0, R200, R13, RZ ;  /* 0x0000000dc8054210 */ /* 0x000fe40007f1e0ff */
[----:B------:R-:W-:-:S03]  /*197f0*/  @P5 LEA.HI.X R23, R7, R209, R0, 0x1, P1 ;  /* 0x000000d107175211 */ /* 0x000fc600008f0c00 */
[C---:B------:R-:W-:Y:S01]  /*19800*/  @P4 IMAD.X R0, R199.reuse, 0x1, R4, P0 ;  /* 0x00000001c7004824 */ /* 0x040fe200000e0604 */
[----:B------:R-:W-:Y:S01]  /*19810*/  IADD3 R7, P1, P0, R200, R13, R200 ;  /* 0x0000000dc8077210 */ /* 0x000fe2000783e0c8 */
[----:B------:R-:W-:Y:S01]  /*19820*/  @!PT LDS RZ, [RZ] ;  /* 0x00000000fffff984 */ /* 0x000fe20000000800 */
[----:B------:R-:W-:Y:S01]  /*19830*/  @!PT LDS RZ, [RZ] ;  /* 0x00000000fffff984 */ /* 0x000fe20000000800 */
[----:B------:R-:W-:Y:S01]  /*19840*/  @!PT LDS RZ, [RZ] ;  /* 0x00000000fffff984 */ /* 0x000fe20000000800 */
[----:B------:R-:W-:Y:S03]  /*19850*/  @!P2 LDGSTS.E.BYPASS.LTC128B.128 [R202+0x6000], desc[UR6][R28.64] ;  /* 0x060000001ccaafae */ /* 0x000fe6000b901d46 */
[----:B------:R-:W-:Y:S01]  /*19860*/  IADD3.X R2, R199, R4, R199, P1, P0 ;  /* 0x00000004c7027210 */ /* 0x000fe20000fe04c7 */
[----:B------:R1:W-:Y:S01]  /*19870*/  @P2 STS.128 [R202+0x6000], RZ ;  /* 0x006000ffca002388 */ /* 0x0003e20000000c00 */
[-C--:B------:R-:W-:Y:S02]  /*19880*/  @P4 LEA R20, P1, R5, R206.reuse, 0x1 ;  /* 0x000000ce05144211 */ /* 0x080fe400078208ff */
[-C--:B------:R-:W-:Y:S02]  /*19890*/  @!P2 LEA R26, P0, R7, R206.reuse, 0x1 ;  /* 0x000000ce071aa211 */ /* 0x080fe400078008ff */
[----:B------:R-:W-:Y:S01]  /*198a0*/  @P4 LEA.HI.X R21, R5, R209, R0, 0x1, P1 ;  /* 0x000000d105154211 */ /* 0x000fe200008f0c00 */
[----:B------:R-:W-:Y:S01]  /*198b0*/  @P5 IMAD.MOV.U32 R5, RZ, RZ, R29 ;  /* 0x000000ffff055224 */ /* 0x000fe200078e001d */
[----:B------:R-:W-:-:S02]  /*198c0*/  @P5 LEA R30, P1, R7, R206, 0x1 ;  /* 0x000000ce071e5211 */ /* 0x000fc400078208ff */
[CCC-:B------:R-:W-:Y:S02]  /*198d0*/  @!P2 LEA.HI.X R27, R7.reuse, R209.reuse, R2.reuse, 0x1, P0 ;  /* 0x000000d1071ba211 */ /* 0x1c0fe400000f0c02 */
[C-C-:B------:R-:W-:Y:S02]  /*198e0*/  @P5 LEA.HI.X R31, R7.reuse, R209, R2.reuse, 0x1, P1 ;  /* 0x000000d1071f5211 */ /* 0x140fe400008f0c02 */
[CC--:B------:R-:W-:Y:S02]  /*198f0*/  @P4 LEA R6, P0, R7.reuse, R206.reuse, 0x1 ;  /* 0x000000ce07064211 */ /* 0x0c0fe400078008ff */
[C---:B------:R-:W-:Y:S02]  /*19900*/  IADD3 R0, P1, R200.reuse, R7, RZ ;  /* 0x00000007c8007210 */ /* 0x040fe40007f3e0ff */
[--C-:B------:R-:W-:Y:S02]  /*19910*/  @P4 LEA.HI.X R7, R7, R209, R2.reuse, 0x1, P0 ;  /* 0x000000d107074211 */ /* 0x100fe400000f0c02 */
[----:B------:R-:W-:Y:S01]  /*19920*/  @!P2 IADD3 R13, P0, R200, R13, RZ ;  /* 0x0000000dc80da210 */ /* 0x000fe20007f1e0ff */
[----:B------:R-:W-:Y:S01]  /*19930*/  IMAD.X R2, R199, 0x1, R2, P1 ;  /* 0x00000001c7027824 */ /* 0x000fe200008e0602 */
[----:B------:R-:W-:-:S03]  /*19940*/  @P5 LEA R34, P1, R0, R206, 0x1 ;  /* 0x000000ce00225211 */ /* 0x000fc600078208ff */
[----:B------:R-:W-:Y:S01]  /*19950*/  @!P2 IMAD.X R4, R199, 0x1, R4, P0 ;  /* 0x00000001c704a824 */ /* 0x000fe200000e0604 */
[CC--:B------:R-:W-:Y:S02]  /*19960*/  @P5 LEA.HI.X R35, R0.reuse, R209.reuse, R2, 0x1, P1 ;  /* 0x000000d100235211 */ /* 0x0c0fe400008f0c02 */
[CC--:B------:R-:W-:Y:S02]  /*19970*/  @!P2 LEA R136, P1, R13.reuse, R206.reuse, 0x1 ;  /* 0x000000ce0d88a211 */ /* 0x0c0fe400078208ff */
[CC--:B------:R-:W-:Y:S02]  /*19980*/  @!P2 LEA R134, P0, R0.reuse, R206.reuse, 0x1 ;  /* 0x000000ce0086a211 */ /* 0x0c0fe400078008ff */
[-C--:B------:R-:W-:Y:S01]  /*19990*/  @!P2 LEA.HI.X R137, R13, R209.reuse, R4, 0x1, P1 ;  /* 0x000000d10d89a211 */ /* 0x080fe200008f0c04 */
[----:B------:R-:W-:Y:S01]  /*199a0*/  @P5 IMAD.MOV.U32 R4, RZ, RZ, R28 ;  /* 0x000000ffff045224 */ /* 0x000fe200078e001c */
[CC--:B------:R-:W-:Y:S02]  /*199b0*/  @!P2 LEA.HI.X R135, R0.reuse, R209.reuse, R2, 0x1, P0 ;  /* 0x000000d10087a211 */ /* 0x0c0fe400000f0c02 */
[C---:B------:R-:W-:Y:S01]  /*199c0*/  @P4 LEA R32, P0, R0.reuse, R206, 0x1 ;  /* 0x000000ce00204211 */ /* 0x040fe200078008ff */
[----:B------:R-:W-:Y:S01]  /*199d0*/  IMAD.MOV.U32 R206, RZ, RZ, R28 ;  /* 0x000000ffffce7224 */ /* 0x000fe200078e001c */
[----:B------:R-:W-:Y:S01]  /*199e0*/  @!PT LDS RZ, [RZ] ;  /* 0x00000000fffff984 */ /* 0x000fe20000000800 */
[----:B------:R-:W-:Y:S01]  /*199f0*/  @!PT LDS RZ, [RZ] ;  /* 0x00000000fffff984 */ /* 0x000fe20000000800 */
[----:B------:R-:W-:Y:S01]  /*19a00*/  @!PT LDS RZ, [RZ] ;  /* 0x00000000fffff984 */ /* 0x000fe20000000800 */
[----:B------:R2:W-:Y:S02]  /*19a10*/  @P5 LDGSTS.E.BYPASS.LTC128B.128 [R202+0x8000], desc[UR6][R4.64+0x80] ;  /* 0x0800008004ca5fae */ /* 0x0005e4000b901d46 */
[----:B------:R-:W-:Y:S01]  /*19a20*/  @P4 LEA.HI.X R33, R0, R209, R2, 0x1, P0 ;  /* 0x000000d100214211 */ /* 0x000fe200000f0c02 */
[----:B------:R-:W-:Y:S01]  /*19a30*/  IMAD.MOV.U32 R209, RZ, RZ, R29 ;  /* 0x000000ffffd17224 */ /* 0x000fe200078e001d */
[----:B------:R1:W-:Y:S01]  /*19a40*/  @!P5 STS.128 [R202+0x8000], RZ ;  /* 0x008000ffca00d388 */ /* 0x0003e20000000c00 */
[----:B--2---:R-:W-:-:S02]  /*19a50*/  @P4 IMAD.MOV.U32 R4, RZ, RZ, R28 ;  /* 0x000000ffff044224 */ /* 0x004fc400078e001c */
[----:B------:R-:W-:-:S05]  /*19a60*/  @P4 IMAD.MOV.U32 R5, RZ, RZ, R29 ;  /* 0x000000ffff054224 */ /* 0x000fca00078e001d */
        /* <DEDUP_REMOVED lines=51> */
.L_x_1766:
        /* <DEDUP_REMOVED lines=31> */
[----:B------:R-:W-:-:S04]  /*19f90*/  FMNMX.FTZ R5, R218, R5, !PT ;  /* 0x00000005da057209 */ /* 0x000fc80007810000 */
[----:B------:R-:W-:Y:S02]  /*19fa0*/  FMNMX.FTZ R2, R216, R5, !PT ;  /* 0x00000005d8027209 */ /* 0x000fe40007810000 */
[----:B------:R-:W-:-:S03]  /*19fb0*/  FMNMX.FTZ R5, R173, R0, !PT ;  /* 0x00000000ad057209 */ /* 0x000fc60007810000 */
[----:B------:R-:W1:Y:S01]  /*19fc0*/  SHFL.BFLY PT, R7, R2, 0x2, 0x1f ;  /* 0x0c401f0002077f89 */ /* 0x000e6200000e0000 */
        /* <DEDUP_REMOVED lines=8> */
[C---:B------:R-:W-:Y:S01]  /*1a050*/  FMUL.FTZ R219, R224.reuse, UR4 ;  /* 0x00000004e0db7c20 */ /* 0x040fe20008410000 */
[----:B--2---:R-:W-:Y:S02]  /*1a060*/  FMNMX.FTZ R214, R5, R214, !PT ;  /* 0x000000d605d67209 */ /* 0x004fe40007810000 */
[----:B------:R-:W-:Y:S02]  /*1a070*/  FSEL R5, R224, RZ, P1 ;  /* 0x000000ffe0057208 */ /* 0x000fe40000800000 */
[C---:B------:R-:W-:Y:S01]  /*1a080*/  FSETP.NEU.FTZ.AND P0, PT, R214.reuse, -INF , PT ;  /* 0xff800000d600780b */ /* 0x040fe20003f1d000 */
[----:B------:R-:W-:Y:S01]  /*1a090*/  FMUL.FTZ R174, R214, UR4 ;  /* 0x00000004d6ae7c20 */ /* 0x000fe20008410000 */
[----:B------:R-:W-:Y:S01]  /*1a0a0*/  FSEL R219, R219, RZ, P1 ;  /* 0x000000ffdbdb7208 */ /* 0x000fe20000800000 */
[----:B------:R-:W-:Y:S01]  /*1a0b0*/  FADD.FTZ R4, R132, -R5 ;  /* 0x8000000584047221 */ /* 0x000fe20000010000 */
[----:B------:R-:W-:-:S02]  /*1a0c0*/  FSEL R6, R214, RZ, P0 ;  /* 0x000000ffd6067208 */ /* 0x000fc40000000000 */
        /* <DEDUP_REMOVED lines=8> */
[----:B------:R-:W1:Y:S01]  /*1a150*/  LDSM.16.MT88.4 R8, [R192+0xc000] ;  /* 0x00c00000c008783b */ /* 0x000e620000004200 */
[--C-:B------:R-:W-:Y:S01]  /*1a160*/  FFMA.FTZ R210, R12, UR4, -R219.reuse ;  /* 0x000000040cd27c23 */ /* 0x100fe200080108db */
[--C-:B------:R-:W-:Y:S01]  /*1a170*/  FFMA.FTZ R225, R15, UR4, -R174.reuse ;  /* 0x000000040fe17c23 */ /* 0x100fe200080108ae */
[----:B------:R-:W-:Y:S01]  /*1a180*/  FMUL.FTZ R226, R4, UR4 ;  /* 0x0000000404e27c20 */ /* 0x000fe20008410000 */
[----:B------:R-:W2:Y:S01]  /*1a190*/  LDSM.16.MT88.4 R16, [R190+0xc000] ;  /* 0x00c00000be10783b */ /* 0x000ea20000004200 */
[----:B------:R-:W-:Y:S01]  /*1a1a0*/  FMUL.FTZ R3, R6, UR4 ;  /* 0x0000000406037c20 */ /* 0x000fe20008410000 */
[----:B------:R-:W-:Y:S01]  /*1a1b0*/  MUFU.EX2 R212, R212 ;  /* 0x000000d400d47308 */ /* 0x000fe20000000800 */
[--C-:B------:R-:W-:Y:S01]  /*1a1c0*/  FFMA.FTZ R228, R140, UR4, -R219.reuse ;  /* 0x000000048ce47c23 */ /* 0x100fe200080108db */
[----:B------:R-:W-:Y:S01]  /*1a1d0*/  LDSM.16.MT88.4 R24, [R189+0xc000] ;  /* 0x00c00000bd18783b */ /* 0x000fe20000004200 */
[--C-:B------:R-:W-:Y:S01]  /*1a1e0*/  FFMA.FTZ R229, R142, UR4, -R219.reuse ;  /* 0x000000048ee57c23 */ /* 0x100fe200080108db */
[--C-:B------:R-:W-:Y:S01]  /*1a1f0*/  FFMA.FTZ R227, R162, UR4, -R219.reuse ;  /* 0x00000004a2e37c23 */ /* 0x100fe200080108db */
[--C-:B------:R-:W-:Y:S01]  /*1a200*/  FFMA.FTZ R230, R160, UR4, -R219.reuse ;  /* 0x00000004a0e67c23 */ /* 0x100fe200080108db */
[----:B------:R-:W-:Y:S01]  /*1a210*/  LDSM.16.MT88.4 R140, [R188+0x10000] ;  /* 0x01000000bc8c783b */ /* 0x000fe20000004200 */
        /* <DEDUP_REMOVED lines=10> */
[----:B------:R-:W-:Y:S01]  /*1a2c0*/  LDSM.16.MT88.4 R168, [R192+0xd000] ;  /* 0x00d00000c0a8783b */ /* 0x000fe20000004200 */
[--C-:B------:R-:W-:Y:S01]  /*1a2d0*/  FFMA.FTZ R238, R150, UR4, -R219.reuse ;  /* 0x0000000496ee7c23 */ /* 0x100fe200080108db */
[--C-:B------:R-:W-:Y:S01]  /*1a2e0*/  FFMA.FTZ R239, R159, UR4, -R174.reuse ;  /* 0x000000049fef7c23 */ /* 0x100fe200080108ae */
[--C-:B------:R-:W-:Y:S01]  /*1a2f0*/  FFMA.FTZ R240, R157, UR4, -R174.reuse ;  /* 0x000000049df07c23 */ /* 0x100fe200080108ae */
[--C-:B------:R-:W-:Y:S01]  /*1a300*/  FFMA.FTZ R241, R155, UR4, -R174.reuse ;  /* 0x000000049bf17c23 */ /* 0x100fe200080108ae */
[--C-:B------:R-:W-:Y:S01]  /*1a310*/  FFMA.FTZ R242, R153, UR4, -R174.reuse ;  /* 0x0000000499f27c23 */ /* 0x100fe200080108ae */
[----:B------:R-:W-:Y:S01]  /*1a320*/  LDSM.16.MT88.4 R148, [R189+0xd000] ;  /* 0x00d00000bd94783b */ /* 0x000fe20000004200 */
[----:B------:R-:W4:Y:S01]  /*1a330*/  MUFU.EX2 R167, R167 ;  /* 0x000000a700a77308 */ /* 0x000f220000000800 */
[----:B---3--:R-:W-:Y:S01]  /*1a340*/  F2FP.F16.F32.PACK_AB R4, R211, R212 ;  /* 0x000000d4d304723e */ /* 0x008fe200000000ff */
[--C-:B------:R-:W-:Y:S01]  /*1a350*/  FFMA.FTZ R243, R222, UR4, -R219.reuse ;  /* 0x00000004def37c23 */ /* 0x100fe200080108db */
        /* <DEDUP_REMOVED lines=10> */
[----:B------:R-:W3:Y:S01]  /*1a400*/  MUFU.EX2 R2, R2 ;  /* 0x0000000200027308 */ /* 0x000ee20000000800 */
[----:B----4-:R-:W-:-:S02]  /*1a410*/  F2FP.F16.F32.PACK_AB R6, R167, R210 ;  /* 0x000000d2a706723e */ /* 0x010fc400000000ff */
[----:B------:R-:W-:Y:S05]  /*1a420*/  LDSM.16.MT88.4 R220, [R192+0x11800] ;  /* 0x01180000c0dc783b */ /* 0x000fea0000004200 */
[----:B------:R-:W-:Y:S08]  /*1a430*/  MUFU.EX2 R0, R0 ;  /* 0x0000000000007308 */ /* 0x000ff00000000800 */
[----:B------:R-:W4:Y:S01]  /*1a440*/  MUFU.EX2 R225, R225 ;  /* 0x000000e100e17308 */ /* 0x000f220000000800 */
[----:B---3--:R-:W-:-:S07]  /*1a450*/  F2FP.F16.F32.PACK_AB R5, R2, R166 ;  /* 0x000000a60205723e */ /* 0x008fce00000000ff */
[----:B------:R-:W3:Y:S08]  /*1a460*/  MUFU.EX2 R226, R226 ;  /* 0x000000e200e27308 */ /* 0x000ef00000000800 */
[----:B------:R-:W5:Y:S01]  /*1a470*/  MUFU.EX2 R3, R3 ;  /* 0x0000000300037308 */ /* 0x000f620000000800 */
[----:B----4-:R-:W-:-:S07]  /*1a480*/  F2FP.F16.F32.PACK_AB R7, R225, R0 ;  /* 0x00000000e107723e */ /* 0x010fce00000000ff */
[----:B------:R-:W4:Y:S01]  /*1a490*/  MUFU.EX2 R227, R227 ;  /* 0x000000e300e37308 */ /* 0x000f220000000800 */
        /* <DEDUP_REMOVED lines=16> */
[----:B------:R-:W3:Y:S01]  /*1a5a0*/  LDSM.16.MT88.4 R40, [R192+0xe000] ;  /* 0x00e00000c028783b */ /* 0x000ee20000004200 */
        /* <DEDUP_REMOVED lines=37> */
[----:B------:R-:W5:Y:S01]  /*1a800*/  LDSM.16.MT88.4 R48, [R190+0xe000] ;  /* 0x00e00000be30783b */ /* 0x000f620000004200 */
        /* <DEDUP_REMOVED lines=36> */
[----:B------:R-:W-:Y:S01]  /*1aa50*/  LDSM.16.MT88.4 R72, [R192+0x10000] ;  /* 0x01000000c048783b */ /* 0x000fe20000004200 */
[C---:B--2---:R-:W-:Y:S01]  /*1aa60*/  HMMA.16816.F32 R68, R4.reuse, R64, R68 ;  /* 0x000000400444723c */ /* 0x044fe20000001844 */
[-C--:B------:R-:W-:Y:S01]  /*1aa70*/  FMUL.FTZ R122, R122, R3.reuse ;  /* 0x000000037a7a7220 */ /* 0x080fe20000410000 */
[-C--:B------:R-:W-:Y:S01]  /*1aa80*/  FMUL.FTZ R123, R123, R3.reuse ;  /* 0x000000037b7b7220 */ /* 0x080fe20000410000 */
[----:B------:R-:W-:Y:S01]  /*1aa90*/  LDSM.16.MT88.4 R104, [R189+0xe800] ;  /* 0x00e80000bd68783b */ /* 0x000fe20000004200 */
[-C--:B------:R-:W-:Y:S01]  /*1aaa0*/  FMUL.FTZ R76, R76, R226.reuse ;  /* 0x000000e24c4c7220 */ /* 0x080fe20000410000 */
[-C--:B------:R-:W-:Y:S01]  /*1aab0*/  FMUL.FTZ R77, R77, R226.reuse ;  /* 0x000000e24d4d7220 */ /* 0x080fe20000410000 */
[C---:B------:R-:W-:Y:S01]  /*1aac0*/  HMMA.16816.F32 R64, R4.reuse, R66, R92 ;  /* 0x000000420440723c */ /* 0x040fe2000000185c */
[----:B------:R-:W2:Y:S01]  /*1aad0*/  LDSM.16.MT88.4 R92, [R189+0x10000] ;  /* 0x01000000bd5c783b */ /* 0x000ea20000004200 */
[-C--:B------:R-:W-:Y:S01]  /*1aae0*/  FMUL.FTZ R78, R78, R3.reuse ;  /* 0x000000034e4e7220 */ /* 0x080fe20000410000 */
[-C--:B------:R-:W-:Y:S01]  /*1aaf0*/  FMUL.FTZ R79, R79, R3.reuse ;  /* 0x000000034f4f7220 */ /* 0x080fe20000410000 */
[----:B------:R-:W3:Y:S01]  /*1ab00*/  MUFU.EX2 R230, R230 ;  /* 0x000000e600e67308 */ /* 0x000ee20000000800 */
[-C--:B------:R-:W-:Y:S01]  /*1ab10*/  FMUL.FTZ R100, R100, R226.reuse ;  /* 0x000000e264647220 */ /* 0x080fe20000410000 */
[C---:B-----5:R-:W-:Y:S01]  /*1ab20*/  HMMA.16816.F32 R52, R4.reuse, R48, R52 ;  /* 0x000000300434723c */ /* 0x060fe20000001834 */
[-C--:B------:R-:W-:Y:S01]  /*1ab30*/  FMUL.FTZ R101, R101, R226.reuse ;  /* 0x000000e265657220 */ /* 0x080fe20000410000 */
[-C--:B------:R-:W-:Y:S01]  /*1ab40*/  FMUL.FTZ R102, R102, R3.reuse ;  /* 0x0000000366667220 */ /* 0x080fe20000410000 */
[-C--:B------:R-:W-:Y:S01]  /*1ab50*/  FMUL.FTZ R103, R103, R3.reuse ;  /* 0x0000000367677220 */ /* 0x080fe20000410000 */
[-C--:B------:R-:W-:Y:S01]  /*1ab60*/  FMUL.FTZ R116, R116, R226.reuse ;  /* 0x000000e274747220 */ /* 0x080fe20000410000 */
[-C--:B------:R-:W-:Y:S01]  /*1ab70*/  FMUL.FTZ R117, R117, R226.reuse ;  /* 0x000000e275757220 */ /* 0x080fe20000410000 */
[----:B------:R-:W-:Y:S01]  /*1ab80*/  MUFU.EX2 R228, R228 ;  /* 0x000000e400e47308 */ /* 0x000fe20000000800 */
[----:B------:R-:W-:Y:S01]  /*1ab90*/  HMMA.16816.F32 R48, R4, R50, R76 ;  /* 0x000000320430723c */ /* 0x000fe2000000184c */
[-C--:B------:R-:W-:Y:S01]  /*1aba0*/  FMUL.FTZ R118, R118, R3.reuse ;  /* 0x0000000376767220 */ /* 0x080fe20000410000 */
[----:B------:R-:W-:Y:S01]  /*1abb0*/  FMUL.FTZ R119, R119, R3 ;  /* 0x0000000377777220 */ /* 0x000fe20000410000 */
[----:B------:R-:W-:Y:S01]  /*1abc0*/  LDSM.16.MT88.4 R128, [R189+0xc800] ;  /* 0x00c80000bd80783b */ /* 0x000fe20000004200 */
[----:B------:R-:W-:-:S03]  /*1abd0*/  FFMA.FTZ R212, R215, R226, R212 ;  /* 0x000000e2d7d47223 */ /* 0x000fc600000100d4 */
        /* <DEDUP_REMOVED lines=8> */
[----:B------:R-:W-:Y:S01]  /*1ac60*/  MUFU.EX2 R231, R231 ;  /* 0x000000e700e77308 */ /* 0x000fe20000000800 */
[----:B-1----:R-:W-:Y:S01]  /*1ac70*/  HMMA.16816.F32 R80, R4, R84, R80 ;  /* 0x000000540450723c */ /* 0x002fe20000001850 */
[-C--:B------:R-:W-:Y:S01]  /*1ac80*/  FMUL.FTZ R99, R115, R3.reuse ;  /* 0x0000000373637220 */ /* 0x080fe20000410000 */
[----:B------:R-:W-:Y:S01]  /*1ac90*/  LDSM.16.MT88.4 R124, [R188+0xc800] ;  /* 0x00c80000bc7c783b */ /* 0x000fe20000004200 */
[----:B------:R-:W-:Y:S01]  /*1aca0*/  FFMA.FTZ R3, R213, R3, R166 ;  /* 0x00000003d5037223 */ /* 0x000fe200000100a6 */
[----:B------:R-:W-:-:S02]  /*1acb0*/  FADD.FTZ R211, R211, R212 ;  /* 0x000000d4d3d37221 */ /* 0x000fc40000010000 */
[C---:B------:R-:W-:Y:S01]  /*1acc0*/  HMMA.16816.F32 R88, R4.reuse, R86, R88 ;  /* 0x000000560458723c */ /* 0x040fe20000001858 */
[----:B------:R-:W1:Y:S01]  /*1acd0*/  MUFU.EX2 R234, R234 ;  /* 0x000000ea00ea7308 */ /* 0x000e620000000800 */
[----:B------:R-:W-:Y:S01]  /*1ace0*/  LDSM.16.MT88.4 R112, [R188+0xe800] ;  /* 0x00e80000bc70783b */ /* 0x000fe20000004200 */
[----:B------:R-:W-:Y:S01]  /*1acf0*/  FADD.FTZ R3, R2, R3 ;  /* 0x0000000302037221 */ /* 0x000fe20000010000 */
[----:B------:R-:W-:Y:S02]  /*1ad00*/  FADD.FTZ R210, R210, R211 ;  /* 0x000000d3d2d27221 */ /* 0x000fe40000010000 */
[----:B--2---:R-:W-:Y:S01]  /*1ad10*/  HMMA.16816.F32 R84, R4, R92, R108 ;  /* 0x0000005c0454723c */ /* 0x004fe2000000186c */
[----:B------:R-:W2:Y:S01]  /*1ad20*/  LDSM.16.MT88.4 R108, [R190+0xe800] ;  /* 0x00e80000be6c783b */ /* 0x000ea20000004200 */
[----:B------:R-:W-:Y:S01]  /*1ad30*/  FADD.FTZ R0, R0, R3 ;  /* 0x0000000300007221 */ /* 0x000fe20000010000 */
[----:B------:R-:W-:Y:S01]  /*1ad40*/  MUFU.EX2 R232, R232 ;  /* 0x000000e800e87308 */ /* 0x000fe20000000800 */
[----:B------:R-:W-:-:S02]  /*1ad50*/  FADD.FTZ R210, R167, R210 ;  /* 0x000000d2a7d27221 */ /* 0x000fc40000010000 */
[C---:B------:R-:W-:Y:S01]  /*1ad60*/  HMMA.16816.F32 R92, R4.reuse, R94, R120 ;  /* 0x0000005e045c723c */ /* 0x040fe20000001878 */
[----:B------:R-:W5:Y:S01]  /*1ad70*/  LDSM.16.MT88.4 R120, [R192+0xe800] ;  /* 0x00e80000c078783b */ /* 0x000f620000004200 */
[----:B------:R-:W-:Y:S01]  /*1ad80*/  FADD.FTZ R0, R225, R0 ;  /* 0x00000000e1007221 */ /* 0x000fe20000010000 */
[----:B----4-:R-:W-:Y:S02]  /*1ad90*/  FADD.FTZ R3, R227, R210 ;  /* 0x000000d2e3037221 */ /* 0x010fe40000010000 */
[----:B------:R-:W4:Y:S01]  /*1ada0*/  MUFU.EX2 R233, R233 ;  /* 0x000000e900e97308 */ /* 0x000f220000000800 */
[----:B------:R-:W-:Y:S01]  /*1adb0*/  HMMA.16816.F32 R76, R4, R72, R76 ;  /* 0x00000048044c723c */ /* 0x000fe2000000184c */
[----:B---3--:R-:W-:-:S05]  /*1adc0*/  FADD.FTZ R3, R230, R3 ;  /* 0x00000003e6037221 */ /* 0x008fca0000010000 */
[C---:B------:R-:W-:Y:S01]  /*1add0*/  HMMA.16816.F32 R72, R4.reuse, R74, R100 ;  /* 0x0000004a0448723c */ /* 0x040fe20000001864 */
[----:B------:R-:W-:Y:S05]  /*1ade0*/  MUFU.EX2 R235, R235 ;  /* 0x000000eb00eb7308 */ /* 0x000fea0000000800 */
[C---:B------:R-:W-:Y:S01]  /*1adf0*/  HMMA.16816.F32 R96, R4.reuse, R140, R96 ;  /* 0x0000008c0460723c */ /* 0x040fe20000001860 */
[----:B------:R-:W-:Y:S02]  /*1ae00*/  F2FP.F16.F32.PACK_AB R100, R230, R227 ;  /* 0x000000e3e664723e */ /* 0x000fe400000000ff */
[----:B-1----:R-:W-:Y:S01]  /*1ae10*/  F2FP.F16.F32.PACK_AB R101, R234, R231 ;  /* 0x000000e7ea65723e */ /* 0x002fe200000000ff */
[----:B------:R-:W-:Y:S01]  /*1ae20*/  MUFU.EX2 R236, R236 ;  /* 0x000000ec00ec7308 */ /* 0x000fe20000000800 */
[----:B------:R-:W-:Y:S01]  /*1ae30*/  F2FP.F16.F32.PACK_AB R102, R229, R228 ;  /* 0x000000e4e566723e */ /* 0x000fe200000000ff */
[----:B------:R-:W-:Y:S01]  /*1ae40*/  HMMA.16816.F32 R4, R4, R142, R116 ;  /* 0x0000008e0404723c */ /* 0x000fe20000001874 */
[----:B----4-:R-:W-:Y:S01]  /*1ae50*/  F2FP.F16.F32.PACK_AB R103, R233, R232 ;  /* 0x000000e8e967723e */ /* 0x010fe200000000ff */
[----:B------:R-:W-:Y:S04]  /*1ae60*/  LDSM.16.MT88.4 R116, [R188+0x10800] ;  /* 0x01080000bc74783b */ /* 0x000fe80000004200 */
[----:B------:R-:W-:Y:S01]  /*1ae70*/  LDSM.16.MT88.4 R140, [R188+0xd000] ;  /* 0x00d00000bc8c783b */ /* 0x000fe20000004200 */
[----:B------:R-:W-:Y:S01]  /*1ae80*/  MUFU.EX2 R237, R237 ;  /* 0x000000ed00ed7308 */ /* 0x000fe20000000800 */
[C---:B------:R-:W-:Y:S06]  /*1ae90*/  HMMA.16816.F32 R60, R100.reuse, R104, R60 ;  /* 0x00000068643c723c */ /* 0x040fec000000183c */
[C---:B--2---:R-:W-:Y:S01]  /*1aea0*/  HMMA.16816.F32 R52, R100.reuse, R108, R52 ;  /* 0x0000006c6434723c */ /* 0x044fe20000001834 */
[----:B------:R-:W-:Y:S05]  /*1aeb0*/  MUFU.EX2 R238, R238 ;  /* 0x000000ee00ee7308 */ /* 0x000fea0000000800 */
[C---:B-----5:R-:W-:Y:S03]  /*1aec0*/  HMMA.16816.F32 R44, R100.reuse, R120, R44 ;  /* 0x00000078642c723c */ /* 0x060fe6000000182c */
[----:B------:R-:W-:Y:S03]  /*1aed0*/  MUFU.EX2 R239, R239 ;  /* 0x000000ef00ef7308 */ /* 0x000fe60000000800 */
[C---:B------:R-:W-:Y:S01]  /*1aee0*/  HMMA.16816.F32 R40, R100.reuse, R122, R40 ;  /* 0x0000007a6428723c */ /* 0x040fe20000001828 */
[----:B------:R-:W1:Y:S04]  /*1aef0*/  LDSM.16.MT88.4 R120, [R192+0x10800] ;  /* 0x01080000c078783b */ /* 0x000e680000004200 */
[----:B------:R-:W-:Y:S01]  /*1af00*/  MUFU.EX2 R240, R240 ;  /* 0x000000f000f07308 */ /* 0x000fe20000000800 */
[C---:B------:R-:W-:Y:S01]  /*1af10*/  HMMA.16816.F32 R48, R100.reuse, R110, R48 ;  /* 0x0000006e6430723c */ /* 0x040fe20000001830 */
[----:B------:R-:W2:Y:S05]  /*1af20*/  LDSM.16.MT88.4 R108, [R190+0x10800] ;  /* 0x01080000be6c783b */ /* 0x000eaa0000004200 */
[C---:B------:R-:W-:Y:S01]  /*1af30*/  HMMA.16816.F32 R56, R100.reuse, R106, R56 ;  /* 0x0000006a6438723c */ /* 0x040fe20000001838 */
[----:B------:R-:W3:Y:S01]  /*1af40*/  LDSM.16.MT88.4 R104, [R189+0x10800] ;  /* 0x01080000bd68783b */ /* 0x000ee20000004200 */
[----:B------:R-:W-:Y:S04]  /*1af50*/  MUFU.EX2 R241, R241 ;  /* 0x000000f100f17308 */ /* 0x000fe80000000800 */
[C---:B------:R-:W-:Y:S04]  /*1af60*/  HMMA.16816.F32 R12, R100.reuse, R136, R12 ;  /* 0x00000088640c723c */ /* 0x040fe8000000180c */
[----:B------:R-:W-:Y:S02]  /*1af70*/  MUFU.EX2 R242, R242 ;  /* 0x000000f200f27308 */ /* 0x000fe40000000800 */
[C---:B------:R-:W-:Y:S06]  /*1af80*/  HMMA.16816.F32 R8, R100.reuse, R138, R8 ;  /* 0x0000008a6408723c */ /* 0x040fec0000001808 */
[C---:B------:R-:W-:Y:S01]  /*1af90*/  HMMA.16816.F32 R20, R100.reuse, R132, R20 ;  /* 0x000000846414723c */ /* 0x040fe20000001814 */
[----:B------:R-:W-:Y:S05]  /*1afa0*/  MUFU.EX2 R243, R243 ;  /* 0x000000f300f37308 */ /* 0x000fea0000000800 */
[C---:B------:R-:W-:Y:S01]  /*1afb0*/  HMMA.16816.F32 R16, R100.reuse, R134, R16 ;  /* 0x000000866410723c */ /* 0x040fe20000001810 */
[----:B------:R-:W-:Y:S02]  /*1afc0*/  LDSM.16.MT88.4 R132, [R192+0xf000] ;  /* 0x00f00000c084783b */ /* 0x000fe40000004200 */
[----:B------:R-:W4:Y:S03]  /*1afd0*/  MUFU.EX2 R244, R244 ;  /* 0x000000f400f47308 */ /* 0x000f260000000800 */
[C---:B-1----:R-:W-:Y:S05]  /*1afe0*/  HMMA.16816.F32 R76, R100.reuse, R120, R76 ;  /* 0x00000078644c723c */ /* 0x042fea000000184c */
[----:B------:R-:W-:Y:S01]  /*1aff0*/  MUFU.EX2 R245, R245 ;  /* 0x000000f500f57308 */ /* 0x000fe20000000800 */
[C---:B------:R-:W-:Y:S01]  /*1b000*/  HMMA.16816.F32 R72, R100.reuse, R122, R72 ;  /* 0x0000007a6448723c */ /* 0x040fe20000001848 */
[----:B------:R-:W1:Y:S05]  /*1b010*/  LDSM.16.MT88.4 R120, [R190+0xf000] ;  /* 0x00f00000be78783b */ /* 0x000e6a0000004200 */
[----:B------:R-:W-:Y:S01]  /*1b020*/  HMMA.16816.F32 R28, R100, R128, R28 ;  /* 0x00000080641c723c */ /* 0x000fe2000000181c */
[----:B------:R-:W5:Y:S01]  /*1b030*/  MUFU.EX2 R246, R246 ;  /* 0x000000f600f67308 */ /* 0x000f620000000800 */
[----:B----4-:R-:W-:-:S04]  /*1b040*/  F2FP.F16.F32.PACK_AB R172, R244, R243 ;  /* 0x000000f3f4ac723e */ /* 0x010fc800000000ff */
[C---:B------:R-:W-:Y:S03]  /*1b050*/  HMMA.16816.F32 R24, R100.reuse, R130, R24 ;  /* 0x000000826418723c */ /* 0x040fe60000001818 */
[----:B------:R-:W-:Y:S03]  /*1b060*/  MUFU.EX2 R247, R247 ;  /* 0x000000f700f77308 */ /* 0x000fe60000000800 */
[C---:B------:R-:W-:Y:S05]  /*1b070*/  HMMA.16816.F32 R36, R100.reuse, R124, R36 ;  /* 0x0000007c6424723c */ /* 0x040fea0000001824 */
[----:B------:R-:W4:Y:S01]  /*1b080*/  MUFU.EX2 R248, R248 ;  /* 0x000000f800f87308 */ /* 0x000f220000000800 */
[----:B------:R-:W-:Y:S01]  /*1b090*/  HMMA.16816.F32 R32, R100, R126, R32 ;  /* 0x0000007e6420723c */ /* 0x000fe20000001820 */
[----:B------:R-:W-:Y:S01]  /*1b0a0*/  LDSM.16.MT88.4 R124, [R190+0x11000] ;  /* 0x01100000be7c783b */ /* 0x000fe20000004200 */
[----:B-----5:R-:W-:-:S04]  /*1b0b0*/  F2FP.F16.F32.PACK_AB R174, R246, R245 ;  /* 0x000000f5f6ae723e */ /* 0x020fc800000000ff */
[C---:B------:R-:W-:Y:S01]  /*1b0c0*/  HMMA.16816.F32 R68, R100.reuse, R112, R68 ;  /* 0x000000706444723c */ /* 0x040fe20000001844 */
[----:B------:R-:W-:Y:S05]  /*1b0d0*/  MUFU.EX2 R249, R249 ;  /* 0x000000f900f97308 */ /* 0x000fea0000000800 */
[----:B------:R-:W-:Y:S01]  /*1b0e0*/  HMMA.16816.F32 R64, R100, R114, R64 ;  /* 0x000000726440723c */ /* 0x000fe20000001840 */
[----:B------:R-:W-:Y:S02]  /*1b0f0*/  LDSM.16.MT88.4 R112, [R188+0xf000] ;  /* 0x00f00000bc70783b */ /* 0x000fe40000004200 */
[----:B------:R-:W5:Y:S01]  /*1b100*/  MUFU.EX2 R250, R250 ;  /* 0x000000fa00fa7308 */ /* 0x000f620000000800 */
[----:B----4-:R-:W-:-:S02]  /*1b110*/  F2FP.F16.F32.PACK_AB R173, R248, R247 ;  /* 0x000000f7f8ad723e */ /* 0x010fc400000000ff */
[C---:B--2---:R-:W-:Y:S06]  /*1b120*/  HMMA.16816.F32 R80, R100.reuse, R108, R80 ;  /* 0x0000006c6450723c */ /* 0x044fec0000001850 */
[C---:B------:R-:W-:Y:S01]  /*1b130*/  HMMA.16816.F32 R88, R100.reuse, R110, R88 ;  /* 0x0000006e6458723c */ /* 0x040fe20000001858 */
[----:B------:R-:W-:Y:S05]  /*1b140*/  LDSM.16.MT88.4 R108, [R189+0xf000] ;  /* 0x00f00000bd6c783b */ /* 0x000fea0000004200 */
[----:B---3--:R-:W-:Y:S01]  /*1b150*/  HMMA.16816.F32 R84, R100, R104, R84 ;  /* 0x000000686454723c */ /* 0x008fe20000001854 */
[----:B-----5:R-:W-:-:S05]  /*1b160*/  F2FP.F16.F32.PACK_AB R175, R250, R249 ;  /* 0x000000f9faaf723e */ /* 0x020fca00000000ff */
[----:B------:R-:W-:Y:S01]  /*1b170*/  HMMA.16816.F32 R92, R100, R106, R92 ;  /* 0x0000006a645c723c */ /* 0x000fe2000000185c */
[----:B------:R-:W-:Y:S02]  /*1b180*/  F2FP.F16.F32.PACK_AB R104, R236, R235 ;  /* 0x000000ebec68723e */ /* 0x000fe400000000ff */
[----:B------:R-:W-:-:S03]  /*1b190*/  F2FP.F16.F32.PACK_AB R105, R240, R239 ;  /* 0x000000eff069723e */ /* 0x000fc600000000ff */
[----:B------:R-:W-:Y:S01]  /*1b1a0*/  HMMA.16816.F32 R96, R100, R116, R96 ;  /* 0x000000746460723c */ /* 0x000fe20000001860 */
[----:B------:R-:W-:Y:S02]  /*1b1b0*/  F2FP.F16.F32.PACK_AB R106, R238, R237 ;  /* 0x000000edee6a723e */ /* 0x000fe400000000ff */
[----:B------:R-:W-:-:S03]  /*1b1c0*/  F2FP.F16.F32.PACK_AB R107, R242, R241 ;  /* 0x000000f1f26b723e */ /* 0x000fc600000000ff */
[----:B------:R-:W-:Y:S01]  /*1b1d0*/  HMMA.16816.F32 R4, R100, R118, R4 ;  /* 0x000000766404723c */ /* 0x000fe20000001804 */
[----:B------:R-:W2:Y:S05]  /*1b1e0*/  LDSM.16.MT88.4 R100, [R192+0x11000] ;  /* 0x01100000c064783b */ /* 0x000eaa0000004200 */
[C---:B------:R-:W-:Y:S01]  /*1b1f0*/  HMMA.16816.F32 R144, R104.reuse, R140, R36 ;  /* 0x0000008c6890723c */ /* 0x040fe20000001824 */
[----:B------:R-:W-:Y:S05]  /*1b200*/  LDSM.16.MT88.4 R36, [R192+0xd800] ;  /* 0x00d80000c024783b */ /* 0x000fea0000004200 */
[C---:B------:R-:W-:Y:S06]  /*1b210*/  HMMA.16816.F32 R140, R104.reuse, R142, R32 ;  /* 0x0000008e688c723c */ /* 0x040fec0000001820 */
[C---:B------:R-:W-:Y:S06]  /*1b220*/  HMMA.16816.F32 R128, R104.reuse, R168, R12 ;  /* 0x000000a86880723c */ /* 0x040fec000000180c */
[C---:B-1----:R-:W-:Y:S01]  /*1b230*/  HMMA.16816.F32 R116, R104.reuse, R120, R52 ;  /* 0x000000786874723c */ /* 0x042fe20000001834 */
[----:B------:R-:W-:Y:S05]  /*1b240*/  LDSM.16.MT88.4 R52, [R189+0xd800] ;  /* 0x00d80000bd34783b */ /* 0x000fea0000004200 */
[C---:B------:R-:W-:Y:S01]  /*1b250*/  HMMA.16816.F32 R32, R104.reuse, R122, R48 ;  /* 0x0000007a6820723c */ /* 0x040fe20000001830 */
[----:B------:R-:W1:Y:S05]  /*1b260*/  LDSM.16.MT88.4 R120, [R189+0x11000] ;  /* 0x01100000bd78783b */ /* 0x000e6a0000004200 */
[C---:B------:R-:W-:Y:S01]  /*1b270*/  HMMA.16816.F32 R136, R104.reuse, R132, R44 ;  /* 0x000000846888723c */ /* 0x040fe2000000182c */
[----:B------:R-:W-:Y:S05]  /*1b280*/  LDSM.16.MT88.4 R44, [R190+0xd800] ;  /* 0x00d80000be2c783b */ /* 0x000fea0000004200 */
[C---:B--2---:R-:W-:Y:S01]  /*1b290*/  HMMA.16816.F32 R12, R104.reuse, R100, R76 ;  /* 0x00000064680c723c */ /* 0x044fe2000000184c */
[----:B------:R-:W2:Y:S05]  /*1b2a0*/  LDSM.16.MT88.4 R76, [R190+0xf800] ;  /* 0x00f80000be4c783b */ /* 0x000eaa0000004200 */
[C---:B------:R-:W-:Y:S01]  /*1b2b0*/  HMMA.16816.F32 R132, R104.reuse, R134, R40 ;  /* 0x000000866884723c */ /* 0x040fe20000001828 */
[----:B------:R-:W3:Y:S05]  /*1b2c0*/  LDSM.16.MT88.4 R40, [R188+0x11000] ;  /* 0x01100000bc28783b */ /* 0x000eea0000004200 */
[C---:B------:R-:W-:Y:S06]  /*1b2d0*/  HMMA.16816.F32 R152, R104.reuse, R148, R28 ;  /* 0x000000946898723c */ /* 0x040fec000000181c */
[C---:B------:R-:W-:Y:S06]  /*1b2e0*/  HMMA.16816.F32 R148, R104.reuse, R150, R24 ;  /* 0x000000966894723c */ /* 0x040fec0000001818 */
[C---:B------:R-:W-:Y:S06]  /*1b2f0*/  HMMA.16816.F32 R168, R104.reuse, R170, R8 ;  /* 0x000000aa68a8723c */ /* 0x040fec0000001808 */
[C---:B------:R-:W-:Y:S06]  /*1b300*/  HMMA.16816.F32 R8, R104.reuse, R124, R80 ;  /* 0x0000007c6808723c */ /* 0x040fec0000001850 */
[C---:B------:R-:W-:Y:S01]  /*1b310*/  HMMA.16816.F32 R28, R104.reuse, R108, R60 ;  /* 0x0000006c681c723c */ /* 0x040fe2000000183c */
[----:B------:R-:W4:Y:S05]  /*1b320*/  LDSM.16.MT88.4 R60, [R188+0xd800] ;  /* 0x00d80000bc3c783b */ /* 0x000f2a0000004200 */
[C---:B------:R-:W-:Y:S06]  /*1b330*/  HMMA.16816.F32 R24, R104.reuse, R110, R56 ;  /* 0x0000006e6818723c */ /* 0x040fec0000001838 */
[C---:B------:R-:W-:Y:S06]  /*1b340*/  HMMA.16816.F32 R100, R104.reuse, R102, R72 ;  /* 0x000000666864723c */ /* 0x040fec0000001848 */
[C---:B-1----:R-:W-:Y:S01]  /*1b350*/  HMMA.16816.F32 R108, R104.reuse, R120, R84 ;  /* 0x00000078686c723c */ /* 0x042fe20000001854 */
[----:B------:R-:W1:Y:S05]  /*1b360*/  LDSM.16.MT88.4 R84, [R189+0xf800] ;  /* 0x00f80000bd54783b */ /* 0x000e6a0000004200 */
[----:B------:R-:W-:Y:S01]  /*1b370*/  HMMA.16816.F32 R120, R104, R122, R92 ;  /* 0x0000007a6878723c */ /* 0x000fe2000000185c */
[----:B------:R-:W5:Y:S05]  /*1b380*/  LDSM.16.MT88.4 R92, [R188+0xf800] ;  /* 0x00f80000bc5c783b */ /* 0x000f6a0000004200 */
[C---:B------:R-:W-:Y:S06]  /*1b390*/  HMMA.16816.F32 R48, R172.reuse, R52, R152 ;  /* 0x00000034ac30723c */ /* 0x040fec0000001898 */
[C---:B--2---:R-:W-:Y:S01]  /*1b3a0*/  HMMA.16816.F32 R72, R172.reuse, R76, R116 ;  /* 0x0000004cac48723c */ /* 0x044fe20000001874 */
[----:B------:R-:W2:Y:S05]  /*1b3b0*/  LDSM.16.MT88.4 R116, [R188+0x11800] ;  /* 0x01180000bc74783b */ /* 0x000eaa0000004200 */
[----:B------:R-:W-:Y:S01]  /*1b3c0*/  HMMA.16816.F32 R52, R172, R54, R148 ;  /* 0x00000036ac34723c */ /* 0x000fe20000001894 */
[----:B------:R-:W2:Y:S05]  /*1b3d0*/  LDSM.16.MT88.4 R148, [R189+0x11800] ;  /* 0x01180000bd94783b */ /* 0x000eaa0000004200 */
[C---:B------:R-:W-:Y:S06]  /*1b3e0*/  HMMA.16816.F32 R160, R104.reuse, R156, R20 ;  /* 0x0000009c68a0723c */ /* 0x040fec0000001814 */
[C---:B------:R-:W-:Y:S06]  /*1b3f0*/  HMMA.16816.F32 R156, R104.reuse, R158, R16 ;  /* 0x0000009e689c723c */ /* 0x040fec0000001810 */
[C---:B------:R-:W-:Y:S01]  /*1b400*/  HMMA.16816.F32 R20, R104.reuse, R112, R68 ;  /* 0x000000706814723c */ /* 0x040fe20000001844 */
[----:B------:R-:W2:Y:S05]  /*1b410*/  LDSM.16.MT88.4 R68, [R192+0xf800] ;  /* 0x00f80000c044783b */ /* 0x000eaa0000004200 */
[C---:B------:R-:W-:Y:S06]  /*1b420*/  HMMA.16816.F32 R16, R104.reuse, R114, R64 ;  /* 0x000000726810723c */ /* 0x040fec0000001840 */
[C---:B------:R-:W-:Y:S06]  /*1b430*/  HMMA.16816.F32 R124, R104.reuse, R126, R88 ;  /* 0x0000007e687c723c */ /* 0x040fec0000001858 */
[C---:B---3--:R-:W-:Y:S06]  /*1b440*/  HMMA.16816.F32 R112, R104.reuse, R40, R96 ;  /* 0x000000286870723c */ /* 0x048fec0000001860 */
        /* <DEDUP_REMOVED lines=13> */
[----:B----4-:R-:W-:Y:S02]  /*1b520*/  HMMA.16816.F32 R56, R172, R60, R144 ;  /* 0x0000003cac38723c */ /* 0x010fe40000001890 */
[----:B------:R-:W-:Y:S01]  /*1b530*/  FADD.FTZ R239, R239, R2 ;  /* 0x00000002efef7221 */ /* 0x000fe20000010000 */
[----:B------:R-:W-:-:S03]  /*1b540*/  FADD.FTZ R237, R237, R236 ;  /* 0x000000eceded7221 */ /* 0x000fc60000010000 */
[----:B------:R-:W-:Y:S01]  /*1b550*/  FADD.FTZ R240, R240, R239 ;  /* 0x000000eff0f07221 */ /* 0x000fe20000010000 */
[C---:B-1----:R-:W-:Y:S01]  /*1b560*/  HMMA.16816.F32 R80, R172.reuse, R84, R28 ;  /* 0x00000054ac50723c */ /* 0x042fe2000000181c */
[----:B------:R-:W-:Y:S02]  /*1b570*/  FADD.FTZ R238, R238, R237 ;  /* 0x000000edeeee7221 */ /* 0x000fe40000010000 */
[----:B------:R-:W-:Y:S02]  /*1b580*/  FADD.FTZ R241, R241, R240 ;  /* 0x000000f0f1f17221 */ /* 0x000fe40000010000 */
[----:B------:R-:W-:Y:S01]  /*1b590*/  FADD.FTZ R243, R243, R238 ;  /* 0x000000eef3f37221 */ /* 0x000fe20000010000 */
[----:B-----5:R-:W-:Y:S01]  /*1b5a0*/  HMMA.16816.F32 R88, R172, R92, R20 ;  /* 0x0000005cac58723c */ /* 0x020fe20000001814 */
[----:B------:R-:W-:Y:S02]  /*1b5b0*/  FADD.FTZ R242, R242, R241 ;  /* 0x000000f1f2f27221 */ /* 0x000fe40000010000 */
[----:B------:R-:W-:-:S02]  /*1b5c0*/  FADD.FTZ R244, R244, R243 ;  /* 0x000000f3f4f47221 */ /* 0x000fc40000010000 */
[----:B------:R-:W-:Y:S01]  /*1b5d0*/  FADD.FTZ R247, R247, R242 ;  /* 0x000000f2f7f77221 */ /* 0x000fe20000010000 */
[C---:B--2---:R-:W-:Y:S01]  /*1b5e0*/  HMMA.16816.F32 R112, R172.reuse, R116, R112 ;  /* 0x00000074ac70723c */ /* 0x044fe20000001870 */
        /* <DEDUP_REMOVED lines=18> */
[----:B------:R-:W-:Y:S07]  /*1b710*/  HMMA.16816.F32 R68, R172, R70, R132 ;  /* 0x00000046ac44723c */ /* 0x000fee0000001884 */
[----:B------:R-:W-:-:S15]  /*1b720*/  MOV R132, R224 ;  /* 0x000000e000847202 */ /* 0x000fde0000000f00 */
[----:B------:R-:W-:-:S02]  /*1b730*/  NOP ;  /* 0x0000000000007918 */ /* 0x000fc40000000000 */
.L_x_1763:
        /* <DEDUP_REMOVED lines=13> */
.L_x_1773:
[----:B------:R-:W-:Y:S04]  /*1b810*/  DEPBAR.LE SB0, 0x0 ;  /* 0x000080000000791a */ /* 0x000fe80000000000 */
[----:B------:R-:W-:Y:S01]  /*1b820*/  BAR.SYNC.DEFER_BLOCKING 0x0 ;  /* 0x0000000000007b1d */ /* 0x000fe20000010000 */
[C---:B------:R-:W-:Y:S01]  /*1b830*/  LOP3.LUT P4, RZ, R208.reuse, 0x1, RZ, 0xc0, !PT ;  /* 0x00000001d0ff7812 */ /* 0x040fe2000788c0ff */
[----:B------:R-:W-:Y:S01]  /*1b840*/  VIADD R207, R207, 0xffffffff ;  /* 0xffffffffcfcf7836 */ /* 0x000fe20000000000 */
[C---:B------:R-:W-:Y:S01]  /*1b850*/  LOP3.LUT P2, RZ, R208.reuse, 0x2, RZ, 0xc0, !PT ;  /* 0x00000002d0ff7812 */ /* 0x040fe2000784c0ff */
[----:B------:R-:W-:Y:S01]  /*1b860*/  IMAD.MOV.U32 R7, RZ, RZ, R211 ;  /* 0x000000ffff077224 */ /* 0x000fe200078e00d3 */
[----:B------:R-:W-:Y:S01]  /*1b870*/  LOP3.LUT P1, RZ, R208, 0x4, RZ, 0xc0, !PT ;  /* 0x00000004d0ff7812 */ /* 0x000fe2000782c0ff */
[----:B------:R-:W-:Y:S01]  /*1b880*/  IMAD.MOV.U32 R6, RZ, RZ, R210 ;  /* 0x000000ffff067224 */ /* 0x000fe200078e00d2 */
        /* <DEDUP_REMOVED lines=63> */
.L_x_1770:
[CC--:B------:R-:W-:Y:S01]  /*1bc80*/  LEA R134, P0, R7.reuse, R164.reuse, 0x1 ;  /* 0x000000a407867211 */ /* 0x0c0fe200078008ff */
[----:B------:R-:W1:Y:S01]  /*1bc90*/  S2R R2, SR_TID.X ;  /* 0x0000000000027919 */ /* 0x000e620000002100 */
[C---:B------:R-:W-:Y:S02]  /*1bca0*/  IADD3 R5, P5, R198.reuse, R7, RZ ;  /* 0x00000007c6057210 */ /* 0x040fe40007fbe0ff */
        /* <DEDUP_REMOVED lines=47> */
[CCC-:B------:R-:W-:Y:S02]  /*1bfa0*/  @P2 LEA.HI.X R7, R5.reuse, R165.reuse, R4.reuse, 0x1, P5 ;  /* 0x000000a505072211 */ /* 0x1c0fe400028f0c04 */
[----:B------:R-:W-:Y:S01]  /*1bfb0*/  @P1 LEA.HI.X R21, R5, R165, R4, 0x1, P0 ;  /* 0x000000a505151211 */ /* 0x000fe200000f0c04 */
[----:B------:R-:W-:Y:S01]  /*1bfc0*/  @!PT LDS RZ, [RZ] ;  /* 0x00000000fffff984 */ /* 0x000fe20000000800 */
[----:B------:R-:W-:Y:S01]  /*1bfd0*/  @!PT LDS RZ, [RZ] ;  /* 0x00000000fffff984 */ /* 0x000fe20000000800 */
[----:B------:R-:W-:Y:S01]  /*1bfe0*/  @!PT LDS RZ, [RZ] ;  /* 0x00000000fffff984 */ /* 0x000fe20000000800 */
[----:B------:R-:W-:Y:S01]  /*1bff0*/  @P1 LDGSTS.E.BYPASS.LTC128B.128 [R202+0x10800], desc[UR8][R12.64+0x100] ;  /* 0x108001000cca1fae */ /* 0x000fe2000b901d48 */
[----:B-1----:R-:W-:Y:S01]  /*1c000*/  SHF.R.S32.HI R3, RZ, 0x1f, R2 ;  /* 0x0000001fff037819 */ /* 0x002fe20000011402 */
[----:B------:R-:W-:Y:S02]  /*1c010*/  IMAD.MOV.U32 R4, RZ, RZ, 0x10 ;  /* 0x00000010ff047424 */ /* 0x000fe400078e00ff */
[----:B------:R-:W-:Y:S01]  /*1c020*/  @!P1 STS.128 [R202+0x10800], RZ ;  /* 0x010800ffca009388 */ /* 0x000fe20000000c00 */
[----:B------:R-:W-:Y:S03]  /*1c030*/  LEA.HI R3, R3, R2, RZ, 0x4 ;  /* 0x0000000203037211 */ /* 0x000fe600078f20ff */
[----:B------:R-:W-:Y:S01]  /*1c040*/  @!PT LDS RZ, [RZ] ;  /* 0x00000000fffff984 */ /* 0x000fe20000000800 */
[----:B------:R-:W-:Y:S01]  /*1c050*/  @!PT LDS RZ, [RZ] ;  /* 0x00000000fffff984 */ /* 0x000fe20000000800 */
[----:B------:R-:W-:Y:S01]  /*1c060*/  @!PT LDS RZ, [RZ] ;  /* 0x00000000fffff984 */ /* 0x000fe20000000800 */
[----:B------:R-:W-:Y:S01]  /*1c070*/  @P4 LDGSTS.E.BYPASS.LTC128B.128 [R202+0xd000], desc[UR8][R16.64] ;  /* 0x0d00000010ca4fae */ /* 0x000fe2000b901d48 */
[----:B------:R-:W-:Y:S03]  /*1c080*/  LOP3.LUT R3, R3, 0xfffffff0, RZ, 0xc0, !PT ;  /* 0xfffffff003037812 */ /* 0x000fe600078ec0ff */
[----:B------:R-:W-:Y:S02]  /*1c090*/  @!P4 STS.128 [R202+0xd000], RZ ;  /* 0x00d000ffca00c388 */ /* 0x000fe40000000c00 */
[----:B------:R-:W-:Y:S02]  /*1c0a0*/  IMAD.IADD R3, R2, 0x1, -R3 ;  /* 0x0000000102037824 */ /* 0x000fe400078e0a03 */
[----:B------:R-:W-:Y:S01]  /*1c0b0*/  @!PT LDS RZ, [RZ] ;  /* 0x00000000fffff984 */ /* 0x000fe20000000800 */
[----:B------:R-:W-:Y:S01]  /*1c0c0*/  @!PT LDS RZ, [RZ] ;  /* 0x00000000fffff984 */ /* 0x000fe20000000800 */
[----:B------:R-:W-:Y:S01]  /*1c0d0*/  @!PT LDS RZ, [RZ] ;  /* 0x00000000fffff984 */ /* 0x000fe20000000800 */
[----:B------:R-:W-:Y:S03]  /*1c0e0*/  @P2 LDGSTS.E.BYPASS.LTC128B.128 [R202+0xf000], desc[UR8][R10.64+0x80] ;  /* 0x0f0000800aca2fae */ /* 0x000fe6000b901d48 */
[----:B------:R-:W-:Y:S01]  /*1c0f0*/  SHF.R.S32.HI R2, RZ, 0x1f, R3 ;  /* 0x0000001fff027819 */ /* 0x000fe20000011403 */
[----:B------:R-:W-:Y:S03]  /*1c100*/  @!P2 STS.128 [R202+0xf000], RZ ;  /* 0x00f000ffca00a388 */ /* 0x000fe60000000c00 */
[----:B------:R-:W-:Y:S01]  /*1c110*/  LEA.HI R2, R2, R3, RZ, 0x3 ;  /* 0x0000000302027211 */ /* 0x000fe200078f18ff */
[----:B------:R-:W-:Y:S01]  /*1c120*/  @!PT LDS RZ, [RZ] ;  /* 0x00000000fffff984 */ /* 0x000fe20000000800 */
[----:B------:R-:W-:Y:S01]  /*1c130*/  @!PT LDS RZ, [RZ] ;  /* 0x00000000fffff984 */ /* 0x000fe20000000800 */
[----:B------:R-:W-:Y:S01]  /*1c140*/  @!PT LDS RZ, [RZ] ;  /* 0x00000000fffff984 */ /* 0x000fe20000000800 */
[----:B------:R1:W-:Y:S03]  /*1c150*/  @P1 LDGSTS.E.BYPASS.LTC128B.128 [R202+0x11000], desc[UR8][R8.64+0x100] ;  /* 0x1100010008ca1fae */ /* 0x0003e6000b901d48 */
[----:B------:R-:W-:Y:S01]  /*1c160*/  LOP3.LUT R2, R2, 0xfffffff8, RZ, 0xc0, !PT ;  /* 0xfffffff802027812 */ /* 0x000fe200078ec0ff */
[----:B------:R-:W-:Y:S04]  /*1c170*/  @!P1 STS.128 [R202+0x11000], RZ ;  /* 0x011000ffca009388 */ /* 0x000fe80000000c00 */
[----:B------:R-:W-:Y:S01]  /*1c180*/  @!PT LDS RZ, [RZ] ;  /* 0x00000000fffff984 */ /* 0x000fe20000000800 */
[----:B------:R-:W-:Y:S01]  /*1c190*/  @!PT LDS RZ, [RZ] ;  /* 0x00000000fffff984 */ /* 0x000fe20000000800 */
[----:B------:R-:W-:Y:S01]  /*1c1a0*/  @!PT LDS RZ, [RZ] ;  /* 0x00000000fffff984 */ /* 0x000fe20000000800 */
[----:B------:R-:W-:Y:S01]  /*1c1b0*/  @P4 LDGSTS.E.BYPASS.LTC128B.128 [R202+0xd800], desc[UR8][R22.64] ;  /* 0x0d80000016ca4fae */ /* 0x000fe2000b901d48 */
[----:B------:R-:W-:Y:S03]  /*1c1c0*/  IMAD.IADD R2, R3, 0x1, -R2 ;  /* 0x0000000103027824 */ /* 0x000fe600078e0a02 */
[----:B------:R-:W-:Y:S02]  /*1c1d0*/  @!P4 STS.128 [R202+0xd800], RZ ;  /* 0x00d800ffca00c388 */ /* 0x000fe40000000c00 */
[----:B------:R-:W-:Y:S02]  /*1c1e0*/  LOP3.LUT P0, RZ, R2, 0x2, RZ, 0xc0, !PT ;  /* 0x0000000202ff7812 */ /* 0x000fe4000780c0ff */
[----:B------:R-:W-:Y:S01]  /*1c1f0*/  @!PT LDS RZ, [RZ] ;  /* 0x00000000fffff984 */ /* 0x000fe20000000800 */
[----:B------:R-:W-:Y:S01]  /*1c200*/  @!PT LDS RZ, [RZ] ;  /* 0x00000000fffff984 */ /* 0x000fe20000000800 */
[----:B------:R-:W-:Y:S01]  /*1c210*/  @!PT LDS RZ, [RZ] ;  /* 0x00000000fffff984 */ /* 0x000fe20000000800 */
[----:B------:R2:W-:Y:S02]  /*1c220*/  @P2 LDGSTS.E.BYPASS.LTC128B.128 [R202+0xf800], desc[UR8][R6.64+0x80] ;  /* 0x0f80008006ca2fae */ /* 0x0005e4000b901d48 */
[----:B------:R-:W-:Y:S02]  /*1c230*/  SEL R4, R4, 0xfffffff0, !P0 ;  /* 0xfffffff004047807 */ /* 0x000fe40004000000 */
[----:B------:R-:W-:Y:S01]  /*1c240*/  @!P2 STS.128 [R202+0xf800], RZ ;  /* 0x00f800ffca00a388 */ /* 0x000fe20000000c00 */
[----:B------:R-:W-:Y:S01]  /*1c250*/  LOP3.LUT P0, RZ, R2, 0x4, RZ, 0xc0, !PT ;  /* 0x0000000402ff7812 */ /* 0x000fe2000780c0ff */
[----:B------:R-:W-:Y:S02]  /*1c260*/  IMAD.MOV.U32 R2, RZ, RZ, 0x20 ;  /* 0x00000020ff027424 */ /* 0x000fe400078e00ff */
[----:B------:R-:W-:Y:S01]  /*1c270*/  @!PT LDS RZ, [RZ] ;  /* 0x00000000fffff984 */ /* 0x000fe20000000800 */
[----:B------:R-:W-:Y:S01]  /*1c280*/  @!PT LDS RZ, [RZ] ;  /* 0x00000000fffff984 */ /* 0x000fe20000000800 */
[----:B------:R-:W-:Y:S01]  /*1c290*/  @!PT LDS RZ, [RZ] ;  /* 0x00000000fffff984 */ /* 0x000fe20000000800 */
[----:B------:R3:W-:Y:S01]  /*1c2a0*/  @P1 LDGSTS.E.BYPASS.LTC128B.128 [R202+0x11800], desc[UR8][R20.64+0x100] ;  /* 0x1180010014ca1fae */ /* 0x0007e2000b901d48 */
[--C-:B------:R-:W-:Y:S02]  /*1c2b0*/  IMAD R132, R4, 0x2, R195.reuse ;  /* 0x0000000204847824 */ /* 0x100fe400078e02c3 */
[----:B------:R-:W-:Y:S01]  /*1c2c0*/  SEL R2, R2, 0xffffffe0, !P0 ;  /* 0xffffffe002027807 */ /* 0x000fe20004000000 */
[----:B------:R-:W-:Y:S01]  /*1c2d0*/  @!P1 STS.128 [R202+0x11800], RZ ;  /* 0x011800ffca009388 */ /* 0x000fe20000000c00 */
[----:B------:R-:W-:Y:S03]  /*1c2e0*/  ISETP.GT.AND P0, PT, R207, R196, PT ;  /* 0x000000c4cf00720c */ /* 0x000fe60003f04270 */
[----:B------:R-:W-:Y:S01]  /*1c2f0*/  LDSM.16.M88.4 R136, [R195] ;  /* 0x00000000c388783b */ /* 0x000fe20000000200 */
[C---:B------:R-:W-:Y:S02]  /*1c300*/  IMAD R3, R2.reuse, 0x2, R195 ;  /* 0x0000000202037824 */ /* 0x040fe400078e02c3 */
[----:B------:R-:W-:Y:S01]  /*1c310*/  IMAD R2, R2, 0x2, R132 ;  /* 0x0000000202027824 */ /* 0x000fe200078e0284 */
[----:B-1----:R-:W2:Y:S04]  /*1c320*/  LDSM.16.M88.4 R8, [R194+0x6000] ;  /* 0x00600000c208783b */ /* 0x002ea80000000200 */
[----:B------:R-:W1:Y:S04]  /*1c330*/  LDSM.16.M88.4 R16, [R194+0x6800] ;  /* 0x00680000c210783b */ /* 0x000e680000000200 */
[----:B------:R-:W3:Y:S04]  /*1c340*/  LDSM.16.M88.4 R24, [R194+0x7000] ;  /* 0x00700000c218783b */ /* 0x000ee80000000200 */
[----:B------:R-:W4:Y:S04]  /*1c350*/  LDSM.16.M88.4 R32, [R194+0x7800] ;  /* 0x00780000c220783b */ /* 0x000f280000000200 */
[----:B------:R-:W0:Y:S04]  /*1c360*/  LDGDEPBAR ;  /* 0x00000000000079af */ /* 0x000e280000000000 */
[----:B------:R-:W-:Y:S04]  /*1c370*/  LDSM.16.M88.4 R140, [R132] ;  /* 0x00000000848c783b */ /* 0x000fe80000000200 */
[----:B------:R-:W5:Y:S04]  /*1c380*/  LDSM.16.M88.4 R144, [R193] ;  /* 0x00000000c190783b */ /* 0x000f680000000200 */
[----:B------:R-:W5:Y:S04]  /*1c390*/  LDSM.16.M88.4 R148, [R187] ;  /* 0x00000000bb94783b */ /* 0x000f680000000200 */
[----:B------:R-:W5:Y:S04]  /*1c3a0*/  LDSM.16.M88.4 R152, [R186] ;  /* 0x00000000ba98783b */ /* 0x000f680000000200 */
[----:B------:R-:W5:Y:S01]  /*1c3b0*/  LDSM.16.M88.4 R156, [R185] ;  /* 0x00000000b99c783b */ /* 0x000f620000000200 */
[C---:B--2---:R-:W-:Y:S03]  /*1c3c0*/  HMMA.16816.F32 R4, R136.reuse, R8, RZ ;  /* 0x000000088804723c */ /* 0x044fe600000018ff */
[----:B------:R-:W-:Y:S04]  /*1c3d0*/  LDSM.16.M88.4 R160, [R3] ;  /* 0x0000000003a0783b */ /* 0x000fe80000000200 */
[----:B------:R-:W2:Y:S01]  /*1c3e0*/  LDSM.16.M88.4 R164, [R191+0x6000] ;  /* 0x00600000bfa4783b */ /* 0x000ea20000000200 */
[C---:B------:R-:W-:Y:S03]  /*1c3f0*/  HMMA.16816.F32 R8, R136.reuse, R10, RZ ;  /* 0x0000000a8808723c */ /* 0x040fe600000018ff */
[----:B------:R-:W2:Y:S03]  /*1c400*/  LDSM.16.M88.4 R168, [R191+0x6800] ;  /* 0x00680000bfa8783b */ /* 0x000ea60000000200 */
[C---:B-1----:R-:W-:Y:S01]  /*1c410*/  HMMA.16816.F32 R12, R136.reuse, R16, RZ ;  /* 0x00000010880c723c */ /* 0x042fe200000018ff */
[----:B------:R-:W-:Y:S05]  /*1c420*/  LDSM.16.M88.4 R172, [R191+0x7800] ;  /* 0x00780000bfac783b */ /* 0x000fea0000000200 */
[C---:B------:R-:W-:Y:S06]  /*1c430*/  HMMA.16816.F32 R16, R136.reuse, R18, RZ ;  /* 0x000000128810723c */ /* 0x040fec00000018ff */
[C---:B---3--:R-:W-:Y:S06]  /*1c440*/  HMMA.16816.F32 R20, R136.reuse, R24, RZ ;  /* 0x000000188814723c */ /* 0x048fec00000018ff */
[C---:B------:R-:W-:Y:S06]  /*1c450*/  HMMA.16816.F32 R24, R136.reuse, R26, RZ ;  /* 0x0000001a8818723c */ /* 0x040fec00000018ff */
[C---:B----4-:R-:W-:Y:S06]  /*1c460*/  HMMA.16816.F32 R28, R136.reuse, R32, RZ ;  /* 0x00000020881c723c */ /* 0x050fec00000018ff */
[----:B------:R-:W-:Y:S01]  /*1c470*/  HMMA.16816.F32 R32, R136, R34, RZ ;  /* 0x000000228820723c */ /* 0x000fe200000018ff */
[----:B------:R-:W1:Y:S05]  /*1c480*/  LDSM.16.M88.4 R136, [R191+0x7000] ;  /* 0x00700000bf88783b */ /* 0x000e6a0000000200 */
        /* <DEDUP_REMOVED lines=144> */
[----:B------:R-:W-:Y:S04]  /*1cd90*/  SHF.L.U32 R135, R207, 0x6, RZ ;  /* 0x00000006cf877819 */ /* 0x000fe800000006ff */
[----:B------:R-:W-:Y:S01]  /*1cda0*/  IABS R136, R135 ;  /* 0x0000008700887213 */ /* 0x000fe20000000000 */
[----:B------:R-:W-:Y:S05]  /*1cdb0*/  VIADD R139, R135, 0xffffffc0 ;  /* 0xffffffc0878b7836 */ /* 0x000fea0000000000 */
        /* <DEDUP_REMOVED lines=14> */
[C---:B------:R-:W-:Y:S05]  /*1cea0*/  IADD3 R134, -R138.reuse, RZ, RZ ;  /* 0x000000ff8a867210 */ /* 0x040fea0007ffe1ff */
        /* <DEDUP_REMOVED lines=14> */
[----:B------:R-:W-:Y:S02]  /*1cf90*/  ISETP.GE.AND P6, PT, R135, RZ, PT ;  /* 0x000000ff8700720c */ /* 0x000fe40003fc6270 */
[----:B------:R-:W1:Y:S01]  /*1cfa0*/  LDC.64 R134, c[0x0][0x248] ;  /* 0x00009200ff867b82 */ /* 0x000e620000000a00 */
[----:B------:R-:W-:Y:S02]  /*1cfb0*/  @!P5 IMAD.MOV R138, RZ, RZ, -R138 ;  /* 0x000000ffff8ad224 */ /* 0x000fe400078e0a8a */
[----:B------:R-:W-:Y:S01]  /*1cfc0*/  @P0 VIADD R2, R2, 0x1 ;  /* 0x0000000102020836 */ /* 0x000fe20000000000 */
[----:B------:R-:W-:Y:S04]  /*1cfd0*/  ISETP.NE.AND P0, PT, R132, RZ, PT ;  /* 0x000000ff8400720c */ /* 0x000fe80003f05270 */
[----:B------:R-:W-:Y:S03]  /*1cfe0*/  SEL R3, R139, R138, !P0 ;  /* 0x0000008a8b037207 */ /* 0x000fe60004000000 */
[----:B------:R-:W-:Y:S02]  /*1cff0*/  @!P6 IADD3 R2, -R2, RZ, RZ ;  /* 0x000000ff0202e210 */ /* 0x000fe40007ffe1ff */
[----:B------:R-:W-:Y:S02]  /*1d000*/  LEA R144, P5, R3, R204, 0x2 ;  /* 0x000000cc03907211 */ /* 0x000fe400078a10ff */
[----:B------:R-:W-:Y:S02]  /*1d010*/  SEL R139, R139, R2, !P0 ;  /* 0x000000028b8b7207 */ /* 0x000fe40004000000 */
[-C--:B------:R-:W-:Y:S02]  /*1d020*/  LEA.HI.X.SX32 R145, R3, R205.reuse, 0x2, P5 ;  /* 0x000000cd03917211 */ /* 0x080fe400028f16ff */
        /* <DEDUP_REMOVED lines=19> */
.L_x_1772:
        /* <DEDUP_REMOVED lines=89> */
.L_x_1771:
        /* <DEDUP_REMOVED lines=86> */
[C---:B------:R-:W-:Y:S01]  /*1dc50*/  FMUL.FTZ R45, R2.reuse, R45 ;  /* 0x0000002d022d7220 */ /* 0x040fe20000410000 */
        /* <DEDUP_REMOVED lines=66> */
[----:B------:R-:W1:Y:S02]  /*1e080*/  LDSM.16.MT88.4 R136, [R188+0xc000] ;  /* 0x00c00000bc88783b */ /* 0x000e640000004200 */
[----:B------:R-:W-:Y:S02]  /*1e090*/  ISETP.GT.AND P0, PT, R207, R196, PT ;  /* 0x000000c4cf00720c */ /* 0x000fe40003f04270 */
[C---:B------:R-:W-:Y:S01]  /*1e0a0*/  FMUL.FTZ R102, R0.reuse, R102 ;  /* 0x0000006600667220 */ /* 0x040fe20000410000 */
[C---:B------:R-:W-:Y:S05]  /*1e0b0*/  HMMA.16816.F32 R40, R128.reuse, R140, R40 ;  /* 0x0000008c8028723c */ /* 0x040fea0000001828 */
[----:B------:R-:W-:Y:S01]  /*1e0c0*/  FMUL.FTZ R103, R0, R103 ;  /* 0x0000006700677220 */ /* 0x000fe20000410000 */
[C---:B------:R-:W-:Y:S01]  /*1e0d0*/  HMMA.16816.F32 R44, R128.reuse, R142, R44 ;  /* 0x0000008e802c723c */ /* 0x040fe2000000182c */
[----:B------:R-:W2:Y:S04]  /*1e0e0*/  LDSM.16.MT88.4 R140, [R192+0xe000] ;  /* 0x00e00000c08c783b */ /* 0x000ea80000004200 */
[--C-:B------:R-:W-:Y:S01]  /*1e0f0*/  FFMA.FTZ R171, R12, UR4, -R170.reuse ;  /* 0x000000040cab7c23 */ /* 0x100fe200080108aa */
[C---:B------:R-:W-:Y:S05]  /*1e100*/  HMMA.16816.F32 R48, R128.reuse, R144, R48 ;  /* 0x000000908030723c */ /* 0x040fea0000001830 */
[C---:B------:R-:W-:Y:S01]  /*1e110*/  FMUL.FTZ R12, R2.reuse, R124 ;  /* 0x0000007c020c7220 */ /* 0x040fe20000410000 */
[C---:B------:R-:W-:Y:S01]  /*1e120*/  HMMA.16816.F32 R52, R128.reuse, R146, R52 ;  /* 0x000000928034723c */ /* 0x040fe20000001834 */
[----:B------:R-:W3:Y:S01]  /*1e130*/  LDSM.16.MT88.4 R144, [R190+0xe000] ;  /* 0x00e00000be90783b */ /* 0x000ee20000004200 */
[----:B------:R-:W-:Y:S03]  /*1e140*/  MUFU.EX2 R171, R171 ;  /* 0x000000ab00ab7308 */ /* 0x000fe60000000800 */
[----:B------:R-:W-:Y:S01]  /*1e150*/  FFMA.FTZ R172, R13, UR4, -R170 ;  /* 0x000000040dac7c23 */ /* 0x000fe200080108aa */
[----:B------:R-:W-:Y:S01]  /*1e160*/  FMUL.FTZ R13, R2, R125 ;  /* 0x0000007d020d7220 */ /* 0x000fe20000410000 */
[--C-:B------:R-:W-:Y:S01]  /*1e170*/  FFMA.FTZ R173, R14, UR4, -R168.reuse ;  /* 0x000000040ead7c23 */ /* 0x100fe200080108a8 */
[----:B------:R-:W-:Y:S03]  /*1e180*/  FMUL.FTZ R14, R0, R126 ;  /* 0x0000007e000e7220 */ /* 0x000fe60000410000 */
[C---:B------:R-:W-:Y:S01]  /*1e190*/  FMUL.FTZ R104, R2.reuse, R104 ;  /* 0x0000006802687220 */ /* 0x040fe20000410000 */
[----:B------:R-:W-:Y:S01]  /*1e1a0*/  FMUL.FTZ R105, R2, R105 ;  /* 0x0000006902697220 */ /* 0x000fe20000410000 */
[C---:B------:R-:W-:Y:S01]  /*1e1b0*/  FMUL.FTZ R106, R0.reuse, R106 ;  /* 0x0000006a006a7220 */ /* 0x040fe20000410000 */
[C---:B------:R-:W-:Y:S01]  /*1e1c0*/  FMUL.FTZ R107, R0.reuse, R107 ;  /* 0x0000006b006b7220 */ /* 0x040fe20000410000 */
[----:B------:R-:W-:Y:S01]  /*1e1d0*/  FFMA.FTZ R174, R15, UR4, -R168 ;  /* 0x000000040fae7c23 */ /* 0x000fe200080108a8 */
[----:B------:R-:W-:Y:S01]  /*1e1e0*/  FMUL.FTZ R15, R0, R127 ;  /* 0x0000007f000f7220 */ /* 0x000fe20000410000 */
[C---:B-1----:R-:W-:Y:S01]  /*1e1f0*/  HMMA.16816.F32 R56, R128.reuse, R136, R56 ;  /* 0x000000888038723c */ /* 0x042fe20000001838 */
[----:B------:R-:W-:Y:S01]  /*1e200*/  LDSM.16.MT88.4 R124, [R192+0xc800] ;  /* 0x00c80000c07c783b */ /* 0x000fe20000004200 */
[----:B------:R-:W1:Y:S01]  /*1e210*/  MUFU.EX2 R172, R172 ;  /* 0x000000ac00ac7308 */ /* 0x000e620000000800 */
[C---:B------:R-:W-:Y:S01]  /*1e220*/  FMUL.FTZ R108, R2.reuse, R108 ;  /* 0x0000006c026c7220 */ /* 0x040fe20000410000 */
[----:B------:R-:W-:Y:S01]  /*1e230*/  FMUL.FTZ R109, R2, R109 ;  /* 0x0000006d026d7220 */ /* 0x000fe20000410000 */
[C---:B------:R-:W-:Y:S01]  /*1e240*/  FMUL.FTZ R110, R0.reuse, R110 ;  /* 0x0000006e006e7220 */ /* 0x040fe20000410000 */
[C---:B------:R-:W-:Y:S03]  /*1e250*/  HMMA.16816.F32 R60, R128.reuse, R138, R60 ;  /* 0x0000008a803c723c */ /* 0x040fe6000000183c */
[----:B------:R-:W4:Y:S03]  /*1e260*/  LDSM.16.MT88.4 R136, [R189+0xe000] ;  /* 0x00e00000bd88783b */ /* 0x000f260000004200 */
[----:B------:R-:W-:Y:S01]  /*1e270*/  MUFU.EX2 R173, R173 ;  /* 0x000000ad00ad7308 */ /* 0x000fe20000000800 */
[----:B------:R-:W-:Y:S01]  /*1e280*/  FMUL.FTZ R111, R0, R111 ;  /* 0x0000006f006f7220 */ /* 0x000fe20000410000 */
[C---:B--2---:R-:W-:Y:S03]  /*1e290*/  HMMA.16816.F32 R64, R128.reuse, R140, R64 ;  /* 0x0000008c8040723c */ /* 0x044fe60000001840 */
[--C-:B------:R-:W-:Y:S03]  /*1e2a0*/  FFMA.FTZ R175, R16, UR4, -R170.reuse ;  /* 0x0000000410af7c23 */ /* 0x100fe600080108aa */
[C---:B------:R-:W-:Y:S01]  /*1e2b0*/  HMMA.16816.F32 R68, R128.reuse, R142, R68 ;  /* 0x0000008e8044723c */ /* 0x040fe20000001844 */
[----:B------:R-:W2:Y:S01]  /*1e2c0*/  LDSM.16.MT88.4 R140, [R188+0xe000] ;  /* 0x00e00000bc8c783b */ /* 0x000ea20000004200 */
[----:B------:R-:W5:Y:S03]  /*1e2d0*/  MUFU.EX2 R174, R174 ;  /* 0x000000ae00ae7308 */ /* 0x000f660000000800 */
[----:B------:R-:W-:Y:S01]  /*1e2e0*/  FFMA.FTZ R212, R17, UR4, -R170 ;  /* 0x0000000411d47c23 */ /* 0x000fe200080108aa */
[C---:B---3--:R-:W-:Y:S06]  /*1e2f0*/  HMMA.16816.F32 R72, R128.reuse, R144, R72 ;  /* 0x000000908048723c */ /* 0x048fec0000001848 */
[----:B------:R-:W-:Y:S01]  /*1e300*/  MUFU.EX2 R175, R175 ;  /* 0x000000af00af7308 */ /* 0x000fe20000000800 */
[--C-:B------:R-:W-:Y:S01]  /*1e310*/  FFMA.FTZ R214, R18, UR4, -R168.reuse ;  /* 0x0000000412d67c23 */ /* 0x100fe200080108a8 */
[C---:B------:R-:W-:Y:S01]  /*1e320*/  HMMA.16816.F32 R76, R128.reuse, R146, R76 ;  /* 0x00000092804c723c */ /* 0x040fe2000000184c */
[----:B------:R-:W3:Y:S02]  /*1e330*/  LDSM.16.MT88.4 R144, [R192+0x10000] ;  /* 0x01000000c090783b */ /* 0x000ee40000004200 */
[----:B------:R-:W-:Y:S01]  /*1e340*/  FFMA.FTZ R217, R19, UR4, -R168 ;  /* 0x0000000413d97c23 */ /* 0x000fe200080108a8 */
[----:B------:R-:W-:Y:S01]  /*1e350*/  FMUL.FTZ R16, R2, R120 ;  /* 0x0000007802107220 */ /* 0x000fe20000410000 */
[----:B-1----:R-:W-:Y:S01]  /*1e360*/  F2FP.F16.F32.PACK_AB R120, R172, R171 ;  /* 0x000000abac78723e */ /* 0x002fe200000000ff */
[----:B------:R-:W-:Y:S02]  /*1e370*/  FMUL.FTZ R17, R2, R121 ;  /* 0x0000007902117220 */ /* 0x000fe40000410000 */
[----:B------:R-:W1:Y:S03]  /*1e380*/  MUFU.EX2 R212, R212 ;  /* 0x000000d400d47308 */ /* 0x000e660000000800 */
[----:B-----5:R-:W-:Y:S01]  /*1e390*/  F2FP.F16.F32.PACK_AB R121, R174, R173 ;  /* 0x000000adae79723e */ /* 0x020fe200000000ff */
[C---:B------:R-:W-:Y:S01]  /*1e3a0*/  FMUL.FTZ R18, R0.reuse, R122 ;  /* 0x0000007a00127220 */ /* 0x040fe20000410000 */
[----:B------:R-:W-:Y:S01]  /*1e3b0*/  FMUL.FTZ R19, R0, R123 ;  /* 0x0000007b00137220 */ /* 0x000fe20000410000 */
[C---:B------:R-:W-:Y:S01]  /*1e3c0*/  FMUL.FTZ R112, R2.reuse, R112 ;  /* 0x0000007002707220 */ /* 0x040fe20000410000 */
[----:B------:R-:W-:Y:S01]  /*1e3d0*/  FMUL.FTZ R113, R2, R113 ;  /* 0x0000007102717220 */ /* 0x000fe20000410000 */
[C---:B------:R-:W-:Y:S02]  /*1e3e0*/  FMUL.FTZ R114, R0.reuse, R114 ;  /* 0x0000007200727220 */ /* 0x040fe40000410000 */
[----:B------:R-:W-:Y:S01]  /*1e3f0*/  MUFU.EX2 R214, R214 ;  /* 0x000000d600d67308 */ /* 0x000fe20000000800 */
[----:B------:R-:W-:Y:S01]  /*1e400*/  FMUL.FTZ R115, R0, R115 ;  /* 0x0000007300737220 */ /* 0x000fe20000410000 */
[C---:B----4-:R-:W-:Y:S03]  /*1e410*/  HMMA.16816.F32 R80, R128.reuse, R136, R80 ;  /* 0x000000888050723c */ /* 0x050fe60000001850 */
[C---:B------:R-:W-:Y:S01]  /*1e420*/  FMUL.FTZ R116, R2.reuse, R116 ;  /* 0x0000007402747220 */ /* 0x040fe20000410000 */
[----:B------:R-:W-:Y:S01]  /*1e430*/  FMUL.FTZ R117, R2, R117 ;  /* 0x0000007502757220 */ /* 0x000fe20000410000 */
[----:B------:R-:W-:Y:S01]  /*1e440*/  FMUL.FTZ R118, R0, R118 ;  /* 0x0000007600767220 */ /* 0x000fe20000410000 */
[C---:B------:R-:W-:Y:S01]  /*1e450*/  HMMA.16816.F32 R84, R128.reuse, R138, R84 ;  /* 0x0000008a8054723c */ /* 0x040fe20000001854 */
[----:B------:R-:W4:Y:S01]  /*1e460*/  LDSM.16.MT88.4 R136, [R190+0x10000] ;  /* 0x01000000be88783b */ /* 0x000f220000004200 */
[----:B------:R-:W5:Y:S03]  /*1e470*/  MUFU.EX2 R217, R217 ;  /* 0x000000d900d97308 */ /* 0x000f660000000800 */
[----:B-1----:R-:W-:Y:S01]  /*1e480*/  F2FP.F16.F32.PACK_AB R122, R212, R175 ;  /* 0x000000afd47a723e */ /* 0x002fe200000000ff */
[C---:B--2---:R-:W-:Y:S05]  /*1e490*/  HMMA.16816.F32 R88, R128.reuse, R140, R88 ;  /* 0x0000008c8058723c */ /* 0x044fea0000001858 */
[----:B------:R-:W-:Y:S01]  /*1e4a0*/  FMUL.FTZ R119, R0, R119 ;  /* 0x0000007700777220 */ /* 0x000fe20000410000 */
[C---:B------:R-:W-:Y:S01]  /*1e4b0*/  HMMA.16816.F32 R92, R128.reuse, R142, R92 ;  /* 0x0000008e805c723c */ /* 0x040fe2000000185c */
[----:B------:R-:W1:Y:S04]  /*1e4c0*/  LDSM.16.MT88.4 R140, [R189+0x10000] ;  /* 0x01000000bd8c783b */ /* 0x000e680000004200 */
[----:B------:R-:W-:Y:S01]  /*1e4d0*/  FFMA.FTZ R219, R25, UR4, -R170 ;  /* 0x0000000419db7c23 */ /* 0x000fe200080108aa */
[C---:B---3--:R-:W-:Y:S05]  /*1e4e0*/  HMMA.16816.F32 R96, R128.reuse, R144, R96 ;  /* 0x000000908060723c */ /* 0x048fea0000001860 */
[----:B-----5:R-:W-:Y:S01]  /*1e4f0*/  F2FP.F16.F32.PACK_AB R123, R217, R214 ;  /* 0x000000d6d97b723e */ /* 0x020fe200000000ff */
[C---:B------:R-:W-:Y:S01]  /*1e500*/  HMMA.16816.F32 R100, R128.reuse, R146, R100 ;  /* 0x000000928064723c */ /* 0x040fe20000001864 */
[----:B------:R-:W2:Y:S01]  /*1e510*/  LDSM.16.MT88.4 R144, [R188+0x10000] ;  /* 0x01000000bc90783b */ /* 0x000ea20000004200 */
[----:B------:R-:W-:Y:S03]  /*1e520*/  MUFU.EX2 R219, R219 ;  /* 0x000000db00db7308 */ /* 0x000fe60000000800 */
[--C-:B------:R-:W-:Y:S01]  /*1e530*/  FFMA.FTZ R218, R26, UR4, -R168.reuse ;  /* 0x000000041ada7c23 */ /* 0x100fe200080108a8 */
[----:B------:R-:W-:Y:S01]  /*1e540*/  FFMA.FTZ R221, R27, UR4, -R168 ;  /* 0x000000041bdd7c23 */ /* 0x000fe200080108a8 */
[----:B------:R-:W-:Y:S01]  /*1e550*/  FFMA.FTZ R167, R2, R215, R167 ;  /* 0x000000d702a77223 */ /* 0x000fe200000100a7 */
[----:B------:R-:W-:Y:S04]  /*1e560*/  MOV R133, R132 ;  /* 0x0000008400857202 */ /* 0x000fe80000000f00 */
[----:B------:R-:W-:Y:S01]  /*1e570*/  MUFU.EX2 R218, R218 ;  /* 0x000000da00da7308 */ /* 0x000fe20000000800 */
[----:B------:R-:W-:Y:S01]  /*1e580*/  FFMA.FTZ R169, R0, R213, R169 ;  /* 0x000000d500a97223 */ /* 0x000fe200000100a9 */
[----:B------:R-:W-:Y:S03]  /*1e590*/  FADD.FTZ R0, R5, R167 ;  /* 0x000000a705007221 */ /* 0x000fe60000010000 */
[----:B------:R-:W-:Y:S01]  /*1e5a0*/  FADD.FTZ R6, R6, R169 ;  /* 0x000000a906067221 */ /* 0x000fe20000010000 */
[C---:B----4-:R-:W-:Y:S04]  /*1e5b0*/  HMMA.16816.F32 R104, R128.reuse, R136, R104 ;  /* 0x000000888068723c */ /* 0x050fe80000001868 */
[----:B------:R-:W3:Y:S01]  /*1e5c0*/  MUFU.EX2 R221, R221 ;  /* 0x000000dd00dd7308 */ /* 0x000ee20000000800 */
[----:B------:R-:W-:Y:S01]  /*1e5d0*/  FADD.FTZ R7, R7, R0 ;  /* 0x0000000007077221 */ /* 0x000fe20000010000 */
[----:B------:R-:W-:Y:S01]  /*1e5e0*/  FADD.FTZ R135, R135, R6 ;  /* 0x0000000687877221 */ /* 0x000fe20000010000 */
[----:B------:R-:W-:Y:S01]  /*1e5f0*/  MOV R0, R3 ;  /* 0x0000000300007202 */ /* 0x000fe20000000f00 */
[C---:B------:R-:W-:Y:S01]  /*1e600*/  HMMA.16816.F32 R12, R128.reuse, R138, R12 ;  /* 0x0000008a800c723c */ /* 0x040fe2000000180c */
[----:B------:R-:W4:Y:S02]  /*1e610*/  LDSM.16.MT88.4 R136, [R190+0xc800] ;  /* 0x00c80000be88783b */ /* 0x000f240000004200 */
[----:B------:R-:W-:Y:S03]  /*1e620*/  FADD.FTZ R134, R134, R7 ;  /* 0x0000000786867221 */ /* 0x000fe60000010000 */
[C---:B-1----:R-:W-:Y:S05]  /*1e630*/  HMMA.16816.F32 R108, R128.reuse, R140, R108 ;  /* 0x0000008c806c723c */ /* 0x042fea000000186c */
[----:B------:R-:W-:Y:S01]  /*1e640*/  FADD.FTZ R166, R166, R135 ;  /* 0x00000087a6a67221 */ /* 0x000fe20000010000 */
[C---:B------:R-:W-:Y:S01]  /*1e650*/  HMMA.16816.F32 R16, R128.reuse, R142, R16 ;  /* 0x0000008e8010723c */ /* 0x040fe20000001810 */
[----:B------:R-:W1:Y:S04]  /*1e660*/  LDSM.16.MT88.4 R140, [R192+0xe800] ;  /* 0x00e80000c08c783b */ /* 0x000e680000004200 */
[----:B---3--:R-:W-:Y:S01]  /*1e670*/  F2FP.F16.F32.PACK_AB R27, R221, R218 ;  /* 0x000000dadd1b723e */ /* 0x008fe200000000ff */
[C---:B--2---:R-:W-:Y:S05]  /*1e680*/  HMMA.16816.F32 R112, R128.reuse, R144, R112 ;  /* 0x000000908070723c */ /* 0x044fea0000001870 */
[----:B------:R-:W-:Y:S01]  /*1e690*/  FADD.FTZ R171, R171, R134 ;  /* 0x00000086abab7221 */ /* 0x000fe20000010000 */
[----:B------:R-:W-:Y:S01]  /*1e6a0*/  HMMA.16816.F32 R116, R128, R146, R116 ;  /* 0x000000928074723c */ /* 0x000fe20000001874 */
[----:B------:R-:W2:Y:S04]  /*1e6b0*/  LDSM.16.MT88.4 R128, [R188+0xe800] ;  /* 0x00e80000bc80783b */ /* 0x000ea80000004200 */
[----:B------:R-:W-:Y:S01]  /*1e6c0*/  FADD.FTZ R173, R173, R166 ;  /* 0x000000a6adad7221 */ /* 0x000fe20000010000 */
[C---:B------:R-:W-:Y:S03]  /*1e6d0*/  HMMA.16816.F32 R8, R120.reuse, R124, R8 ;  /* 0x0000007c7808723c */ /* 0x040fe60000001808 */
[----:B------:R-:W-:Y:S02]  /*1e6e0*/  LDSM.16.MT88.4 R144, [R190+0xd000] ;  /* 0x00d00000be90783b */ /* 0x000fe40000004200 */
[----:B------:R-:W-:Y:S01]  /*1e6f0*/  FADD.FTZ R172, R172, R171 ;  /* 0x000000abacac7221 */ /* 0x000fe20000010000 */
[C---:B------:R-:W-:Y:S05]  /*1e700*/  HMMA.16816.F32 R36, R120.reuse, R126, R36 ;  /* 0x0000007e7824723c */ /* 0x040fea0000001824 */
[----:B------:R-:W3:Y:S01]  /*1e710*/  LDSM.16.MT88.4 R124, [R192+0x10800] ;  /* 0x01080000c07c783b */ /* 0x000ee20000004200 */
[C---:B----4-:R-:W-:Y:S05]  /*1e720*/  HMMA.16816.F32 R40, R120.reuse, R136, R40 ;  /* 0x000000887828723c */ /* 0x050fea0000001828 */
[----:B------:R-:W-:Y:S01]  /*1e730*/  FADD.FTZ R173, R174, R173 ;  /* 0x000000adaead7221 */ /* 0x000fe20000010000 */
        /* <DEDUP_REMOVED lines=11> */
[----:B------:R-:W-:Y:S05]  /*1e7f0*/  LDSM.16.MT88.4 R152, [R190+0xf000] ;  /* 0x00f00000be98783b */ /* 0x000fea0000004200 */
[C---:B-1----:R-:W-:Y:S06]  /*1e800*/  HMMA.16816.F32 R64, R120.reuse, R140, R64 ;  /* 0x0000008c7840723c */ /* 0x042fec0000001840 */
[C---:B------:R-:W-:Y:S01]  /*1e810*/  HMMA.16816.F32 R68, R120.reuse, R142, R68 ;  /* 0x0000008e7844723c */ /* 0x040fe20000001844 */
[----:B------:R-:W1:Y:S05]  /*1e820*/  LDSM.16.MT88.4 R140, [R189+0x10800] ;  /* 0x01080000bd8c783b */ /* 0x000e6a0000004200 */
[C---:B------:R-:W-:Y:S06]  /*1e830*/  HMMA.16816.F32 R72, R120.reuse, R156, R72 ;  /* 0x0000009c7848723c */ /* 0x040fec0000001848 */
[C---:B------:R-:W-:Y:S01]  /*1e840*/  HMMA.16816.F32 R76, R120.reuse, R158, R76 ;  /* 0x0000009e784c723c */ /* 0x040fe2000000184c */
[----:B------:R-:W-:Y:S05]  /*1e850*/  LDSM.16.MT88.4 R156, [R188+0xf000] ;  /* 0x00f00000bc9c783b */ /* 0x000fea0000004200 */
[C---:B------:R-:W-:Y:S06]  /*1e860*/  HMMA.16816.F32 R80, R120.reuse, R160, R80 ;  /* 0x000000a07850723c */ /* 0x040fec0000001850 */
[C---:B------:R-:W-:Y:S05]  /*1e870*/  HMMA.16816.F32 R84, R120.reuse, R162, R84 ;  /* 0x000000a27854723c */ /* 0x040fea0000001854 */
[----:B------:R-:W-:Y:S01]  /*1e880*/  FFMA.FTZ R161, R21, UR4, -R170 ;  /* 0x0000000415a17c23 */ /* 0x000fe200080108aa */
[C---:B--2---:R-:W-:Y:S05]  /*1e890*/  HMMA.16816.F32 R88, R120.reuse, R128, R88 ;  /* 0x000000807858723c */ /* 0x044fea0000001858 */
[--C-:B------:R-:W-:Y:S01]  /*1e8a0*/  FFMA.FTZ R160, R22, UR4, -R168.reuse ;  /* 0x0000000416a07c23 */ /* 0x100fe200080108a8 */
[C---:B------:R-:W-:Y:S01]  /*1e8b0*/  HMMA.16816.F32 R92, R120.reuse, R130, R92 ;  /* 0x00000082785c723c */ /* 0x040fe2000000185c */
[----:B------:R-:W-:Y:S01]  /*1e8c0*/  LDSM.16.MT88.4 R128, [R192+0xd000] ;  /* 0x00d00000c080783b */ /* 0x000fe20000004200 */
[----:B------:R-:W2:Y:S03]  /*1e8d0*/  MUFU.EX2 R161, R161 ;  /* 0x000000a100a17308 */ /* 0x000ea60000000800 */
[----:B------:R-:W-:Y:S01]  /*1e8e0*/  FFMA.FTZ R163, R23, UR4, -R168 ;  /* 0x0000000417a37c23 */ /* 0x000fe200080108a8 */
[C---:B---3--:R-:W-:Y:S03]  /*1e8f0*/  HMMA.16816.F32 R96, R120.reuse, R124, R96 ;  /* 0x0000007c7860723c */ /* 0x048fe60000001860 */
[----:B------:R-:W3:Y:S03]  /*1e900*/  LDSM.16.MT88.4 R20, [R188+0x10800] ;  /* 0x01080000bc14783b */ /* 0x000ee60000004200 */
[----:B------:R-:W-:Y:S01]  /*1e910*/  MUFU.EX2 R160, R160 ;  /* 0x000000a000a07308 */ /* 0x000fe20000000800 */
[----:B------:R-:W-:Y:S01]  /*1e920*/  FFMA.FTZ R162, R24, UR4, -R170 ;  /* 0x0000000418a27c23 */ /* 0x000fe200080108aa */
[C---:B------:R-:W-:Y:S03]  /*1e930*/  HMMA.16816.F32 R100, R120.reuse, R126, R100 ;  /* 0x0000007e7864723c */ /* 0x040fe60000001864 */
[----:B------:R-:W5:Y:S03]  /*1e940*/  LDSM.16.MT88.4 R124, [R189+0xd000] ;  /* 0x00d00000bd7c783b */ /* 0x000f660000004200 */
[C---:B----4-:R-:W-:Y:S02]  /*1e950*/  HMMA.16816.F32 R104, R120.reuse, R136, R104 ;  /* 0x000000887868723c */ /* 0x050fe40000001868 */
[----:B------:R-:W4:Y:S03]  /*1e960*/  MUFU.EX2 R163, R163 ;  /* 0x000000a300a37308 */ /* 0x000f260000000800 */
[C---:B--2---:R-:W-:Y:S01]  /*1e970*/  F2FP.F16.F32.PACK_AB R24, R161.reuse, R216 ;  /* 0x000000d8a118723e */ /* 0x044fe200000000ff */
[C---:B------:R-:W-:Y:S01]  /*1e980*/  HMMA.16816.F32 R12, R120.reuse, R138, R12 ;  /* 0x0000008a780c723c */ /* 0x040fe2000000180c */
[----:B------:R-:W2:Y:S05]  /*1e990*/  LDSM.16.MT88.4 R136, [R192+0xf000] ;  /* 0x00f00000c088783b */ /* 0x000eaa0000004200 */
[----:B------:R-:W3:Y:S01]  /*1e9a0*/  MUFU.EX2 R162, R162 ;  /* 0x000000a200a27308 */ /* 0x000ee20000000800 */
[----:B------:R-:W-:Y:S01]  /*1e9b0*/  FADD.FTZ R216, R216, R175 ;  /* 0x000000afd8d87221 */ /* 0x000fe20000010000 */
[C---:B-1----:R-:W-:Y:S03]  /*1e9c0*/  HMMA.16816.F32 R108, R120.reuse, R140, R108 ;  /* 0x0000008c786c723c */ /* 0x042fe6000000186c */
[----:B------:R-:W-:Y:S03]  /*1e9d0*/  FADD.FTZ R161, R161, R216 ;  /* 0x000000d8a1a17221 */ /* 0x000fe60000010000 */
[C---:B------:R-:W-:Y:S01]  /*1e9e0*/  HMMA.16816.F32 R16, R120.reuse, R142, R16 ;  /* 0x0000008e7810723c */ /* 0x040fe20000001810 */
[----:B------:R-:W1:Y:S04]  /*1e9f0*/  LDSM.16.MT88.4 R140, [R189+0xf000] ;  /* 0x00f00000bd8c783b */ /* 0x000e680000004200 */
[----:B----4-:R-:W-:Y:S01]  /*1ea00*/  F2FP.F16.F32.PACK_AB R25, R163, R160 ;  /* 0x000000a0a319723e */ /* 0x010fe200000000ff */
[----:B------:R-:W-:Y:S01]  /*1ea10*/  FADD.FTZ R160, R160, R217 ;  /* 0x000000d9a0a07221 */ /* 0x000fe20000010000 */
[----:B---3--:R-:W-:Y:S04]  /*1ea20*/  F2FP.F16.F32.PACK_AB R26, R219, R162 ;  /* 0x000000a2db1a723e */ /* 0x008fe800000000ff */
[----:B------:R-:W-:Y:S01]  /*1ea30*/  FADD.FTZ R163, R163, R160 ;  /* 0x000000a0a3a37221 */ /* 0x000fe20000010000 */
[----:B------:R-:W-:Y:S01]  /*1ea40*/  FADD.FTZ R162, R162, R161 ;  /* 0x000000a1a2a27221 */ /* 0x000fe20000010000 */
[C---:B------:R-:W-:Y:S03]  /*1ea50*/  HMMA.16816.F32 R112, R120.reuse, R20, R112 ;  /* 0x000000147870723c */ /* 0x040fe60000001870 */
[----:B------:R-:W-:Y:S01]  /*1ea60*/  FADD.FTZ R218, R218, R163 ;  /* 0x000000a3dada7221 */ /* 0x000fe20000010000 */
[----:B------:R-:W-:Y:S02]  /*1ea70*/  FADD.FTZ R219, R219, R162 ;  /* 0x000000a2dbdb7221 */ /* 0x000fe40000010000 */
[----:B------:R-:W-:Y:S01]  /*1ea80*/  HMMA.16816.F32 R116, R120, R22, R116 ;  /* 0x000000167874723c */ /* 0x000fe20000001874 */
[----:B------:R-:W3:Y:S04]  /*1ea90*/  LDSM.16.MT88.4 R20, [R192+0x11000] ;  /* 0x01100000c014783b */ /* 0x000ee80000004200 */
[----:B------:R-:W-:Y:S01]  /*1eaa0*/  FADD.FTZ R221, R221, R218 ;  /* 0x000000dadddd7221 */ /* 0x000fe20000010000 */
[C---:B------:R-:W-:Y:S03]  /*1eab0*/  HMMA.16816.F32 R8, R24.reuse, R128, R8 ;  /* 0x000000801808723c */ /* 0x040fe60000001808 */
[----:B------:R-:W4:Y:S03]  /*1eac0*/  LDSM.16.MT88.4 R120, [R190+0x11000] ;  /* 0x01100000be78783b */ /* 0x000f260000004200 */
[C---:B------:R-:W-:Y:S05]  /*1ead0*/  HMMA.16816.F32 R36, R24.reuse, R130, R36 ;  /* 0x000000821824723c */ /* 0x040fea0000001824 */
[----:B------:R-:W-:Y:S01]  /*1eae0*/  LDSM.16.MT88.4 R128, [R188+0x11000] ;  /* 0x01100000bc80783b */ /* 0x000fe20000004200 */
[C---:B------:R-:W-:Y:S06]  /*1eaf0*/  HMMA.16816.F32 R40, R24.reuse, R144, R40 ;  /* 0x000000901828723c */ /* 0x040fec0000001828 */
[C---:B------:R-:W-:Y:S05]  /*1eb00*/  HMMA.16816.F32 R44, R24.reuse, R146, R44 ;  /* 0x00000092182c723c */ /* 0x040fea000000182c */
[--C-:B------:R-:W-:Y:S01]  /*1eb10*/  FFMA.FTZ R144, R28, UR4, -R170.reuse ;  /* 0x000000041c907c23 */ /* 0x100fe200080108aa */
[C---:B-----5:R-:W-:Y:S05]  /*1eb20*/  HMMA.16816.F32 R48, R24.reuse, R124, R48 ;  /* 0x0000007c1830723c */ /* 0x060fea0000001830 */
[----:B------:R-:W-:Y:S01]  /*1eb30*/  FFMA.FTZ R145, R29, UR4, -R170 ;  /* 0x000000041d917c23 */ /* 0x000fe200080108aa */
[C---:B------:R-:W-:Y:S01]  /*1eb40*/  HMMA.16816.F32 R52, R24.reuse, R126, R52 ;  /* 0x0000007e1834723c */ /* 0x040fe20000001834 */
[----:B------:R-:W5:Y:S01]  /*1eb50*/  LDSM.16.MT88.4 R124, [R189+0x11000] ;  /* 0x01100000bd7c783b */ /* 0x000f620000004200 */
[----:B------:R-:W-:Y:S03]  /*1eb60*/  MUFU.EX2 R144, R144 ;  /* 0x0000009000907308 */ /* 0x000fe60000000800 */
[--C-:B------:R-:W-:Y:S01]  /*1eb70*/  FFMA.FTZ R146, R30, UR4, -R168.reuse ;  /* 0x000000041e927c23 */ /* 0x100fe200080108a8 */
[C---:B------:R-:W-:Y:S06]  /*1eb80*/  HMMA.16816.F32 R56, R24.reuse, R148, R56 ;  /* 0x000000941838723c */ /* 0x040fec0000001838 */
[----:B------:R-:W4:Y:S01]  /*1eb90*/  MUFU.EX2 R145, R145 ;  /* 0x0000009100917308 */ /* 0x000f220000000800 */
[----:B------:R-:W-:Y:S01]  /*1eba0*/  FFMA.FTZ R147, R31, UR4, -R168 ;  /* 0x000000041f937c23 */ /* 0x000fe200080108a8 */
[C---:B------:R-:W-:Y:S01]  /*1ebb0*/  HMMA.16816.F32 R60, R24.reuse, R150, R60 ;  /* 0x00000096183c723c */ /* 0x040fe2000000183c */
[----:B------:R-:W5:Y:S02]  /*1ebc0*/  LDSM.16.MT88.4 R28, [R192+0xd800] ;  /* 0x00d80000c01c783b */ /* 0x000f640000004200 */
[----:B------:R-:W-:Y:S03]  /*1ebd0*/  FFMA.FTZ R148, R32, UR4, -R170 ;  /* 0x0000000420947c23 */ /* 0x000fe600080108aa */
[C---:B--2---:R-:W-:Y:S02]  /*1ebe0*/  HMMA.16816.F32 R64, R24.reuse, R136, R64 ;  /* 0x000000881840723c */ /* 0x044fe40000001840 */
[----:B------:R-:W-:Y:S03]  /*1ebf0*/  MUFU.EX2 R146, R146 ;  /* 0x0000009200927308 */ /* 0x000fe60000000800 */
[----:B------:R-:W-:Y:S01]  /*1ec00*/  FFMA.FTZ R150, R34, UR4, -R168 ;  /* 0x0000000422967c23 */ /* 0x000fe200080108a8 */
[C---:B------:R-:W-:Y:S01]  /*1ec10*/  HMMA.16816.F32 R68, R24.reuse, R138, R68 ;  /* 0x0000008a1844723c */ /* 0x040fe20000001844 */
[----:B------:R-:W2:Y:S05]  /*1ec20*/  LDSM.16.MT88.4 R136, [R190+0xd800] ;  /* 0x00d80000be88783b */ /* 0x000eaa0000004200 */
[----:B------:R-:W4:Y:S01]  /*1ec30*/  MUFU.EX2 R147, R147 ;  /* 0x0000009300937308 */ /* 0x000f220000000800 */
[----:B------:R-:W-:Y:S01]  /*1ec40*/  FFMA.FTZ R170, R33, UR4, -R170 ;  /* 0x0000000421aa7c23 */ /* 0x000fe200080108aa */
[C---:B------:R-:W-:Y:S03]  /*1ec50*/  HMMA.16816.F32 R72, R24.reuse, R152, R72 ;  /* 0x000000981848723c */ /* 0x040fe60000001848 */
[----:B------:R-:W-:Y:S03]  /*1ec60*/  FFMA.FTZ R168, R35, UR4, -R168 ;  /* 0x0000000423a87c23 */ /* 0x000fe600080108a8 */
[C---:B------:R-:W-:Y:S01]  /*1ec70*/  HMMA.16816.F32 R76, R24.reuse, R154, R76 ;  /* 0x0000009a184c723c */ /* 0x040fe2000000184c */
[----:B------:R-:W-:Y:S01]  /*1ec80*/  LDSM.16.MT88.4 R32, [R188+0xd800] ;  /* 0x00d80000bc20783b */ /* 0x000fe20000004200 */
[----:B------:R-:W-:Y:S04]  /*1ec90*/  MUFU.EX2 R148, R148 ;  /* 0x0000009400947308 */ /* 0x000fe80000000800 */
[C---:B-1----:R-:W-:Y:S06]  /*1eca0*/  HMMA.16816.F32 R80, R24.reuse, R140, R80 ;  /* 0x0000008c1850723c */ /* 0x042fec0000001850 */
[----:B------:R-:W1:Y:S01]  /*1ecb0*/  MUFU.EX2 R149, R170 ;  /* 0x000000aa00957308 */ /* 0x000e620000000800 */
[C---:B------:R-:W-:Y:S01]  /*1ecc0*/  HMMA.16816.F32 R84, R24.reuse, R142, R84 ;  /* 0x0000008e1854723c */ /* 0x040fe20000001854 */
[----:B------:R-:W2:Y:S05]  /*1ecd0*/  LDSM.16.MT88.4 R140, [R189+0xd800] ;  /* 0x00d80000bd8c783b */ /* 0x000eaa0000004200 */
[C---:B------:R-:W-:Y:S03]  /*1ece0*/  HMMA.16816.F32 R88, R24.reuse, R156, R88 ;  /* 0x0000009c1858723c */ /* 0x040fe60000001858 */
[----:B------:R-:W-:Y:S03]  /*1ecf0*/  MUFU.EX2 R150, R150 ;  /* 0x0000009600967308 */ /* 0x000fe60000000800 */
[C---:B------:R-:W-:Y:S07]  /*1ed00*/  HMMA.16816.F32 R92, R24.reuse, R158, R92 ;  /* 0x0000009e185c723c */ /* 0x040fee000000185c */
[----:B------:R-:W2:Y:S01]  /*1ed10*/  MUFU.EX2 R151, R168 ;  /* 0x000000a800977308 */ /* 0x000ea20000000800 */
[C---:B---3--:R-:W-:Y:S06]  /*1ed20*/  HMMA.16816.F32 R96, R24.reuse, R20, R96 ;  /* 0x000000141860723c */ /* 0x048fec0000001860 */
[C---:B------:R-:W-:Y:S05]  /*1ed30*/  HMMA.16816.F32 R100, R24.reuse, R22, R100 ;  /* 0x000000161864723c */ /* 0x040fea0000001864 */
[----:B----4-:R-:W-:Y:S01]  /*1ed40*/  F2FP.F16.F32.PACK_AB R20, R145, R144 ;  /* 0x000000909114723e */ /* 0x010fe200000000ff */
[C---:B------:R-:W-:Y:S05]  /*1ed50*/  HMMA.16816.F32 R104, R24.reuse, R120, R104 ;  /* 0x000000781868723c */ /* 0x040fea0000001868 */
[----:B------:R-:W-:Y:S01]  /*1ed60*/  F2FP.F16.F32.PACK_AB R21, R147, R146 ;  /* 0x000000929315723e */ /* 0x000fe200000000ff */
[C---:B------:R-:W-:Y:S01]  /*1ed70*/  HMMA.16816.F32 R12, R24.reuse, R122, R12 ;  /* 0x0000007a180c723c */ /* 0x040fe2000000180c */
[----:B------:R-:W3:Y:S04]  /*1ed80*/  LDSM.16.MT88.4 R120, [R192+0xf800] ;  /* 0x00f80000c078783b */ /* 0x000ee80000004200 */
[----:B-1----:R-:W-:Y:S01]  /*1ed90*/  F2FP.F16.F32.PACK_AB R22, R149, R148 ;  /* 0x000000949516723e */ /* 0x002fe200000000ff */
[C---:B-----5:R-:W-:Y:S05]  /*1eda0*/  HMMA.16816.F32 R108, R24.reuse, R124, R108 ;  /* 0x0000007c186c723c */ /* 0x060fea000000186c */
[----:B--2---:R-:W-:Y:S01]  /*1edb0*/  F2FP.F16.F32.PACK_AB R23, R151, R150 ;  /* 0x000000969717723e */ /* 0x004fe200000000ff */
[C---:B------:R-:W-:Y:S01]  /*1edc0*/  HMMA.16816.F32 R16, R24.reuse, R126, R16 ;  /* 0x0000007e1810723c */ /* 0x040fe20000001810 */
[----:B------:R-:W-:Y:S04]  /*1edd0*/  LDSM.16.MT88.4 R124, [R192+0x11800] ;  /* 0x01180000c07c783b */ /* 0x000fe80000004200 */
[----:B------:R-:W-:Y:S01]  /*1ede0*/  FADD.FTZ R144, R144, R219 ;  /* 0x000000db90907221 */ /* 0x000fe20000010000 */
[C---:B------:R-:W-:Y:S05]  /*1edf0*/  HMMA.16816.F32 R112, R24.reuse, R128, R112 ;  /* 0x000000801870723c */ /* 0x040fea0000001870 */
[----:B------:R-:W-:Y:S01]  /*1ee00*/  FADD.FTZ R146, R146, R221 ;  /* 0x000000dd92927221 */ /* 0x000fe20000010000 */
[----:B------:R-:W-:Y:S01]  /*1ee10*/  HMMA.16816.F32 R116, R24, R130, R116 ;  /* 0x000000821874723c */ /* 0x000fe20000001874 */
[----:B------:R-:W1:Y:S04]  /*1ee20*/  LDSM.16.MT88.4 R24, [R190+0xf800] ;  /* 0x00f80000be18783b */ /* 0x000e680000004200 */
[----:B------:R-:W-:Y:S01]  /*1ee30*/  FADD.FTZ R145, R145, R144 ;  /* 0x0000009091917221 */ /* 0x000fe20000010000 */
[C---:B------:R-:W-:Y:S03]  /*1ee40*/  HMMA.16816.F32 R128, R20.reuse, R28, R8 ;  /* 0x0000001c1480723c */ /* 0x040fe60000001808 */
[----:B------:R-:W2:Y:S02]  /*1ee50*/  LDSM.16.MT88.4 R8, [R189+0xf800] ;  /* 0x00f80000bd08783b */ /* 0x000ea40000004200 */
[----:B------:R-:W-:Y:S01]  /*1ee60*/  FADD.FTZ R147, R147, R146 ;  /* 0x0000009293937221 */ /* 0x000fe20000010000 */
[C---:B------:R-:W-:Y:S05]  /*1ee70*/  HMMA.16816.F32 R36, R20.reuse, R30, R36 ;  /* 0x0000001e1424723c */ /* 0x040fea0000001824 */
[----:B------:R-:W4:Y:S01]  /*1ee80*/  LDSM.16.MT88.4 R28, [R188+0xf800] ;  /* 0x00f80000bc1c783b */ /* 0x000f220000004200 */
[C---:B------:R-:W-:Y:S05]  /*1ee90*/  HMMA.16816.F32 R40, R20.reuse, R136, R40 ;  /* 0x000000881428723c */ /* 0x040fea0000001828 */
[----:B------:R-:W-:Y:S01]  /*1eea0*/  FADD.FTZ R148, R148, R145 ;  /* 0x0000009194947221 */ /* 0x000fe20000010000 */
[C---:B------:R-:W-:Y:S05]  /*1eeb0*/  HMMA.16816.F32 R44, R20.reuse, R138, R44 ;  /* 0x0000008a142c723c */ /* 0x040fea000000182c */
[----:B------:R-:W-:Y:S01]  /*1eec0*/  FADD.FTZ R150, R150, R147 ;  /* 0x0000009396967221 */ /* 0x000fe20000010000 */
[C---:B------:R-:W-:Y:S05]  /*1eed0*/  HMMA.16816.F32 R48, R20.reuse, R140, R48 ;  /* 0x0000008c1430723c */ /* 0x040fea0000001830 */
[----:B------:R-:W-:Y:S01]  /*1eee0*/  FADD.FTZ R215, R149, R148 ;  /* 0x0000009495d77221 */ /* 0x000fe20000010000 */
[C---:B------:R-:W-:Y:S05]  /*1eef0*/  HMMA.16816.F32 R52, R20.reuse, R142, R52 ;  /* 0x0000008e1434723c */ /* 0x040fea0000001834 */
[----:B------:R-:W-:Y:S01]  /*1ef00*/  FADD.FTZ R213, R151, R150 ;  /* 0x0000009697d57221 */ /* 0x000fe20000010000 */
[C---:B------:R-:W-:Y:S06]  /*1ef10*/  HMMA.16816.F32 R56, R20.reuse, R32, R56 ;  /* 0x000000201438723c */ /* 0x040fec0000001838 */
[C---:B------:R-:W-:Y:S01]  /*1ef20*/  HMMA.16816.F32 R60, R20.reuse, R34, R60 ;  /* 0x00000022143c723c */ /* 0x040fe2000000183c */
[----:B------:R-:W5:Y:S05]  /*1ef30*/  LDSM.16.MT88.4 R32, [R190+0x11800] ;  /* 0x01180000be20783b */ /* 0x000f6a0000004200 */
[C---:B---3--:R-:W-:Y:S06]  /*1ef40*/  HMMA.16816.F32 R64, R20.reuse, R120, R64 ;  /* 0x000000781440723c */ /* 0x048fec0000001840 */
[C---:B------:R-:W-:Y:S01]  /*1ef50*/  HMMA.16816.F32 R68, R20.reuse, R122, R68 ;  /* 0x0000007a1444723c */ /* 0x040fe20000001844 */
[----:B------:R-:W3:Y:S05]  /*1ef60*/  LDSM.16.MT88.4 R120, [R189+0x11800] ;  /* 0x01180000bd78783b */ /* 0x000eea0000004200 */
[C---:B-1----:R-:W-:Y:S06]  /*1ef70*/  HMMA.16816.F32 R72, R20.reuse, R24, R72 ;  /* 0x000000181448723c */ /* 0x042fec0000001848 */
[C---:B------:R-:W-:Y:S01]  /*1ef80*/  HMMA.16816.F32 R76, R20.reuse, R26, R76 ;  /* 0x0000001a144c723c */ /* 0x040fe2000000184c */
[----:B------:R-:W1:Y:S05]  /*1ef90*/  LDSM.16.MT88.4 R24, [R188+0x11800] ;  /* 0x01180000bc18783b */ /* 0x000e6a0000004200 */
[C---:B--2---:R-:W-:Y:S06]  /*1efa0*/  HMMA.16816.F32 R80, R20.reuse, R8, R80 ;  /* 0x000000081450723c */ /* 0x044fec0000001850 */
[C---:B------:R-:W-:Y:S06]  /*1efb0*/  HMMA.16816.F32 R84, R20.reuse, R10, R84 ;  /* 0x0000000a1454723c */ /* 0x040fec0000001854 */
[C---:B----4-:R-:W-:Y:S06]  /*1efc0*/  HMMA.16816.F32 R88, R20.reuse, R28, R88 ;  /* 0x0000001c1458723c */ /* 0x050fec0000001858 */
[C---:B------:R-:W-:Y:S06]  /*1efd0*/  HMMA.16816.F32 R92, R20.reuse, R30, R92 ;  /* 0x0000001e145c723c */ /* 0x040fec000000185c */
[C---:B------:R-:W-:Y:S06]  /*1efe0*/  HMMA.16816.F32 R96, R20.reuse, R124, R96 ;  /* 0x0000007c1460723c */ /* 0x040fec0000001860 */
[C---:B------:R-:W-:Y:S06]  /*1eff0*/  HMMA.16816.F32 R100, R20.reuse, R126, R100 ;  /* 0x0000007e1464723c */ /* 0x040fec0000001864 */
[C---:B-----5:R-:W-:Y:S06]  /*1f000*/  HMMA.16816.F32 R104, R20.reuse, R32, R104 ;  /* 0x000000201468723c */ /* 0x060fec0000001868 */
[C---:B------:R-:W-:Y:S06]  /*1f010*/  HMMA.16816.F32 R124, R20.reuse, R34, R12 ;  /* 0x00000022147c723c */ /* 0x040fec000000180c */
[C---:B---3--:R-:W-:Y:S06]  /*1f020*/  HMMA.16816.F32 R108, R20.reuse, R120, R108 ;  /* 0x00000078146c723c */ /* 0x048fec000000186c */
[C---:B------:R-:W-:Y:S06]  /*1f030*/  HMMA.16816.F32 R120, R20.reuse, R122, R16 ;  /* 0x0000007a1478723c */ /* 0x040fec0000001810 */
[C---:B-1----:R-:W-:Y:S06]  /*1f040*/  HMMA.16816.F32 R112, R20.reuse, R24, R112 ;  /* 0x000000181470723c */ /* 0x042fec0000001870 */
[----:B------:R-:W-:Y:S01]  /*1f050*/  HMMA.16816.F32 R116, R20, R26, R116 ;  /* 0x0000001a1474723c */ /* 0x000fe20000001874 */
[----:B------:R-:W-:Y:S11]  /*1f060*/  @!UPT UIADD3 URZ, URZ, URZ, URZ ;  /* 0x0000003f3f3ff290 */ /* 0x000ff6000fffe03f */
[----:B------:R-:W-:Y:S01]  /*1f070*/  @!UPT UIADD3 URZ, URZ, URZ, URZ ;  /* 0x0000003f3f3ff290 */ /* 0x000fe2000fffe03f */
[----:B------:R-:W-:Y:S11]  /*1f080*/  @P0 BRA `(.L_x_1773) ;  /* 0xffffffc400e00947 */ /* 0x000ff6000383ffff */
.L_x_1769:
[----:B------:R-:W1:Y:S01]  /*1f090*/  SHFL.BFLY PT, R0, R213, 0x2, 0x1f ;  /* 0x0c401f00d5007f89 */ /* 0x000e6200000e0000 */
[----:B------:R-:W2:Y:S01]  /*1f0a0*/  S2UR UR5, SR_CgaCtaId ;  /* 0x00000000000579c3 */ /* 0x000ea20000008800 */
[----:B------:R-:W-:Y:S01]  /*1f0b0*/  MOV R7, 0x3f800000 ;  /* 0x3f80000000077802 */ /* 0x000fe20000000f00 */
[----:B------:R-:W-:Y:S01]  /*1f0c0*/  UMOV UR4, 0x400 ;  /* 0x0000040000047882 */ /* 0x000fe20000000000 */
[----:B------:R-:W3:Y:S01]  /*1f0d0*/  SHFL.BFLY PT, R2, R215, 0x2, 0x1f ;  /* 0x0c401f00d7027f89 */ /* 0x000ee200000e0000 */
[----:B------:R-:W-:Y:S01]  /*1f0e0*/  MOV R6, 0x3f800000 ;  /* 0x3f80000000067802 */ /* 0x000fe20000000f00 */
[----:B------:R-:W-:Y:S01]  /*1f0f0*/  ULDC.64 UR6, c[0x0][0x208] ;  /* 0x0000820000067ab9 */ /* 0x000fe20000000a00 */
[----:B------:R-:W-:Y:S02]  /*1f100*/  BSSY B0, `(.L_x_1774) ;  /* 0x0000106000007945 */ /* 0x000fe40003800000 */
[----:B------:R-:W-:Y:S06]  /*1f110*/  BAR.SYNC.DEFER_BLOCKING 0x0 ;  /* 0x0000000000007b1d */ /* 0x000fec0000010000 */
[----:B------:R-:W4:Y:S01]  /*1f120*/  S2R R28, SR_CTAID.X ;  /* 0x00000000001c7919 */ /* 0x000f220000002500 */
[----:B-1----:R-:W-:Y:S01]  /*1f130*/  FADD.FTZ R5, R0, R213 ;  /* 0x000000d500057221 */ /* 0x002fe20000010000 */
[----:B--2---:R-:W-:Y:S01]  /*1f140*/  ULEA UR5, UR5, UR4, 0x18 ;  /* 0x0000000405057291 */ /* 0x004fe2000f8ec03f */
[----:B------:R-:W1:Y:S01]  /*1f150*/  S2R R0, SR_TID.X ;  /* 0x0000000000007919 */ /* 0x000e620000002100 */
[----:B------:R-:W2:Y:S01]  /*1f160*/  S2UR UR4, SR_CTAID.Z ;  /* 0x00000000000479c3 */ /* 0x000ea20000002700 */
[----:B---3--:R-:W-:-:S02]  /*1f170*/  FADD.FTZ R11, R2, R215 ;  /* 0x000000d7020b7221 */ /* 0x008fc40000010000 */
[----:B------:R-:W3:Y:S04]  /*1f180*/  SHFL.BFLY PT, R2, R5, 0x1, 0x1f ;  /* 0x0c201f0005027f89 */ /* 0x000ee800000e0000 */
[----:B------:R-:W5:Y:S01]  /*1f190*/  SHFL.BFLY PT, R4, R11, 0x1, 0x1f ;  /* 0x0c201f000b047f89 */ /* 0x000f6200000e0000 */
[----:B---3--:R-:W-:Y:S01]  /*1f1a0*/  FADD.FTZ R2, R5, R2 ;  /* 0x0000000205027221 */ /* 0x008fe20000010000 */
[----:B-1----:R-:W-:Y:S01]  /*1f1b0*/  SHF.R.S32.HI R9, RZ, 0x1f, R0 ;  /* 0x0000001fff097819 */ /* 0x002fe20000011400 */
[----:B-----5:R-:W-:-:S03]  /*1f1c0*/  FADD.FTZ R4, R11, R4 ;  /* 0x000000040b047221 */ /* 0x020fc60000010000 */
        /* <DEDUP_REMOVED lines=9> */
[----:B------:R-:W3:Y:S01]  /*1f260*/  @P3 LDC R30, c[0x0][0x2e8] ;  /* 0x0000ba00ff1e3b82 */ /* 0x000ee20000000800 */
[----:B------:R-:W-:Y:S02]  /*1f270*/  LOP3.LUT R5, R5, 0xfffffff8, RZ, 0xc0, !PT ;  /* 0xfffffff805057812 */ /* 0x000fe400078ec0ff */
[----:B------:R-:W-:Y:S02]  /*1f280*/  LOP3.LUT R17, R8, 0x1ffffffc, RZ, 0xc0, !PT ;  /* 0x1ffffffc08117812 */ /* 0x000fe400078ec0ff */
[----:B------:R-:W-:Y:S01]  /*1f290*/  IADD3 R5, R10, -R5, RZ ;  /* 0x800000050a057210 */ /* 0x000fe20007ffe0ff */
[----:B------:R-:W5:Y:S01]  /*1f2a0*/  @P4 MUFU.RCP R7, R4 ;  /* 0x0000000400074308 */ /* 0x000f620000001000 */
        /* <DEDUP_REMOVED lines=13> */
[----:B-----5:R-:W-:Y:S01]  /*1f380*/  FMUL.FTZ R128, R7, R128 ;  /* 0x0000008007807220 */ /* 0x020fe20000410000 */
        /* <DEDUP_REMOVED lines=111> */
[----:B------:R-:W-:Y:S01]  /*1fa80*/  @P4 MUFU.LG2 R4, R4 ;  /* 0x0000000400044308 */ /* 0x000fe20000000c00 */
[----:B------:R-:W-:Y:S01]  /*1fa90*/  IADD3 R6, R14, -0x20, RZ ;  /* 0xffffffe00e067810 */ /* 0x000fe20007ffe0ff */
[----:B------:R-:W-:Y:S01]  /*1faa0*/  STS.64 [R14+0x800], R130 ;  /* 0x000800820e007388 */ /* 0x000fe20000000a00 */
[----:B------:R-:W-:-:S02]  /*1fab0*/  SEL R5, R5, 0xffffffc0, !P1 ;  /* 0xffffffc005057807 */ /* 0x000fc40004800000 */
[----:B------:R-:W-:Y:S02]  /*1fac0*/  @P0 IADD3 R6, R14, 0x20, RZ ;  /* 0x000000200e060810 */ /* 0x000fe40007ffe0ff */
[----:B------:R-:W-:Y:S01]  /*1fad0*/  SEL R7, R7, 0xffffff80, !P2 ;  /* 0xffffff8007077807 */ /* 0x000fe20005000000 */
[----:B------:R-:W1:Y:S01]  /*1fae0*/  @P3 MUFU.LG2 R2, R2 ;  /* 0x0000000200023308 */ /* 0x000e620000000c00 */
        /* <DEDUP_REMOVED lines=11> */
[-C--:B------:R-:W-:Y:S02]  /*1fba0*/  LEA.HI R29, R11, R10.reuse, RZ, 0x5 ;  /* 0x0000000a0b1d7211 */ /* 0x080fe400078f28ff */
[----:B------:R-:W-:Y:S01]  /*1fbb0*/  LEA R11, R15, UR5, 0x2 ;  /* 0x000000050f0b7c11 */ /* 0x000fe2000f8e10ff */
[----:B------:R-:W-:Y:S01]  /*1fbc0*/  STS.64 [R18], R44 ;  /* 0x0000002c12007388 */ /* 0x000fe20000000a00 */
[----:B------:R-:W-:Y:S01]  /*1fbd0*/  LOP3.LUT R29, R29, 0xffffffe0, RZ, 0xc0, !PT ;  /* 0xffffffe01d1d7812 */ /* 0x000fe200078ec0ff */
[----:B-1----:R-:W-:Y:S01]  /*1fbe0*/  @P3 FMUL.FTZ R2, R2, 0.69314718246459960938 ;  /* 0x3f31721802023820 */ /* 0x002fe20000410000 */
[----:B------:R-:W-:Y:S01]  /*1fbf0*/  LOP3.LUT R9, R9, 0xffffffe0, RZ, 0xc0, !PT ;  /* 0xffffffe009097812 */ /* 0x000fe200078ec0ff */
[----:B------:R-:W-:Y:S01]  /*1fc00*/  STS.64 [R18+0x800], R46 ;  /* 0x0008002e12007388 */ /* 0x000fe20000000a00 */
[----:B------:R-:W-:-:S02]  /*1fc10*/  IADD3 R10, -R29, R10, RZ ;  /* 0x0000000a1d0a7210 */ /* 0x000fc40007ffe1ff */
[----:B------:R-:W1:Y:S01]  /*1fc20*/  @P4 LDC R29, c[0x0][0x2e8] ;  /* 0x0000ba00ff1d4b82 */ /* 0x000e620000000800 */
[----:B------:R-:W-:Y:S01]  /*1fc30*/  STS.64 [R5], R48 ;  /* 0x0000003005007388 */ /* 0x000fe20000000a00 */
[----:B------:R-:W-:Y:S02]  /*1fc40*/  SHF.R.S32.HI R31, RZ, 0x1f, R12 ;  /* 0x0000001fff1f7819 */ /* 0x000fe4000001140c */
[----:B------:R-:W-:Y:S01]  /*1fc50*/  IADD3 R9, -R9, R0, RZ ;  /* 0x0000000009097210 */ /* 0x000fe20007ffe1ff */
[----:B------:R-:W-:Y:S01]  /*1fc60*/  STS.64 [R5+0x800], R50 ;  /* 0x0008003205007388 */ /* 0x000fe20000000a00 */
[----:B------:R-:W-:Y:S02]  /*1fc70*/  LEA.HI R31, R31, R12, RZ, 0x2 ;  /* 0x0000000c1f1f7211 */ /* 0x000fe400078f10ff */
[----:B------:R-:W-:Y:S01]  /*1fc80*/  LOP3.LUT P0, RZ, R9, 0x3, RZ, 0xc0, !PT ;  /* 0x0000000309ff7812 */ /* 0x000fe2000780c0ff */
[----:B------:R-:W-:Y:S01]  /*1fc90*/  STS.64 [R17], R52 ;  /* 0x0000003411007388 */ /* 0x000fe20000000a00 */
[----:B------:R-:W-:-:S02]  /*1fca0*/  LOP3.LUT R31, R31, 0xffffffc, RZ, 0xc0, !PT ;  /* 0x0ffffffc1f1f7812 */ /* 0x000fc400078ec0ff */
[----:B------:R-:W-:Y:S01]  /*1fcb0*/  SHF.L.U32 R32, R13, 0x2, RZ ;  /* 0x000000020d207819 */ /* 0x000fe200000006ff */
[----:B------:R-:W-:Y:S01]  /*1fcc0*/  STS.64 [R17+0x800], R54 ;  /* 0x0008003611007388 */ /* 0x000fe20000000a00 */
[----:B------:R-:W-:Y:S02]  /*1fcd0*/  IADD3 R31, R12, -R31, RZ ;  /* 0x8000001f0c1f7210 */ /* 0x000fe40007ffe0ff */
[----:B------:R-:W-:Y:S01]  /*1fce0*/  MOV R9, 0xff800000 ;  /* 0xff80000000097802 */ /* 0x000fe20000000f00 */
[----:B------:R-:W-:Y:S01]  /*1fcf0*/  STS.64 [R19], R56 ;  /* 0x0000003813007388 */ /* 0x000fe20000000a00 */
[----:B---3--:R-:W-:Y:S01]  /*1fd00*/  @P3 FFMA.FTZ R9, R3, R30, R2 ;  /* 0x0000001e03093223 */ /* 0x008fe20000010002 */
[----:B------:R-:W-:Y:S02]  /*1fd10*/  SHF.R.S32.HI R33, RZ, 0x1f, R32 ;  /* 0x0000001fff217819 */ /* 0x000fe40000011420 */
        /* <DEDUP_REMOVED lines=27> */
[----:B---3--:R-:W3:Y:S03]  /*1fed0*/  LDC.64 R14, c[0x0][0x2c0] ;  /* 0x0000b000ff0e7b82 */ /* 0x008ee60000000a00 */
        /* <DEDUP_REMOVED lines=8> */
[----:B----4-:R-:W2:Y:S08]  /*1ff60*/  LDC R5, c[0x0][0x270] ;  /* 0x00009c00ff057b82 */ /* 0x010eb00000000800 */
[----:B------:R-:W-:Y:S06]  /*1ff70*/  BAR.SYNC.DEFER_BLOCKING 0x0 ;  /* 0x0000000000007b1d */ /* 0x000fec0000010000 */
[----:B------:R-:W3:Y:S01]  /*1ff80*/  S2R R6, SR_CTAID.Y ;  /* 0x0000000000067919 */ /* 0x000ee20000002600 */
[----:B-----5:R-:W-:Y:S01]  /*1ff90*/  SHF.R.S32.HI R7, RZ, 0x1f, R10 ;  /* 0x0000001fff077819 */ /* 0x020fe2000001140a */
[----:B------:R4:W4:Y:S03]  /*1ffa0*/  LDS.128 R24, [R11+0x3800] ;  /* 0x003800000b187984 */ /* 0x0009260000000c00 */
[----:B------:R-:W-:Y:S01]  /*1ffb0*/  LEA.HI R7, R7, R10, RZ, 0x2 ;  /* 0x0000000a07077211 */ /* 0x000fe200078f10ff */
[----:B------:R1:W4:Y:S01]  /*1ffc0*/  LDS.128 R20, [R11+0x7800] ;  /* 0x007800000b147984 */ /* 0x0003220000000c00 */
[----:B------:R-:W-:-:S02]  /*1ffd0*/  IADD3 R10, -R203, RZ, RZ ;  /* 0x000000ffcb0a7210 */ /* 0x000fc40007ffe1ff */
[----:B------:R-:W-:Y:S01]  /*1ffe0*/  SHF.R.S32.HI R0, RZ, 0x2, R7 ;  /* 0x00000002ff007819 */ /* 0x000fe20000011407 */
[----:B------:R4:W4:Y:S01]  /*1fff0*/  LDS.128 R16, [R11+0xb800] ;  /* 0x00b800000b107984 */ /* 0x0009220000000c00 */
[----:B------:R-:W-:Y:S01]  /*20000*/  MOV R7, 0xff800000 ;  /* 0xff80000000077802 */ /* 0x000fe20000000f00 */
[----:B--2---:R-:W-:Y:S01]  /*20010*/  IMAD R12, R5, R10, UR4 ;  /* 0x00000004050c7e24 */ /* 0x004fe2000f8e020a */
[----:B------:R-:W-:Y:S01]  /*20020*/  LEA R0, R31, R0, 0x4 ;  /* 0x000000001f007211 */ /* 0x000fe200078e20ff */
[----:B------:R-:W-:Y:S01]  /*20030*/  @P4 FMUL.FTZ R31, R4, 0.69314718246459960938 ;  /* 0x3f317218041f4820 */ /* 0x000fe20000410000 */
[----:B------:R-:W-:Y:S01]  /*20040*/  SHF.L.U32 R10, R28, 0x6, RZ ;  /* 0x000000061c0a7819 */ /* 0x000fe200000006ff */
[----:B---3--:R-:W-:Y:S02]  /*20050*/  IMAD R6, R6, R14, R203 ;  /* 0x0000000e06067224 */ /* 0x008fe400078e02cb */
[----:B-1----:R-:W-:Y:S02]  /*20060*/  @P4 FFMA.FTZ R7, R132, R29, R31 ;  /* 0x0000001d84074223 */ /* 0x002fe4000001001f */
[----:B------:R-:W-:-:S04]  /*20070*/  IMAD R6, R6, R5, R12 ;  /* 0x0000000506067224 */ /* 0x000fc800078e020c */
[----:B------:R-:W-:Y:S01]  /*20080*/  IMAD R15, R6, R15, R10 ;  /* 0x0000000f060f7224 */ /* 0x000fe200078e020a */
[----:B------:R-:W-:Y:S06]  /*20090*/  @P0 BRA `(.L_x_1775) ;  /* 0x0000000000300947 */ /* 0x000fec0003800000 */
[----:B------:R-:W-:Y:S01]  /*200a0*/  IMAD R3, R28, -0x40, R201 ;  /* 0xffffffc01c037824 */ /* 0x000fe200078e02c9 */
[----:B------:R-:W-:Y:S01]  /*200b0*/  SHF.R.S32.HI R4, RZ, 0x1f, R0 ;  /* 0x0000001fff047819 */ /* 0x000fe20000011400 */
[C---:B------:R-:W-:Y:S01]  /*200c0*/  VIADD R6, R0.reuse, 0x8 ;  /* 0x0000000800067836 */ /* 0x040fe20000000000 */
[C---:B------:R-:W-:Y:S01]  /*200d0*/  IADD3 R2, P0, R15.reuse, R0, RZ ;  /* 0x000000000f027210 */ /* 0x040fe20007f1e0ff */
[----:B------:R-:W-:Y:S01]  /*200e0*/  ULDC.64 UR4, c[0x0][0x2b8] ;  /* 0x0000ae0000047ab9 */ /* 0x000fe20000000a00 */
[-C--:B------:R-:W-:Y:S02]  /*200f0*/  ISETP.GE.AND P2, PT, R0, R3.reuse, PT ;  /* 0x000000030000720c */ /* 0x080fe40003f46270 */
[----:B------:R-:W-:Y:S02]  /*20100*/  ISETP.GE.AND P1, PT, R6, R3, PT ;  /* 0x000000030600720c */ /* 0x000fe40003f26270 */
[----:B------:R-:W-:Y:S02]  /*20110*/  LEA.HI.X.SX32 R3, R15, R4, 0x1, P0 ;  /* 0x000000040f037211 */ /* 0x000fe400000f0eff */
[----:B------:R-:W-:-:S04]  /*20120*/  LEA R4, P0, R2, UR4, 0x2 ;  /* 0x0000000402047c11 */ /* 0x000fc8000f8010ff */
[----:B------:R-:W-:-:S05]  /*20130*/  LEA.HI.X R5, R2, UR5, R3, 0x2, P0 ;  /* 0x0000000502057c11 */ /* 0x000fca00080f1403 */
[----:B------:R1:W-:Y:S04]  /*20140*/  @!P2 STG.E desc[UR6][R4.64], R7 ;  /* 0x000000070400a986 */ /* 0x0003e8000c101906 */
[----:B------:R1:W-:Y:S02]  /*20150*/  @!P1 STG.E desc[UR6][R4.64+0x20], R9 ;  /* 0x0000200904009986 */ /* 0x0003e4000c101906 */
.L_x_1775:
[----:B------:R-:W-:Y:S05]  /*20160*/  BSYNC B0 ;  /* 0x0000000000007941 */ /* 0x000fea0003800000 */
.L_x_1774:
[----:B------:R-:W-:Y:S01]  /*20170*/  ULDC UR4, c[0x0][0x2dc] ;  /* 0x0000b70000047ab9 */ /* 0x000fe20000000800 */
[----:B-1----:R-:W-:Y:S01]  /*20180*/  IMAD.WIDE R6, R8, 0xc0, R32 ;  /* 0x000000c008067825 */ /* 0x002fe200078e0220 */
[----:B------:R-:W-:Y:S03]  /*20190*/  BSSY B0, `(.L_x_1776) ;  /* 0x0000024000007945 */ /* 0x000fe60003800000 */
[----:B------:R-:W-:Y:S01]  /*201a0*/  IMAD R3, R15, UR4, RZ ;  /* 0x000000040f037c24 */ /* 0x000fe2000f8e02ff */
[----:B------:R-:W-:Y:S01]  /*201b0*/  ULDC.64 UR4, c[0x0][0x288] ;  /* 0x0000a20000047ab9 */ /* 0x000fe20000000a00 */
[----:B------:R-:W-:Y:S01]  /*201c0*/  IMAD R201, R28, -0x40, R201 ;  /* 0xffffffc01cc97824 */ /* 0x000fe200078e02c9 */
[----:B------:R1:W2:Y:S01]  /*201d0*/  LDS.128 R12, [R11+0x4000] ;  /* 0x004000000b0c7984 */ /* 0x0002a20000000c00 */
[C---:B------:R-:W-:Y:S01]  /*201e0*/  VIADD R4, R8.reuse, 0x8 ;  /* 0x0000000808047836 */ /* 0x040fe20000000000 */
[----:B------:R-:W-:Y:S01]  /*201f0*/  IADD3 R6, P3, R3, R6, RZ ;  /* 0x0000000603067210 */ /* 0x000fe20007f7e0ff */
[C---:B------:R-:W-:Y:S01]  /*20200*/  VIADD R2, R8.reuse, 0x10 ;  /* 0x0000001008027836 */ /* 0x040fe20000000000 */
[----:B------:R1:W3:Y:S01]  /*20210*/  LDS.128 R28, [R11] ;  /* 0x000000000b1c7984 */ /* 0x0002e20000000c00 */
[----:B------:R-:W-:Y:S01]  /*20220*/  VIADD R0, R8, 0x18 ;  /* 0x0000001808007836 */ /* 0x000fe20000000000 */
[-C--:B------:R-:W-:Y:S01]  /*20230*/  ISETP.GE.AND P0, PT, R4, R201.reuse, PT ;  /* 0x000000c90400720c */ /* 0x080fe20003f06270 */
[----:B------:R-:W-:Y:S01]  /*20240*/  VIADD R4, R8, 0x28 ;  /* 0x0000002808047836 */ /* 0x000fe20000000000 */
[----:B------:R-:W-:-:S02]  /*20250*/  ISETP.GE.AND P1, PT, R2, R201, PT ;  /* 0x000000c90200720c */ /* 0x000fc40003f26270 */
[----:B------:R-:W-:Y:S02]  /*20260*/  LEA.HI.X.SX32 R3, R3, R7, 0x1, P3 ;  /* 0x0000000703037211 */ /* 0x000fe400018f0eff */
[----:B------:R-:W-:Y:S02]  /*20270*/  LEA R2, P3, R6, UR4, 0x2 ;  /* 0x0000000406027c11 */ /* 0x000fe4000f8610ff */
[-C--:B------:R-:W-:Y:S02]  /*20280*/  ISETP.GE.AND P5, PT, R4, R201.reuse, PT ;  /* 0x000000c90400720c */ /* 0x080fe40003fa6270 */
[----:B------:R-:W-:Y:S02]  /*20290*/  LEA.HI.X R3, R6, UR5, R3, 0x2, P3 ;  /* 0x0000000506037c11 */ /* 0x000fe400098f1403 */
[----:B------:R1:W1:Y:S01]  /*202a0*/  LDS.128 R4, [R11+0x8000] ;  /* 0x008000000b047984 */ /* 0x0002620000000c00 */
[-C--:B------:R-:W-:Y:S02]  /*202b0*/  ISETP.GE.AND P3, PT, R8, R201.reuse, PT ;  /* 0x000000c90800720c */ /* 0x080fe40003f66270 */
[----:B------:R-:W-:Y:S01]  /*202c0*/  ISETP.GE.AND P2, PT, R0, R201, PT ;  /* 0x000000c90000720c */ /* 0x000fe20003f46270 */
[----:B------:R-:W-:-:S05]  /*202d0*/  VIADD R0, R8, 0x20 ;  /* 0x0000002008007836 */ /* 0x000fca0000000000 */
        /* <DEDUP_REMOVED lines=12> */
[----:B--2---:R3:W-:Y:S01]  /*203a0*/  @!P3 STG.E.128 desc[UR6][R2.64+0x100], R12 ;  /* 0x0001000c0200b986 */ /* 0x0047e2000c101d06 */
[----:B------:R-:W-:-:S13]  /*203b0*/  ISETP.GE.AND P3, PT, R9, UR4, PT ;  /* 0x0000000409007c0c */ /* 0x000fda000bf66270 */
[----:B-1----:R3:W-:Y:S02]  /*203c0*/  @!P3 STG.E.128 desc[UR6][R2.64+0x200], R4 ;  /* 0x000200040200b986 */ /* 0x0027e4000c101d06 */
.L_x_1777:
[----:B------:R-:W-:Y:S05]  /*203d0*/  BSYNC B0 ;  /* 0x0000000000007941 */ /* 0x000fea0003800000 */
.L_x_1776:
[----:B---3--:R3:W3:Y:S01]  /*203e0*/  LDS.128 R28, [R11+0x800] ;  /* 0x000800000b1c7984 */ /* 0x0086e20000000c00 */
[----:B------:R-:W-:Y:S01]  /*203f0*/  BSSY B0, `(.L_x_1778) ;  /* 0x000000d000007945 */ /* 0x000fe20003800000 */
[----:B------:R-:W-:Y:S02]  /*20400*/  ISETP.GE.AND P3, PT, R8, R201, PT ;  /* 0x000000c90800720c */ /* 0x000fe40003f66270 */
[----:B--2---:R2:W2:Y:S04]  /*20410*/  LDS.128 R12, [R11+0x4800] ;  /* 0x004800000b0c7984 */ /* 0x0044a80000000c00 */
[----:B-1----:R1:W1:Y:S01]  /*20420*/  LDS.128 R4, [R11+0x8800] ;  /* 0x008800000b047984 */ /* 0x0022620000000c00 */
[----:B------:R-:W-:Y:S06]  /*20430*/  @P0 BRA `(.L_x_1779) ;  /* 0x0000000000200947 */ /* 0x000fec0003800000 */
[----:B------:R-:W-:Y:S01]  /*20440*/  ULDC UR4, c[0x0][0x2d0] ;  /* 0x0000b40000047ab9 */ /* 0x000fe20000000800 */
[----:B------:R-:W-:Y:S01]  /*20450*/  VIADD R8, R0, 0x40 ;  /* 0x0000004000087836 */ /* 0x000fe20000000000 */
[----:B------:R-:W-:-:S13]  /*20460*/  ISETP.GE.AND P0, PT, R32, UR4, PT ;  /* 0x0000000420007c0c */ /* 0x000fda000bf06270 */
[----:B---3--:R3:W-:Y:S01]  /*20470*/  @!P0 STG.E.128 desc[UR6][R2.64+0x1800], R28 ;  /* 0x0018001c02008986 */ /* 0x0087e2000c101d06 */
[----:B------:R-:W-:-:S13]  /*20480*/  ISETP.GE.AND P0, PT, R0, UR4, PT ;  /* 0x0000000400007c0c */ /* 0x000fda000bf06270 */
[----:B--2---:R3:W-:Y:S01]  /*20490*/  @!P0 STG.E.128 desc[UR6][R2.64+0x1900], R12 ;  /* 0x0019000c02008986 */ /* 0x0047e2000c101d06 */
[----:B------:R-:W-:-:S13]  /*204a0*/  ISETP.GE.AND P0, PT, R8, UR4, PT ;  /* 0x0000000408007c0c */ /* 0x000fda000bf06270 */
[----:B-1----:R3:W-:Y:S02]  /*204b0*/  @!P0 STG.E.128 desc[UR6][R2.64+0x1a00], R4 ;  /* 0x001a000402008986 */ /* 0x0027e4000c101d06 */
.L_x_1779:
[----:B------:R-:W-:Y:S05]  /*204c0*/  BSYNC B0 ;  /* 0x0000000000007941 */ /* 0x000fea0003800000 */
.L_x_1778:
[----:B---3--:R3:W3:Y:S01]  /*204d0*/  LDS.128 R28, [R11+0x1000] ;  /* 0x001000000b1c7984 */ /* 0x0086e20000000c00 */
[----:B------:R-:W-:Y:S03]  /*204e0*/  BSSY B0, `(.L_x_1780) ;  /* 0x000000c000007945 */ /* 0x000fe60003800000 */
[----:B--2---:R2:W2:Y:S04]  /*204f0*/  LDS.128 R12, [R11+0x5000] ;  /* 0x005000000b0c7984 */ /* 0x0044a80000000c00 */
[----:B-1----:R1:W1:Y:S01]  /*20500*/  LDS.128 R4, [R11+0x9000] ;  /* 0x009000000b047984 */ /* 0x0022620000000c00 */
[----:B------:R-:W-:Y:S05]  /*20510*/  @P1 BRA `(.L_x_1781) ;  /* 0x0000000000201947 */ /* 0x000fea0003800000 */
[----:B------:R-:W-:Y:S01]  /*20520*/  ULDC UR4, c[0x0][0x2d0] ;  /* 0x0000b40000047ab9 */ /* 0x000fe20000000800 */
[----:B------:R-:W-:Y:S01]  /*20530*/  VIADD R8, R0, 0x40 ;  /* 0x0000004000087836 */ /* 0x000fe20000000000 */
[----:B------:R-:W-:Y:S02]  /*20540*/  ISETP.GE.AND P0, PT, R32, UR4, PT ;  /* 0x0000000420007c0c */ /* 0x000fe4000bf06270 */
[----:B------:R-:W-:-:S11]  /*20550*/  ISETP.GE.AND P1, PT, R0, UR4, PT ;  /* 0x0000000400007c0c */ /* 0x000fd6000bf26270 */
[----:B---3--:R3:W-:Y:S01]  /*20560*/  @!P0 STG.E.128 desc[UR6][R2.64+0x3000], R28 ;  /* 0x0030001c02008986 */ /* 0x0087e2000c101d06 */
[----:B------:R-:W-:-:S03]  /*20570*/  ISETP.GE.AND P0, PT, R8, UR4, PT ;  /* 0x0000000408007c0c */ /* 0x000fc6000bf06270 */
[----:B--2---:R3:W-:Y:S10]  /*20580*/  @!P1 STG.E.128 desc[UR6][R2.64+0x3100], R12 ;  /* 0x0031000c02009986 */ /* 0x0047f4000c101d06 */
[----:B-1----:R3:W-:Y:S02]  /*20590*/  @!P0 STG.E.128 desc[UR6][R2.64+0x3200], R4 ;  /* 0x0032000402008986 */ /* 0x0027e4000c101d06 */
.L_x_1781:
[----:B------:R-:W-:Y:S05]  /*205a0*/  BSYNC B0 ;  /* 0x0000000000007941 */ /* 0x000fea0003800000 */
.L_x_1780:
[----:B---3--:R3:W3:Y:S01]  /*205b0*/  LDS.128 R28, [R11+0x1800] ;  /* 0x001800000b1c7984 */ /* 0x0086e20000000c00 */
[----:B------:R-:W-:Y:S03]  /*205c0*/  BSSY B0, `(.L_x_1782) ;  /* 0x000000c000007945 */ /* 0x000fe60003800000 */
[----:B--2---:R2:W2:Y:S04]  /*205d0*/  LDS.128 R12, [R11+0x5800] ;  /* 0x005800000b0c7984 */ /* 0x0044a80000000c00 */
[----:B-1----:R1:W1:Y:S01]  /*205e0*/  LDS.128 R4, [R11+0x9800] ;  /* 0x009800000b047984 */ /* 0x0022620000000c00 */
[----:B------:R-:W-:Y:S05]  /*205f0*/  @P2 BRA `(.L_x_1783) ;  /* 0x0000000000202947 */ /* 0x000fea0003800000 */
[----:B------:R-:W-:Y:S01]  /*20600*/  VIADD R8, R0, 0x40 ;  /* 0x0000004000087836 */ /* 0x000fe20000000000 */
[----:B------:R-:W-:Y:S02]  /*20610*/  ULDC UR4, c[0x0][0x2d0] ;  /* 0x0000b40000047ab9 */ /* 0x000fe40000000800 */
[----:B------:R-:W-:Y:S02]  /*20620*/  ISETP.GE.AND P2, PT, R32, UR4, PT ;  /* 0x0000000420007c0c */ /* 0x000fe4000bf46270 */
[----:B------:R-:W-:Y:S02]  /*20630*/  ISETP.GE.AND P1, PT, R0, UR4, PT ;  /* 0x0000000400007c0c */ /* 0x000fe4000bf26270 */
[----:B------:R-:W-:-:S09]  /*20640*/  ISETP.GE.AND P0, PT, R8, UR4, PT ;  /* 0x0000000408007c0c */ /* 0x000fd2000bf06270 */
[----:B---3--:R3:W-:Y:S04]  /*20650*/  @!P2 STG.E.128 desc[UR6][R2.64+0x4800], R28 ;  /* 0x0048001c0200a986 */ /* 0x0087e8000c101d06 */
[----:B--2---:R3:W-:Y:S04]  /*20660*/  @!P1 STG.E.128 desc[UR6][R2.64+0x4900], R12 ;  /* 0x0049000c02009986 */ /* 0x0047e8000c101d06 */
[----:B-1----:R3:W-:Y:S02]  /*20670*/  @!P0 STG.E.128 desc[UR6][R2.64+0x4a00], R4 ;  /* 0x004a000402008986 */ /* 0x0027e4000c101d06 */
.L_x_1783:
[----:B------:R-:W-:Y:S05]  /*20680*/  BSYNC B0 ;  /* 0x0000000000007941 */ /* 0x000fea0003800000 */
.L_x_1782:
        /* <DEDUP_REMOVED lines=13> */
.L_x_1785:
[----:B------:R-:W-:Y:S05]  /*20760*/  BSYNC B0 ;  /* 0x0000000000007941 */ /* 0x000fea0003800000 */
.L_x_1784:
        /* <DEDUP_REMOVED lines=13> */
.L_x_1787:
[----:B------:R-:W-:Y:S05]  /*20840*/  BSYNC B0 ;  /* 0x0000000000007941 */ /* 0x000fea0003800000 */
.L_x_1786:
[----:B--23--:R2:W3:Y:S01]  /*20850*/  LDS.128 R12, [R11+0x3000] ;  /* 0x003000000b0c7984 */ /* 0x00c4e20000000c00 */
        /* <DEDUP_REMOVED lines=9> */
[----:B---3--:R3:W-:Y:S04]  /*208f0*/  @!P2 STG.E.128 desc[UR6][R2.64+0x9000], R12 ;  /* 0x0090000c0200a986 */ /* 0x0087e8000c101d06 */
[----:B-1----:R3:W-:Y:S04]  /*20900*/  @!P1 STG.E.128 desc[UR6][R2.64+0x9100], R4 ;  /* 0x0091000402009986 */ /* 0x0027e8000c101d06 */
[----:B------:R3:W-:Y:S02]  /*20910*/  @!P0 STG.E.128 desc[UR6][R2.64+0x9200], R28 ;  /* 0x0092001c02008986 */ /* 0x0007e4000c101d06 */
.L_x_1789:
[----:B------:R-:W-:Y:S05]  /*20920*/  BSYNC B0 ;  /* 0x0000000000007941 */ /* 0x000fea0003800000 */
.L_x_1788:
        /* <DEDUP_REMOVED lines=11> */
.L_x_1790:
        /* <DEDUP_REMOVED lines=10> */
.L_x_4164:


//--------------------- .text._ZN5flash24flash_fwd_splitkv_kernelI23Flash_fwd_kernel_traitsILi192ELi64ELi64ELi4ELb0ELb0EN7cutlass6half_tE19Flash_kernel_traitsILi192ELi64ELi64ELi4ES3_EELb1ELb0ELb0ELb0ELb0ELb1ELb1ELb1EEEvNS_16Flash_fwd_paramsE --------------------------
	.section	.text._ZN5flash24flash_fwd_splitkv_kernelI23Flash_fwd_kernel_traitsILi192ELi64ELi64ELi4ELb0ELb0EN7cutlass6half_tE19Flash_kernel_traitsILi192ELi64ELi64ELi4ES3_EELb1ELb0ELb0ELb0ELb0ELb1ELb1ELb1EEEvNS_16Flash_fwd_paramsE,"ax",@progbits
	.align	128
        .global         _ZN5flash24flash_fwd_splitkv_kernelI23Flash_fwd_kernel_traitsILi192ELi64ELi64ELi4ELb0ELb0EN7cutlass6half_tE19Flash_kernel_traitsILi192ELi64ELi64ELi4ES3_EELb1ELb0ELb0ELb0ELb0ELb1ELb1ELb1EEEvNS_16Flash_fwd_paramsE
        .type           _ZN5flash24flash_fwd_splitkv_kernelI23Flash_fwd_kernel_traitsILi192ELi64ELi64ELi4ELb0ELb0EN7cutlass6half_tE19Flash_kernel_traitsILi192ELi64ELi64ELi4ES3_EELb1ELb0ELb0ELb0ELb0ELb1ELb1ELb1EEEvNS_16Flash_fwd_paramsE,@function
        .size           _ZN5flash24flash_fwd_splitkv_kernelI23Flash_fwd_kernel_traitsILi192ELi64ELi64ELi4ELb0ELb0EN7cutlass6half_tE19Flash_kernel_traitsILi192ELi64ELi64ELi4ES3_EELb1ELb0ELb0ELb0ELb0ELb1ELb1ELb1EEEvNS_16Flash_fwd_paramsE,(.L_x_4165 - _ZN5flash24flash_fwd_splitkv_kernelI23Flash_fwd_kernel_traitsILi192ELi64ELi64ELi4ELb0ELb0EN7cutlass6half_tE19Flash_kernel_traitsILi192ELi64ELi64ELi4ES3_EELb1ELb0ELb0ELb0ELb0ELb1ELb1ELb1EEEvNS_16Flash_fwd_paramsE)
        .other          _ZN5flash24flash_fwd_splitkv_kernelI23Flash_fwd_kernel_traitsILi192ELi64ELi64ELi4ELb0ELb0EN7cutlass6half_tE19Flash_kernel_traitsILi192ELi64ELi64ELi4ES3_EELb1ELb0ELb0ELb0ELb0ELb1ELb1ELb1EEEvNS_16Flash_fwd_paramsE,@"STO_CUDA_ENTRY STV_DEFAULT"
_ZN5flash24flash_fwd_splitkv_kernelI23Flash_fwd_kernel_traitsILi192ELi64ELi64ELi4ELb0ELb0EN7cutlass6half_tE19Flash_kernel_traitsILi192ELi64ELi64ELi4ES3_EELb1ELb0ELb0ELb0ELb0ELb1ELb1ELb1EEEvNS_16Flash_fwd_paramsE:
.text._ZN5flash24flash_fwd_splitkv_kernelI23Flash_fwd_kernel_traitsILi192ELi64ELi64ELi4ELb0ELb0EN7cutlass6half_tE19Flash_kernel_traitsILi192ELi64ELi64ELi4ES3_EELb1ELb0ELb0ELb0ELb0ELb1ELb1ELb1EEEvNS_16Flash_fwd_paramsE:
        /* <DEDUP_REMOVED lines=59> */
.L_x_1791:
[----:B------:R-:W1:Y:S02]  /*03b0*/  LDC R65, c[0x0][0x2c8] ;  /* 0x0000b200ff417b82 */ /* 0x000e640000000800 */
.L_x_1792:
        /* <DEDUP_REMOVED lines=108> */
.L_x_1795:
[----:B------:R-:W-:Y:S05]  /*0a80*/  BSYNC B0 ;  /* 0x0000000000007941 */ /* 0x000fea0003800000 */
.L_x_1794:
        /* <DEDUP_REMOVED lines=11> */
.L_x_1797:
[----:B------:R-:W-:Y:S05]  /*0b40*/  BSYNC B0 ;  /* 0x0000000000007941 */ /* 0x000fea0003800000 */
.L_x_1796:
        /* <DEDUP_REMOVED lines=10> */
.L_x_1799:
[----:B------:R-:W-:Y:S05]  /*0bf0*/  BSYNC B0 ;  /* 0x0000000000007941 */ /* 0x000fea0003800000 */
.L_x_1798:
        /* <DEDUP_REMOVED lines=10> */
.L_x_1801:
[----:B------:R-:W-:Y:S05]  /*0ca0*/  BSYNC B0 ;  /* 0x0000000000007941 */ /* 0x000fea0003800000 */
.L_x_1800:
        /* <DEDUP_REMOVED lines=11> */
.L_x_1803:
[----:B------:R-:W-:Y:S05]  /*0d60*/  BSYNC B0 ;  /* 0x0000000000007941 */ /* 0x000fea0003800000 */
.L_x_1802:
        /* <DEDUP_REMOVED lines=9> */
.L_x_1805:
[----:B------:R-:W-:Y:S05]  /*0e00*/  BSYNC B0 ;  /* 0x0000000000007941 */ /* 0x000fea0003800000 */
.L_x_1804:
        /* <DEDUP_REMOVED lines=9> */
.L_x_1807:
[----:B------:R-:W-:Y:S05]  /*0ea0*/  BSYNC B0 ;  /* 0x0000000000007941 */ /* 0x000fea0003800000 */
.L_x_1806:
        /* <DEDUP_REMOVED lines=9> */
.L_x_1809:
[----:B------:R-:W-:Y:S05]  /*0f40*/  BSYNC B0 ;  /* 0x0000000000007941 */ /* 0x000fea0003800000 */
.L_x_1808:
        /* <DEDUP_REMOVED lines=29> */
.L_x_1793:
        /* <DEDUP_REMOVED lines=24> */
.L_x_1810:
        /* <DEDUP_REMOVED lines=81> */
.L_x_1811:
        /* <DEDUP_REMOVED lines=49> */
.L_x_1813:
        /* <DEDUP_REMOVED lines=32> */
.L_x_1812:
        /* <DEDUP_REMOVED lines=272> */
.L_x_1907:
        /* <DEDUP_REMOVED lines=21> */
.L_x_1816:
[----:B------:R-:W-:Y:S05]  /*2f10*/  BSYNC B0 ;  /* 0x0000000000007941 */ /* 0x000fea0003800000 */
.L_x_1815:
        /* <DEDUP_REMOVED lines=15> */
.L_x_1818:
[----:B------:R-:W-:Y:S05]  /*3010*/  BSYNC B0 ;  /* 0x0000000000007941 */ /* 0x000fea0003800000 */
.L_x_1817:
        /* <DEDUP_REMOVED lines=18> */
.L_x_1820:
[----:B------:R-:W-:Y:S05]  /*3140*/  BSYNC B0 ;  /* 0x0000000000007941 */ /* 0x000fea0003800000 */
.L_x_1819:
        /* <DEDUP_REMOVED lines=17> */
.L_x_1822:
[----:B------:R-:W-:Y:S05]  /*3260*/  BSYNC B0 ;  /* 0x0000000000007941 */ /* 0x000fea0003800000 */
.L_x_1821:
        /* <DEDUP_REMOVED lines=64> */
.L_x_1828:
[----:B------:R-:W-:Y:S05]  /*3670*/  BSYNC B0 ;  /* 0x0000000000007941 */ /* 0x000fea0003800000 */
.L_x_1827:
        /* <DEDUP_REMOVED lines=52> */
.L_x_1830:
[----:B------:R-:W-:Y:S05]  /*39c0*/  BSYNC B0 ;  /* 0x0000000000007941 */ /* 0x000fea0003800000 */
.L_x_1829:
        /* <DEDUP_REMOVED lines=51> */
.L_x_1826:
[----:B------:R-:W-:Y:S05]  /*3d00*/  BSYNC B1 ;  /* 0x0000000000017941 */ /* 0x000fea0003800000 */
.L_x_1825:
        /* <DEDUP_REMOVED lines=70> */
.L_x_1834:
[----:B------:R-:W-:Y:S05]  /*4170*/  BSYNC B0 ;  /* 0x0000000000007941 */ /* 0x000fea0003800000 */
.L_x_1833:
        /* <DEDUP_REMOVED lines=55> */
.L_x_1836:
[----:B------:R-:W-:Y:S05]  /*44f0*/  BSYNC B0 ;  /* 0x0000000000007941 */ /* 0x000fea0003800000 */
.L_x_1835:
        /* <DEDUP_REMOVED lines=54> */
.L_x_1832:
[----:B------:R-:W-:Y:S05]  /*4860*/  BSYNC B1 ;  /* 0x0000000000017941 */ /* 0x000fea0003800000 */
.L_x_1831:
        /* <DEDUP_REMOVED lines=70> */
.L_x_1840:
[----:B------:R-:W-:Y:S05]  /*4cd0*/  BSYNC B0 ;  /* 0x0000000000007941 */ /* 0x000fea0003800000 */
.L_x_1839:
        /* <DEDUP_REMOVED lines=55> */
.L_x_1842:
[----:B------:R-:W-:Y:S05]  /*5050*/  BSYNC B0 ;  /* 0x0000000000007941 */ /* 0x000fea0003800000 */
.L_x_1841:
        /* <DEDUP_REMOVED lines=54> */
.L_x_1838:
[----:B------:R-:W-:Y:S05]  /*53c0*/  BSYNC B1 ;  /* 0x0000000000017941 */ /* 0x000fea0003800000 */
.L_x_1837:
        /* <DEDUP_REMOVED lines=75> */
.L_x_1846:
[----:B------:R-:W-:Y:S05]  /*5880*/  BSYNC B0 ;  /* 0x0000000000007941 */ /* 0x000fea0003800000 */
.L_x_1845:
        /* <DEDUP_REMOVED lines=55> */
.L_x_1848:
[----:B------:R-:W-:Y:S05]  /*5c00*/  BSYNC B0 ;  /* 0x0000000000007941 */ /* 0x000fea0003800000 */
.L_x_1847:
        /* <DEDUP_REMOVED lines=54> */
.L_x_1844:
[----:B------:R-:W-:Y:S05]  /*5f70*/  BSYNC B1 ;  /* 0x0000000000017941 */ /* 0x000fea0003800000 */
.L_x_1843:
        /* <DEDUP_REMOVED lines=8> */
.L_x_1824:
        /* <DEDUP_REMOVED lines=96> */
.L_x_1855:
[----:B------:R-:W-:Y:S05]  /*6600*/  BSYNC B0 ;  /* 0x0000000000007941 */ /* 0x000fea0003800000 */
.L_x_1854:
[----:B-----5:R4:W-:Y:S02]  /*6610*/  STG.E.128 desc[UR6][R100.64], R52 ;  /* 0x0000003464007986 */ /* 0x0209e4000c101d06 */
.L_x_1853:
[----:B------:R-:W-:Y:S05]  /*6620*/  BSYNC B1 ;  /* 0x0000000000017941 */ /* 0x000fea0003800000 */
.L_x_1852:
        /* <DEDUP_REMOVED lines=95> */
.L_x_1859:
[----:B------:R-:W-:Y:S05]  /*6c20*/  BSYNC B0 ;  /* 0x0000000000007941 */ /* 0x000fea0003800000 */
.L_x_1858:
[----:B-----5:R1:W-:Y:S02]  /*6c30*/  STG.E.128 desc[UR6][R100.64+0x80], R52 ;  /* 0x0000803464007986 */ /* 0x0203e4000c101d06 */
.L_x_1857:
[----:B------:R-:W-:Y:S05]  /*6c40*/  BSYNC B1 ;  /* 0x0000000000017941 */ /* 0x000fea0003800000 */
.L_x_1856:
        /* <DEDUP_REMOVED lines=94> */
.L_x_1861:
[----:B------:R-:W-:Y:S05]  /*7230*/  BSYNC B0 ;  /* 0x0000000000007941 */ /* 0x000fea0003800000 */
.L_x_1860:
[----:B-----5:R4:W-:Y:S02]  /*7240*/  STG.E.128 desc[UR6][R100.64+0x100], R52 ;  /* 0x0001003464007986 */ /* 0x0209e4000c101d06 */
.L_x_1851:
[----:B------:R-:W-:Y:S05]  /*7250*/  BSYNC B2 ;  /* 0x0000000000027941 */ /* 0x000fea0003800000 */
.L_x_1850:
        /* <DEDUP_REMOVED lines=104> */
.L_x_1867:
[----:B------:R-:W-:Y:S05]  /*78e0*/  BSYNC B0 ;  /* 0x0000000000007941 */ /* 0x000fea0003800000 */
.L_x_1866:
[----:B-----5:R4:W-:Y:S02]  /*78f0*/  STG.E.128 desc[UR6][R170.64], R56 ;  /* 0x00000038aa007986 */ /* 0x0209e4000c101d06 */
.L_x_1865:
[----:B------:R-:W-:Y:S05]  /*7900*/  BSYNC B1 ;  /* 0x0000000000017941 */ /* 0x000fea0003800000 */
.L_x_1864:
        /* <DEDUP_REMOVED lines=98> */
.L_x_1871:
[----:B------:R-:W-:Y:S05]  /*7f30*/  BSYNC B0 ;  /* 0x0000000000007941 */ /* 0x000fea0003800000 */
.L_x_1870:
[----:B-----5:R4:W-:Y:S02]  /*7f40*/  STG.E.128 desc[UR6][R170.64], R56 ;  /* 0x00000038aa007986 */ /* 0x0209e4000c101d06 */
.L_x_1869:
[----:B------:R-:W-:Y:S05]  /*7f50*/  BSYNC B1 ;  /* 0x0000000000017941 */ /* 0x000fea0003800000 */
.L_x_1868:
        /* <DEDUP_REMOVED lines=97> */
.L_x_1873:
[----:B------:R-:W-:Y:S05]  /*8570*/  BSYNC B0 ;  /* 0x0000000000007941 */ /* 0x000fea0003800000 */
.L_x_1872:
[----:B-----5:R4:W-:Y:S02]  /*8580*/  STG.E.128 desc[UR6][R170.64], R56 ;  /* 0x00000038aa007986 */ /* 0x0209e4000c101d06 */
.L_x_1863:
[----:B------:R-:W-:Y:S05]  /*8590*/  BSYNC B2 ;  /* 0x0000000000027941 */ /* 0x000fea0003800000 */
.L_x_1862:
        /* <DEDUP_REMOVED lines=104> */
.L_x_1879:
[----:B------:R-:W-:Y:S05]  /*8c20*/  BSYNC B0 ;  /* 0x0000000000007941 */ /* 0x000fea0003800000 */
.L_x_1878:
[----:B-----5:R4:W-:Y:S02]  /*8c30*/  STG.E.128 desc[UR6][R170.64], R56 ;  /* 0x00000038aa007986 */ /* 0x0209e4000c101d06 */
.L_x_1877:
[----:B------:R-:W-:Y:S05]  /*8c40*/  BSYNC B1 ;  /* 0x0000000000017941 */ /* 0x000fea0003800000 */
.L_x_1876:
        /* <DEDUP_REMOVED lines=98> */
.L_x_1883:
[----:B------:R-:W-:Y:S05]  /*9270*/  BSYNC B0 ;  /* 0x0000000000007941 */ /* 0x000fea0003800000 */
.L_x_1882:
[----:B-----5:R4:W-:Y:S02]  /*9280*/  STG.E.128 desc[UR6][R170.64], R56 ;  /* 0x00000038aa007986 */ /* 0x0209e4000c101d06 */
.L_x_1881:
[----:B------:R-:W-:Y:S05]  /*9290*/  BSYNC B1 ;  /* 0x0000000000017941 */ /* 0x000fea0003800000 */
.L_x_1880:
        /* <DEDUP_REMOVED lines=97> */
.L_x_1885:
[----:B------:R-:W-:Y:S05]  /*98b0*/  BSYNC B0 ;  /* 0x0000000000007941 */ /* 0x000fea0003800000 */
.L_x_1884:
[----:B-----5:R4:W-:Y:S02]  /*98c0*/  STG.E.128 desc[UR6][R170.64], R56 ;  /* 0x00000038aa007986 */ /* 0x0209e4000c101d06 */
.L_x_1875:
[----:B------:R-:W-:Y:S05]  /*98d0*/  BSYNC B2 ;  /* 0x0000000000027941 */ /* 0x000fea0003800000 */
.L_x_1874:
        /* <DEDUP_REMOVED lines=109> */
.L_x_1891:
[----:B------:R-:W-:Y:S05]  /*9fb0*/  BSYNC B0 ;  /* 0x0000000000007941 */ /* 0x000fea0003800000 */
.L_x_1890:
[----:B-----5:R1:W-:Y:S02]  /*9fc0*/  STG.E.128 desc[UR6][R172.64], R56 ;  /* 0x00000038ac007986 */ /* 0x0203e4000c101d06 */
.L_x_1889:
[----:B------:R-:W-:Y:S05]  /*9fd0*/  BSYNC B1 ;  /* 0x0000000000017941 */ /* 0x000fea0003800000 */
.L_x_1888:
        /* <DEDUP_REMOVED lines=98> */
.L_x_1895:
[----:B------:R-:W-:Y:S05]  /*a600*/  BSYNC B0 ;  /* 0x0000000000007941 */ /* 0x000fea0003800000 */
.L_x_1894:
[----:B-----5:R4:W-:Y:S02]  /*a610*/  STG.E.128 desc[UR6][R172.64], R56 ;  /* 0x00000038ac007986 */ /* 0x0209e4000c101d06 */
.L_x_1893:
[----:B------:R-:W-:Y:S05]  /*a620*/  BSYNC B1 ;  /* 0x0000000000017941 */ /* 0x000fea0003800000 */
.L_x_1892:
        /* <DEDUP_REMOVED lines=97> */
.L_x_1897:
[----:B------:R-:W-:Y:S05]  /*ac40*/  BSYNC B0 ;  /* 0x0000000000007941 */ /* 0x000fea0003800000 */
.L_x_1896:
[----:B-----5:R4:W-:Y:S02]  /*ac50*/  STG.E.128 desc[UR6][R166.64], R56 ;  /* 0x00000038a6007986 */ /* 0x0209e4000c101d06 */
.L_x_1887:
[----:B------:R-:W-:Y:S05]  /*ac60*/  BSYNC B2 ;  /* 0x0000000000027941 */ /* 0x000fea0003800000 */
.L_x_1886:
        /* <DEDUP_REMOVED lines=8> */
.L_x_1823:
        /* <DEDUP_REMOVED lines=21> */
.L_x_1899:
[----:B------:R-:W-:Y:S05]  /*ae40*/  BSYNC B0 ;  /* 0x0000000000007941 */ /* 0x000fea0003800000 */
.L_x_1898:
        /* <DEDUP_REMOVED lines=24> */
.L_x_1901:
[----:B------:R-:W-:Y:S05]  /*afd0*/  BSYNC B0 ;  /* 0x0000000000007941 */ /* 0x000fea0003800000 */
.L_x_1900:
        /* <DEDUP_REMOVED lines=24> */
.L_x_1903:
[----:B------:R-:W-:Y:S05]  /*b160*/  BSYNC B0 ;  /* 0x0000000000007941 */ /* 0x000fea0003800000 */
.L_x_1902:
        /* <DEDUP_REMOVED lines=29> */
.L_x_1904:
[----:B------:R-:W-:Y:S05]  /*b340*/  BSYNC B0 ;  /* 0x0000000000007941 */ /* 0x000fea0003800000 */
.L_x_1849:
        /* <DEDUP_REMOVED lines=81> */
.L_x_1905:
        /* <DEDUP_REMOVED lines=9> */
.L_x_1906:
[----:B------:R-:W-:Y:S04]  /*b8f0*/  IADD3 R9, R9, -0x1, RZ ;  /* 0xffffffff09097810 */ /* 0x000fe80007ffe0ff */
[----:B------:R-:W-:Y:S11]  /*b900*/  ISETP.GT.AND P0, PT, R9, R66, PT ;  /* 0x000000420900720c */ /* 0x000ff60003f04270 */
[----:B------:R-:W-:Y:S02]  /*b910*/  @!UPT UIADD3 URZ, URZ, URZ, URZ ;  /* 0x0000003f3f3ff290 */ /* 0x000fe4000fffe03f */
[----:B------:R-:W-:Y:S05]  /*b920*/  @P0 BRA `(.L_x_1907) ;  /* 0xffffff7400240947 */ /* 0x000fea000383ffff */
.L_x_1814:
        /* <DEDUP_REMOVED lines=106> */
.L_x_1916:
[----:B------:R-:W-:Y:S05]  /*bfd0*/  BSYNC B0 ;  /* 0x0000000000007941 */ /* 0x000fea0003800000 */
.L_x_1915:
[----:B-----5:R3:W-:Y:S02]  /*bfe0*/  STS.128 [R210], R20 ;  /* 0x00000014d2007388 */ /* 0x0207e40000000c00 */
.L_x_1914:
[----:B------:R-:W-:Y:S05]  /*bff0*/  BSYNC B1 ;  /* 0x0000000000017941 */ /* 0x000fea0003800000 */
.L_x_1913:
        /* <DEDUP_REMOVED lines=46> */
.L_x_1920:
[----:B------:R-:W-:Y:S05]  /*c2e0*/  BSYNC B0 ;  /* 0x0000000000007941 */ /* 0x000fea0003800000 */
.L_x_1919:
[----:B-----5:R1:W-:Y:S02]  /*c2f0*/  STS.128 [R210+0x2000], R20 ;  /* 0x00200014d2007388 */ /* 0x0203e40000000c00 */
.L_x_1918:
[----:B------:R-:W-:Y:S05]  /*c300*/  BSYNC B1 ;  /* 0x0000000000017941 */ /* 0x000fea0003800000 */
.L_x_1917:
        /* <DEDUP_REMOVED lines=46> */
.L_x_1922:
[----:B------:R-:W-:Y:S05]  /*c5f0*/  BSYNC B0 ;  /* 0x0000000000007941 */ /* 0x000fea0003800000 */
.L_x_1921:
[----:B-----5:R3:W-:Y:S02]  /*c600*/  STS.128 [R210+0x4000], R20 ;  /* 0x00400014d2007388 */ /* 0x0207e40000000c00 */
.L_x_1912:
[----:B------:R-:W-:Y:S05]  /*c610*/  BSYNC B2 ;  /* 0x0000000000027941 */ /* 0x000fea0003800000 */
.L_x_1911:
        /* <DEDUP_REMOVED lines=63> */
.L_x_1928:
[----:B------:R-:W-:Y:S05]  /*ca10*/  BSYNC B0 ;  /* 0x0000000000007941 */ /* 0x000fea0003800000 */
.L_x_1927:
[----:B-----5:R1:W-:Y:S02]  /*ca20*/  STS.128 [R210+0x800], R24 ;  /* 0x00080018d2007388 */ /* 0x0203e40000000c00 */
.L_x_1926:
[----:B------:R-:W-:Y:S05]  /*ca30*/  BSYNC B1 ;  /* 0x0000000000017941 */ /* 0x000fea0003800000 */
.L_x_1925:
        /* <DEDUP_REMOVED lines=46> */
.L_x_1932:
[----:B------:R-:W-:Y:S05]  /*cd20*/  BSYNC B0 ;  /* 0x0000000000007941 */ /* 0x000fea0003800000 */
.L_x_1931:
[----:B-----5:R1:W-:Y:S02]  /*cd30*/  STS.128 [R210+0x2800], R24 ;  /* 0x00280018d2007388 */ /* 0x0203e40000000c00 */
.L_x_1930:
[----:B------:R-:W-:Y:S05]  /*cd40*/  BSYNC B1 ;  /* 0x0000000000017941 */ /* 0x000fea0003800000 */
.L_x_1929:
        /* <DEDUP_REMOVED lines=44> */
.L_x_1934:
[----:B------:R-:W-:Y:S05]  /*d010*/  BSYNC B0 ;  /* 0x0000000000007941 */ /* 0x000fea0003800000 */
.L_x_1933:
[----:B-----5:R1:W-:Y:S02]  /*d020*/  STS.128 [R210+0x4800], R32 ;  /* 0x00480020d2007388 */ /* 0x0203e40000000c00 */
.L_x_1924:
[----:B------:R-:W-:Y:S05]  /*d030*/  BSYNC B2 ;  /* 0x0000000000027941 */ /* 0x000fea0003800000 */
.L_x_1923:
        /* <DEDUP_REMOVED lines=66> */
.L_x_1940:
[----:B------:R-:W-:Y:S05]  /*d460*/  BSYNC B0 ;  /* 0x0000000000007941 */ /* 0x000fea0003800000 */
.L_x_1939:
[----:B-----5:R1:W-:Y:S02]  /*d470*/  STS.128 [R210+0x1000], R24 ;  /* 0x00100018d2007388 */ /* 0x0203e40000000c00 */
.L_x_1938:
[----:B------:R-:W-:Y:S05]  /*d480*/  BSYNC B1 ;  /* 0x0000000000017941 */ /* 0x000fea0003800000 */
.L_x_1937:
        /* <DEDUP_REMOVED lines=48> */
.L_x_1944:
[----:B------:R-:W-:Y:S05]  /*d790*/  BSYNC B0 ;  /* 0x0000000000007941 */ /* 0x000fea0003800000 */
.L_x_1943:
[----:B-----5:R1:W-:Y:S02]  /*d7a0*/  STS.128 [R210+0x3000], R24 ;  /* 0x00300018d2007388 */ /* 0x0203e40000000c00 */
.L_x_1942:
[----:B------:R-:W-:Y:S05]  /*d7b0*/  BSYNC B1 ;  /* 0x0000000000017941 */ /* 0x000fea0003800000 */
.L_x_1941:
        /* <DEDUP_REMOVED lines=45> */
.L_x_1946:
[----:B------:R-:W-:Y:S05]  /*da90*/  BSYNC B0 ;  /* 0x0000000000007941 */ /* 0x000fea0003800000 */
.L_x_1945:
[----:B-----5:R1:W-:Y:S02]  /*daa0*/  STS.128 [R210+0x5000], R24 ;  /* 0x00500018d2007388 */ /* 0x0203e40000000c00 */
.L_x_1936:
[----:B------:R-:W-:Y:S05]  /*dab0*/  BSYNC B2 ;  /* 0x0000000000027941 */ /* 0x000fea0003800000 */
.L_x_1935:
        /* <DEDUP_REMOVED lines=63> */
.L_x_1951:
[----:B------:R-:W-:Y:S05]  /*deb0*/  BSYNC B0 ;  /* 0x0000000000007941 */ /* 0x000fea0003800000 */
.L_x_1950:
[----:B-----5:R1:W-:Y:S02]  /*dec0*/  STS.128 [R210+0x1800], R16 ;  /* 0x00180010d2007388 */ /* 0x0203e40000000c00 */
.L_x_1949:
[----:B------:R-:W-:Y:S05]  /*ded0*/  BSYNC B1 ;  /* 0x0000000000017941 */ /* 0x000fea0003800000 */
.L_x_1948:
        /* <DEDUP_REMOVED lines=46> */
.L_x_1955:
[----:B------:R-:W-:Y:S05]  /*e1c0*/  BSYNC B0 ;  /* 0x0000000000007941 */ /* 0x000fea0003800000 */
.L_x_1954:
[----:B-----5:R1:W-:Y:S02]  /*e1d0*/  STS.128 [R210+0x3800], R12 ;  /* 0x0038000cd2007388 */ /* 0x0203e40000000c00 */
.L_x_1953:
[----:B------:R-:W-:Y:S05]  /*e1e0*/  BSYNC B1 ;  /* 0x0000000000017941 */ /* 0x000fea0003800000 */
.L_x_1952:
        /* <DEDUP_REMOVED lines=47> */
.L_x_1957:
[----:B------:R-:W-:Y:S05]  /*e4e0*/  BSYNC B0 ;  /* 0x0000000000007941 */ /* 0x000fea0003800000 */
.L_x_1956:
[----:B-----5:R1:W-:Y:S01]  /*e4f0*/  STS.128 [R210+0x5800], R12 ;  /* 0x0058000cd2007388 */ /* 0x0203e20000000c00 */
[----:B------:R-:W-:Y:S05]  /*e500*/  BRA `(.L_x_1947) ;  /* 0x0000005000387947 */ /* 0x000fea0003800000 */
.L_x_1910:
        /* <DEDUP_REMOVED lines=94> */
.L_x_1963:
[----:B------:R-:W-:Y:S05]  /*eaf0*/  BSYNC B0 ;  /* 0x0000000000007941 */ /* 0x000fea0003800000 */
.L_x_1962:
[----:B-----5:R3:W-:Y:S02]  /*eb00*/  STS.128 [R210], R24 ;  /* 0x00000018d2007388 */ /* 0x0207e40000000c00 */
.L_x_1961:
[----:B------:R-:W-:Y:S05]  /*eb10*/  BSYNC B1 ;  /* 0x0000000000017941 */ /* 0x000fea0003800000 */
.L_x_1960:
        /* <DEDUP_REMOVED lines=90> */
.L_x_1967:
[----:B------:R-:W-:Y:S05]  /*f0c0*/  BSYNC B0 ;  /* 0x0000000000007941 */ /* 0x000fea0003800000 */
.L_x_1966:
[----:B-----5:R1:W-:Y:S02]  /*f0d0*/  STS.128 [R210+0x2000], R24 ;  /* 0x00200018d2007388 */ /* 0x0203e40000000c00 */
.L_x_1965:
[----:B------:R-:W-:Y:S05]  /*f0e0*/  BSYNC B1 ;  /* 0x0000000000017941 */ /* 0x000fea0003800000 */
.L_x_1964:
        /* <DEDUP_REMOVED lines=89> */
.L_x_1969:
[----:B------:R-:W-:Y:S05]  /*f680*/  BSYNC B0 ;  /* 0x0000000000007941 */ /* 0x000fea0003800000 */
.L_x_1968:
[----:B-----5:R3:W-:Y:S02]  /*f690*/  STS.128 [R210+0x4000], R24 ;  /* 0x00400018d2007388 */ /* 0x0207e40000000c00 */
.L_x_1959:
[----:B------:R-:W-:Y:S05]  /*f6a0*/  BSYNC B2 ;  /* 0x0000000000027941 */ /* 0x000fea0003800000 */
.L_x_1958:
        /* <DEDUP_REMOVED lines=98> */
.L_x_1975:
[----:B------:R-:W-:Y:S05]  /*fcd0*/  BSYNC B0 ;  /* 0x0000000000007941 */ /* 0x000fea0003800000 */
.L_x_1974:
[----:B-----5:R2:W-:Y:S02]  /*fce0*/  STS.128 [R210+0x800], R28 ;  /* 0x0008001cd2007388 */ /* 0x0205e40000000c00 */
.L_x_1973:
[----:B------:R-:W-:Y:S05]  /*fcf0*/  BSYNC B1 ;  /* 0x0000000000017941 */ /* 0x000fea0003800000 */
.L_x_1972:
        /* <DEDUP_REMOVED lines=92> */
.L_x_1979:
[----:B------:R-:W-:Y:S05]  /*102c0*/  BSYNC B0 ;  /* 0x0000000000007941 */ /* 0x000fea0003800000 */
.L_x_1978:
[----:B-----5:R2:W-:Y:S02]  /*102d0*/  STS.128 [R210+0x2800], R28 ;  /* 0x0028001cd2007388 */ /* 0x0205e40000000c00 */
.L_x_1977:
[----:B------:R-:W-:Y:S05]  /*102e0*/  BSYNC B1 ;  /* 0x0000000000017941 */ /* 0x000fea0003800000 */
.L_x_1976:
        /* <DEDUP_REMOVED lines=91> */
.L_x_1981:
[----:B------:R-:W-:Y:S05]  /*108a0*/  BSYNC B0 ;  /* 0x0000000000007941 */ /* 0x000fea0003800000 */
.L_x_1980:
[----:B-----5:R3:W-:Y:S02]  /*108b0*/  STS.128 [R210+0x4800], R24 ;  /* 0x00480018d2007388 */ /* 0x0207e40000000c00 */
.L_x_1971:
[----:B------:R-:W-:Y:S05]  /*108c0*/  BSYNC B2 ;  /* 0x0000000000027941 */ /* 0x000fea0003800000 */
.L_x_1970:
        /* <DEDUP_REMOVED lines=99> */
.L_x_1987:
[----:B------:R-:W-:Y:S05]  /*10f00*/  BSYNC B0 ;  /* 0x0000000000007941 */ /* 0x000fea0003800000 */
.L_x_1986:
[----:B-----5:R2:W-:Y:S02]  /*10f10*/  STS.128 [R210+0x1000], R28 ;  /* 0x0010001cd2007388 */ /* 0x0205e40000000c00 */
.L_x_1985:
[----:B------:R-:W-:Y:S05]  /*10f20*/  BSYNC B1 ;  /* 0x0000000000017941 */ /* 0x000fea0003800000 */
.L_x_1984:
        /* <DEDUP_REMOVED lines=92> */
.L_x_1991:
[----:B------:R-:W-:Y:S05]  /*114f0*/  BSYNC B0 ;  /* 0x0000000000007941 */ /* 0x000fea0003800000 */
.L_x_1990:
[----:B-----5:R2:W-:Y:S02]  /*11500*/  STS.128 [R210+0x3000], R28 ;  /* 0x0030001cd2007388 */ /* 0x0205e40000000c00 */
.L_x_1989:
[----:B------:R-:W-:Y:S05]  /*11510*/  BSYNC B1 ;  /* 0x0000000000017941 */ /* 0x000fea0003800000 */
.L_x_1988:
        /* <DEDUP_REMOVED lines=91> */
.L_x_1993:
[----:B------:R-:W-:Y:S05]  /*11ad0*/  BSYNC B0 ;  /* 0x0000000000007941 */ /* 0x000fea0003800000 */
.L_x_1992:
[----:B-----5:R3:W-:Y:S02]  /*11ae0*/  STS.128 [R210+0x5000], R24 ;  /* 0x00500018d2007388 */ /* 0x0207e40000000c00 */
.L_x_1983:
[----:B------:R-:W-:Y:S05]  /*11af0*/  BSYNC B2 ;  /* 0x0000000000027941 */ /* 0x000fea0003800000 */
.L_x_1982:
        /* <DEDUP_REMOVED lines=98> */
.L_x_1997:
[----:B------:R-:W-:Y:S05]  /*12120*/  BSYNC B0 ;  /* 0x0000000000007941 */ /* 0x000fea0003800000 */
.L_x_1996:
[----:B-----5:R3:W-:Y:S02]  /*12130*/  STS.128 [R210+0x1800], R16 ;  /* 0x00180010d2007388 */ /* 0x0207e40000000c00 */
.L_x_1995:
[----:B------:R-:W-:Y:S05]  /*12140*/  BSYNC B1 ;  /* 0x0000000000017941 */ /* 0x000fea0003800000 */
.L_x_1994:
        /* <DEDUP_REMOVED lines=93> */
.L_x_2001:
[----:B------:R-:W-:Y:S05]  /*12720*/  BSYNC B0 ;  /* 0x0000000000007941 */ /* 0x000fea0003800000 */
.L_x_2000:
[----:B-----5:R1:W-:Y:S02]  /*12730*/  STS.128 [R210+0x3800], R16 ;  /* 0x00380010d2007388 */ /* 0x0203e40000000c00 */
.L_x_1999:
[----:B------:R-:W-:Y:S05]  /*12740*/  BSYNC B1 ;  /* 0x0000000000017941 */ /* 0x000fea0003800000 */
.L_x_1998:
        /* <DEDUP_REMOVED lines=96> */
.L_x_2003:
[----:B------:R-:W-:Y:S05]  /*12d50*/  BSYNC B0 ;  /* 0x0000000000007941 */ /* 0x000fea0003800000 */
.L_x_2002:
[----:B-----5:R1:W-:Y:S01]  /*12d60*/  STS.128 [R210+0x5800], R12 ;  /* 0x0058000cd2007388 */ /* 0x0203e20000000c00 */
[----:B------:R-:W-:Y:S05]  /*12d70*/  BRA `(.L_x_1947) ;  /* 0x00000008001c7947 */ /* 0x000fea0003800000 */
.L_x_1909:
        /* <DEDUP_REMOVED lines=36> */
.L_x_2005:
[----:B------:R-:W-:Y:S05]  /*12fc0*/  BSYNC B0 ;  /* 0x0000000000007941 */ /* 0x000fea0003800000 */
.L_x_2004:
        /* <DEDUP_REMOVED lines=32> */
.L_x_2007:
[----:B------:R-:W-:Y:S05]  /*131d0*/  BSYNC B0 ;  /* 0x0000000000007941 */ /* 0x000fea0003800000 */
.L_x_2006:
        /* <DEDUP_REMOVED lines=31> */
.L_x_2009:
[----:B------:R-:W-:Y:S05]  /*133d0*/  BSYNC B0 ;  /* 0x0000000000007941 */ /* 0x000fea0003800000 */
.L_x_2008:
        /* <DEDUP_REMOVED lines=33> */
.L_x_1947:
[----:B------:R-:W-:Y:S05]  /*135f0*/  BSYNC B3 ;  /* 0x0000000000037941 */ /* 0x000fea0003800000 */
.L_x_1908:
        /* <DEDUP_REMOVED lines=35> */
.L_x_2012:
[----:B------:R3:W-:Y:S02]  /*13830*/  STS.128 [R210+0xa000], RZ ;  /* 0x00a000ffd2007388 */ /* 0x0007e40000000c00 */
.L_x_2011:
[----:B------:R-:W-:Y:S05]  /*13840*/  BSYNC B0 ;  /* 0x0000000000007941 */ /* 0x000fea0003800000 */
.L_x_2010:
        /* <DEDUP_REMOVED lines=31> */
.L_x_2015:
[----:B------:R2:W-:Y:S02]  /*13a40*/  STS.128 [R210+0xa800], RZ ;  /* 0x00a800ffd2007388 */ /* 0x0005e40000000c00 */
.L_x_2014:
[----:B------:R-:W-:Y:S05]  /*13a50*/  BSYNC B0 ;  /* 0x0000000000007941 */ /* 0x000fea0003800000 */
.L_x_2013:
        /* <DEDUP_REMOVED lines=34> */
.L_x_2018:
[----:B------:R2:W-:Y:S02]  /*13c80*/  STS.128 [R210+0xb000], RZ ;  /* 0x00b000ffd2007388 */ /* 0x0005e40000000c00 */
.L_x_2017:
[----:B------:R-:W-:Y:S05]  /*13c90*/  BSYNC B0 ;  /* 0x0000000000007941 */ /* 0x000fea0003800000 */
.L_x_2016:
        /* <DEDUP_REMOVED lines=36> */
.L_x_2020:
[----:B------:R-:W-:Y:S05]  /*13ee0*/  BSYNC B0 ;  /* 0x0000000000007941 */ /* 0x000fea0003800000 */
.L_x_2019:
        /* <DEDUP_REMOVED lines=38> */
.L_x_2023:
[----:B------:R4:W-:Y:S02]  /*14150*/  STS.128 [R210+0x10000], RZ ;  /* 0x010000ffd2007388 */ /* 0x0009e40000000c00 */
.L_x_2022:
[----:B------:R-:W-:Y:S05]  /*14160*/  BSYNC B0 ;  /* 0x0000000000007941 */ /* 0x000fea0003800000 */
.L_x_2021:
        /* <DEDUP_REMOVED lines=32> */
.L_x_2026:
[----:B------:R1:W-:Y:S02]  /*14370*/  STS.128 [R210+0x10800], RZ ;  /* 0x010800ffd2007388 */ /* 0x0003e40000000c00 */
.L_x_2025:
[----:B------:R-:W-:Y:S05]  /*14380*/  BSYNC B0 ;  /* 0x0000000000007941 */ /* 0x000fea0003800000 */
.L_x_2024:
        /* <DEDUP_REMOVED lines=35> */
.L_x_2029:
[----:B------:R1:W-:Y:S02]  /*145c0*/  STS.128 [R210+0x11000], RZ ;  /* 0x011000ffd2007388 */ /* 0x0003e40000000c00 */
.L_x_2028:
[----:B------:R-:W-:Y:S05]  /*145d0*/  BSYNC B0 ;  /* 0x0000000000007941 */ /* 0x000fea0003800000 */
.L_x_2027:
        /* <DEDUP_REMOVED lines=38> */
.L_x_2032:
[----:B------:R2:W-:Y:S02]  /*14840*/  STS.128 [R210+0x11800], RZ ;  /* 0x011800ffd2007388 */ /* 0x0005e40000000c00 */
.L_x_2031:
[----:B------:R-:W-:Y:S05]  /*14850*/  BSYNC B0 ;  /* 0x0000000000007941 */ /* 0x000fea0003800000 */
.L_x_2030:
[----:B------:R-:W-:Y:S01]  /*14860*/  SHF.L.U32 R0, R63, 0x6, RZ ;  /* 0x000000063f007819 */ /* 0x000fe200000006ff */
[----:B------:R-:W-:Y:S01]  /*14870*/  ULDC.64 UR8, c[0x0][0x398] ;  /* 0x0000e60000087ab9 */ /* 0x000fe20000000a00 */
[----:B------:R-:W-:Y:S01]  /*14880*/  SHF.L.U32 R154, R154, 0x3, RZ ;  /* 0x000000039a9a7819 */ /* 0x000fe200000006ff */
[----:B------:R-:W0:Y:S01]  /*14890*/  LDGDEPBAR ;  /* 0x00000000000079af */ /* 0x000e220000000000 */
[----:B-12---:R-:W-:Y:S02]  /*148a0*/  LOP3.LUT R5, R0, 0x1c0, RZ, 0xc0, !PT ;  /* 0x000001c000057812 */ /* 0x006fe400078ec0ff */
[----:B------:R-:W-:Y:S02]  /*148b0*/  LEA R203, R60, R47, 0xa ;  /* 0x0000002f3ccb7211 */ /* 0x000fe400078e50ff */
        /* <DEDUP_REMOVED lines=9> */
[C---:B------:R-:W-:Y:S01]  /*14950*/  LEA R100, R45.reuse, R203, 0x1 ;  /* 0x000000cb2d647211 */ /* 0x040fe200078e08ff */
[----:B------:R-:W-:Y:S01]  /*14960*/  LDSM.16.M88.4 R8, [R218] ;  /* 0x00000000da08783b */ /* 0x000fe20000000200 */
[C---:B------:R-:W-:Y:S02]  /*14970*/  IADD3 R0, R202.reuse, 0x6000, RZ ;  /* 0x00006000ca007810 */ /* 0x040fe40007ffe0ff */
[----:B------:R-:W-:Y:S01]  /*14980*/  IADD3 R201, R202, 0x6020, RZ ;  /* 0x00006020cac97810 */ /* 0x000fe20007ffe0ff */
[----:B------:R-:W1:Y:S01]  /*14990*/  LDSM.16.M88.4 R12, [R202+0x6000] ;  /* 0x00600000ca0c783b */ /* 0x000e620000000200 */
[----:B------:R-:W-:Y:S01]  /*149a0*/  LEA R63, R45, R218, 0x1 ;  /* 0x000000da2d3f7211 */ /* 0x000fe200078e08ff */
[----:B------:R-:W-:Y:S01]  /*149b0*/  @P1 VIADD R201, R0, 0xffffffe0 ;  /* 0xffffffe000c91836 */ /* 0x000fe20000000000 */
[----:B------:R-:W-:Y:S01]  /*149c0*/  MOV R0, 0x40 ;  /* 0x0000004000007802 */ /* 0x000fe20000000f00 */
[----:B------:R-:W2:Y:S01]  /*149d0*/  LDSM.16.M88.4 R36, [R202+0x6800] ;  /* 0x00680000ca24783b */ /* 0x000ea20000000200 */
[----:B------:R-:W-:Y:S01]  /*149e0*/  ISETP.GT.AND P6, PT, R215, R204, PT ;  /* 0x000000ccd700720c */ /* 0x000fe20003fc4270 */
[C---:B------:R-:W-:Y:S01]  /*149f0*/  VIADD R190, R201.reuse, 0x2800 ;  /* 0x00002800c9be7836 */ /* 0x040fe20000000000 */
[----:B------:R-:W-:Y:S01]  /*14a00*/  SEL R0, R0, 0xffffffc0, !P2 ;  /* 0xffffffc000007807 */ /* 0x000fe20005000000 */
[----:B------:R-:W-:Y:S01]  /*14a10*/  LDSM.16.M88.4 R52, [R201] ;  /* 0x00000000c934783b */ /* 0x000fe20000000200 */
[----:B------:R-:W-:-:S02]  /*14a20*/  IADD3 R195, R201, 0x800, RZ ;  /* 0x00000800c9c37810 */ /* 0x000fc40007ffe0ff */
[----:B------:R-:W-:Y:S01]  /*14a30*/  IADD3 R199, R202, R0, RZ ;  /* 0x00000000cac77210 */ /* 0x000fe20007ffe0ff */
[----:B------:R-:W5:Y:S01]  /*14a40*/  LDSM.16.M88.4 R64, [R202+0x7000] ;  /* 0x00700000ca40783b */ /* 0x000f620000000200 */
[----:B------:R-:W-:Y:S02]  /*14a50*/  IADD3 R192, R0, R201, RZ ;  /* 0x000000c900c07210 */ /* 0x000fe40007ffe0ff */
[C---:B------:R-:W-:Y:S01]  /*14a60*/  IADD3 R194, R201.reuse, 0x1000, RZ ;  /* 0x00001000c9c27810 */ /* 0x040fe20007ffe0ff */
[----:B------:R-:W-:Y:S01]  /*14a70*/  LDSM.16.M88.4 R84, [R100] ;  /* 0x000000006454783b */ /* 0x000fe20000000200 */
[C---:B------:R-:W-:Y:S02]  /*14a80*/  IADD3 R193, R201.reuse, 0x1800, RZ ;  /* 0x00001800c9c17810 */ /* 0x040fe40007ffe0ff */
[C---:B------:R-:W-:Y:S01]  /*14a90*/  IADD3 R191, R201.reuse, 0x2000, RZ ;  /* 0x00002000c9bf7810 */ /* 0x040fe20007ffe0ff */
[----:B------:R-:W3:Y:S01]  /*14aa0*/  LDSM.16.M88.4 R76, [R199+0x6000] ;  /* 0x00600000c74c783b */ /* 0x000ee20000000200 */
[----:B------:R-:W-:-:S02]  /*14ab0*/  IADD3 R189, R201, 0x3000, RZ ;  /* 0x00003000c9bd7810 */ /* 0x000fc40007ffe0ff */
[C---:B------:R-:W-:Y:S01]  /*14ac0*/  IADD3 R188, R201.reuse, 0x3800, RZ ;  /* 0x00003800c9bc7810 */ /* 0x040fe20007ffe0ff */
[----:B------:R-:W4:Y:S01]  /*14ad0*/  LDSM.16.M88.4 R28, [R202+0x7800] ;  /* 0x00780000ca1c783b */ /* 0x000f220000000200 */
[C---:B------:R-:W-:Y:S02]  /*14ae0*/  IADD3 R187, R201.reuse, 0x4000, RZ ;  /* 0x00004000c9bb7810 */ /* 0x040fe40007ffe0ff */
[C---:B------:R-:W-:Y:S01]  /*14af0*/  IADD3 R186, R201.reuse, 0x4800, RZ ;  /* 0x00004800c9ba7810 */ /* 0x040fe20007ffe0ff */
[----:B------:R-:W4:Y:S01]  /*14b00*/  LDSM.16.M88.4 R4, [R201+0x800] ;  /* 0x00080000c904783b */ /* 0x000f220000000200 */
[C---:B------:R-:W-:Y:S02]  /*14b10*/  IADD3 R185, R201.reuse, 0x5000, RZ ;  /* 0x00005000c9b97810 */ /* 0x040fe40007ffe0ff */
[----:B------:R-:W-:Y:S01]  /*14b20*/  IADD3 R184, R201, 0x5800, RZ ;  /* 0x00005800c9b87810 */ /* 0x000fe20007ffe0ff */
[----:B------:R-:W4:Y:S04]  /*14b30*/  LDSM.16.M88.4 R20, [R201+0x1000] ;  /* 0x00100000c914783b */ /* 0x000f280000000200 */
[----:B------:R-:W-:Y:S01]  /*14b40*/  LDSM.16.M88.4 R72, [R63] ;  /* 0x000000003f48783b */ /* 0x000fe20000000200 */
[C---:B-1----:R-:W-:Y:S03]  /*14b50*/  HMMA.16816.F32 R16, R48.reuse, R12, RZ ;  /* 0x0000000c3010723c */ /* 0x042fe600000018ff */
[----:B------:R-:W1:Y:S04]  /*14b60*/  LDSM.16.M88.4 R92, [R192] ;  /* 0x00000000c05c783b */ /* 0x000e680000000200 */
[----:B------:R-:W1:Y:S01]  /*14b70*/  LDSM.16.M88.4 R56, [R201+0x1800] ;  /* 0x00180000c938783b */ /* 0x000e620000000200 */
[C---:B------:R-:W-:Y:S03]  /*14b80*/  HMMA.16816.F32 R12, R48.reuse, R14, RZ ;  /* 0x0000000e300c723c */ /* 0x040fe600000018ff */
[----:B------:R-:W1:Y:S03]  /*14b90*/  LDSM.16.M88.4 R24, [R199+0x6800] ;  /* 0x00680000c718783b */ /* 0x000e660000000200 */
[C---:B--2---:R-:W-:Y:S01]  /*14ba0*/  HMMA.16816.F32 R40, R48.reuse, R36, RZ ;  /* 0x000000243028723c */ /* 0x044fe200000018ff */
[----:B------:R-:W2:Y:S04]  /*14bb0*/  LDSM.16.M88.4 R32, [R199+0x7000] ;  /* 0x00700000c720783b */ /* 0x000ea80000000200 */
        /* <DEDUP_REMOVED lines=8> */
[----:B---3--:R-:W-:Y:S06]  /*14c40*/  HMMA.16816.F32 R16, R84, R76, R16 ;  /* 0x0000004c5410723c */ /* 0x008fec0000001810 */
        /* <DEDUP_REMOVED lines=8> */
[----:B------:R-:W3:Y:S05]  /*14cd0*/  LDSM.16.M88.4 R20, [R203+0x2000] ;  /* 0x00200000cb14783b */ /* 0x000eea0000000200 */
        /* <DEDUP_REMOVED lines=10> */
[C---:B--2---:R-:W-:Y:S06]  /*14d80*/  HMMA.16816.F32 R68, R84.reuse, R32, R68 ;  /* 0x000000205444723c */ /* 0x044fec0000001844 */
[----:B------:R-:W-:Y:S01]  /*14d90*/  HMMA.16816.F32 R64, R84, R34, R64 ;  /* 0x000000225440723c */ /* 0x000fe20000001840 */
[----:B------:R-:W1:Y:S05]  /*14da0*/  LDSM.16.M88.4 R32, [R218+0x2000] ;  /* 0x00200000da20783b */ /* 0x000e6a0000000200 */
[----:B------:R-:W-:Y:S01]  /*14db0*/  HMMA.16816.F32 R12, R72, R94, R12 ;  /* 0x0000005e480c723c */ /* 0x000fe2000000180c */
[----:B------:R-:W-:Y:S05]  /*14dc0*/  LDSM.16.M88.4 R92, [R199+0x9800] ;  /* 0x00980000c75c783b */ /* 0x000fea0000000200 */
[----:B---3--:R-:W-:Y:S06]  /*14dd0*/  HMMA.16816.F32 R16, R20, R80, R16 ;  /* 0x000000501410723c */ /* 0x008fec0000001810 */
        /* <DEDUP_REMOVED lines=141> */
[----:B------:R-:W-:Y:S01]  /*156b0*/  IMAD R5, R60, 0x10, R62 ;  /* 0x000000103c057824 */ /* 0x000fe200078e023e */
[----:B------:R-:W4:Y:S04]  /*156c0*/  MUFU.TANH R36, R36 ;  /* 0x0000002400247308 */ /* 0x000f280000002400 */
[----:B------:R-:W-:-:S04]  /*156d0*/  IADD3 R2, R5, 0x1, R2 ;  /* 0x0000000105027810 */ /* 0x000fc80007ffe002 */
[----:B------:R-:W1:Y:S01]  /*156e0*/  MUFU.TANH R18, R18 ;  /* 0x0000001200127308 */ /* 0x000e620000002400 */
[----:B------:R-:W-:-:S04]  /*156f0*/  IADD3 R2, R61, R2, -R209 ;  /* 0x000000023d027210 */ /* 0x000fc80007ffe8d1 */
[----:B------:R-:W-:-:S03]  /*15700*/  IADD3 R2, R2, UR8, RZ ;  /* 0x0000000802027c10 */ /* 0x000fc6000fffe0ff */
[----:B------:R-:W-:Y:S01]  /*15710*/  FMUL.FTZ R88, R88, UR9 ;  /* 0x0000000958587c20 */ /* 0x000fe20008410000 */
[----:B------:R-:W-:Y:S01]  /*15720*/  FMUL.FTZ R89, R89, UR9 ;  /* 0x0000000959597c20 */ /* 0x000fe20008410000 */
[----:B------:R-:W-:Y:S01]  /*15730*/  FMUL.FTZ R90, R90, UR9 ;  /* 0x000000095a5a7c20 */ /* 0x000fe20008410000 */
[----:B------:R-:W-:Y:S01]  /*15740*/  FMUL.FTZ R91, R91, UR9 ;  /* 0x000000095b5b7c20 */ /* 0x000fe20008410000 */
[----:B------:R-:W1:Y:S01]  /*15750*/  MUFU.TANH R12, R12 ;  /* 0x0000000c000c7308 */ /* 0x000e620000002400 */
[----:B-----5:R-:W-:Y:S01]  /*15760*/  VIMNMX R0, R2, R61, PT ;  /* 0x0000003d02007248 */ /* 0x020fe20003fe0100 */
[----:B------:R-:W-:Y:S01]  /*15770*/  FMUL.FTZ R92, R92, UR9 ;  /* 0x000000095c5c7c20 */ /* 0x000fe20008410000 */
[----:B------:R-:W-:Y:S01]  /*15780*/  FMUL.FTZ R93, R93, UR9 ;  /* 0x000000095d5d7c20 */ /* 0x000fe20008410000 */
[----:B------:R-:W-:Y:S01]  /*15790*/  FMUL.FTZ R94, R94, UR9 ;  /* 0x000000095e5e7c20 */ /* 0x000fe20008410000 */
[----:B------:R-:W-:Y:S01]  /*157a0*/  FMUL.FTZ R95, R95, UR9 ;  /* 0x000000095f5f7c20 */ /* 0x000fe20008410000 */
[----:B------:R-:W-:-:S02]  /*157b0*/  VIADDMNMX R2, R2, 0x8, R61, PT ;  /* 0x0000000802027846 */ /* 0x000fc4000380013d */
        /* <DEDUP_REMOVED lines=79> */
.L_x_2034:
[----:B------:R-:W2:Y:S02]  /*15cb0*/  LDC R5, c[0x0][0x248] ;  /* 0x00009200ff057b82 */ /* 0x000ea40000000800 */
[----:B--2---:R-:W-:-:S04]  /*15cc0*/  LEA R5, -R5, RZ, 0x6 ;  /* 0x000000ff05057211 */ /* 0x004fc800078e31ff */
[----:B------:R-:W-:-:S07]  /*15cd0*/  SHF.R.S32.HI R6, RZ, 0x1f, R5 ;  /* 0x0000001fff067819 */ /* 0x000fce0000011405 */
.L_x_2035:
        /* <DEDUP_REMOVED lines=112> */
.L_x_2033:
        /* <DEDUP_REMOVED lines=451> */
.L_x_2037:
[----:B------:R-:W1:Y:S02]  /*18010*/  LDC R7, c[0x0][0x250] ;  /* 0x00009400ff077b82 */ /* 0x000e640000000800 */
[----:B-1----:R-:W-:-:S04]  /*18020*/  LEA R7, -R7, RZ, 0x6 ;  /* 0x000000ff07077211 */ /* 0x002fc800078e31ff */
[----:B------:R-:W-:-:S07]  /*18030*/  SHF.R.S32.HI R6, RZ, 0x1f, R7 ;  /* 0x0000001fff067819 */ /* 0x000fce0000011407 */
.L_x_2038:
        /* <DEDUP_REMOVED lines=60> */
[----:B------:R1:W-:Y:S01]  /*18400*/  @P5 LDGSTS.E.BYPASS.LTC128B.128 [R210+0xe800], desc[UR6][R16.64+0x80] ;  /* 0x0e80008010d25fae */ /* 0x0003e2000b901d46 */
        /* <DEDUP_REMOVED lines=17> */
[----:B------:R-:W-:Y:S01]  /*18520*/  @P4 LEA R6, P0, R136, UR4, 0x1 ;  /* 0x0000000488064c11 */ /* 0x000fe2000f8008ff */
[----:B------:R-:W-:Y:S01]  /*18530*/  ULDC UR4, c[0x0][0x39c] ;  /* 0x0000e70000047ab9 */ /* 0x000fe20000000800 */
[----:B------:R-:W-:Y:S01]  /*18540*/  @P5 LEA.HI.X R27, R4, UR5, R5, 0x1, P2 ;  /* 0x00000005041b5c11 */ /* 0x000fe200090f0c05 */
[----:B------:R-:W-:Y:S01]  /*18550*/  @!PT LDS RZ, [RZ] ;  /* 0x00000000fffff984 */ /* 0x000fe20000000800 */
[----:B------:R-:W-:Y:S01]  /*18560*/  @!PT LDS RZ, [RZ] ;  /* 0x00000000fffff984 */ /* 0x000fe20000000800 */
[----:B------:R-:W-:Y:S01]  /*18570*/  @!PT LDS RZ, [RZ] ;  /* 0x00000000fffff984 */ /* 0x000fe20000000800 */
[----:B------:R-:W-:Y:S01]  /*18580*/  @P1 LDGSTS.E.BYPASS.LTC128B.128 [R210+0xd000], desc[UR6][R8.64] ;  /* 0x0d00000008d21fae */ /* 0x000fe2000b901d46 */
        /* <DEDUP_REMOVED lines=31> */
[----:B------:R-:W-:Y:S02]  /*18780*/  IMAD.IADD R5, R133, 0x1, -R4 ;  /* 0x0000000185057824 */ /* 0x000fe400078e0a04 */
[----:B------:R-:W-:Y:S03]  /*18790*/  LDSM.16.M88.4 R180, [R203] ;  /* 0x00000000cbb4783b */ /* 0x000fe60000000200 */
[----:B------:R-:W-:Y:S01]  /*187a0*/  SHF.R.S32.HI R4, RZ, 0x1f, R5 ;  /* 0x0000001fff047819 */ /* 0x000fe20000011405 */
[----:B-1----:R-:W2:Y:S03]  /*187b0*/  LDSM.16.M88.4 R16, [R202+0x6000] ;  /* 0x00600000ca10783b */ /* 0x002ea60000000200 */
[----:B------:R-:W-:Y:S01]  /*187c0*/  LEA.HI R4, R4, R5, RZ, 0x3 ;  /* 0x0000000504047211 */ /* 0x000fe200078f18ff */
[----:B------:R-:W-:Y:S03]  /*187d0*/  LDSM.16.M88.4 R32, [R218] ;  /* 0x00000000da20783b */ /* 0x000fe60000000200 */
[----:B------:R-:W-:Y:S01]  /*187e0*/  LOP3.LUT R4, R4, 0xfffffff8, RZ, 0xc0, !PT ;  /* 0xfffffff804047812 */ /* 0x000fe200078ec0ff */
[----:B---3--:R-:W-:Y:S04]  /*187f0*/  LDSM.16.M88.4 R24, [R201] ;  /* 0x00000000c918783b */ /* 0x008fe80000000200 */
[----:B------:R-:W-:Y:S01]  /*18800*/  IMAD.IADD R4, R5, 0x1, -R4 ;  /* 0x0000000105047824 */ /* 0x000fe200078e0a04 */
[----:B------:R-:W1:Y:S04]  /*18810*/  LDSM.16.M88.4 R140, [R202+0x6800] ;  /* 0x00680000ca8c783b */ /* 0x000e680000000200 */
[----:B------:R-:W-:Y:S01]  /*18820*/  LOP3.LUT P0, RZ, R4, 0x4, RZ, 0xc0, !PT ;  /* 0x0000000404ff7812 */ /* 0x000fe2000780c0ff */
[----:B------:R-:W-:Y:S03]  /*18830*/  LDSM.16.M88.4 R224, [R199+0x6000] ;  /* 0x00600000c7e0783b */ /* 0x000fe60000000200 */
[----:B------:R-:W-:Y:S01]  /*18840*/  SEL R219, R219, 0xffffffe0, !P0 ;  /* 0xffffffe0dbdb7807 */ /* 0x000fe20004000000 */
[----:B------:R-:W3:Y:S04]  /*18850*/  LDSM.16.M88.4 R168, [R202+0x7000] ;  /* 0x00700000caa8783b */ /* 0x000ee80000000200 */
[C---:B------:R-:W-:Y:S01]  /*18860*/  IMAD R220, R219.reuse, 0x2, R203 ;  /* 0x00000002dbdc7824 */ /* 0x040fe200078e02cb */
[----:B------:R-:W-:Y:S01]  /*18870*/  LDSM.16.M88.4 R20, [R202+0x7800] ;  /* 0x00780000ca14783b */ /* 0x000fe20000000200 */
[----:B------:R-:W-:-:S03]  /*18880*/  IMAD R219, R219, 0x2, R218 ;  /* 0x00000002dbdb7824 */ /* 0x000fc600078e02da */
[----:B------:R-:W4:Y:S04]  /*18890*/  LDSM.16.M88.4 R12, [R220] ;  /* 0x00000000dc0c783b */ /* 0x000f280000000200 */
[----:B------:R-:W5:Y:S04]  /*188a0*/  LDSM.16.M88.4 R228, [R195] ;  /* 0x00000000c3e4783b */ /* 0x000f680000000200 */
[----:B------:R-:W-:Y:S01]  /*188b0*/  LDSM.16.M88.4 R8, [R219] ;  /* 0x00000000db08783b */ /* 0x000fe20000000200 */
[C---:B--2---:R-:W-:Y:S03]  /*188c0*/  HMMA.16816.F32 R4, R180.reuse, R16, RZ ;  /* 0x00000010b404723c */ /* 0x044fe600000018ff */
[----:B------:R-:W2:Y:S03]  /*188d0*/  LDSM.16.M88.4 R148, [R192] ;  /* 0x00000000c094783b */ /* 0x000ea60000000200 */
[C---:B------:R-:W-:Y:S01]  /*188e0*/  HMMA.16816.F32 R16, R180.reuse, R18, RZ ;  /* 0x00000012b410723c */ /* 0x040fe200000018ff */
[----:B------:R-:W2:Y:S04]  /*188f0*/  LDSM.16.M88.4 R176, [R194] ;  /* 0x00000000c2b0783b */ /* 0x000ea80000000200 */
[----:B------:R-:W2:Y:S01]  /*18900*/  LDSM.16.M88.4 R156, [R193] ;  /* 0x00000000c19c783b */ /* 0x000ea20000000200 */
[C---:B-1----:R-:W-:Y:S03]  /*18910*/  HMMA.16816.F32 R28, R180.reuse, R140, RZ ;  /* 0x0000008cb41c723c */ /* 0x042fe600000018ff */
[----:B------:R-:W1:Y:S03]  /*18920*/  LDSM.16.M88.4 R172, [R199+0x6800] ;  /* 0x00680000c7ac783b */ /* 0x000e660000000200 */
[----:B------:R-:W-:Y:S01]  /*18930*/  HMMA.16816.F32 R140, R180, R142, RZ ;  /* 0x0000008eb48c723c */ /* 0x000fe200000018ff */
[----:B------:R-:W-:Y:S04]  /*18940*/  LDSM.16.M88.4 R144, [R199+0x7000] ;  /* 0x00700000c790783b */ /* 0x000fe80000000200 */
[----:B------:R-:W-:Y:S01]  /*18950*/  LDSM.16.M88.4 R136, [R199+0x7800] ;  /* 0x00780000c788783b */ /* 0x000fe20000000200 */
[C---:B------:R-:W-:Y:S03]  /*18960*/  HMMA.16816.F32 R4, R32.reuse, R24, R4 ;  /* 0x000000182004723c */ /* 0x040fe60000001804 */
[----:B------:R-:W-:Y:S03]  /*18970*/  LDSM.16.M88.4 R160, [R192+0x800] ;  /* 0x00080000c0a0783b */ /* 0x000fe60000000200 */
[----:B------:R-:W-:Y:S01]  /*18980*/  HMMA.16816.F32 R16, R32, R26, R16 ;  /* 0x0000001a2010723c */ /* 0x000fe20000001810 */
[----:B------:R-:W-:Y:S04]  /*18990*/  LDSM.16.M88.4 R24, [R203+0x2000] ;  /* 0x00200000cb18783b */ /* 0x000fe80000000200 */
[----:B------:R-:W-:Y:S01]  /*189a0*/  LDSM.16.M88.4 R236, [R199+0x9000] ;  /* 0x00900000c7ec783b */ /* 0x000fe20000000200 */
[C---:B---3--:R-:W-:Y:S03]  /*189b0*/  HMMA.16816.F32 R152, R180.reuse, R168, RZ ;  /* 0x000000a8b498723c */ /* 0x048fe600000018ff */
[----:B------:R-:W-:Y:S03]  /*189c0*/  LDSM.16.M88.4 R232, [R202+0xa800] ;  /* 0x00a80000cae8783b */ /* 0x000fe60000000200 */
[----:B------:R-:W-:Y:S01]  /*189d0*/  HMMA.16816.F32 R168, R180, R170, RZ ;  /* 0x000000aab4a8723c */ /* 0x000fe200000018ff */
[----:B------:R-:W-:Y:S04]  /*189e0*/  LDSM.16.M88.4 R240, [R188] ;  /* 0x00000000bcf0783b */ /* 0x000fe80000000200 */
[----:B------:R-:W0:Y:S01]  /*189f0*/  LDGDEPBAR ;  /* 0x00000000000079af */ /* 0x000e220000000000 */
[----:B----4-:R-:W-:Y:S06]  /*18a00*/  HMMA.16816.F32 R4, R12, R224, R4 ;  /* 0x000000e00c04723c */ /* 0x010fec0000001804 */
[----:B------:R-:W-:Y:S06]  /*18a10*/  HMMA.16816.F32 R164, R180, R20, RZ ;  /* 0x00000014b4a4723c */ /* 0x000fec00000018ff */
[----:B------:R-:W-:Y:S01]  /*18a20*/  HMMA.16816.F32 R16, R12, R226, R16 ;  /* 0x000000e20c10723c */ /* 0x000fe20000001810 */
[----:B------:R-:W-:Y:S05]  /*18a30*/  LDSM.16.M88.4 R224, [R218+0x2000] ;  /* 0x00200000dae0783b */ /* 0x000fea0000000200 */
[----:B------:R-:W-:Y:S01]  /*18a40*/  HMMA.16816.F32 R180, R180, R22, RZ ;  /* 0x00000016b4b4723c */ /* 0x000fe200000018ff */
[----:B------:R-:W3:Y:S05]  /*18a50*/  LDSM.16.M88.4 R20, [R202+0x8000] ;  /* 0x00800000ca14783b */ /* 0x000eea0000000200 */
[C---:B-----5:R-:W-:Y:S06]  /*18a60*/  HMMA.16816.F32 R28, R32.reuse, R228, R28 ;  /* 0x000000e4201c723c */ /* 0x060fec000000181c */
[----:B------:R-:W-:Y:S01]  /*18a70*/  HMMA.16816.F32 R140, R32, R230, R140 ;  /* 0x000000e6208c723c */ /* 0x000fe2000000188c */
[----:B------:R-:W-:Y:S05]  /*18a80*/  LDSM.16.M88.4 R228, [R199+0xa000] ;  /* 0x00a00000c7e4783b */ /* 0x000fea0000000200 */
[C---:B--2---:R-:W-:Y:S06]  /*18a90*/  HMMA.16816.F32 R4, R8.reuse, R148, R4 ;  /* 0x000000940804723c */ /* 0x044fec0000001804 */
[----:B------:R-:W-:Y:S01]  /*18aa0*/  HMMA.16816.F32 R16, R8, R150, R16 ;  /* 0x000000960810723c */ /* 0x000fe20000001810 */
[----:B------:R-:W-:Y:S05]  /*18ab0*/  LDSM.16.M88.4 R148, [R202+0x8800] ;  /* 0x00880000ca94783b */ /* 0x000fea0000000200 */
[C---:B------:R-:W-:Y:S06]  /*18ac0*/  HMMA.16816.F32 R152, R32.reuse, R176, R152 ;  /* 0x000000b02098723c */ /* 0x040fec0000001898 */
[C---:B------:R-:W-:Y:S01]  /*18ad0*/  HMMA.16816.F32 R168, R32.reuse, R178, R168 ;  /* 0x000000b220a8723c */ /* 0x040fe200000018a8 */
[----:B------:R-:W-:Y:S05]  /*18ae0*/  LDSM.16.M88.4 R176, [R220+0x2000] ;  /* 0x00200000dcb0783b */ /* 0x000fea0000000200 */
[C---:B------:R-:W-:Y:S06]  /*18af0*/  HMMA.16816.F32 R164, R32.reuse, R156, R164 ;  /* 0x0000009c20a4723c */ /* 0x040fec00000018a4 */
[----:B------:R-:W-:Y:S01]  /*18b00*/  HMMA.16816.F32 R180, R32, R158, R180 ;  /* 0x0000009e20b4723c */ /* 0x000fe200000018b4 */
[----:B------:R-:W2:Y:S04]  /*18b10*/  LDSM.16.M88.4 R32, [R191] ;  /* 0x00000000bf20783b */ /* 0x000ea80000000200 */
[----:B------:R-:W4:Y:S01]  /*18b20*/  LDSM.16.M88.4 R156, [R192+0x1000] ;  /* 0x00100000c09c783b */ /* 0x000f220000000200 */
[C---:B-1----:R-:W-:Y:S06]  /*18b30*/  HMMA.16816.F32 R28, R12.reuse, R172, R28 ;  /* 0x000000ac0c1c723c */ /* 0x042fec000000181c */
[----:B------:R-:W-:Y:S01]  /*18b40*/  HMMA.16816.F32 R140, R12, R174, R140 ;  /* 0x000000ae0c8c723c */ /* 0x000fe2000000188c */
[----:B------:R-:W-:Y:S05]  /*18b50*/  LDSM.16.M88.4 R172, [R202+0x9800] ;  /* 0x00980000caac783b */ /* 0x000fea0000000200 */
[C---:B---3--:R-:W-:Y:S06]  /*18b60*/  HMMA.16816.F32 R4, R24.reuse, R20, R4 ;  /* 0x000000141804723c */ /* 0x048fec0000001804 */
[----:B------:R-:W-:Y:S01]  /*18b70*/  HMMA.16816.F32 R16, R24, R22, R16 ;  /* 0x000000161810723c */ /* 0x000fe20000001810 */
[----:B------:R-:W-:Y:S05]  /*18b80*/  LDSM.16.M88.4 R20, [R190] ;  /* 0x00000000be14783b */ /* 0x000fea0000000200 */
[C---:B------:R-:W-:Y:S06]  /*18b90*/  HMMA.16816.F32 R152, R12.reuse, R144, R152 ;  /* 0x000000900c98723c */ /* 0x040fec0000001898 */
[C---:B------:R-:W-:Y:S01]  /*18ba0*/  HMMA.16816.F32 R168, R12.reuse, R146, R168 ;  /* 0x000000920ca8723c */ /* 0x040fe200000018a8 */
[----:B------:R-:W-:Y:S05]  /*18bb0*/  LDSM.16.M88.4 R144, [R192+0x1800] ;  /* 0x00180000c090783b */ /* 0x000fea0000000200 */
[C---:B------:R-:W-:Y:S06]  /*18bc0*/  HMMA.16816.F32 R164, R12.reuse, R136, R164 ;  /* 0x000000880ca4723c */ /* 0x040fec00000018a4 */
[----:B------:R-:W-:Y:S01]  /*18bd0*/  HMMA.16816.F32 R180, R12, R138, R180 ;  /* 0x0000008a0cb4723c */ /* 0x000fe200000018b4 */
[----:B------:R-:W1:Y:S04]  /*18be0*/  LDSM.16.M88.4 R12, [R199+0x8000] ;  /* 0x00800000c70c783b */ /* 0x000e680000000200 */
[----:B------:R-:W3:Y:S01]  /*18bf0*/  LDSM.16.M88.4 R136, [R202+0x9000] ;  /* 0x00900000ca88783b */ /* 0x000ee20000000200 */
[C---:B------:R-:W-:Y:S06]  /*18c00*/  HMMA.16816.F32 R28, R8.reuse, R160, R28 ;  /* 0x000000a0081c723c */ /* 0x040fec000000181c */
[----:B------:R-:W-:Y:S01]  /*18c10*/  HMMA.16816.F32 R140, R8, R162, R140 ;  /* 0x000000a2088c723c */ /* 0x000fe2000000188c */
[----:B------:R-:W-:Y:S05]  /*18c20*/  LDSM.16.M88.4 R160, [R219+0x2000] ;  /* 0x00200000dba0783b */ /* 0x000fea0000000200 */
[C---:B--2---:R-:W-:Y:S06]  /*18c30*/  HMMA.16816.F32 R4, R224.reuse, R32, R4 ;  /* 0x00000020e004723c */ /* 0x044fec0000001804 */
[----:B------:R-:W-:Y:S01]  /*18c40*/  HMMA.16816.F32 R16, R224, R34, R16 ;  /* 0x00000022e010723c */ /* 0x000fe20000001810 */
[----:B------:R-:W-:Y:S05]  /*18c50*/  LDSM.16.M88.4 R32, [R199+0x8800] ;  /* 0x00880000c720783b */ /* 0x000fea0000000200 */
[C---:B----4-:R-:W-:Y:S06]  /*18c60*/  HMMA.16816.F32 R152, R8.reuse, R156, R152 ;  /* 0x0000009c0898723c */ /* 0x050fec0000001898 */
[----:B------:R-:W-:Y:S01]  /*18c70*/  HMMA.16816.F32 R168, R8, R158, R168 ;  /* 0x0000009e08a8723c */ /* 0x000fe200000018a8 */
[----:B------:R-:W2:Y:S05]  /*18c80*/  LDSM.16.M88.4 R156, [R192+0x2000] ;  /* 0x00200000c09c783b */ /* 0x000eaa0000000200 */
[C---:B------:R-:W-:Y:S06]  /*18c90*/  HMMA.16816.F32 R28, R24.reuse, R148, R28 ;  /* 0x00000094181c723c */ /* 0x040fec000000181c */
[----:B------:R-:W-:Y:S01]  /*18ca0*/  HMMA.16816.F32 R140, R24, R150, R140 ;  /* 0x00000096188c723c */ /* 0x000fe2000000188c */
[----:B------:R-:W-:Y:S05]  /*18cb0*/  LDSM.16.M88.4 R148, [R203+0x4000] ;  /* 0x00400000cb94783b */ /* 0x000fea0000000200 */
[C---:B-1----:R-:W-:Y:S06]  /*18cc0*/  HMMA.16816.F32 R4, R176.reuse, R12, R4 ;  /* 0x0000000cb004723c */ /* 0x042fec0000001804 */
[----:B------:R-:W-:Y:S01]  /*18cd0*/  HMMA.16816.F32 R16, R176, R14, R16 ;  /* 0x0000000eb010723c */ /* 0x000fe20000001810 */
[----:B------:R-:W1:Y:S05]  /*18ce0*/  LDSM.16.M88.4 R12, [R189] ;  /* 0x00000000bd0c783b */ /* 0x000e6a0000000200 */
[C---:B------:R-:W-:Y:S06]  /*18cf0*/  HMMA.16816.F32 R164, R8.reuse, R144, R164 ;  /* 0x0000009008a4723c */ /* 0x040fec00000018a4 */
[----:B------:R-:W-:Y:S01]  /*18d00*/  HMMA.16816.F32 R180, R8, R146, R180 ;  /* 0x0000009208b4723c */ /* 0x000fe200000018b4 */
[----:B------:R-:W4:Y:S04]  /*18d10*/  LDSM.16.M88.4 R8, [R202+0xa000] ;  /* 0x00a00000ca08783b */ /* 0x000f280000000200 */
[----:B------:R-:W5:Y:S01]  /*18d20*/  LDSM.16.M88.4 R144, [R192+0x2800] ;  /* 0x00280000c090783b */ /* 0x000f620000000200 */
[----:B---3--:R-:W-:Y:S06]  /*18d30*/  HMMA.16816.F32 R152, R24, R136, R152 ;  /* 0x000000881898723c */ /* 0x008fec0000001898 */
[C---:B------:R-:W-:Y:S06]  /*18d40*/  HMMA.16816.F32 R28, R224.reuse, R20, R28 ;  /* 0x00000014e01c723c */ /* 0x040fec000000181c */
[----:B------:R-:W-:Y:S01]  /*18d50*/  HMMA.16816.F32 R140, R224, R22, R140 ;  /* 0x00000016e08c723c */ /* 0x000fe2000000188c */
[----:B------:R-:W-:Y:S05]  /*18d60*/  LDSM.16.M88.4 R20, [R187] ;  /* 0x00000000bb14783b */ /* 0x000fea0000000200 */
[C---:B--2---:R-:W-:Y:S06]  /*18d70*/  HMMA.16816.F32 R4, R160.reuse, R156, R4 ;  /* 0x0000009ca004723c */ /* 0x044fec0000001804 */
[----:B------:R-:W-:Y:S01]  /*18d80*/  HMMA.16816.F32 R16, R160, R158, R16 ;  /* 0x0000009ea010723c */ /* 0x000fe20000001810 */
[----:B------:R-:W-:Y:S05]  /*18d90*/  LDSM.16.M88.4 R156, [R192+0x3000] ;  /* 0x00300000c09c783b */ /* 0x000fea0000000200 */
[----:B------:R-:W-:Y:S01]  /*18da0*/  HMMA.16816.F32 R168, R24, R138, R168 ;  /* 0x0000008a18a8723c */ /* 0x000fe200000018a8 */
[----:B------:R-:W2:Y:S05]  /*18db0*/  LDSM.16.M88.4 R136, [R218+0x4000] ;  /* 0x00400000da88783b */ /* 0x000eaa0000000200 */
[----:B-1----:R-:W-:Y:S06]  /*18dc0*/  HMMA.16816.F32 R152, R224, R12, R152 ;  /* 0x0000000ce098723c */ /* 0x002fec0000001898 */
[----:B------:R-:W-:Y:S06]  /*18dd0*/  HMMA.16816.F32 R28, R176, R32, R28 ;  /* 0x00000020b01c723c */ /* 0x000fec000000181c */
[----:B----4-:R-:W-:Y:S06]  /*18de0*/  HMMA.16816.F32 R4, R148, R8, R4 ;  /* 0x000000089404723c */ /* 0x010fec0000001804 */
[----:B------:R-:W-:Y:S01]  /*18df0*/  HMMA.16816.F32 R140, R176, R34, R140 ;  /* 0x00000022b08c723c */ /* 0x000fe2000000188c */
[----:B------:R-:W-:Y:S05]  /*18e00*/  LDSM.16.M88.4 R32, [R186] ;  /* 0x00000000ba20783b */ /* 0x000fea0000000200 */
[----:B------:R-:W-:Y:S01]  /*18e10*/  HMMA.16816.F32 R16, R148, R10, R16 ;  /* 0x0000000a9410723c */ /* 0x000fe20000001810 */
[----:B------:R-:W-:Y:S05]  /*18e20*/  LDSM.16.M88.4 R8, [R192+0x4000] ;  /* 0x00400000c008783b */ /* 0x000fea0000000200 */
[C---:B------:R-:W-:Y:S06]  /*18e30*/  HMMA.16816.F32 R164, R24.reuse, R172, R164 ;  /* 0x000000ac18a4723c */ /* 0x040fec00000018a4 */
[----:B------:R-:W-:Y:S01]  /*18e40*/  HMMA.16816.F32 R180, R24, R174, R180 ;  /* 0x000000ae18b4723c */ /* 0x000fe200000018b4 */
[----:B------:R-:W1:Y:S04]  /*18e50*/  LDSM.16.M88.4 R24, [R220+0x4000] ;  /* 0x00400000dc18783b */ /* 0x000e680000000200 */
[----:B------:R-:W-:Y:S01]  /*18e60*/  LDSM.16.M88.4 R172, [R199+0x9800] ;  /* 0x00980000c7ac783b */ /* 0x000fe20000000200 */
[----:B------:R-:W-:Y:S06]  /*18e70*/  HMMA.16816.F32 R152, R176, R236, R152 ;  /* 0x000000ecb098723c */ /* 0x000fec0000001898 */
[----:B-----5:R-:W-:Y:S06]  /*18e80*/  HMMA.16816.F32 R28, R160, R144, R28 ;  /* 0x00000090a01c723c */ /* 0x020fec000000181c */
[----:B--2---:R-:W-:Y:S06]  /*18e90*/  HMMA.16816.F32 R4, R136, R20, R4 ;  /* 0x000000148804723c */ /* 0x004fec0000001804 */
[----:B------:R-:W-:Y:S01]  /*18ea0*/  HMMA.16816.F32 R140, R160, R146, R140 ;  /* 0x00000092a08c723c */ /* 0x000fe2000000188c */
[----:B------:R-:W2:Y:S05]  /*18eb0*/  LDSM.16.M88.4 R144, [R202+0xb000] ;  /* 0x00b00000ca90783b */ /* 0x000eaa0000000200 */
[----:B------:R-:W-:Y:S01]  /*18ec0*/  HMMA.16816.F32 R16, R136, R22, R16 ;  /* 0x000000168810723c */ /* 0x000fe20000001810 */
[----:B------:R-:W-:Y:S05]  /*18ed0*/  LDSM.16.M88.4 R20, [R199+0xa800] ;  /* 0x00a80000c714783b */ /* 0x000fea0000000200 */
[----:B------:R-:W-:Y:S01]  /*18ee0*/  HMMA.16816.F32 R168, R224, R14, R168 ;  /* 0x0000000ee0a8723c */ /* 0x000fe200000018a8 */
[----:B------:R-:W3:Y:S05]  /*18ef0*/  LDSM.16.M88.4 R12, [R219+0x4000] ;  /* 0x00400000db0c783b */ /* 0x000eea0000000200 */
[----:B------:R-:W-:Y:S06]  /*18f00*/  HMMA.16816.F32 R152, R160, R156, R152 ;  /* 0x0000009ca098723c */ /* 0x000fec0000001898 */
[----:B------:R-:W-:Y:S06]  /*18f10*/  HMMA.16816.F32 R28, R148, R232, R28 ;  /* 0x000000e8941c723c */ /* 0x000fec000000181c */
[----:B-1----:R-:W-:Y:S06]  /*18f20*/  HMMA.16816.F32 R4, R24, R228, R4 ;  /* 0x000000e41804723c */ /* 0x002fec0000001804 */
[----:B------:R-:W-:Y:S06]  /*18f30*/  HMMA.16816.F32 R140, R148, R234, R140 ;  /* 0x000000ea948c723c */ /* 0x000fec000000188c */
[C---:B------:R-:W-:Y:S06]  /*18f40*/  HMMA.16816.F32 R164, R224.reuse, R240, R164 ;  /* 0x000000f0e0a4723c */ /* 0x040fec00000018a4 */
[----:B------:R-:W-:Y:S01]  /*18f50*/  HMMA.16816.F32 R180, R224, R242, R180 ;  /* 0x000000f2e0b4723c */ /* 0x000fe200000018b4 */
[----:B------:R-:W1:Y:S05]  /*18f60*/  LDSM.16.M88.4 R224, [R185] ;  /* 0x00000000b9e0783b */ /* 0x000e6a0000000200 */
[----:B------:R-:W-:Y:S06]  /*18f70*/  HMMA.16816.F32 R16, R24, R230, R16 ;  /* 0x000000e61810723c */ /* 0x000fec0000001810 */
[----:B------:R-:W-:Y:S06]  /*18f80*/  HMMA.16816.F32 R168, R176, R238, R168 ;  /* 0x000000eeb0a8723c */ /* 0x000fec00000018a8 */
[----:B--2---:R-:W-:Y:S06]  /*18f90*/  HMMA.16816.F32 R152, R148, R144, R152 ;  /* 0x000000909498723c */ /* 0x004fec0000001898 */
[----:B------:R-:W-:Y:S06]  /*18fa0*/  HMMA.16816.F32 R28, R136, R32, R28 ;  /* 0x00000020881c723c */ /* 0x000fec000000181c */
[----:B---3--:R-:W-:Y:S06]  /*18fb0*/  HMMA.16816.F32 R4, R12, R8, R4 ;  /* 0x000000080c04723c */ /* 0x008fec0000001804 */
[----:B------:R-:W-:Y:S01]  /*18fc0*/  HMMA.16816.F32 R140, R136, R34, R140 ;  /* 0x00000022888c723c */ /* 0x000fe2000000188c */
[----:B------:R-:W2:Y:S05]  /*18fd0*/  LDSM.16.M88.4 R32, [R192+0x3800] ;  /* 0x00380000c020783b */ /* 0x000eaa0000000200 */
[----:B------:R-:W-:Y:S01]  /*18fe0*/  HMMA.16816.F32 R16, R12, R10, R16 ;  /* 0x0000000a0c10723c */ /* 0x000fe20000001810 */
[----:B------:R-:W3:Y:S05]  /*18ff0*/  LDSM.16.M88.4 R8, [R199+0xb000] ;  /* 0x00b00000c708783b */ /* 0x000eea0000000200 */
[C---:B------:R-:W-:Y:S06]  /*19000*/  HMMA.16816.F32 R164, R176.reuse, R172, R164 ;  /* 0x000000acb0a4723c */ /* 0x040fec00000018a4 */
[----:B------:R-:W-:Y:S01]  /*19010*/  HMMA.16816.F32 R180, R176, R174, R180 ;  /* 0x000000aeb0b4723c */ /* 0x000fe200000018b4 */
[----:B------:R-:W4:Y:S01]  /*19020*/  LDSM.16.M88.4 R172, [R192+0x4800] ;  /* 0x00480000c0ac783b */ /* 0x000f220000000200 */
[----:B------:R-:W-:Y:S01]  /*19030*/  FMUL.FTZ R156, R4, UR4 ;  /* 0x00000004049c7c20 */ /* 0x000fe20008410000 */
[----:B------:R-:W-:Y:S01]  /*19040*/  FMUL.FTZ R144, R5, UR4 ;  /* 0x0000000405907c20 */ /* 0x000fe20008410000 */
[----:B------:R-:W-:-:S02]  /*19050*/  FMUL.FTZ R145, R7, UR4 ;  /* 0x0000000407917c20 */ /* 0x000fc40008410000 */
[----:B------:R-:W-:Y:S02]  /*19060*/  HMMA.16816.F32 R168, R160, R158, R168 ;  /* 0x0000009ea0a8723c */ /* 0x000fe400000018a8 */
[----:B------:R-:W-:Y:S04]  /*19070*/  MUFU.TANH R156, R156 ;  /* 0x0000009c009c7308 */ /* 0x000fe80000002400 */
[----:B-1----:R-:W-:Y:S01]  /*19080*/  HMMA.16816.F32 R152, R136, R224, R152 ;  /* 0x000000e08898723c */ /* 0x002fe20000001898 */
[----:B------:R-:W-:Y:S01]  /*19090*/  FMUL.FTZ R158, R6, UR4 ;  /* 0x00000004069e7c20 */ /* 0x000fe20008410000 */
[----:B------:R-:W-:Y:S01]  /*190a0*/  FMUL.FTZ R157, R16, UR4 ;  /* 0x00000004109d7c20 */ /* 0x000fe20008410000 */
[----:B------:R-:W1:Y:S01]  /*190b0*/  LDSM.16.M88.4 R4, [R202+0xb800] ;  /* 0x00b80000ca04783b */ /* 0x000e620000000200 */
[----:B------:R-:W-:Y:S02]  /*190c0*/  MUFU.TANH R144, R144 ;  /* 0x0000009000907308 */ /* 0x000fe40000002400 */
[----:B------:R-:W-:Y:S06]  /*190d0*/  HMMA.16816.F32 R28, R24, R20, R28 ;  /* 0x00000014181c723c */ /* 0x000fec000000181c */
[C---:B--2---:R-:W-:Y:S01]  /*190e0*/  HMMA.16816.F32 R164, R160.reuse, R32, R164 ;  /* 0x00000020a0a4723c */ /* 0x044fe200000018a4 */
[----:B------:R-:W2:Y:S05]  /*190f0*/  MUFU.TANH R157, R157 ;  /* 0x0000009d009d7308 */ /* 0x000eaa0000002400 */
[----:B------:R-:W-:Y:S01]  /*19100*/  HMMA.16816.F32 R180, R160, R34, R180 ;  /* 0x00000022a0b4723c */ /* 0x000fe200000018b4 */
[----:B------:R-:W-:-:S02]  /*19110*/  FMUL.FTZ R32, R18, UR4 ;  /* 0x0000000412207c20 */ /* 0x000fc40008410000 */
[----:B------:R-:W-:Y:S03]  /*19120*/  MUFU.TANH R145, R145 ;  /* 0x0000009100917308 */ /* 0x000fe60000002400 */
[----:B------:R-:W-:Y:S05]  /*19130*/  HMMA.16816.F32 R168, R148, R146, R168 ;  /* 0x0000009294a8723c */ /* 0x000fea00000018a8 */
[----:B------:R-:W5:Y:S01]  /*19140*/  MUFU.TANH R32, R32 ;  /* 0x0000002000207308 */ /* 0x000f620000002400 */
[----:B---3--:R-:W-:Y:S01]  /*19150*/  HMMA.16816.F32 R152, R24, R8, R152 ;  /* 0x000000081898723c */ /* 0x008fe20000001898 */
[----:B------:R-:W-:-:S05]  /*19160*/  FMUL.FTZ R146, R17, UR4 ;  /* 0x0000000411927c20 */ /* 0x000fca0008410000 */
[----:B----4-:R-:W-:Y:S01]  /*19170*/  HMMA.16816.F32 R28, R12, R172, R28 ;  /* 0x000000ac0c1c723c */ /* 0x010fe2000000181c */
[----:B------:R-:W-:Y:S01]  /*19180*/  FMUL.FTZ R8, R19, UR4 ;  /* 0x0000000413087c20 */ /* 0x000fe20008410000 */
[----:B------:R-:W3:Y:S01]  /*19190*/  MUFU.TANH R146, R146 ;  /* 0x0000009200927308 */ /* 0x000ee20000002400 */
[----:B------:R-:W4:Y:S03]  /*191a0*/  LDSM.16.M88.4 R16, [R184] ;  /* 0x00000000b810783b */ /* 0x000f260000000200 */
[----:B------:R-:W-:Y:S01]  /*191b0*/  HMMA.16816.F32 R140, R24, R22, R140 ;  /* 0x00000016188c723c */ /* 0x000fe2000000188c */
[----:B------:R-:W2:Y:S03]  /*191c0*/  LDSM.16.M88.4 R20, [R192+0x5000] ;  /* 0x00500000c014783b */ /* 0x000ea60000000200 */
[----:B------:R-:W3:Y:S02]  /*191d0*/  MUFU.TANH R8, R8 ;  /* 0x0000000800087308 */ /* 0x000ee40000002400 */
[C---:B-1----:R-:W-:Y:S06]  /*191e0*/  HMMA.16816.F32 R164, R148.reuse, R4, R164 ;  /* 0x0000000494a4723c */ /* 0x042fec00000018a4 */
[----:B------:R-:W-:Y:S01]  /*191f0*/  HMMA.16816.F32 R180, R148, R6, R180 ;  /* 0x0000000694b4723c */ /* 0x000fe200000018b4 */
[----:B------:R-:W-:Y:S01]  /*19200*/  LDSM.16.M88.4 R4, [R192+0x5800] ;  /* 0x00580000c004783b */ /* 0x000fe20000000200 */
[----:B------:R-:W-:Y:S04]  /*19210*/  MUFU.TANH R158, R158 ;  /* 0x0000009e009e7308 */ /* 0x000fe80000002400 */
[----:B------:R-:W-:Y:S01]  /*19220*/  FMUL.FTZ R9, R28, UR4 ;  /* 0x000000041c097c20 */ /* 0x000fe20008410000 */
[----:B------:R-:W-:Y:S01]  /*19230*/  FMUL.FTZ R33, R29, UR4 ;  /* 0x000000041d217c20 */ /* 0x000fe20008410000 */
[----:B------:R-:W-:Y:S01]  /*19240*/  FMUL.FTZ R177, R30, UR4 ;  /* 0x000000041eb17c20 */ /* 0x000fe20008410000 */
[----:B------:R-:W-:Y:S01]  /*19250*/  FMUL.FTZ R34, R31, UR4 ;  /* 0x000000041f227c20 */ /* 0x000fe20008410000 */
[----:B------:R-:W-:Y:S01]  /*19260*/  HMMA.16816.F32 R168, R136, R226, R168 ;  /* 0x000000e288a8723c */ /* 0x000fe200000018a8 */
[----:B------:R-:W1:Y:S01]  /*19270*/  LDSM.16.M88.4 R28, [R199+0xb800] ;  /* 0x00b80000c71c783b */ /* 0x000e620000000200 */
[----:B------:R-:W-:Y:S01]  /*19280*/  MUFU.TANH R9, R9 ;  /* 0x0000000900097308 */ /* 0x000fe20000002400 */
[----:B------:R-:W-:-:S04]  /*19290*/  DEPBAR.LE SB0, 0x0 ;  /* 0x000080000000791a */ /* 0x000fc80000000000 */
[----:B------:R-:W-:Y:S03]  /*192a0*/  HMMA.16816.F32 R140, R12, R174, R140 ;  /* 0x000000ae0c8c723c */ /* 0x000fe6000000188c */
[----:B------:R-:W3:Y:S03]  /*192b0*/  MUFU.TANH R33, R33 ;  /* 0x0000002100217308 */ /* 0x000ee60000002400 */
[C---:B----4-:R-:W-:Y:S05]  /*192c0*/  HMMA.16816.F32 R164, R136.reuse, R16, R164 ;  /* 0x0000001088a4723c */ /* 0x050fea00000018a4 */
[----:B------:R-:W4:Y:S01]  /*192d0*/  MUFU.TANH R34, R34 ;  /* 0x0000002200227308 */ /* 0x000f220000002400 */
[----:B------:R-:W-:Y:S07]  /*192e0*/  HMMA.16816.F32 R180, R136, R18, R180 ;  /* 0x0000001288b4723c */ /* 0x000fee00000018b4 */
[----:B------:R-:W4:Y:S01]  /*192f0*/  MUFU.TANH R177, R177 ;  /* 0x000000b100b17308 */ /* 0x000f220000002400 */
[----:B------:R-:W-:Y:S04]  /*19300*/  HMMA.16816.F32 R168, R24, R10, R168 ;  /* 0x0000000a18a8723c */ /* 0x000fe800000018a8 */
[----:B------:R-:W-:-:S02]  /*19310*/  FMUL.FTZ R143, R143, UR4 ;  /* 0x000000048f8f7c20 */ /* 0x000fc40008410000 */
[----:B--2---:R-:W-:Y:S01]  /*19320*/  HMMA.16816.F32 R152, R12, R20, R152 ;  /* 0x000000140c98723c */ /* 0x004fe20000001898 */
[----:B------:R-:W-:Y:S01]  /*19330*/  FMUL.FTZ R10, R141, UR4 ;  /* 0x000000048d0a7c20 */ /* 0x000fe20008410000 */
[----:B------:R-:W-:Y:S01]  /*19340*/  FMUL.FTZ R11, R142, UR4 ;  /* 0x000000048e0b7c20 */ /* 0x000fe20008410000 */
[----:B------:R2:W-:Y:S04]  /*19350*/  MUFU.TANH R149, R143 ;  /* 0x0000008f00957308 */ /* 0x0005e80000002400 */
[----:B------:R-:W-:Y:S01]  /*19360*/  FMUL.FTZ R20, R140, UR4 ;  /* 0x000000048c147c20 */ /* 0x000fe20008410000 */
[C---:B-1----:R-:W-:Y:S03]  /*19370*/  HMMA.16816.F32 R164, R24.reuse, R28, R164 ;  /* 0x0000001c18a4723c */ /* 0x042fe600000018a4 */
[----:B------:R-:W1:Y:S03]  /*19380*/  MUFU.TANH R10, R10 ;  /* 0x0000000a000a7308 */ /* 0x000e660000002400 */
[----:B------:R-:W-:Y:S05]  /*19390*/  HMMA.16816.F32 R180, R24, R30, R180 ;  /* 0x0000001e18b4723c */ /* 0x000fea00000018b4 */
[----:B------:R-:W1:Y:S01]  /*193a0*/  MUFU.TANH R20, R20 ;  /* 0x0000001400147308 */ /* 0x000e620000002400 */
[----:B------:R-:W-:Y:S04]  /*193b0*/  HMMA.16816.F32 R168, R12, R22, R168 ;  /* 0x000000160ca8723c */ /* 0x000fe800000018a8 */
[----:B------:R-:W-:Y:S01]  /*193c0*/  FMUL.FTZ R21, R153, UR4 ;  /* 0x0000000499157c20 */ /* 0x000fe20008410000 */
[----:B------:R-:W-:Y:S01]  /*193d0*/  FMUL.FTZ R28, R155, UR4 ;  /* 0x000000049b1c7c20 */ /* 0x000fe20008410000 */
[----:B------:R-:W-:Y:S01]  /*193e0*/  FMUL.FTZ R16, R152, UR4 ;  /* 0x0000000498107c20 */ /* 0x000fe20008410000 */
[----:B------:R-:W-:Y:S01]  /*193f0*/  IMAD.SHL.U32 R22, R133, 0x2, RZ ;  /* 0x0000000285167824 */ /* 0x000fe200078e00ff */
[----:B------:R-:W1:Y:S01]  /*19400*/  MUFU.TANH R11, R11 ;  /* 0x0000000b000b7308 */ /* 0x000e620000002400 */
[----:B------:R-:W-:-:S03]  /*19410*/  FMUL.FTZ R147, R154, UR4 ;  /* 0x000000049a937c20 */ /* 0x000fc60008410000 */
[----:B------:R-:W-:Y:S01]  /*19420*/  LOP3.LUT R22, R22, 0x6, RZ, 0xc0, !PT ;  /* 0x0000000616167812 */ /* 0x000fe200078ec0ff */
[C---:B------:R-:W-:Y:S03]  /*19430*/  HMMA.16816.F32 R164, R12.reuse, R4, R164 ;  /* 0x000000040ca4723c */ /* 0x040fe600000018a4 */
[----:B------:R-:W1:Y:S01]  /*19440*/  MUFU.TANH R21, R21 ;  /* 0x0000001500157308 */ /* 0x000e620000002400 */
[----:B------:R-:W-:Y:S02]  /*19450*/  IMAD R19, R215, 0x40, R22 ;  /* 0x00000040d7137824 */ /* 0x000fe400078e0216 */
[----:B------:R-:W-:Y:S02]  /*19460*/  HMMA.16816.F32 R180, R12, R6, R180 ;  /* 0x000000060cb4723c */ /* 0x000fe400000018b4 */
[C---:B------:R-:W-:Y:S02]  /*19470*/  VIADD R23, R19.reuse, 0x1 ;  /* 0x0000000113177836 */ /* 0x040fe40000000000 */
[C---:B------:R-:W-:Y:S01]  /*19480*/  VIADD R17, R19.reuse, 0x8 ;  /* 0x0000000813117836 */ /* 0x040fe20000000000 */
[----:B------:R-:W1:Y:S01]  /*19490*/  MUFU.TANH R28, R28 ;  /* 0x0000001c001c7308 */ /* 0x000e620000002400 */
[----:B------:R-:W-:Y:S01]  /*194a0*/  VIADD R5, R19, 0x10 ;  /* 0x0000001013057836 */ /* 0x000fe20000000000 */
[C---:B------:R-:W-:Y:S01]  /*194b0*/  ISETP.GE.AND P6, PT, R23.reuse, R0, PT ;  /* 0x000000001700720c */ /* 0x040fe20003fc6270 */
[----:B------:R-:W-:Y:S01]  /*194c0*/  FMUL.FTZ R142, R168, UR4 ;  /* 0x00000004a88e7c20 */ /* 0x000fe20008410000 */
[----:B------:R-:W-:Y:S01]  /*194d0*/  ISETP.GE.AND P1, PT, R23, R2, PT ;  /* 0x000000021700720c */ /* 0x000fe20003f26270 */
[----:B------:R-:W-:Y:S01]  /*194e0*/  VIADD R23, R19, 0x9 ;  /* 0x0000000913177836 */ /* 0x000fe20000000000 */
[C---:B------:R-:W-:Y:S01]  /*194f0*/  ISETP.GE.AND P2, PT, R17.reuse, R0, PT ;  /* 0x000000001100720c */ /* 0x040fe20003f46270 */
[----:B--2---:R-:W-:Y:S01]  /*19500*/  FMUL.FTZ R143, R170, UR4 ;  /* 0x00000004aa8f7c20 */ /* 0x004fe20008410000 */
[----:B------:R-:W-:Y:S01]  /*19510*/  ISETP.GE.AND P0, PT, R17, R2, PT ;  /* 0x000000021100720c */ /* 0x000fe20003f06270 */
[----:B------:R-:W2:Y:S01]  /*19520*/  MUFU.TANH R16, R16 ;  /* 0x0000001000107308 */ /* 0x000ea20000002400 */
[----:B------:R-:W-:Y:S01]  /*19530*/  FSEL R22, R157, -INF , !P2 ;  /* 0xff8000009d167808 */ /* 0x000fe20005000000 */
[----:B------:R-:W-:Y:S01]  /*19540*/  VIADD R27, R19, 0x18 ;  /* 0x00000018131b7836 */ /* 0x000fe20000000000 */
[----:B-----5:R-:W-:Y:S01]  /*19550*/  FSEL R25, R32, -INF , !P0 ;  /* 0xff80000020197808 */ /* 0x020fe20004000000 */
[----:B------:R-:W-:Y:S01]  /*19560*/  FMUL.FTZ R140, R169, UR4 ;  /* 0x00000004a98c7c20 */ /* 0x000fe20008410000 */
[----:B------:R-:W-:Y:S01]  /*19570*/  FSEL R18, R144, -INF , !P6 ;  /* 0xff80000090127808 */ /* 0x000fe20007000000 */
[----:B------:R-:W-:Y:S01]  /*19580*/  FMUL.FTZ R164, R164, UR4 ;  /* 0x00000004a4a47c20 */ /* 0x000fe20008410000 */
[----:B------:R-:W-:Y:S01]  /*19590*/  FSEL R17, R145, -INF , !P1 ;  /* 0xff80000091117808 */ /* 0x000fe20004800000 */
[----:B------:R-:W5:Y:S01]  /*195a0*/  MUFU.TANH R147, R147 ;  /* 0x0000009300937308 */ /* 0x000f620000002400 */
[----:B------:R-:W-:Y:S01]  /*195b0*/  ISETP.GE.AND P2, PT, R5, R0, PT ;  /* 0x000000000500720c */ /* 0x000fe20003f46270 */
[----:B------:R-:W-:Y:S01]  /*195c0*/  VIADD R7, R19, 0x20 ;  /* 0x0000002013077836 */ /* 0x000fe20000000000 */
[----:B------:R-:W-:Y:S01]  /*195d0*/  ISETP.GE.AND P0, PT, R5, R2, PT ;  /* 0x000000020500720c */ /* 0x000fe20003f06270 */
[----:B------:R-:W-:Y:S01]  /*195e0*/  VIADD R5, R19, 0x11 ;  /* 0x0000001113057836 */ /* 0x000fe20000000000 */
[C---:B------:R-:W-:Y:S01]  /*195f0*/  ISETP.GE.AND P6, PT, R23.reuse, R0, PT ;  /* 0x000000001700720c */ /* 0x040fe20003fc6270 */
[----:B------:R-:W-:Y:S01]  /*19600*/  FMUL.FTZ R166, R166, UR4 ;  /* 0x00000004a6a67c20 */ /* 0x000fe20008410000 */
[----:B------:R-:W-:Y:S01]  /*19610*/  ISETP.GE.AND P1, PT, R23, R2, PT ;  /* 0x000000021700720c */ /* 0x000fe20003f26270 */
[----:B------:R-:W5:Y:S01]  /*19620*/  MUFU.TANH R142, R142 ;  /* 0x0000008e008e7308 */ /* 0x000f620000002400 */
[----:B---3--:R-:W-:Y:S01]  /*19630*/  FSEL R24, R146, -INF , !P6 ;  /* 0xff80000092187808 */ /* 0x008fe20007000000 */
[----:B------:R-:W-:Y:S01]  /*19640*/  FMUL.FTZ R165, R165, UR4 ;  /* 0x00000004a5a57c20 */ /* 0x000fe20008410000 */
[----:B------:R-:W-:Y:S01]  /*19650*/  FSEL R23, R8, -INF , !P1 ;  /* 0xff80000008177808 */ /* 0x000fe20004800000 */
[----:B------:R-:W-:Y:S01]  /*19660*/  FMUL.FTZ R168, R180, UR4 ;  /* 0x00000004b4a87c20 */ /* 0x000fe20008410000 */
[----:B------:R-:W-:Y:S01]  /*19670*/  ISETP.GE.AND P6, PT, R5, R0, PT ;  /* 0x000000000500720c */ /* 0x000fe20003fc6270 */
[----:B------:R-:W-:Y:S01]  /*19680*/  FMUL.FTZ R141, R171, UR4 ;  /* 0x00000004ab8d7c20 */ /* 0x000fe20008410000 */
[----:B------:R-:W-:Y:S01]  /*19690*/  ISETP.GE.AND P1, PT, R5, R2, PT ;  /* 0x000000020500720c */ /* 0x000fe20003f26270 */
[----:B------:R-:W-:Y:S01]  /*196a0*/  VIADD R5, R19, 0x19 ;  /* 0x0000001913057836 */ /* 0x000fe20000000000 */
[----:B------:R-:W-:Y:S01]  /*196b0*/  FSEL R136, R33, -INF , !P6 ;  /* 0xff80000021887808 */ /* 0x000fe20007000000 */
[----:B------:R-:W3:Y:S01]  /*196c0*/  MUFU.TANH R143, R143 ;  /* 0x0000008f008f7308 */ /* 0x000ee20000002400 */
[----:B----4-:R-:W-:Y:S01]  /*196d0*/  FSEL R133, R34, -INF , !P1 ;  /* 0xff80000022857808 */ /* 0x010fe20004800000 */
[----:B------:R-:W-:Y:S01]  /*196e0*/  FMUL.FTZ R167, R167, UR4 ;  /* 0x00000004a7a77c20 */ /* 0x000fe20008410000 */
[----:B------:R-:W-:Y:S01]  /*196f0*/  ISETP.GE.AND P6, PT, R5, R0, PT ;  /* 0x000000000500720c */ /* 0x000fe20003fc6270 */
[----:B------:R-:W-:Y:S01]  /*19700*/  FMUL.FTZ R163, R183, UR4 ;  /* 0x00000004b7a37c20 */ /* 0x000fe20008410000 */
[----:B------:R-:W-:Y:S01]  /*19710*/  ISETP.GE.AND P1, PT, R5, R2, PT ;  /* 0x000000020500720c */ /* 0x000fe20003f26270 */
[----:B------:R-:W-:Y:S01]  /*19720*/  VIADD R5, R19, 0x21 ;  /* 0x0000002113057836 */ /* 0x000fe20000000000 */
[----:B------:R-:W-:Y:S01]  /*19730*/  FSEL R150, R9, -INF , !P2 ;  /* 0xff80000009967808 */ /* 0x000fe20005000000 */
[----:B------:R-:W4:Y:S01]  /*19740*/  MUFU.TANH R140, R140 ;  /* 0x0000008c008c7308 */ /* 0x000f220000002400 */
[----:B------:R-:W-:Y:S01]  /*19750*/  FSEL R177, R177, -INF , !P0 ;  /* 0xff800000b1b17808 */ /* 0x000fe20004000000 */
[----:B------:R-:W-:Y:S01]  /*19760*/  IMAD.MOV.U32 R157, RZ, RZ, R135 ;  /* 0x000000ffff9d7224 */ /* 0x000fe200078e0087 */
[----:B------:R-:W-:-:S02]  /*19770*/  ISETP.GE.AND P2, PT, R27, R0, PT ;  /* 0x000000001b00720c */ /* 0x000fc40003f46270 */
[----:B------:R-:W-:Y:S02]  /*19780*/  ISETP.GE.AND P0, PT, R27, R2, PT ;  /* 0x000000021b00720c */ /* 0x000fe40003f06270 */
[----:B-1----:R-:W-:Y:S01]  /*19790*/  FSEL R138, R10, -INF , !P6 ;  /* 0xff8000000a8a7808 */ /* 0x002fe20007000000 */
[----:B------:R-:W1:Y:S01]  /*197a0*/  MUFU.TANH R174, R164 ;  /* 0x000000a400ae7308 */ /* 0x000e620000002400 */
[----:B------:R-:W-:Y:S02]  /*197b0*/  FSEL R149, R149, -INF , !P1 ;  /* 0xff80000095957808 */ /* 0x000fe40004800000 */
[----:B------:R-:W-:Y:S02]  /*197c0*/  FSEL R148, R20, -INF , !P2 ;  /* 0xff80000014947808 */ /* 0x000fe40005000000 */
[----:B------:R-:W-:Y:S02]  /*197d0*/  FSEL R151, R11, -INF , !P0 ;  /* 0xff8000000b977808 */ /* 0x000fe40004000000 */
[C---:B------:R-:W-:Y:S01]  /*197e0*/  ISETP.GE.AND P6, PT, R5.reuse, R0, PT ;  /* 0x000000000500720c */ /* 0x040fe20003fc6270 */
[----:B------:R3:W1:Y:S01]  /*197f0*/  MUFU.TANH R169, R166 ;  /* 0x000000a600a97308 */ /* 0x0006620000002400 */
[----:B------:R-:W-:Y:S01]  /*19800*/  ISETP.GE.AND P1, PT, R5, R2, PT ;  /* 0x000000020500720c */ /* 0x000fe20003f26270 */
[----:B------:R-:W-:Y:S01]  /*19810*/  VIADD R5, R19, 0x29 ;  /* 0x0000002913057836 */ /* 0x000fe20000000000 */
[----:B------:R-:W-:-:S02]  /*19820*/  ISETP.GE.AND P2, PT, R7, R0, PT ;  /* 0x000000000700720c */ /* 0x000fc40003f46270 */
[----:B------:R-:W-:Y:S01]  /*19830*/  ISETP.GE.AND P0, PT, R7, R2, PT ;  /* 0x000000020700720c */ /* 0x000fe20003f06270 */
[----:B------:R-:W-:Y:S01]  /*19840*/  VIADD R7, R19, 0x28 ;  /* 0x0000002813077836 */ /* 0x000fe20000000000 */
[----:B------:R-:W-:Y:S01]  /*19850*/  FSEL R144, R21, -INF , !P6 ;  /* 0xff80000015907808 */ /* 0x000fe20007000000 */
[----:B------:R4:W1:Y:S01]  /*19860*/  MUFU.TANH R170, R165 ;  /* 0x000000a500aa7308 */ /* 0x0008620000002400 */
[----:B------:R-:W-:Y:S02]  /*19870*/  FSEL R145, R28, -INF , !P1 ;  /* 0xff8000001c917808 */ /* 0x000fe40004800000 */
[----:B--2---:R-:W-:Y:S02]  /*19880*/  FSEL R146, R16, -INF , !P2 ;  /* 0xff80000010927808 */ /* 0x004fe40005000000 */
[----:B-----5:R-:W-:Y:S02]  /*19890*/  FSEL R147, R147, -INF , !P0 ;  /* 0xff80000093937808 */ /* 0x020fe40004000000 */
[C---:B------:R-:W-:Y:S01]  /*198a0*/  ISETP.GE.AND P6, PT, R5.reuse, R0, PT ;  /* 0x000000000500720c */ /* 0x040fe20003fc6270 */
[----:B------:R-:W2:Y:S01]  /*198b0*/  MUFU.TANH R168, R168 ;  /* 0x000000a800a87308 */ /* 0x000ea20000002400 */
[----:B------:R-:W-:Y:S01]  /*198c0*/  ISETP.GE.AND P1, PT, R5, R2, PT ;  /* 0x000000020500720c */ /* 0x000fe20003f26270 */
[----:B------:R-:W-:Y:S01]  /*198d0*/  VIADD R5, R19, 0x30 ;  /* 0x0000003013057836 */ /* 0x000fe20000000000 */
[----:B------:R-:W-:Y:S01]  /*198e0*/  ISETP.GE.AND P2, PT, R7, R0, PT ;  /* 0x000000000700720c */ /* 0x000fe20003f46270 */
[----:B---3--:R-:W-:Y:S01]  /*198f0*/  FMUL.FTZ R166, R181, UR4 ;  /* 0x00000004b5a67c20 */ /* 0x008fe20008410000 */
[----:B------:R-:W-:Y:S01]  /*19900*/  ISETP.GE.AND P0, PT, R7, R2, PT ;  /* 0x000000020700720c */ /* 0x000fe20003f06270 */
[----:B------:R-:W-:Y:S01]  /*19910*/  VIADD R7, R19, 0x31 ;  /* 0x0000003113077836 */ /* 0x000fe20000000000 */
[----:B------:R-:W-:Y:S01]  /*19920*/  FSEL R142, R142, -INF , !P2 ;  /* 0xff8000008e8e7808 */ /* 0x000fe20005000000 */
[----:B------:R-:W3:Y:S01]  /*19930*/  MUFU.TANH R141, R141 ;  /* 0x0000008d008d7308 */ /* 0x000ee20000002400 */
[----:B------:R-:W-:Y:S01]  /*19940*/  FSEL R143, R143, -INF , !P0 ;  /* 0xff8000008f8f7808 */ /* 0x000fe20004000000 */
[----:B----4-:R-:W-:Y:S01]  /*19950*/  FMUL.FTZ R165, R182, UR4 ;  /* 0x00000004b6a57c20 */ /* 0x010fe20008410000 */
[----:B------:R-:W-:-:S02]  /*19960*/  ISETP.GE.AND P2, PT, R5, R0, PT ;  /* 0x000000000500720c */ /* 0x000fc40003f46270 */
[----:B------:R-:W-:Y:S01]  /*19970*/  ISETP.GE.AND P0, PT, R5, R2, PT ;  /* 0x000000020500720c */ /* 0x000fe20003f06270 */
[----:B------:R-:W-:Y:S01]  /*19980*/  VIADD R5, R19, 0x38 ;  /* 0x0000003813057836 */ /* 0x000fe20000000000 */
[----:B------:R-:W-:Y:S01]  /*19990*/  FSEL R140, R140, -INF , !P6 ;  /* 0xff8000008c8c7808 */ /* 0x000fe20007000000 */
[----:B------:R-:W-:Y:S01]  /*199a0*/  MUFU.TANH R167, R167 ;  /* 0x000000a700a77308 */ /* 0x000fe20000002400 */
[----:B------:R-:W-:Y:S01]  /*199b0*/  BAR.SYNC.DEFER_BLOCKING 0x0 ;  /* 0x0000000000007b1d */ /* 0x000fe20000010000 */
[-C--:B------:R-:W-:Y:S02]  /*199c0*/  ISETP.GE.AND P6, PT, R7, R0.reuse, PT ;  /* 0x000000000700720c */ /* 0x080fe40003fc6270 */
[----:B-1----:R-:W-:Y:S02]  /*199d0*/  FSEL R174, R174, -INF , !P2 ;  /* 0xff800000aeae7808 */ /* 0x002fe40005000000 */
[----:B------:R-:W-:Y:S02]  /*199e0*/  FSEL R169, R169, -INF , !P0 ;  /* 0xff800000a9a97808 */ /* 0x000fe40004000000 */
[C---:B------:R-:W-:Y:S01]  /*199f0*/  ISETP.GE.AND P2, PT, R5.reuse, R0, PT ;  /* 0x000000000500720c */ /* 0x040fe20003f46270 */
[----:B------:R-:W1:Y:S01]  /*19a00*/  MUFU.TANH R165, R165 ;  /* 0x000000a500a57308 */ /* 0x000e620000002400 */
[----:B------:R-:W-:Y:S01]  /*19a10*/  ISETP.GE.AND P0, PT, R5, R2, PT ;  /* 0x000000020500720c */ /* 0x000fe20003f06270 */
[----:B------:R-:W-:Y:S01]  /*19a20*/  VIADD R5, R19, 0x39 ;  /* 0x0000003913057836 */ /* 0x000fe20000000000 */
[----:B------:R-:W-:-:S02]  /*19a30*/  FSEL R170, R170, -INF , !P6 ;  /* 0xff800000aaaa7808 */ /* 0x000fc40007000000 */
[-C--:B------:R-:W-:Y:S02]  /*19a40*/  ISETP.GE.AND P6, PT, R19, R0.reuse, PT ;  /* 0x000000001300720c */ /* 0x080fe40003fc6270 */
[----:B--2---:R-:W-:Y:S01]  /*19a50*/  FSEL R168, R168, -INF , !P2 ;  /* 0xff800000a8a87808 */ /* 0x004fe20005000000 */
[----:B------:R-:W2:Y:S01]  /*19a60*/  MUFU.TANH R166, R166 ;  /* 0x000000a600a67308 */ /* 0x000ea20000002400 */
[----:B------:R-:W-:Y:S02]  /*19a70*/  ISETP.GE.AND P2, PT, R5, R0, PT ;  /* 0x000000000500720c */ /* 0x000fe40003f46270 */
[----:B------:R-:W-:Y:S01]  /*19a80*/  FSEL R0, R156, -INF , !P6 ;  /* 0xff8000009c007808 */ /* 0x000fe20007000000 */
[----:B------:R-:W-:Y:S01]  /*19a90*/  IMAD.MOV.U32 R156, RZ, RZ, R134 ;  /* 0x000000ffff9c7224 */ /* 0x000fe200078e0086 */
[----:B------:R-:W-:Y:S02]  /*19aa0*/  ISETP.GT.AND P6, PT, R215, R204, PT ;  /* 0x000000ccd700720c */ /* 0x000fe40003fc4270 */
[----:B---3--:R-:W-:Y:S01]  /*19ab0*/  FSEL R141, R141, -INF , !P1 ;  /* 0xff8000008d8d7808 */ /* 0x008fe20004800000 */
[----:B------:R-:W3:Y:S01]  /*19ac0*/  MUFU.TANH R163, R163 ;  /* 0x000000a300a37308 */ /* 0x000ee20000002400 */
[----:B------:R-:W-:-:S02]  /*19ad0*/  ISETP.GE.AND P1, PT, R7, R2, PT ;  /* 0x000000020700720c */ /* 0x000fc40003f26270 */
[----:B-1----:R-:W-:Y:S02]  /*19ae0*/  FSEL R165, R165, -INF , !P0 ;  /* 0xff800000a5a57808 */ /* 0x002fe40004000000 */
[----:B------:R-:W-:Y:S02]  /*19af0*/  FSEL R167, R167, -INF , !P1 ;  /* 0xff800000a7a77808 */ /* 0x000fe40004800000 */
[-C--:B------:R-:W-:Y:S02]  /*19b00*/  ISETP.GE.AND P1, PT, R19, R2.reuse, PT ;  /* 0x000000021300720c */ /* 0x080fe40003f26270 */
[----:B------:R-:W-:Y:S02]  /*19b10*/  ISETP.GE.AND P0, PT, R5, R2, PT ;  /* 0x000000020500720c */ /* 0x000fe40003f06270 */
[----:B--2---:R-:W-:Y:S02]  /*19b20*/  FSEL R166, R166, -INF , !P2 ;  /* 0xff800000a6a67808 */ /* 0x004fe40005000000 */
[----:B------:R-:W-:-:S02]  /*19b30*/  FSEL R9, R158, -INF , !P1 ;  /* 0xff8000009e097808 */ /* 0x000fc40004800000 */
[----:B---3--:R-:W-:Y:S01]  /*19b40*/  FSEL R163, R163, -INF , !P0 ;  /* 0xff800000a3a37808 */ /* 0x008fe20004000000 */
[----:B------:R-:W-:Y:S06]  /*19b50*/  @!P6 BRA `(.L_x_2039) ;  /* 0x000000080094e947 */ /* 0x000fec0003800000 */
[----:B------:R-:W-:Y:S05]  /*19b60*/  @!P3 BRA `(.L_x_2040) ;  /* 0x0000000000f8b947 */ /* 0x000fea0003800000 */
[----:B------:R-:W1:Y:S01]  /*19b70*/  LDC R2, c[0x0][0x380] ;  /* 0x0000e000ff027b82 */ /* 0x000e620000000800 */
[----:B------:R-:W-:-:S05]  /*19b80*/  IMAD.SHL.U32 R7, R215, 0x40, RZ ;  /* 0x00000040d7077824 */ /* 0x000fca00078e00ff */
        /* <DEDUP_REMOVED lines=10> */
[----:B-1----:R-:W-:Y:S01]  /*19c30*/  IADD3 R4, RZ, -R15, RZ ;  /* 0x8000000fff047210 */ /* 0x002fe20007ffe0ff */
[----:B------:R-:W-:-:S04]  /*19c40*/  IMAD.MOV.U32 R14, RZ, RZ, RZ ;  /* 0x000000ffff0e7224 */ /* 0x000fc800078e00ff */
[----:B------:R-:W-:-:S04]  /*19c50*/  IMAD R4, R4, R5, RZ ;  /* 0x0000000504047224 */ /* 0x000fc800078e02ff */
[----:B------:R-:W-:-:S06]  /*19c60*/  IMAD.HI.U32 R4, R15, R4, R14 ;  /* 0x000000040f047227 */ /* 0x000fcc00078e000e */
[----:B------:R-:W-:-:S04]  /*19c70*/  IMAD.HI.U32 R10, R4, R11, RZ ;  /* 0x0000000b040a7227 */ /* 0x000fc800078e00ff */
[----:B------:R-:W-:Y:S01]  /*19c80*/  IMAD.HI.U32 R4, R4, R6, RZ ;  /* 0x0000000604047227 */ /* 0x000fe200078e00ff */
[----:B------:R-:W-:-:S05]  /*19c90*/  IADD3 R8, -R10, RZ, RZ ;  /* 0x000000ff0a087210 */ /* 0x000fca0007ffe1ff */
[----:B------:R-:W-:Y:S02]  /*19ca0*/  IMAD R12, R5, R8, R11 ;  /* 0x00000008050c7224 */ /* 0x000fe400078e020b */
[----:B------:R-:W-:-:S03]  /*19cb0*/  IMAD.MOV R8, RZ, RZ, -R4 ;  /* 0x000000ffff087224 */ /* 0x000fc600078e0a04 */
[C---:B------:R-:W-:Y:S01]  /*19cc0*/  ISETP.GT.U32.AND P0, PT, R5.reuse, R12, PT ;  /* 0x0000000c0500720c */ /* 0x040fe20003f04070 */
[----:B------:R-:W-:-:S05]  /*19cd0*/  IMAD R6, R5, R8, R6 ;  /* 0x0000000805067224 */ /* 0x000fca00078e0206 */
[----:B------:R-:W-:-:S07]  /*19ce0*/  ISETP.GT.U32.AND P1, PT, R5, R6, PT ;  /* 0x000000060500720c */ /* 0x000fce0003f24070 */
[-C--:B------:R-:W-:Y:S02]  /*19cf0*/  @!P0 IADD3 R12, R12, -R5.reuse, RZ ;  /* 0x800000050c0c8210 */ /* 0x080fe40007ffe0ff */
[----:B------:R-:W-:Y:S02]  /*19d00*/  @!P0 IADD3 R10, R10, 0x1, RZ ;  /* 0x000000010a0a8810 */ /* 0x000fe40007ffe0ff */
[-C--:B------:R-:W-:Y:S02]  /*19d10*/  ISETP.GE.U32.AND P2, PT, R12, R5.reuse, PT ;  /* 0x000000050c00720c */ /* 0x080fe40003f46070 */
[----:B------:R-:W-:Y:S01]  /*19d20*/  @!P1 IMAD.IADD R6, R6, 0x1, -R5 ;  /* 0x0000000106069824 */ /* 0x000fe200078e0a05 */
[----:B------:R-:W-:Y:S02]  /*19d30*/  @!P1 IADD3 R4, R4, 0x1, RZ ;  /* 0x0000000104049810 */ /* 0x000fe40007ffe0ff */
[----:B------:R-:W-:Y:S02]  /*19d40*/  ISETP.GE.AND P1, PT, R13, RZ, PT ;  /* 0x000000ff0d00720c */ /* 0x000fe40003f26270 */
[----:B------:R-:W-:-:S06]  /*19d50*/  ISETP.GE.U32.AND P0, PT, R6, R5, PT ;  /* 0x000000050600720c */ /* 0x000fcc0003f06070 */
[----:B------:R-:W-:Y:S01]  /*19d60*/  @P2 VIADD R10, R10, 0x1 ;  /* 0x000000010a0a2836 */ /* 0x000fe20000000000 */
[----:B------:R-:W-:Y:S02]  /*19d70*/  ISETP.GE.AND P2, PT, R7, RZ, PT ;  /* 0x000000ff0700720c */ /* 0x000fe40003f46270 */
[----:B------:R-:W1:Y:S04]  /*19d80*/  LDC.64 R6, c[0x0][0x248] ;  /* 0x00009200ff067b82 */ /* 0x000e680000000a00 */
[----:B------:R-:W-:Y:S01]  /*19d90*/  @P0 VIADD R4, R4, 0x1 ;  /* 0x0000000104040836 */ /* 0x000fe20000000000 */
[----:B------:R-:W-:-:S04]  /*19da0*/  ISETP.NE.AND P0, PT, R2, RZ, PT ;  /* 0x000000ff0200720c */ /* 0x000fc80003f05270 */
[----:B------:R-:W-:Y:S02]  /*19db0*/  MOV R5, R4 ;  /* 0x0000000400057202 */ /* 0x000fe40000000f00 */
[----:B------:R-:W-:Y:S01]  /*19dc0*/  @!P2 IMAD.MOV R10, RZ, RZ, -R10 ;  /* 0x000000ffff0aa224 */ /* 0x000fe200078e0a0a */
[----:B------:R-:W-:Y:S02]  /*19dd0*/  LOP3.LUT R4, RZ, R2, RZ, 0x33, !PT ;  /* 0x00000002ff047212 */ /* 0x000fe400078e33ff */
[----:B------:R-:W-:Y:S02]  /*19de0*/  @!P1 IADD3 R5, -R5, RZ, RZ ;  /* 0x000000ff05059210 */ /* 0x000fe40007ffe1ff */
        /* <DEDUP_REMOVED lines=18> */
[----:B------:R-:W-:Y:S02]  /*19f10*/  IMAD R5, R8, R5, R11 ;  /* 0x0000000508057224 */ /* 0x000fe400078e020b */
[----:B------:R-:W-:-:S03]  /*19f20*/  IMAD.MOV.U32 R11, RZ, RZ, R12 ;  /* 0x000000ffff0b7224 */ /* 0x000fc600078e000c */
[----:B------:R-:W-:Y:S01]  /*19f30*/  IADD3 R6, R13, R5, RZ ;  /* 0x000000050d067210 */ /* 0x000fe20007ffe0ff */
[----:B------:R-:W-:Y:S06]  /*19f40*/  BRA `(.L_x_2041) ;  /* 0x00000000000c7947 */ /* 0x000fec0003800000 */
.L_x_2040:
[----:B------:R-:W1:Y:S02]  /*19f50*/  LDC R11, c[0x0][0x248] ;  /* 0x00009200ff0b7b82 */ /* 0x000e640000000800 */
[----:B-1----:R-:W-:-:S04]  /*19f60*/  LEA R11, -R11, RZ, 0x6 ;  /* 0x000000ff0b0b7211 */ /* 0x002fc800078e31ff */
[----:B------:R-:W-:-:S07]  /*19f70*/  SHF.R.S32.HI R6, RZ, 0x1f, R11 ;  /* 0x0000001fff067819 */ /* 0x000fce000001140b */
.L_x_2041:
        /* <DEDUP_REMOVED lines=18> */
[----:B------:R-:W-:Y:S02]  /*1a0a0*/  @!P2 LEA R20, P0, R7, R214, 0x1 ;  /* 0x000000d60714a211 */ /* 0x000fe400078008ff */
[-C--:B------:R-:W-:Y:S01]  /*1a0b0*/  @P4 LEA.HI.X R13, R5, R217.reuse, R2, 0x1, P1 ;  /* 0x000000d9050d4211 */ /* 0x080fe200008f0c02 */
[----:B------:R-:W-:Y:S01]  /*1a0c0*/  @P5 IMAD.MOV.U32 R5, RZ, RZ, R27 ;  /* 0x000000ffff055224 */ /* 0x000fe200078e001b */
[----:B------:R-:W-:-:S02]  /*1a0d0*/  @!P2 LEA.HI.X R21, R7, R217, R4, 0x1, P0 ;  /* 0x000000d90715a211 */ /* 0x000fc400000f0c04 */
[CC--:B------:R-:W-:Y:S02]  /*1a0e0*/  @P5 LEA R30, P1, R7.reuse, R214.reuse, 0x1 ;  /* 0x000000d6071e5211 */ /* 0x0c0fe400078208ff */
[C---:B------:R-:W-:Y:S02]  /*1a0f0*/  @P4 LEA R28, P0, R7.reuse, R214, 0x1 ;  /* 0x000000d6071c4211 */ /* 0x040fe400078008ff */
[CCC-:B------:R-:W-:Y:S02]  /*1a100*/  @P5 LEA.HI.X R31, R7.reuse, R217.reuse, R4.reuse, 0x1, P1 ;  /* 0x000000d9071f5211 */ /* 0x1c0fe400008f0c04 */
[----:B------:R-:W-:Y:S02]  /*1a110*/  @P4 LEA.HI.X R29, R7, R217, R4, 0x1, P0 ;  /* 0x000000d9071d4211 */ /* 0x000fe400000f0c04 */
[C---:B------:R-:W-:Y:S02]  /*1a120*/  IADD3 R2, P1, R208.reuse, R7, RZ ;  /* 0x00000007d0027210 */ /* 0x040fe40007f3e0ff */
[----:B------:R-:W-:-:S03]  /*1a130*/  @!P2 IADD3 R11, P0, R208, R11, RZ ;  /* 0x0000000bd00ba210 */ /* 0x000fc60007f1e0ff */
[C---:B------:R-:W-:Y:S01]  /*1a140*/  IMAD.X R4, R207.reuse, 0x1, R4, P1 ;  /* 0x00000001cf047824 */ /* 0x040fe200008e0604 */
[CC--:B------:R-:W-:Y:S01]  /*1a150*/  @P5 LEA R34, P1, R2.reuse, R214.reuse, 0x1 ;  /* 0x000000d602225211 */ /* 0x0c0fe200078208ff */
[----:B------:R-:W-:Y:S01]  /*1a160*/  @!P2 IMAD.X R6, R207, 0x1, R6, P0 ;  /* 0x00000001cf06a824 */ /* 0x000fe200000e0606 */
[CC--:B------:R-:W-:Y:S02]  /*1a170*/  @!P2 LEA R134, P0, R2.reuse, R214.reuse, 0x1 ;  /* 0x000000d60286a211 */ /* 0x0c0fe400078008ff */
[CCC-:B------:R-:W-:Y:S02]  /*1a180*/  @P5 LEA.HI.X R35, R2.reuse, R217.reuse, R4.reuse, 0x1, P1 ;  /* 0x000000d902235211 */ /* 0x1c0fe400008f0c04 */
[CC--:B------:R-:W-:Y:S02]  /*1a190*/  @!P2 LEA.HI.X R135, R2.reuse, R217.reuse, R4, 0x1, P0 ;  /* 0x000000d90287a211 */ /* 0x0c0fe400000f0c04 */
[CC--:B------:R-:W-:Y:S02]  /*1a1a0*/  @P4 LEA R32, P0, R2.reuse, R214.reuse, 0x1 ;  /* 0x000000d602204211 */ /* 0x0c0fe400078008ff */
[C---:B------:R-:W-:Y:S01]  /*1a1b0*/  @!P2 LEA R10, P1, R11.reuse, R214, 0x1 ;  /* 0x000000d60b0aa211 */ /* 0x040fe200078208ff */
[----:B------:R-:W-:Y:S01]  /*1a1c0*/  IMAD.MOV.U32 R214, RZ, RZ, R26 ;  /* 0x000000ffffd67224 */ /* 0x000fe200078e001a */
[-C--:B------:R-:W-:Y:S01]  /*1a1d0*/  @P4 LEA.HI.X R33, R2, R217.reuse, R4, 0x1, P0 ;  /* 0x000000d902214211 */ /* 0x080fe200000f0c04 */
[----:B------:R-:W-:Y:S01]  /*1a1e0*/  @P5 IMAD.MOV.U32 R4, RZ, RZ, R26 ;  /* 0x000000ffff045224 */ /* 0x000fe200078e001a */
[----:B------:R-:W-:Y:S01]  /*1a1f0*/  @!P2 LEA.HI.X R11, R11, R217, R6, 0x1, P1 ;  /* 0x000000d90b0ba211 */ /* 0x000fe200008f0c06 */
[----:B------:R-:W-:-:S03]  /*1a200*/  IMAD.MOV.U32 R217, RZ, RZ, R27 ;  /* 0x000000ffffd97224 */ /* 0x000fc600078e001b */
[----:B------:R-:W-:Y:S01]  /*1a210*/  @!PT LDS RZ, [RZ] ;  /* 0x00000000fffff984 */ /* 0x000fe20000000800 */
[----:B------:R-:W-:Y:S01]  /*1a220*/  @!PT LDS RZ, [RZ] ;  /* 0x00000000fffff984 */ /* 0x000fe20000000800 */
[----:B------:R-:W-:Y:S01]  /*1a230*/  @!PT LDS RZ, [RZ] ;  /* 0x00000000fffff984 */ /* 0x000fe20000000800 */
[----:B------:R2:W-:Y:S04]  /*1a240*/  @P5 LDGSTS.E.BYPASS.LTC128B.128 [R210+0x8000], desc[UR6][R4.64+0x80] ;  /* 0x0800008004d25fae */ /* 0x0005e8000b901d46 */
[----:B------:R1:W-:Y:S01]  /*1a250*/  @!P5 STS.128 [R210+0x8000], RZ ;  /* 0x008000ffd200d388 */ /* 0x0003e20000000c00 */
[----:B--2---:R-:W-:Y:S02]  /*1a260*/  @P4 IMAD.MOV.U32 R4, RZ, RZ, R26 ;  /* 0x000000ffff044224 */ /* 0x004fe400078e001a */
        /* <DEDUP_REMOVED lines=52> */
.L_x_2039:
[----:B-1----:R-:W-:Y:S01]  /*1a5b0*/  FMNMX.FTZ R5, R132, R0, !PT ;  /* 0x0000000084057209 */ /* 0x002fe20007810000 */
[----:B------:R-:W-:Y:S01]  /*1a5c0*/  ULDC UR4, c[0x0][0x2ec] ;  /* 0x0000bb0000047ab9 */ /* 0x000fe20000000800 */
[----:B------:R-:W-:Y:S01]  /*1a5d0*/  FMNMX.FTZ R2, R3, R9, !PT ;  /* 0x0000000903027209 */ /* 0x000fe20007810000 */
[----:B------:R-:W-:Y:S01]  /*1a5e0*/  LDSM.16.MT88.4 R32, [R196+0xc000] ;  /* 0x00c00000c420783b */ /* 0x000fe20000004200 */
        /* <DEDUP_REMOVED lines=41> */
[----:B------:R-:W-:Y:S01]  /*1a880*/  FMUL.FTZ R164, R159, UR4 ;  /* 0x000000049fa47c20 */ /* 0x000fe20008410000 */
[----:B------:R-:W-:Y:S02]  /*1a890*/  FSEL R171, R171, RZ, P1 ;  /* 0x000000ffabab7208 */ /* 0x000fe40000800000 */
[----:B------:R-:W-:Y:S02]  /*1a8a0*/  FSEL R5, R160, RZ, P1 ;  /* 0x000000ffa0057208 */ /* 0x000fe40000800000 */
[----:B------:R-:W-:Y:S01]  /*1a8b0*/  FSEL R164, R164, RZ, P0 ;  /* 0x000000ffa4a47208 */ /* 0x000fe20000000000 */
[----:B------:R-:W-:Y:S01]  /*1a8c0*/  FFMA.FTZ R155, R18, UR4, -R171 ;  /* 0x00000004129b7c23 */ /* 0x000fe200080108ab */
[----:B------:R-:W-:Y:S01]  /*1a8d0*/  FSEL R6, R159, RZ, P0 ;  /* 0x000000ff9f067208 */ /* 0x000fe20000000000 */
[----:B------:R-:W-:Y:S01]  /*1a8e0*/  FADD.FTZ R4, R132, -R5 ;  /* 0x8000000584047221 */ /* 0x000fe20000010000 */
[--C-:B------:R-:W-:Y:S01]  /*1a8f0*/  FFMA.FTZ R158, R0, UR4, -R171.reuse ;  /* 0x00000004009e7c23 */ /* 0x100fe200080108ab */
[----:B------:R-:W-:Y:S01]  /*1a900*/  FFMA.FTZ R2, R17, UR4, -R164 ;  /* 0x0000000411027c23 */ /* 0x000fe200080108a4 */
        /* <DEDUP_REMOVED lines=38> */
[----:B------:R-:W-:-:S04]  /*1ab70*/  FFMA.FTZ R165, R165, UR4, -R164 ;  /* 0x00000004a5a57c23 */ /* 0x000fc800080108a4 */
        /* <DEDUP_REMOVED lines=68> */
[----:B------:R-:W2:Y:S01]  /*1afc0*/  LDSM.16.MT88.4 R108, [R197+0xe000] ;  /* 0x00e00000c56c783b */ /* 0x000ea20000004200 */
[----:B------:R-:W-:Y:S01]  /*1afd0*/  MUFU.EX2 R176, R176 ;  /* 0x000000b000b07308 */ /* 0x000fe20000000800 */
[-C--:B------:R-:W-:Y:S01]  /*1afe0*/  FMUL.FTZ R96, R96, R162.reuse ;  /* 0x000000a260607220 */ /* 0x080fe20000410000 */
[----:B------:R-:W-:Y:S01]  /*1aff0*/  HMMA.16816.F32 R32, R4, R34, R104 ;  /* 0x000000220420723c */ /* 0x000fe20000001868 */
[-C--:B------:R-:W-:Y:S01]  /*1b000*/  FMUL.FTZ R97, R97, R162.reuse ;  /* 0x000000a261617220 */ /* 0x080fe20000410000 */
[-C--:B------:R-:W-:Y:S01]  /*1b010*/  FMUL.FTZ R98, R98, R3.reuse ;  /* 0x0000000362627220 */ /* 0x080fe20000410000 */
[----:B------:R-:W-:Y:S01]  /*1b020*/  FMUL.FTZ R99, R99, R3 ;  /* 0x0000000363637220 */ /* 0x000fe20000410000 */
[----:B------:R-:W-:-:S02]  /*1b030*/  FFMA.FTZ R158, R223, R162, R158 ;  /* 0x000000a2df9e7223 */ /* 0x000fc4000001009e */
[----:B------:R-:W3:Y:S01]  /*1b040*/  MUFU.EX2 R177, R177 ;  /* 0x000000b100b17308 */ /* 0x000ee20000000800 */
        /* <DEDUP_REMOVED lines=33> */
[----:B------:R-:W3:Y:S01]  /*1b260*/  LDSM.16.MT88.4 R112, [R200+0x10000] ;  /* 0x01000000c870783b */ /* 0x000ee20000004200 */
[-C--:B------:R-:W-:Y:S01]  /*1b270*/  FMUL.FTZ R52, R56, R162.reuse ;  /* 0x000000a238347220 */ /* 0x080fe20000410000 */
[-C--:B------:R-:W-:Y:S01]  /*1b280*/  FMUL.FTZ R53, R57, R162.reuse ;  /* 0x000000a239357220 */ /* 0x080fe20000410000 */
[-C--:B------:R-:W-:Y:S01]  /*1b290*/  FMUL.FTZ R54, R58, R3.reuse ;  /* 0x000000033a367220 */ /* 0x080fe20000410000 */
[-C--:B------:R-:W-:Y:S01]  /*1b2a0*/  FMUL.FTZ R55, R59, R3.reuse ;  /* 0x000000033b377220 */ /* 0x080fe20000410000 */
[----:B------:R-:W-:Y:S01]  /*1b2b0*/  MUFU.EX2 R182, R182 ;  /* 0x000000b600b67308 */ /* 0x000fe20000000800 */
[C---:B--2---:R-:W-:Y:S06]  /*1b2c0*/  HMMA.16816.F32 R56, R4.reuse, R108, R116 ;  /* 0x0000006c0438723c */ /* 0x044fec0000001874 */
[C---:B------:R-:W-:Y:S01]  /*1b2d0*/  HMMA.16816.F32 R52, R4.reuse, R110, R52 ;  /* 0x0000006e0434723c */ /* 0x040fe20000001834 */
[----:B------:R-:W2:Y:S01]  /*1b2e0*/  LDSM.16.MT88.4 R108, [R198+0x10000] ;  /* 0x01000000c66c783b */ /* 0x000ea20000004200 */
        /* <DEDUP_REMOVED lines=21> */
[C---:B---3--:R-:W-:Y:S01]  /*1b440*/  HMMA.16816.F32 R72, R4.reuse, R112, R116 ;  /* 0x000000700448723c */ /* 0x048fe20000001874 */
[----:B------:R-:W3:Y:S05]  /*1b450*/  LDSM.16.MT88.4 R116, [R198+0xc800] ;  /* 0x00c80000c674783b */ /* 0x000eea0000004200 */
[C---:B------:R-:W-:Y:S01]  /*1b460*/  HMMA.16816.F32 R68, R4.reuse, R114, R68 ;  /* 0x000000720444723c */ /* 0x040fe20000001844 */
[-C--:B------:R-:W-:Y:S01]  /*1b470*/  FMUL.FTZ R112, R80, R162.reuse ;  /* 0x000000a250707220 */ /* 0x080fe20000410000 */
[-C--:B------:R-:W-:Y:S01]  /*1b480*/  FMUL.FTZ R113, R81, R162.reuse ;  /* 0x000000a251717220 */ /* 0x080fe20000410000 */
[-C--:B------:R-:W-:Y:S01]  /*1b490*/  FMUL.FTZ R80, R84, R162.reuse ;  /* 0x000000a254507220 */ /* 0x080fe20000410000 */
[----:B------:R-:W-:Y:S01]  /*1b4a0*/  FMUL.FTZ R81, R85, R162 ;  /* 0x000000a255517220 */ /* 0x000fe20000410000 */
[----:B------:R-:W3:Y:S01]  /*1b4b0*/  MUFU.EX2 R219, R219 ;  /* 0x000000db00db7308 */ /* 0x000ee20000000800 */
[----:B--2---:R-:W-:Y:S01]  /*1b4c0*/  HMMA.16816.F32 R76, R4, R108, R76 ;  /* 0x0000006c044c723c */ /* 0x004fe2000000184c */
[-C--:B------:R-:W-:Y:S01]  /*1b4d0*/  FMUL.FTZ R114, R82, R3.reuse ;  /* 0x0000000352727220 */ /* 0x080fe20000410000 */
[-C--:B------:R-:W-:Y:S01]  /*1b4e0*/  FMUL.FTZ R115, R83, R3.reuse ;  /* 0x0000000353737220 */ /* 0x080fe20000410000 */
[-C--:B------:R-:W-:Y:S01]  /*1b4f0*/  FMUL.FTZ R82, R86, R3.reuse ;  /* 0x0000000356527220 */ /* 0x080fe20000410000 */
[-C--:B------:R-:W-:Y:S01]  /*1b500*/  FMUL.FTZ R83, R87, R3.reuse ;  /* 0x0000000357537220 */ /* 0x080fe20000410000 */
[----:B------:R-:W-:-:S02]  /*1b510*/  FFMA.FTZ R3, R221, R3, R152 ;  /* 0x00000003dd037223 */ /* 0x000fc40000010098 */
[----:B------:R-:W2:Y:S02]  /*1b520*/  MUFU.EX2 R220, R220 ;  /* 0x000000dc00dc7308 */ /* 0x000ea40000000800 */
[----:B------:R-:W-:Y:S01]  /*1b530*/  HMMA.16816.F32 R84, R4, R110, R112 ;  /* 0x0000006e0454723c */ /* 0x000fe20000001870 */
[----:B------:R-:W2:Y:S01]  /*1b540*/  LDSM.16.MT88.4 R112, [R198+0xe800] ;  /* 0x00e80000c670783b */ /* 0x000ea20000004200 */
[----:B------:R-:W-:-:S03]  /*1b550*/  FADD.FTZ R3, R2, R3 ;  /* 0x0000000302037221 */ /* 0x000fc60000010000 */
[----:B------:R-:W2:Y:S01]  /*1b560*/  LDSM.16.MT88.4 R108, [R197+0xe800] ;  /* 0x00e80000c56c783b */ /* 0x000ea20000004200 */
[----:B------:R-:W-:Y:S01]  /*1b570*/  MUFU.EX2 R222, R222 ;  /* 0x000000de00de7308 */ /* 0x000fe20000000800 */
[----:B------:R-:W-:-:S04]  /*1b580*/  FADD.FTZ R0, R0, R3 ;  /* 0x0000000300007221 */ /* 0x000fc80000010000 */
[----:B------:R-:W-:Y:S01]  /*1b590*/  FADD.FTZ R0, R161, R0 ;  /* 0x00000000a1007221 */ /* 0x000fe20000010000 */
[----:B-1----:R-:W-:Y:S02]  /*1b5a0*/  HMMA.16816.F32 R80, R4, R104, R80 ;  /* 0x000000680450723c */ /* 0x002fe40000001850 */
[----:B------:R-:W1:Y:S01]  /*1b5b0*/  MUFU.EX2 R225, R225 ;  /* 0x000000e100e17308 */ /* 0x000e620000000800 */
        /* <DEDUP_REMOVED lines=10> */
[----:B----4-:R-:W-:Y:S01]  /*1b660*/  F2FP.F16.F32.PACK_AB R107, R179, R178 ;  /* 0x000000b2b36b723e */ /* 0x010fe200000000ff */
[----:B------:R-:W-:-:S02]  /*1b670*/  FADD.FTZ R0, R175, R172 ;  /* 0x000000acaf007221 */ /* 0x000fc40000010000 */
[----:B------:R-:W-:Y:S01]  /*1b680*/  LDSM.16.MT88.4 R136, [R196+0xf000] ;  /* 0x00f00000c488783b */ /* 0x000fe20000004200 */
[----:B------:R-:W-:Y:S01]  /*1b690*/  MUFU.EX2 R165, R165 ;  /* 0x000000a500a57308 */ /* 0x000fe20000000800 */
[----:B------:R-:W-:Y:S01]  /*1b6a0*/  FADD.FTZ R173, R173, R0 ;  /* 0x00000000adad7221 */ /* 0x000fe20000010000 */
[----:B------:R-:W-:Y:S01]  /*1b6b0*/  FADD.FTZ R0, R178, R3 ;  /* 0x00000003b2007221 */ /* 0x000fe20000010000 */
[----:B---3--:R-:W-:Y:S02]  /*1b6c0*/  HMMA.16816.F32 R20, R104, R116, R20 ;  /* 0x000000746814723c */ /* 0x008fe40000001814 */
[----:B------:R-:W-:Y:S01]  /*1b6d0*/  FADD.FTZ R176, R176, R173 ;  /* 0x000000adb0b07221 */ /* 0x000fe20000010000 */
[----:B------:R-:W-:-:S03]  /*1b6e0*/  FADD.FTZ R0, R179, R0 ;  /* 0x00000000b3007221 */ /* 0x000fc60000010000 */
[----:B------:R-:W-:Y:S01]  /*1b6f0*/  HMMA.16816.F32 R16, R104, R118, R16 ;  /* 0x000000766810723c */ /* 0x000fe20000001810 */
[----:B------:R-:W3:Y:S01]  /*1b700*/  LDSM.16.MT88.4 R116, [R196+0xe800] ;  /* 0x00e80000c474783b */ /* 0x000ee20000004200 */
[----:B------:R-:W-:-:S04]  /*1b710*/  FADD.FTZ R3, R219, R0 ;  /* 0x00000000db037221 */ /* 0x000fc80000010000 */
[----:B------:R-:W-:Y:S01]  /*1b720*/  HMMA.16816.F32 R28, R104, R128, R28 ;  /* 0x00000080681c723c */ /* 0x000fe2000000181c */
[----:B--2---:R-:W-:-:S05]  /*1b730*/  FADD.FTZ R3, R220, R3 ;  /* 0x00000003dc037221 */ /* 0x004fca0000010000 */
[C---:B------:R-:W-:Y:S01]  /*1b740*/  HMMA.16816.F32 R24, R104.reuse, R130, R24 ;  /* 0x000000826818723c */ /* 0x040fe20000001818 */
[----:B------:R-:W2:Y:S05]  /*1b750*/  LDSM.16.MT88.4 R128, [R200+0x10800] ;  /* 0x01080000c880783b */ /* 0x000eaa0000004200 */
        /* <DEDUP_REMOVED lines=23> */
[C---:B--2---:R-:W-:Y:S01]  /*1b8d0*/  HMMA.16816.F32 R72, R104.reuse, R128, R72 ;  /* 0x000000806848723c */ /* 0x044fe20000001848 */
        /* <DEDUP_REMOVED lines=103> */
.L_x_2036:
        /* <DEDUP_REMOVED lines=14> */
.L_x_2046:
[C---:B------:R-:W-:Y:S01]  /*1c030*/  LOP3.LUT P4, RZ, R216.reuse, 0x1, RZ, 0xc0, !PT ;  /* 0x00000001d8ff7812 */ /* 0x040fe2000788c0ff */
[----:B------:R-:W1:Y:S01]  /*1c040*/  S2R R2, SR_TID.X ;  /* 0x0000000000027919 */ /* 0x000e620000002100 */
[C---:B------:R-:W-:Y:S01]  /*1c050*/  LOP3.LUT P2, RZ, R216.reuse, 0x2, RZ, 0xc0, !PT ;  /* 0x00000002d8ff7812 */ /* 0x040fe2000784c0ff */
[----:B------:R-:W-:Y:S04]  /*1c060*/  DEPBAR.LE SB0, 0x0 ;  /* 0x000080000000791a */ /* 0x000fe80000000000 */
[----:B------:R-:W-:Y:S01]  /*1c070*/  BAR.SYNC.DEFER_BLOCKING 0x0 ;  /* 0x0000000000007b1d */ /* 0x000fe20000010000 */
[----:B------:R-:W-:Y:S01]  /*1c080*/  LOP3.LUT P1, RZ, R216, 0x4, RZ, 0xc0, !PT ;  /* 0x00000004d8ff7812 */ /* 0x000fe2000782c0ff */
[----:B------:R-:W-:Y:S02]  /*1c090*/  VIADD R215, R215, 0xffffffff ;  /* 0xffffffffd7d77836 */ /* 0x000fe40000000000 */
[----:B------:R-:W-:Y:S02]  /*1c0a0*/  IMAD.MOV.U32 R9, RZ, RZ, R219 ;  /* 0x000000ffff097224 */ /* 0x000fe400078e00db */
[----:B------:R-:W-:Y:S01]  /*1c0b0*/  IMAD.MOV.U32 R4, RZ, RZ, R218 ;  /* 0x000000ffff047224 */ /* 0x000fe200078e00da */
[----:B-1----:R-:W-:Y:S04]  /*1c0c0*/  SHF.R.S32.HI R3, RZ, 0x1f, R2 ;  /* 0x0000001fff037819 */ /* 0x002fe80000011402 */
[----:B------:R-:W-:Y:S04]  /*1c0d0*/  LEA.HI R3, R3, R2, RZ, 0x4 ;  /* 0x0000000203037211 */ /* 0x000fe800078f20ff */
[----:B------:R-:W-:Y:S01]  /*1c0e0*/  LOP3.LUT R3, R3, 0xfffffff0, RZ, 0xc0, !PT ;  /* 0xfffffff003037812 */ /* 0x000fe200078ec0ff */
[----:B------:R-:W-:Y:S06]  /*1c0f0*/  @!P3 BRA `(.L_x_2043) ;  /* 0x0000000000f8b947 */ /* 0x000fec0003800000 */
        /* <DEDUP_REMOVED lines=62> */
.L_x_2043:
[CC--:B------:R-:W-:Y:S02]  /*1c4e0*/  LEA R224, P5, R9.reuse, R156.reuse, 0x1 ;  /* 0x0000009c09e07211 */ /* 0x0c0fe400078a08ff */
[C---:B------:R-:W-:Y:S02]  /*1c4f0*/  IADD3 R5, P0, R206.reuse, R9, RZ ;  /* 0x00000009ce057210 */ /* 0x040fe40007f1e0ff */
[--C-:B------:R-:W-:Y:S02]  /*1c500*/  LEA.HI.X R225, R9, R157, R4.reuse, 0x1, P5 ;  /* 0x0000009d09e17211 */ /* 0x100fe400028f0c04 */
[-C--:B------:R-:W-:Y:S01]  /*1c510*/  @P4 LEA R14, P6, R5, R156.reuse, 0x1 ;  /* 0x0000009c050e4211 */ /* 0x080fe200078c08ff */
[----:B------:R-:W-:Y:S01]  /*1c520*/  IMAD.X R6, R205, 0x1, R4, P0 ;  /* 0x00000001cd067824 */ /* 0x000fe200000e0604 */
[C---:B------:R-:W-:Y:S01]  /*1c530*/  @P2 LEA R10, P5, R5.reuse, R156, 0x1 ;  /* 0x0000009c050a2211 */ /* 0x040fe200078a08ff */
[----:B------:R-:W-:Y:S01]  /*1c540*/  @!PT LDS RZ, [RZ] ;  /* 0x00000000fffff984 */ /* 0x000fe20000000800 */
[----:B------:R-:W-:Y:S01]  /*1c550*/  @!PT LDS RZ, [RZ] ;  /* 0x00000000fffff984 */ /* 0x000fe20000000800 */
[----:B------:R-:W-:Y:S01]  /*1c560*/  @!PT LDS RZ, [RZ] ;  /* 0x00000000fffff984 */ /* 0x000fe20000000800 */
[----:B------:R-:W-:Y:S01]  /*1c570*/  @P4 LDGSTS.E.BYPASS.LTC128B.128 [R210+0xc000], desc[UR8][R224.64] ;  /* 0x0c000000e0d24fae */ /* 0x000fe2000b901d48 */
[C---:B------:R-:W-:Y:S02]  /*1c580*/  IADD3 R7, P0, R206.reuse, R5, RZ ;  /* 0x00000005ce077210 */ /* 0x040fe40007f1e0ff */
[CCC-:B------:R-:W-:Y:S02]  /*1c590*/  @P4 LEA.HI.X R15, R5.reuse, R157.reuse, R6.reuse, 0x1, P6 ;  /* 0x0000009d050f4211 */ /* 0x1c0fe400030f0c06 */
[----:B------:R-:W-:Y:S01]  /*1c5a0*/  @!P4 STS.128 [R210+0xc000], RZ ;  /* 0x00c000ffd200c388 */ /* 0x000fe20000000c00 */
[-CC-:B------:R-:W-:Y:S02]  /*1c5b0*/  @P2 LEA.HI.X R11, R5, R157.reuse, R6.reuse, 0x1, P5 ;  /* 0x0000009d050b2211 */ /* 0x180fe400028f0c06 */
[----:B------:R-:W-:Y:S02]  /*1c5c0*/  IADD3.X R4, R205, R6, RZ, P0, !PT ;  /* 0x00000006cd047210 */ /* 0x000fe400007fe4ff */
[----:B------:R-:W-:Y:S01]  /*1c5d0*/  @!PT LDS RZ, [RZ] ;  /* 0x00000000fffff984 */ /* 0x000fe20000000800 */
[----:B------:R-:W-:Y:S01]  /*1c5e0*/  @!PT LDS RZ, [RZ] ;  /* 0x00000000fffff984 */ /* 0x000fe20000000800 */
[----:B------:R-:W-:Y:S01]  /*1c5f0*/  @!PT LDS RZ, [RZ] ;  /* 0x00000000fffff984 */ /* 0x000fe20000000800 */
[----:B------:R-:W-:Y:S01]  /*1c600*/  @P2 LDGSTS.E.BYPASS.LTC128B.128 [R210+0xe000], desc[UR8][R224.64+0x80] ;  /* 0x0e000080e0d22fae */ /* 0x000fe2000b901d48 */
[-C--:B------:R-:W-:Y:S02]  /*1c610*/  @P1 LEA R8, P0, R5, R156.reuse, 0x1 ;  /* 0x0000009c05081211 */ /* 0x080fe400078008ff */
[-C--:B------:R-:W-:Y:S02]  /*1c620*/  @P4 LEA R12, P6, R7, R156.reuse, 0x1 ;  /* 0x0000009c070c4211 */ /* 0x080fe400078c08ff */
[----:B------:R-:W-:Y:S01]  /*1c630*/  @!P2 STS.128 [R210+0xe000], RZ ;  /* 0x00e000ffd200a388 */ /* 0x000fe20000000c00 */
[-C--:B------:R-:W-:Y:S02]  /*1c640*/  @P1 LEA.HI.X R9, R5, R157.reuse, R6, 0x1, P0 ;  /* 0x0000009d05091211 */ /* 0x080fe400000f0c06 */
[CCC-:B------:R-:W-:Y:S02]  /*1c650*/  @P4 LEA.HI.X R13, R7.reuse, R157.reuse, R4.reuse, 0x1, P6 ;  /* 0x0000009d070d4211 */ /* 0x1c0fe400030f0c04 */
[----:B------:R-:W-:Y:S01]  /*1c660*/  @!PT LDS RZ, [RZ] ;  /* 0x00000000fffff984 */ /* 0x000fe20000000800 */
[----:B------:R-:W-:Y:S01]  /*1c670*/  @!PT LDS RZ, [RZ] ;  /* 0x00000000fffff984 */ /* 0x000fe20000000800 */
[----:B------:R-:W-:Y:S01]  /*1c680*/  @!PT LDS RZ, [RZ] ;  /* 0x00000000fffff984 */ /* 0x000fe20000000800 */
[----:B------:R-:W-:Y:S01]  /*1c690*/  @P1 LDGSTS.E.BYPASS.LTC128B.128 [R210+0x10000], desc[UR8][R224.64+0x100] ;  /* 0x10000100e0d21fae */ /* 0x000fe2000b901d48 */
[CC--:B------:R-:W-:Y:S02]  /*1c6a0*/  @P2 LEA R18, P5, R7.reuse, R156.reuse, 0x1 ;  /* 0x0000009c07122211 */ /* 0x0c0fe400078a08ff */
[CC--:B------:R-:W-:Y:S02]  /*1c6b0*/  @P1 LEA R16, P0, R7.reuse, R156.reuse, 0x1 ;  /* 0x0000009c07101211 */ /* 0x0c0fe400078008ff */
[----:B------:R-:W-:Y:S01]  /*1c6c0*/  @!P1 STS.128 [R210+0x10000], RZ ;  /* 0x010000ffd2009388 */ /* 0x000fe20000000c00 */
[C-C-:B------:R-:W-:Y:S02]  /*1c6d0*/  @P2 LEA.HI.X R19, R7.reuse, R157, R4.reuse, 0x1, P5 ;  /* 0x0000009d07132211 */ /* 0x140fe400028f0c04 */
[----:B------:R-:W-:Y:S02]  /*1c6e0*/  IADD3 R5, P6, R206, R7, RZ ;  /* 0x00000007ce057210 */ /* 0x000fe40007fde0ff */
[----:B------:R-:W-:Y:S01]  /*1c6f0*/  @!PT LDS RZ, [RZ] ;  /* 0x00000000fffff984 */ /* 0x000fe20000000800 */
[----:B------:R-:W-:Y:S01]  /*1c700*/  @!PT LDS RZ, [RZ] ;  /* 0x00000000fffff984 */ /* 0x000fe20000000800 */
[----:B------:R-:W-:Y:S01]  /*1c710*/  @!PT LDS RZ, [RZ] ;  /* 0x00000000fffff984 */ /* 0x000fe20000000800 */
[----:B------:R-:W-:Y:S01]  /*1c720*/  @P4 LDGSTS.E.BYPASS.LTC128B.128 [R210+0xc800], desc[UR8][R14.64] ;  /* 0x0c8000000ed24fae */ /* 0x000fe2000b901d48 */
[-CC-:B------:R-:W-:Y:S02]  /*1c730*/  @P1 LEA.HI.X R17, R7, R157.reuse, R4.reuse, 0x1, P0 ;  /* 0x0000009d07111211 */ /* 0x180fe400000f0c04 */
[-C--:B------:R-:W-:Y:S02]  /*1c740*/  @P2 LEA R6, P5, R5, R156.reuse, 0x1 ;  /* 0x0000009c05062211 */ /* 0x080fe400078a08ff */
[----:B------:R-:W-:Y:S01]  /*1c750*/  @!P4 STS.128 [R210+0xc800], RZ ;  /* 0x00c800ffd200c388 */ /* 0x000fe20000000c00 */
[----:B------:R-:W-:Y:S01]  /*1c760*/  IMAD.X R4, R205, 0x1, R4, P6 ;  /* 0x00000001cd047824 */ /* 0x000fe200030e0604 */
[CC--:B------:R-:W-:Y:S03]  /*1c770*/  @P4 LEA R22, P6, R5.reuse, R156.reuse, 0x1 ;  /* 0x0000009c05164211 */ /* 0x0c0fe600078c08ff */
[----:B------:R-:W-:Y:S01]  /*1c780*/  @!PT LDS RZ, [RZ] ;  /* 0x00000000fffff984 */ /* 0x000fe20000000800 */
[----:B------:R-:W-:Y:S01]  /*1c790*/  @!PT LDS RZ, [RZ] ;  /* 0x00000000fffff984 */ /* 0x000fe20000000800 */
[----:B------:R-:W-:Y:S01]  /*1c7a0*/  @!PT LDS RZ, [RZ] ;  /* 0x00000000fffff984 */ /* 0x000fe20000000800 */
[----:B------:R-:W-:Y:S01]  /*1c7b0*/  @P2 LDGSTS.E.BYPASS.LTC128B.128 [R210+0xe800], desc[UR8][R10.64+0x80] ;  /* 0x0e8000800ad22fae */ /* 0x000fe2000b901d48 */
[C---:B------:R-:W-:Y:S02]  /*1c7c0*/  @P1 LEA R20, P0, R5.reuse, R156, 0x1 ;  /* 0x0000009c05141211 */ /* 0x040fe400078008ff */
[CCC-:B------:R-:W-:Y:S02]  /*1c7d0*/  @P4 LEA.HI.X R23, R5.reuse, R157.reuse, R4.reuse, 0x1, P6 ;  /* 0x0000009d05174211 */ /* 0x1c0fe400030f0c04 */
[----:B------:R-:W-:Y:S01]  /*1c7e0*/  @!P2 STS.128 [R210+0xe800], RZ ;  /* 0x00e800ffd200a388 */ /* 0x000fe20000000c00 */
[CCC-:B------:R-:W-:Y:S02]  /*1c7f0*/  @P2 LEA.HI.X R7, R5.reuse, R157.reuse, R4.reuse, 0x1, P5 ;  /* 0x0000009d05072211 */ /* 0x1c0fe400028f0c04 */
[----:B------:R-:W-:Y:S02]  /*1c800*/  @P1 LEA.HI.X R21, R5, R157, R4, 0x1, P0 ;  /* 0x0000009d05151211 */ /* 0x000fe400000f0c04 */
[----:B------:R-:W-:Y:S01]  /*1c810*/  @!PT LDS RZ, [RZ] ;  /* 0x00000000fffff984 */ /* 0x000fe20000000800 */
[----:B------:R-:W-:Y:S01]  /*1c820*/  @!PT LDS RZ, [RZ] ;  /* 0x00000000fffff984 */ /* 0x000fe20000000800 */
[----:B------:R-:W-:Y:S01]  /*1c830*/  @!PT LDS RZ, [RZ] ;  /* 0x00000000fffff984 */ /* 0x000fe20000000800 */
[----:B------:R1:W-:Y:S01]  /*1c840*/  @P1 LDGSTS.E.BYPASS.LTC128B.128 [R210+0x10800], desc[UR8][R8.64+0x100] ;  /* 0x1080010008d21fae */ /* 0x0003e2000b901d48 */
[----:B------:R-:W-:Y:S01]  /*1c850*/  IADD3 R3, -R3, R2, RZ ;  /* 0x0000000203037210 */ /* 0x000fe20007ffe1ff */
[----:B------:R-:W-:Y:S03]  /*1c860*/  IMAD.MOV.U32 R4, RZ, RZ, 0x10 ;  /* 0x00000010ff047424 */ /* 0x000fe600078e00ff */
[----:B------:R-:W-:Y:S01]  /*1c870*/  @!P1 STS.128 [R210+0x10800], RZ ;  /* 0x010800ffd2009388 */ /* 0x000fe20000000c00 */
[----:B------:R-:W-:Y:S04]  /*1c880*/  SHF.R.S32.HI R2, RZ, 0x1f, R3 ;  /* 0x0000001fff027819 */ /* 0x000fe80000011403 */
[----:B------:R-:W-:Y:S01]  /*1c890*/  @!PT LDS RZ, [RZ] ;  /* 0x00000000fffff984 */ /* 0x000fe20000000800 */
[----:B------:R-:W-:Y:S01]  /*1c8a0*/  @!PT LDS RZ, [RZ] ;  /* 0x00000000fffff984 */ /* 0x000fe20000000800 */
[----:B------:R-:W-:Y:S01]  /*1c8b0*/  @!PT LDS RZ, [RZ] ;  /* 0x00000000fffff984 */ /* 0x000fe20000000800 */
[----:B------:R-:W-:Y:S01]  /*1c8c0*/  @P4 LDGSTS.E.BYPASS.LTC128B.128 [R210+0xd000], desc[UR8][R12.64] ;  /* 0x0d0000000cd24fae */ /* 0x000fe2000b901d48 */
[----:B------:R-:W-:Y:S04]  /*1c8d0*/  LEA.HI R2, R2, R3, RZ, 0x3 ;  /* 0x0000000302027211 */ /* 0x000fe800078f18ff */
[----:B------:R-:W-:Y:S01]  /*1c8e0*/  @!P4 STS.128 [R210+0xd000], RZ ;  /* 0x00d000ffd200c388 */ /* 0x000fe20000000c00 */
[----:B------:R-:W-:Y:S04]  /*1c8f0*/  LOP3.LUT R2, R2, 0xfffffff8, RZ, 0xc0, !PT ;  /* 0xfffffff802027812 */ /* 0x000fe800078ec0ff */
[----:B------:R-:W-:Y:S01]  /*1c900*/  @!PT LDS RZ, [RZ] ;  /* 0x00000000fffff984 */ /* 0x000fe20000000800 */
[----:B------:R-:W-:Y:S01]  /*1c910*/  @!PT LDS RZ, [RZ] ;  /* 0x00000000fffff984 */ /* 0x000fe20000000800 */
[----:B------:R-:W-:Y:S01]  /*1c920*/  @!PT LDS RZ, [RZ] ;  /* 0x00000000fffff984 */ /* 0x000fe20000000800 */
[----:B------:R-:W-:Y:S01]  /*1c930*/  @P2 LDGSTS.E.BYPASS.LTC128B.128 [R210+0xf000], desc[UR8][R18.64+0x80] ;  /* 0x0f00008012d22fae */ /* 0x000fe2000b901d48 */
[----:B------:R-:W-:Y:S04]  /*1c940*/  IADD3 R2, R3, -R2, RZ ;  /* 0x8000000203027210 */ /* 0x000fe80007ffe0ff */
[----:B------:R-:W-:Y:S01]  /*1c950*/  @!P2 STS.128 [R210+0xf000], RZ ;  /* 0x00f000ffd200a388 */ /* 0x000fe20000000c00 */
[----:B------:R-:W-:Y:S04]  /*1c960*/  LOP3.LUT P0, RZ, R2, 0x2, RZ, 0xc0, !PT ;  /* 0x0000000202ff7812 */ /* 0x000fe8000780c0ff */
[----:B------:R-:W-:Y:S01]  /*1c970*/  @!PT LDS RZ, [RZ] ;  /* 0x00000000fffff984 */ /* 0x000fe20000000800 */
[----:B------:R-:W-:Y:S01]  /*1c980*/  @!PT LDS RZ, [RZ] ;  /* 0x00000000fffff984 */ /* 0x000fe20000000800 */
[----:B------:R-:W-:Y:S01]  /*1c990*/  @!PT LDS RZ, [RZ] ;  /* 0x00000000fffff984 */ /* 0x000fe20000000800 */
[----:B------:R2:W-:Y:S01]  /*1c9a0*/  @P1 LDGSTS.E.BYPASS.LTC128B.128 [R210+0x11000], desc[UR8][R16.64+0x100] ;  /* 0x1100010010d21fae */ /* 0x0005e2000b901d48 */
[----:B------:R-:W-:Y:S02]  /*1c9b0*/  SEL R4, R4, 0xfffffff0, !P0 ;  /* 0xfffffff004047807 */ /* 0x000fe40004000000 */
[----:B------:R-:W-:Y:S02]  /*1c9c0*/  LOP3.LUT P0, RZ, R2, 0x4, RZ, 0xc0, !PT ;  /* 0x0000000402ff7812 */ /* 0x000fe4000780c0ff */
[----:B------:R-:W-:Y:S01]  /*1c9d0*/  @!P1 STS.128 [R210+0x11000], RZ ;  /* 0x011000ffd2009388 */ /* 0x000fe20000000c00 */
[-C--:B------:R-:W-:Y:S01]  /*1c9e0*/  LEA R132, R4, R203.reuse, 0x1 ;  /* 0x000000cb04847211 */ /* 0x080fe200078e08ff */
[----:B------:R-:W-:Y:S03]  /*1c9f0*/  IMAD.MOV.U32 R2, RZ, RZ, 0x20 ;  /* 0x00000020ff027424 */ /* 0x000fe600078e00ff */
[----:B------:R-:W-:Y:S01]  /*1ca00*/  @!PT LDS RZ, [RZ] ;  /* 0x00000000fffff984 */ /* 0x000fe20000000800 */
[----:B------:R-:W-:Y:S01]  /*1ca10*/  @!PT LDS RZ, [RZ] ;  /* 0x00000000fffff984 */ /* 0x000fe20000000800 */
[----:B------:R-:W-:Y:S01]  /*1ca20*/  @!PT LDS RZ, [RZ] ;  /* 0x00000000fffff984 */ /* 0x000fe20000000800 */
[----:B------:R-:W-:Y:S02]  /*1ca30*/  @P4 LDGSTS.E.BYPASS.LTC128B.128 [R210+0xd800], desc[UR8][R22.64] ;  /* 0x0d80000016d24fae */ /* 0x000fe4000b901d48 */
[----:B------:R-:W-:Y:S03]  /*1ca40*/  SEL R2, R2, 0xffffffe0, !P0 ;  /* 0xffffffe002027807 */ /* 0x000fe60004000000 */
[----:B------:R-:W-:Y:S01]  /*1ca50*/  @!P4 STS.128 [R210+0xd800], RZ ;  /* 0x00d800ffd200c388 */ /* 0x000fe20000000c00 */
[----:B------:R-:W-:Y:S02]  /*1ca60*/  ISETP.GT.AND P0, PT, R215, R204, PT ;  /* 0x000000ccd700720c */ /* 0x000fe40003f04270 */
[C---:B------:R-:W-:Y:S02]  /*1ca70*/  LEA R3, R2.reuse, R203, 0x1 ;  /* 0x000000cb02037211 */ /* 0x040fe400078e08ff */
[----:B------:R-:W-:Y:S01]  /*1ca80*/  @!PT LDS RZ, [RZ] ;  /* 0x00000000fffff984 */ /* 0x000fe20000000800 */
[----:B------:R-:W-:Y:S01]  /*1ca90*/  @!PT LDS RZ, [RZ] ;  /* 0x00000000fffff984 */ /* 0x000fe20000000800 */
[----:B------:R-:W-:Y:S01]  /*1caa0*/  @!PT LDS RZ, [RZ] ;  /* 0x00000000fffff984 */ /* 0x000fe20000000800 */
[----:B------:R3:W-:Y:S01]  /*1cab0*/  @P2 LDGSTS.E.BYPASS.LTC128B.128 [R210+0xf800], desc[UR8][R6.64+0x80] ;  /* 0x0f80008006d22fae */ /* 0x0007e2000b901d48 */
[----:B------:R-:W-:Y:S04]  /*1cac0*/  IMAD R2, R2, 0x2, R132 ;  /* 0x0000000202027824 */ /* 0x000fe800078e0284 */
[----:B------:R-:W-:Y:S05]  /*1cad0*/  @!P2 STS.128 [R210+0xf800], RZ ;  /* 0x00f800ffd200a388 */ /* 0x000fea0000000c00 */
[----:B------:R-:W-:Y:S01]  /*1cae0*/  @!PT LDS RZ, [RZ] ;  /* 0x00000000fffff984 */ /* 0x000fe20000000800 */
[----:B------:R-:W-:Y:S01]  /*1caf0*/  @!PT LDS RZ, [RZ] ;  /* 0x00000000fffff984 */ /* 0x000fe20000000800 */
[----:B------:R-:W-:Y:S01]  /*1cb00*/  @!PT LDS RZ, [RZ] ;  /* 0x00000000fffff984 */ /* 0x000fe20000000800 */
[----:B------:R4:W-:Y:S05]  /*1cb10*/  @P1 LDGSTS.E.BYPASS.LTC128B.128 [R210+0x11800], desc[UR8][R20.64+0x100] ;  /* 0x1180010014d21fae */ /* 0x0009ea000b901d48 */
[----:B------:R-:W-:Y:S05]  /*1cb20*/  @!P1 STS.128 [R210+0x11800], RZ ;  /* 0x011800ffd2009388 */ /* 0x000fea0000000c00 */
[----:B------:R-:W-:Y:S05]  /*1cb30*/  LDSM.16.M88.4 R32, [R203] ;  /* 0x00000000cb20783b */ /* 0x000fea0000000200 */
[----:B-1----:R-:W3:Y:S05]  /*1cb40*/  LDSM.16.M88.4 R8, [R202+0x6000] ;  /* 0x00600000ca08783b */ /* 0x002eea0000000200 */
[----:B--2---:R-:W1:Y:S05]  /*1cb50*/  LDSM.16.M88.4 R16, [R202+0x6800] ;  /* 0x00680000ca10783b */ /* 0x004e6a0000000200 */
[----:B------:R-:W4:Y:S05]  /*1cb60*/  LDSM.16.M88.4 R24, [R202+0x7000] ;  /* 0x00700000ca18783b */ /* 0x000f2a0000000200 */
[----:B------:R-:W2:Y:S05]  /*1cb70*/  LDSM.16.M88.4 R136, [R202+0x7800] ;  /* 0x00780000ca88783b */ /* 0x000eaa0000000200 */
[----:B------:R-:W0:Y:S05]  /*1cb80*/  LDGDEPBAR ;  /* 0x00000000000079af */ /* 0x000e2a0000000000 */
[----:B------:R-:W-:Y:S05]  /*1cb90*/  LDSM.16.M88.4 R140, [R132] ;  /* 0x00000000848c783b */ /* 0x000fea0000000200 */
[----:B------:R-:W5:Y:S05]  /*1cba0*/  LDSM.16.M88.4 R144, [R201] ;  /* 0x00000000c990783b */ /* 0x000f6a0000000200 */
[----:B------:R-:W5:Y:S05]  /*1cbb0*/  LDSM.16.M88.4 R148, [R195] ;  /* 0x00000000c394783b */ /* 0x000f6a0000000200 */
[----:B------:R-:W5:Y:S01]  /*1cbc0*/  LDSM.16.M88.4 R152, [R194] ;  /* 0x00000000c298783b */ /* 0x000f620000000200 */
[C---:B---3--:R-:W-:Y:S04]  /*1cbd0*/  HMMA.16816.F32 R4, R32.reuse, R8, RZ ;  /* 0x000000082004723c */ /* 0x048fe800000018ff */
[----:B------:R-:W3:Y:S02]  /*1cbe0*/  LDSM.16.M88.4 R156, [R193] ;  /* 0x00000000c19c783b */ /* 0x000ee40000000200 */
[C---:B------:R-:W-:Y:S03]  /*1cbf0*/  HMMA.16816.F32 R8, R32.reuse, R10, RZ ;  /* 0x0000000a2008723c */ /* 0x040fe600000018ff */
[----:B------:R-:W-:Y:S03]  /*1cc00*/  LDSM.16.M88.4 R160, [R3] ;  /* 0x0000000003a0783b */ /* 0x000fe60000000200 */
[C---:B-1----:R-:W-:Y:S02]  /*1cc10*/  HMMA.16816.F32 R12, R32.reuse, R16, RZ ;  /* 0x00000010200c723c */ /* 0x042fe400000018ff */
[----:B------:R-:W1:Y:S04]  /*1cc20*/  LDSM.16.M88.4 R164, [R199+0x6000] ;  /* 0x00600000c7a4783b */ /* 0x000e680000000200 */
[C---:B------:R-:W-:Y:S01]  /*1cc30*/  HMMA.16816.F32 R16, R32.reuse, R18, RZ ;  /* 0x000000122010723c */ /* 0x040fe200000018ff */
[----:B------:R-:W-:Y:S05]  /*1cc40*/  LDSM.16.M88.4 R168, [R199+0x7000] ;  /* 0x00700000c7a8783b */ /* 0x000fea0000000200 */
[C---:B----4-:R-:W-:Y:S01]  /*1cc50*/  HMMA.16816.F32 R20, R32.reuse, R24, RZ ;  /* 0x000000182014723c */ /* 0x050fe200000018ff */
[----:B------:R-:W-:Y:S05]  /*1cc60*/  LDSM.16.M88.4 R172, [R199+0x7800] ;  /* 0x00780000c7ac783b */ /* 0x000fea0000000200 */
[C---:B------:R-:W-:Y:S01]  /*1cc70*/  HMMA.16816.F32 R24, R32.reuse, R26, RZ ;  /* 0x0000001a2018723c */ /* 0x040fe200000018ff */
[----:B------:R-:W-:Y:S05]  /*1cc80*/  LDSM.16.M88.4 R176, [R2] ;  /* 0x0000000002b0783b */ /* 0x000fea0000000200 */
[C---:B--2---:R-:W-:Y:S01]  /*1cc90*/  HMMA.16816.F32 R28, R32.reuse, R136, RZ ;  /* 0x00000088201c723c */ /* 0x044fe200000018ff */
[----:B------:R-:W-:Y:S05]  /*1cca0*/  LDSM.16.M88.4 R180, [R192] ;  /* 0x00000000c0b4783b */ /* 0x000fea0000000200 */
        /* <DEDUP_REMOVED lines=11> */
[C---:B---3--:R-:W-:Y:S06]  /*1cd60*/  HMMA.16816.F32 R28, R140.reuse, R156, R28 ;  /* 0x0000009c8c1c723c */ /* 0x048fec000000181c */
[----:B------:R-:W-:Y:S01]  /*1cd70*/  HMMA.16816.F32 R32, R140, R158, R32 ;  /* 0x0000009e8c20723c */ /* 0x000fe20000001820 */
[----:B------:R-:W3:Y:S05]  /*1cd80*/  LDSM.16.M88.4 R140, [R192+0x800] ;  /* 0x00080000c08c783b */ /* 0x000eea0000000200 */
[C---:B-1----:R-:W-:Y:S01]  /*1cd90*/  HMMA.16816.F32 R4, R160.reuse, R164, R4 ;  /* 0x000000a4a004723c */ /* 0x042fe20000001804 */
[----:B------:R-:W1:Y:S05]  /*1cda0*/  LDSM.16.M88.4 R156, [R202+0x8000] ;  /* 0x00800000ca9c783b */ /* 0x000e6a0000000200 */
[C---:B------:R-:W-:Y:S01]  /*1cdb0*/  HMMA.16816.F32 R8, R160.reuse, R166, R8 ;  /* 0x000000a6a008723c */ /* 0x040fe20000001808 */
[----:B------:R-:W-:Y:S05]  /*1cdc0*/  LDSM.16.M88.4 R164, [R202+0x9800] ;  /* 0x00980000caa4783b */ /* 0x000fea0000000200 */
[C---:B--2---:R-:W-:Y:S06]  /*1cdd0*/  HMMA.16816.F32 R12, R160.reuse, R136, R12 ;  /* 0x00000088a00c723c */ /* 0x044fec000000180c */
[C---:B------:R-:W-:Y:S01]  /*1cde0*/  HMMA.16816.F32 R16, R160.reuse, R138, R16 ;  /* 0x0000008aa010723c */ /* 0x040fe20000001810 */
[----:B------:R-:W2:Y:S05]  /*1cdf0*/  LDSM.16.M88.4 R136, [R202+0x8800] ;  /* 0x00880000ca88783b */ /* 0x000eaa0000000200 */
[C---:B------:R-:W-:Y:S06]  /*1ce00*/  HMMA.16816.F32 R20, R160.reuse, R168, R20 ;  /* 0x000000a8a014723c */ /* 0x040fec0000001814 */
[C---:B------:R-:W-:Y:S01]  /*1ce10*/  HMMA.16816.F32 R24, R160.reuse, R170, R24 ;  /* 0x000000aaa018723c */ /* 0x040fe20000001818 */
[----:B------:R-:W-:Y:S05]  /*1ce20*/  LDSM.16.M88.4 R168, [R132+0x2000] ;  /* 0x0020000084a8783b */ /* 0x000fea0000000200 */
[C---:B------:R-:W-:Y:S06]  /*1ce30*/  HMMA.16816.F32 R28, R160.reuse, R172, R28 ;  /* 0x000000aca01c723c */ /* 0x040fec000000181c */
[----:B------:R-:W-:Y:S01]  /*1ce40*/  HMMA.16816.F32 R32, R160, R174, R32 ;  /* 0x000000aea020723c */ /* 0x000fe20000001820 */
[----:B------:R-:W4:Y:S05]  /*1ce50*/  LDSM.16.M88.4 R160, [R202+0x9000] ;  /* 0x00900000caa0783b */ /* 0x000f2a0000000200 */
[C---:B------:R-:W-:Y:S01]  /*1ce60*/  HMMA.16816.F32 R4, R176.reuse, R180, R4 ;  /* 0x000000b4b004723c */ /* 0x040fe20000001804 */
[----:B------:R-:W5:Y:S05]  /*1ce70*/  LDSM.16.M88.4 R172, [R191] ;  /* 0x00000000bfac783b */ /* 0x000f6a0000000200 */
        /* <DEDUP_REMOVED lines=10> */
[----:B------:R-:W3:Y:S05]  /*1cf20*/  LDSM.16.M88.4 R148, [R188] ;  /* 0x00000000bc94783b */ /* 0x000eea0000000200 */
[C---:B-1----:R-:W-:Y:S01]  /*1cf30*/  HMMA.16816.F32 R4, R152.reuse, R156, R4 ;  /* 0x0000009c9804723c */ /* 0x042fe20000001804 */
[----:B------:R-:W1:Y:S05]  /*1cf40*/  LDSM.16.M88.4 R176, [R3+0x2000] ;  /* 0x0020000003b0783b */ /* 0x000e6a0000000200 */
[C---:B------:R-:W-:Y:S01]  /*1cf50*/  HMMA.16816.F32 R8, R152.reuse, R158, R8 ;  /* 0x0000009e9808723c */ /* 0x040fe20000001808 */
[----:B------:R-:W-:Y:S05]  /*1cf60*/  LDSM.16.M88.4 R156, [R199+0x9800] ;  /* 0x00980000c79c783b */ /* 0x000fea0000000200 */
[C---:B--2---:R-:W-:Y:S06]  /*1cf70*/  HMMA.16816.F32 R12, R152.reuse, R136, R12 ;  /* 0x00000088980c723c */ /* 0x044fec000000180c */
[C---:B------:R-:W-:Y:S01]  /*1cf80*/  HMMA.16816.F32 R16, R152.reuse, R138, R16 ;  /* 0x0000008a9810723c */ /* 0x040fe20000001810 */
[----:B------:R-:W2:Y:S05]  /*1cf90*/  LDSM.16.M88.4 R136, [R199+0x8800] ;  /* 0x00880000c788783b */ /* 0x000eaa0000000200 */
[C---:B----4-:R-:W-:Y:S06]  /*1cfa0*/  HMMA.16816.F32 R20, R152.reuse, R160, R20 ;  /* 0x000000a09814723c */ /* 0x050fec0000001814 */
[C---:B------:R-:W-:Y:S01]  /*1cfb0*/  HMMA.16816.F32 R24, R152.reuse, R162, R24 ;  /* 0x000000a29818723c */ /* 0x040fe20000001818 */
[----:B------:R-:W-:Y:S05]  /*1cfc0*/  LDSM.16.M88.4 R160, [R2+0x2000] ;  /* 0x0020000002a0783b */ /* 0x000fea0000000200 */
[C---:B------:R-:W-:Y:S06]  /*1cfd0*/  HMMA.16816.F32 R28, R152.reuse, R164, R28 ;  /* 0x000000a4981c723c */ /* 0x040fec000000181c */
[----:B------:R-:W-:Y:S01]  /*1cfe0*/  HMMA.16816.F32 R32, R152, R166, R32 ;  /* 0x000000a69820723c */ /* 0x000fe20000001820 */
[----:B------:R-:W4:Y:S05]  /*1cff0*/  LDSM.16.M88.4 R152, [R199+0x9000] ;  /* 0x00900000c798783b */ /* 0x000f2a0000000200 */
[C---:B-----5:R-:W-:Y:S01]  /*1d000*/  HMMA.16816.F32 R4, R168.reuse, R172, R4 ;  /* 0x000000aca804723c */ /* 0x060fe20000001804 */
[----:B------:R-:W5:Y:S05]  /*1d010*/  LDSM.16.M88.4 R164, [R192+0x2000] ;  /* 0x00200000c0a4783b */ /* 0x000f6a0000000200 */
[C---:B------:R-:W-:Y:S01]  /*1d020*/  HMMA.16816.F32 R8, R168.reuse, R174, R8 ;  /* 0x000000aea808723c */ /* 0x040fe20000001808 */
[----:B------:R-:W-:Y:S05]  /*1d030*/  LDSM.16.M88.4 R172, [R202+0xa000] ;  /* 0x00a00000caac783b */ /* 0x000fea0000000200 */
[C---:B---3--:R-:W-:Y:S06]  /*1d040*/  HMMA.16816.F32 R12, R168.reuse, R140, R12 ;  /* 0x0000008ca80c723c */ /* 0x048fec000000180c */
[C---:B------:R-:W-:Y:S01]  /*1d050*/  HMMA.16816.F32 R16, R168.reuse, R142, R16 ;  /* 0x0000008ea810723c */ /* 0x040fe20000001810 */
[----:B------:R-:W3:Y:S05]  /*1d060*/  LDSM.16.M88.4 R140, [R192+0x2800] ;  /* 0x00280000c08c783b */ /* 0x000eea0000000200 */
[C---:B------:R-:W-:Y:S06]  /*1d070*/  HMMA.16816.F32 R20, R168.reuse, R144, R20 ;  /* 0x00000090a814723c */ /* 0x040fec0000001814 */
[C---:B------:R-:W-:Y:S01]  /*1d080*/  HMMA.16816.F32 R24, R168.reuse, R146, R24 ;  /* 0x00000092a818723c */ /* 0x040fe20000001818 */
[----:B------:R-:W3:Y:S05]  /*1d090*/  LDSM.16.M88.4 R144, [R192+0x3000] ;  /* 0x00300000c090783b */ /* 0x000eea0000000200 */
[C---:B------:R-:W-:Y:S06]  /*1d0a0*/  HMMA.16816.F32 R28, R168.reuse, R148, R28 ;  /* 0x00000094a81c723c */ /* 0x040fec000000181c */
[----:B------:R-:W-:Y:S01]  /*1d0b0*/  HMMA.16816.F32 R32, R168, R150, R32 ;  /* 0x00000096a820723c */ /* 0x000fe20000001820 */
[----:B------:R-:W3:Y:S05]  /*1d0c0*/  LDSM.16.M88.4 R148, [R192+0x3800] ;  /* 0x00380000c094783b */ /* 0x000eea0000000200 */
[C---:B-1----:R-:W-:Y:S01]  /*1d0d0*/  HMMA.16816.F32 R4, R176.reuse, R180, R4 ;  /* 0x000000b4b004723c */ /* 0x042fe20000001804 */
[----:B------:R-:W1:Y:S05]  /*1d0e0*/  LDSM.16.M88.4 R168, [R203+0x4000] ;  /* 0x00400000cba8783b */ /* 0x000e6a0000000200 */
[C---:B------:R-:W-:Y:S01]  /*1d0f0*/  HMMA.16816.F32 R8, R176.reuse, R182, R8 ;  /* 0x000000b6b008723c */ /* 0x040fe20000001808 */
[----:B------:R-:W-:Y:S05]  /*1d100*/  LDSM.16.M88.4 R180, [R187] ;  /* 0x00000000bbb4783b */ /* 0x000fea0000000200 */
[C---:B--2---:R-:W-:Y:S06]  /*1d110*/  HMMA.16816.F32 R12, R176.reuse, R136, R12 ;  /* 0x00000088b00c723c */ /* 0x044fec000000180c */
[C---:B------:R-:W-:Y:S01]  /*1d120*/  HMMA.16816.F32 R16, R176.reuse, R138, R16 ;  /* 0x0000008ab010723c */ /* 0x040fe20000001810 */
[----:B------:R-:W2:Y:S05]  /*1d130*/  LDSM.16.M88.4 R136, [R202+0xa800] ;  /* 0x00a80000ca88783b */ /* 0x000eaa0000000200 */
[C---:B----4-:R-:W-:Y:S06]  /*1d140*/  HMMA.16816.F32 R20, R176.reuse, R152, R20 ;  /* 0x00000098b014723c */ /* 0x050fec0000001814 */
[C---:B------:R-:W-:Y:S01]  /*1d150*/  HMMA.16816.F32 R24, R176.reuse, R154, R24 ;  /* 0x0000009ab018723c */ /* 0x040fe20000001818 */
[----:B------:R-:W4:Y:S05]  /*1d160*/  LDSM.16.M88.4 R152, [R202+0xb000] ;  /* 0x00b00000ca98783b */ /* 0x000f2a0000000200 */
        /* <DEDUP_REMOVED lines=29> */
[----:B------:R-:W4:Y:S01]  /*1d340*/  LDSM.16.M88.4 R168, [R2+0x4000] ;  /* 0x0040000002a8783b */ /* 0x000f220000000200 */
[C---:B-----5:R-:W-:Y:S06]  /*1d350*/  HMMA.16816.F32 R4, R176.reuse, R180, R4 ;  /* 0x000000b4b004723c */ /* 0x060fec0000001804 */
[C---:B------:R-:W-:Y:S06]  /*1d360*/  HMMA.16816.F32 R8, R176.reuse, R182, R8 ;  /* 0x000000b6b008723c */ /* 0x040fec0000001808 */
[C---:B---3--:R-:W-:Y:S06]  /*1d370*/  HMMA.16816.F32 R12, R176.reuse, R140, R12 ;  /* 0x0000008cb00c723c */ /* 0x048fec000000180c */
[C---:B------:R-:W-:Y:S06]  /*1d380*/  HMMA.16816.F32 R16, R176.reuse, R142, R16 ;  /* 0x0000008eb010723c */ /* 0x040fec0000001810 */
[C---:B------:R-:W-:Y:S06]  /*1d390*/  HMMA.16816.F32 R20, R176.reuse, R144, R20 ;  /* 0x00000090b014723c */ /* 0x040fec0000001814 */
[C---:B------:R-:W-:Y:S06]  /*1d3a0*/  HMMA.16816.F32 R24, R176.reuse, R146, R24 ;  /* 0x00000092b018723c */ /* 0x040fec0000001818 */
[C---:B------:R-:W-:Y:S06]  /*1d3b0*/  HMMA.16816.F32 R28, R176.reuse, R148, R28 ;  /* 0x00000094b01c723c */ /* 0x040fec000000181c */
[----:B------:R-:W-:Y:S06]  /*1d3c0*/  HMMA.16816.F32 R32, R176, R150, R32 ;  /* 0x00000096b020723c */ /* 0x000fec0000001820 */
[C---:B-1----:R-:W-:Y:S06]  /*1d3d0*/  HMMA.16816.F32 R4, R160.reuse, R164, R4 ;  /* 0x000000a4a004723c */ /* 0x042fec0000001804 */
[C---:B------:R-:W-:Y:S06]  /*1d3e0*/  HMMA.16816.F32 R8, R160.reuse, R166, R8 ;  /* 0x000000a6a008723c */ /* 0x040fec0000001808 */
[C---:B--2---:R-:W-:Y:S06]  /*1d3f0*/  HMMA.16816.F32 R12, R160.reuse, R136, R12 ;  /* 0x00000088a00c723c */ /* 0x044fec000000180c */
[C---:B------:R-:W-:Y:S01]  /*1d400*/  HMMA.16816.F32 R16, R160.reuse, R138, R16 ;  /* 0x0000008aa010723c */ /* 0x040fe20000001810 */
[----:B------:R-:W1:Y:S05]  /*1d410*/  LDSM.16.M88.4 R136, [R192+0x4800] ;  /* 0x00480000c088783b */ /* 0x000e6a0000000200 */
[C---:B----4-:R-:W-:Y:S06]  /*1d420*/  HMMA.16816.F32 R20, R160.reuse, R152, R20 ;  /* 0x00000098a014723c */ /* 0x050fec0000001814 */
[C---:B------:R-:W-:Y:S06]  /*1d430*/  HMMA.16816.F32 R24, R160.reuse, R154, R24 ;  /* 0x0000009aa018723c */ /* 0x040fec0000001818 */
[C---:B------:R-:W-:Y:S06]  /*1d440*/  HMMA.16816.F32 R28, R160.reuse, R156, R28 ;  /* 0x0000009ca01c723c */ /* 0x040fec000000181c */
[----:B------:R-:W-:Y:S05]  /*1d450*/  HMMA.16816.F32 R32, R160, R158, R32 ;  /* 0x0000009ea020723c */ /* 0x000fea0000001820 */
[----:B------:R-:W-:Y:S01]  /*1d460*/  MOV R156, R224 ;  /* 0x000000e0009c7202 */ /* 0x000fe20000000f00 */
[C---:B------:R-:W-:Y:S05]  /*1d470*/  HMMA.16816.F32 R4, R168.reuse, R172, R4 ;  /* 0x000000aca804723c */ /* 0x040fea0000001804 */
[----:B------:R-:W-:Y:S01]  /*1d480*/  MOV R157, R225 ;  /* 0x000000e1009d7202 */ /* 0x000fe20000000f00 */
        /* <DEDUP_REMOVED lines=118> */
[C---:B-1----:R-:W-:Y:S02]  /*1dbf0*/  LEA R14, P5, R3.reuse, R212, 0x2 ;  /* 0x000000d4030e7211 */ /* 0x042fe400078a10ff */
        /* <DEDUP_REMOVED lines=22> */
.L_x_2045:
        /* <DEDUP_REMOVED lines=89> */
.L_x_2044:
        /* <DEDUP_REMOVED lines=68> */
[----:B------:R-:W-:Y:S01]  /*1e730*/  FFMA.FTZ R182, R153, UR4, -R148 ;  /* 0x0000000499b67c23 */ /* 0x000fe20008010894 */
        /* <DEDUP_REMOVED lines=23> */
[----:B------:R-:W-:Y:S01]  /*1e8b0*/  FMUL.FTZ R33, R2, R101 ;  /* 0x0000006502217220 */ /* 0x000fe20000410000 */
[--C-:B------:R-:W-:Y:S01]  /*1e8c0*/  FFMA.FTZ R220, R150, UR4, -R152.reuse ;  /* 0x0000000496dc7c23 */ /* 0x100fe20008010898 */
[C---:B------:R-:W-:Y:S01]  /*1e8d0*/  FMUL.FTZ R36, R2.reuse, R36 ;  /* 0x0000002402247220 */ /* 0x040fe20000410000 */
[----:B------:R-:W3:Y:S03]  /*1e8e0*/  LDSM.16.MT88.4 R116, [R200+0xe000] ;  /* 0x00e00000c874783b */ /* 0x000ee60000004200 */
[----:B------:R-:W4:Y:S01]  /*1e8f0*/  MUFU.EX2 R160, R160 ;  /* 0x000000a000a07308 */ /* 0x000f220000000800 */
[----:B-1----:R-:W-:Y:S01]  /*1e900*/  F2FP.F16.F32.PACK_AB R128, R163, R167 ;  /* 0x000000a7a380723e */ /* 0x002fe200000000ff */
[----:B------:R-:W-:Y:S01]  /*1e910*/  FMUL.FTZ R37, R2, R37 ;  /* 0x0000002502257220 */ /* 0x000fe20000410000 */
[C---:B------:R-:W-:Y:S01]  /*1e920*/  FMUL.FTZ R38, R0.reuse, R38 ;  /* 0x0000002600267220 */ /* 0x040fe20000410000 */
[----:B------:R-:W-:Y:S01]  /*1e930*/  FMUL.FTZ R39, R0, R39 ;  /* 0x0000002700277220 */ /* 0x000fe20000410000 */
[C---:B------:R-:W-:Y:S01]  /*1e940*/  FMUL.FTZ R40, R2.reuse, R40 ;  /* 0x0000002802287220 */ /* 0x040fe20000410000 */
[----:B------:R-:W-:Y:S01]  /*1e950*/  FMUL.FTZ R41, R2, R41 ;  /* 0x0000002902297220 */ /* 0x000fe20000410000 */
[----:B------:R-:W1:Y:S03]  /*1e960*/  LDSM.16.MT88.4 R108, [R198+0xe000] ;  /* 0x00e00000c66c783b */ /* 0x000e660000004200 */
[----:B------:R-:W-:Y:S01]  /*1e970*/  MUFU.EX2 R162, R162 ;  /* 0x000000a200a27308 */ /* 0x000fe20000000800 */
[C---:B------:R-:W-:Y:S01]  /*1e980*/  FMUL.FTZ R42, R0.reuse, R42 ;  /* 0x0000002a002a7220 */ /* 0x040fe20000410000 */
[----:B------:R-:W-:Y:S01]  /*1e990*/  FMUL.FTZ R43, R0, R43 ;  /* 0x0000002b002b7220 */ /* 0x000fe20000410000 */
[C---:B------:R-:W-:Y:S01]  /*1e9a0*/  FMUL.FTZ R44, R2.reuse, R44 ;  /* 0x0000002c022c7220 */ /* 0x040fe20000410000 */
[----:B------:R-:W-:Y:S01]  /*1e9b0*/  FMUL.FTZ R45, R2, R45 ;  /* 0x0000002d022d7220 */ /* 0x000fe20000410000 */
[C---:B------:R-:W-:Y:S01]  /*1e9c0*/  FMUL.FTZ R46, R0.reuse, R46 ;  /* 0x0000002e002e7220 */ /* 0x040fe20000410000 */
[----:B------:R-:W-:Y:S01]  /*1e9d0*/  FMUL.FTZ R47, R0, R47 ;  /* 0x0000002f002f7220 */ /* 0x000fe20000410000 */
[----:B------:R-:W5:Y:S03]  /*1e9e0*/  LDSM.16.MT88.4 R100, [R197+0xe000] ;  /* 0x00e00000c564783b */ /* 0x000f660000004200 */
[----:B------:R-:W2:Y:S01]  /*1e9f0*/  MUFU.EX2 R161, R161 ;  /* 0x000000a100a17308 */ /* 0x000ea20000000800 */
[----:B----4-:R-:W-:Y:S01]  /*1ea00*/  F2FP.F16.F32.PACK_AB R129, R160, R165 ;  /* 0x000000a5a081723e */ /* 0x010fe200000000ff */
        /* <DEDUP_REMOVED lines=31> */
[----:B----4-:R-:W-:Y:S01]  /*1ec00*/  F2FP.F16.F32.PACK_AB R131, R158, R159 ;  /* 0x0000009f9e83723e */ /* 0x010fe200000000ff */
[C---:B------:R-:W-:Y:S01]  /*1ec10*/  FMUL.FTZ R76, R2.reuse, R76 ;  /* 0x0000004c024c7220 */ /* 0x040fe20000410000 */
[----:B------:R-:W-:Y:S01]  /*1ec20*/  FMUL.FTZ R77, R2, R77 ;  /* 0x0000004d024d7220 */ /* 0x000fe20000410000 */
[C---:B------:R-:W-:Y:S01]  /*1ec30*/  FMUL.FTZ R78, R0.reuse, R78 ;  /* 0x0000004e004e7220 */ /* 0x040fe20000410000 */
[----:B------:R-:W-:Y:S01]  /*1ec40*/  FMUL.FTZ R79, R0, R79 ;  /* 0x0000004f004f7220 */ /* 0x000fe20000410000 */
[C---:B------:R-:W-:Y:S01]  /*1ec50*/  FMUL.FTZ R80, R2.reuse, R80 ;  /* 0x0000005002507220 */ /* 0x040fe20000410000 */
[----:B------:R-:W-:Y:S01]  /*1ec60*/  FMUL.FTZ R81, R2, R81 ;  /* 0x0000005102517220 */ /* 0x000fe20000410000 */
[C---:B------:R-:W-:Y:S01]  /*1ec70*/  HMMA.16816.F32 R4, R128.reuse, R12, R4 ;  /* 0x0000000c8004723c */ /* 0x040fe20000001804 */
[----:B------:R-:W-:Y:S04]  /*1ec80*/  MUFU.EX2 R166, R166 ;  /* 0x000000a600a67308 */ /* 0x000fe80000000800 */
[----:B------:R-:W-:Y:S01]  /*1ec90*/  FMUL.FTZ R82, R0, R82 ;  /* 0x0000005200527220 */ /* 0x000fe20000410000 */
[C---:B------:R-:W-:Y:S05]  /*1eca0*/  HMMA.16816.F32 R8, R128.reuse, R14, R8 ;  /* 0x0000000e8008723c */ /* 0x040fea0000001808 */
[----:B------:R-:W-:Y:S01]  /*1ecb0*/  MUFU.EX2 R170, R170 ;  /* 0x000000aa00aa7308 */ /* 0x000fe20000000800 */
[----:B------:R-:W-:Y:S01]  /*1ecc0*/  ISETP.GT.AND P0, PT, R215, R204, PT ;  /* 0x000000ccd700720c */ /* 0x000fe20003f04270 */
[C---:B------:R-:W-:Y:S01]  /*1ecd0*/  FMUL.FTZ R12, R2.reuse, R120 ;  /* 0x00000078020c7220 */ /* 0x040fe20000410000 */
[----:B------:R-:W-:Y:S03]  /*1ece0*/  FMUL.FTZ R13, R2, R121 ;  /* 0x00000079020d7220 */ /* 0x000fe60000410000 */
[C---:B------:R-:W-:Y:S01]  /*1ecf0*/  FMUL.FTZ R14, R0.reuse, R122 ;  /* 0x0000007a000e7220 */ /* 0x040fe20000410000 */
[C---:B------:R-:W-:Y:S02]  /*1ed00*/  FMUL.FTZ R15, R0.reuse, R123 ;  /* 0x0000007b000f7220 */ /* 0x040fe40000410000 */
[----:B------:R-:W-:Y:S01]  /*1ed10*/  LDSM.16.MT88.4 R120, [R197+0xc800] ;  /* 0x00c80000c578783b */ /* 0x000fe20000004200 */
[----:B------:R-:W-:Y:S01]  /*1ed20*/  FMUL.FTZ R83, R0, R83 ;  /* 0x0000005300537220 */ /* 0x000fe20000410000 */
[----:B------:R-:W-:Y:S01]  /*1ed30*/  FFMA.FTZ R164, R177, UR4, -R152 ;  /* 0x00000004b1a47c23 */ /* 0x000fe20008010898 */
[----:B------:R-:W-:Y:S01]  /*1ed40*/  FFMA.FTZ R177, R137, UR4, -R148 ;  /* 0x0000000489b17c23 */ /* 0x000fe20008010894 */
[--C-:B------:R-:W-:Y:S01]  /*1ed50*/  FFMA.FTZ R168, R175, UR4, -R152.reuse ;  /* 0x00000004afa87c23 */ /* 0x100fe20008010898 */
[C---:B------:R-:W-:Y:S01]  /*1ed60*/  HMMA.16816.F32 R12, R128.reuse, R20, R12 ;  /* 0x00000014800c723c */ /* 0x040fe2000000180c */
[----:B------:R-:W-:Y:S02]  /*1ed70*/  MUFU.EX2 R178, R178 ;  /* 0x000000b200b27308 */ /* 0x000fe40000000800 */
[----:B------:R-:W-:Y:S01]  /*1ed80*/  LDSM.16.MT88.4 R136, [R198+0xe800] ;  /* 0x00e80000c688783b */ /* 0x000fe20000004200 */
[--C-:B------:R-:W-:Y:S01]  /*1ed90*/  FFMA.FTZ R175, R141, UR4, -R152.reuse ;  /* 0x000000048daf7c23 */ /* 0x100fe20008010898 */
[C---:B------:R-:W-:Y:S01]  /*1eda0*/  FMUL.FTZ R84, R2.reuse, R84 ;  /* 0x0000005402547220 */ /* 0x040fe20000410000 */
[C---:B------:R-:W-:Y:S05]  /*1edb0*/  HMMA.16816.F32 R16, R128.reuse, R22, R16 ;  /* 0x000000168010723c */ /* 0x040fea0000001810 */
[----:B------:R-:W-:Y:S01]  /*1edc0*/  MUFU.EX2 R164, R164 ;  /* 0x000000a400a47308 */ /* 0x000fe20000000800 */
[C---:B------:R-:W-:Y:S01]  /*1edd0*/  FMUL.FTZ R20, R2.reuse, R112 ;  /* 0x0000007002147220 */ /* 0x040fe20000410000 */
[----:B------:R-:W-:Y:S01]  /*1ede0*/  FMUL.FTZ R21, R2, R113 ;  /* 0x0000007102157220 */ /* 0x000fe20000410000 */
[C---:B------:R-:W-:Y:S03]  /*1edf0*/  FMUL.FTZ R22, R0.reuse, R114 ;  /* 0x0000007200167220 */ /* 0x040fe60000410000 */
[----:B------:R-:W-:Y:S01]  /*1ee00*/  FMUL.FTZ R23, R0, R115 ;  /* 0x0000007300177220 */ /* 0x000fe20000410000 */
[----:B------:R-:W-:Y:S01]  /*1ee10*/  LDSM.16.MT88.4 R140, [R197+0xe800] ;  /* 0x00e80000c58c783b */ /* 0x000fe20000004200 */
[----:B------:R-:W-:Y:S01]  /*1ee20*/  FMUL.FTZ R85, R2, R85 ;  /* 0x0000005502557220 */ /* 0x000fe20000410000 */
[C---:B------:R-:W-:Y:S01]  /*1ee30*/  FMUL.FTZ R86, R0.reuse, R86 ;  /* 0x0000005600567220 */ /* 0x040fe20000410000 */
[----:B------:R-:W-:Y:S01]  /*1ee40*/  FMUL.FTZ R87, R0, R87 ;  /* 0x0000005700577220 */ /* 0x000fe20000410000 */
[----:B------:R-:W-:Y:S02]  /*1ee50*/  FFMA.FTZ R171, R233, UR4, -R152 ;  /* 0x00000004e9ab7c23 */ /* 0x000fe40008010898 */
[C---:B------:R-:W-:Y:S01]  /*1ee60*/  HMMA.16816.F32 R20, R128.reuse, R28, R20 ;  /* 0x0000001c8014723c */ /* 0x040fe20000001814 */
[----:B------:R-:W-:Y:S01]  /*1ee70*/  MUFU.EX2 R168, R168 ;  /* 0x000000a800a87308 */ /* 0x000fe20000000800 */
[----:B------:R-:W-:Y:S01]  /*1ee80*/  LDSM.16.MT88.4 R112, [R200+0xc800] ;  /* 0x00c80000c870783b */ /* 0x000fe20000004200 */
[----:B------:R-:W-:Y:S01]  /*1ee90*/  FFMA.FTZ R173, R173, UR4, -R148 ;  /* 0x00000004adad7c23 */ /* 0x000fe20008010894 */
[C---:B------:R-:W-:Y:S01]  /*1eea0*/  FMUL.FTZ R88, R2.reuse, R88 ;  /* 0x0000005802587220 */ /* 0x040fe20000410000 */
[C---:B------:R-:W-:Y:S01]  /*1eeb0*/  FMUL.FTZ R89, R2.reuse, R89 ;  /* 0x0000005902597220 */ /* 0x040fe20000410000 */
[C---:B------:R-:W-:Y:S05]  /*1eec0*/  HMMA.16816.F32 R24, R128.reuse, R30, R24 ;  /* 0x0000001e8018723c */ /* 0x040fea0000001818 */
[----:B------:R-:W2:Y:S01]  /*1eed0*/  MUFU.EX2 R171, R171 ;  /* 0x000000ab00ab7308 */ /* 0x000ea20000000800 */
[C---:B------:R-:W-:Y:S01]  /*1eee0*/  FMUL.FTZ R28, R2.reuse, R104 ;  /* 0x00000068021c7220 */ /* 0x040fe20000410000 */
[----:B------:R-:W-:Y:S01]  /*1eef0*/  FMUL.FTZ R29, R2, R105 ;  /* 0x00000069021d7220 */ /* 0x000fe20000410000 */
[C---:B------:R-:W-:Y:S03]  /*1ef00*/  FMUL.FTZ R30, R0.reuse, R106 ;  /* 0x0000006a001e7220 */ /* 0x040fe60000410000 */
[C---:B------:R-:W-:Y:S02]  /*1ef10*/  FMUL.FTZ R31, R0.reuse, R107 ;  /* 0x0000006b001f7220 */ /* 0x040fe40000410000 */
[----:B------:R-:W4:Y:S01]  /*1ef20*/  LDSM.16.MT88.4 R104, [R196+0xe000] ;  /* 0x00e00000c468783b */ /* 0x000f220000004200 */
[C---:B------:R-:W-:Y:S01]  /*1ef30*/  FMUL.FTZ R90, R0.reuse, R90 ;  /* 0x0000005a005a7220 */ /* 0x040fe20000410000 */
[----:B------:R-:W-:Y:S01]  /*1ef40*/  FMUL.FTZ R91, R0, R91 ;  /* 0x0000005b005b7220 */ /* 0x000fe20000410000 */
[----:B------:R-:W2:Y:S01]  /*1ef50*/  MUFU.EX2 R173, R173 ;  /* 0x000000ad00ad7308 */ /* 0x000ea20000000800 */
[C---:B------:R-:W-:Y:S01]  /*1ef60*/  FMUL.FTZ R92, R2.reuse, R92 ;  /* 0x0000005c025c7220 */ /* 0x040fe20000410000 */
[C---:B------:R-:W-:Y:S03]  /*1ef70*/  HMMA.16816.F32 R28, R128.reuse, R124, R28 ;  /* 0x0000007c801c723c */ /* 0x040fe6000000181c */
[----:B------:R-:W-:Y:S01]  /*1ef80*/  FMUL.FTZ R93, R2, R93 ;  /* 0x0000005d025d7220 */ /* 0x000fe20000410000 */
[C---:B------:R-:W-:Y:S01]  /*1ef90*/  FMUL.FTZ R94, R0.reuse, R94 ;  /* 0x0000005e005e7220 */ /* 0x040fe20000410000 */
[----:B------:R-:W-:Y:S01]  /*1efa0*/  FMUL.FTZ R95, R0, R95 ;  /* 0x0000005f005f7220 */ /* 0x000fe20000410000 */
[C---:B------:R-:W-:Y:S01]  /*1efb0*/  HMMA.16816.F32 R32, R128.reuse, R126, R32 ;  /* 0x0000007e8020723c */ /* 0x040fe20000001820 */
[----:B------:R-:W-:Y:S01]  /*1efc0*/  LDSM.16.MT88.4 R124, [R196+0xc800] ;  /* 0x00c80000c47c783b */ /* 0x000fe20000004200 */
[----:B------:R-:W2:Y:S03]  /*1efd0*/  MUFU.EX2 R175, R175 ;  /* 0x000000af00af7308 */ /* 0x000ea60000000800 */
[C---:B------:R-:W-:Y:S01]  /*1efe0*/  FMUL.FTZ R96, R2.reuse, R96 ;  /* 0x0000006002607220 */ /* 0x040fe20000410000 */
[C---:B---3--:R-:W-:Y:S06]  /*1eff0*/  HMMA.16816.F32 R36, R128.reuse, R116, R36 ;  /* 0x000000748024723c */ /* 0x048fec0000001824 */
[----:B------:R-:W3:Y:S01]  /*1f000*/  MUFU.EX2 R177, R177 ;  /* 0x000000b100b17308 */ /* 0x000ee20000000800 */
[----:B------:R-:W-:Y:S01]  /*1f010*/  FMUL.FTZ R97, R2, R97 ;  /* 0x0000006102617220 */ /* 0x000fe20000410000 */
[C---:B------:R-:W-:Y:S01]  /*1f020*/  HMMA.16816.F32 R40, R128.reuse, R118, R40 ;  /* 0x000000768028723c */ /* 0x040fe20000001828 */
[----:B------:R-:W-:Y:S02]  /*1f030*/  LDSM.16.MT88.4 R116, [R198+0xc800] ;  /* 0x00c80000c674783b */ /* 0x000fe40000004200 */
[C---:B------:R-:W-:Y:S03]  /*1f040*/  FMUL.FTZ R98, R0.reuse, R98 ;  /* 0x0000006200627220 */ /* 0x040fe60000410000 */
[C---:B-1----:R-:W-:Y:S02]  /*1f050*/  HMMA.16816.F32 R44, R128.reuse, R108, R44 ;  /* 0x0000006c802c723c */ /* 0x042fe4000000182c */
[----:B------:R-:W-:Y:S03]  /*1f060*/  MUFU.EX2 R180, R180 ;  /* 0x000000b400b47308 */ /* 0x000fe60000000800 */
[----:B------:R-:W-:Y:S01]  /*1f070*/  FMUL.FTZ R99, R0, R99 ;  /* 0x0000006300637220 */ /* 0x000fe20000410000 */
[C---:B------:R-:W-:Y:S01]  /*1f080*/  HMMA.16816.F32 R48, R128.reuse, R110, R48 ;  /* 0x0000006e8030723c */ /* 0x040fe20000001830 */
[----:B------:R-:W1:Y:S05]  /*1f090*/  LDSM.16.MT88.4 R108, [R200+0x10000] ;  /* 0x01000000c86c783b */ /* 0x000e6a0000004200 */
[----:B------:R-:W-:Y:S01]  /*1f0a0*/  MUFU.EX2 R182, R182 ;  /* 0x000000b600b67308 */ /* 0x000fe20000000800 */
[----:B------:R-:W-:Y:S01]  /*1f0b0*/  FFMA.FTZ R176, R181, UR4, -R152 ;  /* 0x00000004b5b07c23 */ /* 0x000fe20008010898 */
[C---:B-----5:R-:W-:Y:S03]  /*1f0c0*/  HMMA.16816.F32 R52, R128.reuse, R100, R52 ;  /* 0x000000648034723c */ /* 0x060fe60000001834 */
[----:B------:R-:W-:Y:S03]  /*1f0d0*/  FFMA.FTZ R181, R145, UR4, -R148 ;  /* 0x0000000491b57c23 */ /* 0x000fe60008010894 */
[C---:B------:R-:W-:Y:S01]  /*1f0e0*/  HMMA.16816.F32 R56, R128.reuse, R102, R56 ;  /* 0x000000668038723c */ /* 0x040fe20000001838 */
[----:B------:R-:W5:Y:S01]  /*1f0f0*/  LDSM.16.MT88.4 R100, [R198+0x10000] ;  /* 0x01000000c664783b */ /* 0x000f620000004200 */
[----:B------:R-:W-:Y:S03]  /*1f100*/  MUFU.EX2 R176, R176 ;  /* 0x000000b000b07308 */ /* 0x000fe60000000800 */
[--C-:B------:R-:W-:Y:S01]  /*1f110*/  FFMA.FTZ R172, R231, UR4, -R152.reuse ;  /* 0x00000004e7ac7c23 */ /* 0x100fe20008010898 */
[C---:B----4-:R-:W-:Y:S03]  /*1f120*/  HMMA.16816.F32 R60, R128.reuse, R104, R60 ;  /* 0x00000068803c723c */ /* 0x050fe6000000183c */
[----:B------:R-:W-:Y:S03]  /*1f130*/  LDSM.16.MT88.4 R144, [R196+0xf000] ;  /* 0x00f00000c490783b */ /* 0x000fe60000004200 */
[----:B------:R-:W-:Y:S01]  /*1f140*/  MUFU.EX2 R181, R181 ;  /* 0x000000b500b57308 */ /* 0x000fe20000000800 */
[----:B------:R-:W-:Y:S01]  /*1f150*/  FFMA.FTZ R225, R229, UR4, -R152 ;  /* 0x00000004e5e17c23 */ /* 0x000fe20008010898 */
[C---:B------:R-:W-:Y:S03]  /*1f160*/  HMMA.16816.F32 R64, R128.reuse, R106, R64 ;  /* 0x0000006a8040723c */ /* 0x040fe60000001840 */
[----:B------:R-:W4:Y:S01]  /*1f170*/  LDSM.16.MT88.4 R104, [R197+0x10000] ;  /* 0x01000000c568783b */ /* 0x000f220000004200 */
[--C-:B------:R-:W-:Y:S01]  /*1f180*/  FFMA.FTZ R174, R227, UR4, -R148.reuse ;  /* 0x00000004e3ae7c23 */ /* 0x100fe20008010894 */
[--C-:B------:R-:W-:Y:S01]  /*1f190*/  FFMA.FTZ R227, R151, UR4, -R148.reuse ;  /* 0x0000000497e37c23 */ /* 0x100fe20008010894 */
[----:B------:R-:W-:Y:S02]  /*1f1a0*/  FFMA.FTZ R183, R183, UR4, -R148 ;  /* 0x00000004b7b77c23 */ /* 0x000fe40008010894 */
[----:B------:R-:W-:Y:S03]  /*1f1b0*/  MUFU.EX2 R172, R172 ;  /* 0x000000ac00ac7308 */ /* 0x000fe60000000800 */
[--C-:B------:R-:W-:Y:S01]  /*1f1c0*/  FFMA.FTZ R179, R179, UR4, -R152.reuse ;  /* 0x00000004b3b37c23 */ /* 0x100fe20008010898 */
[--C-:B------:R-:W-:Y:S01]  /*1f1d0*/  FFMA.FTZ R169, R169, UR4, -R152.reuse ;  /* 0x00000004a9a97c23 */ /* 0x100fe20008010898 */
[----:B------:R-:W-:Y:S01]  /*1f1e0*/  FFMA.FTZ R152, R149, UR4, -R152 ;  /* 0x0000000495987c23 */ /* 0x000fe20008010898 */
[--C-:B------:R-:W-:Y:S01]  /*1f1f0*/  FFMA.FTZ R134, R134, UR4, -R148.reuse ;  /* 0x0000000486867c23 */ /* 0x100fe20008010894 */
[----:B------:R-:W-:Y:S01]  /*1f200*/  FFMA.FTZ R148, R133, UR4, -R148 ;  /* 0x0000000485947c23 */ /* 0x000fe20008010894 */
[----:B------:R-:W-:Y:S01]  /*1f210*/  FFMA.FTZ R167, R2, R223, R167 ;  /* 0x000000df02a77223 */ /* 0x000fe200000100a7 */
[C---:B-1----:R-:W-:Y:S01]  /*1f220*/  HMMA.16816.F32 R68, R128.reuse, R108, R68 ;  /* 0x0000006c8044723c */ /* 0x042fe20000001844 */
[----:B------:R1:W-:Y:S02]  /*1f230*/  MUFU.EX2 R229, R152 ;  /* 0x0000009800e57308 */ /* 0x0003e40000000800 */
[----:B------:R-:W-:Y:S01]  /*1f240*/  FFMA.FTZ R165, R0, R221, R165 ;  /* 0x000000dd00a57223 */ /* 0x000fe200000100a5 */
[----:B------:R-:W-:Y:S01]  /*1f250*/  FADD.FTZ R167, R163, R167 ;  /* 0x000000a7a3a77221 */ /* 0x000fe20000010000 */
[----:B------:R-:W-:Y:S01]  /*1f260*/  MOV R0, R3 ;  /* 0x0000000300007202 */ /* 0x000fe20000000f00 */
[C---:B------:R-:W-:Y:S01]  /*1f270*/  HMMA.16816.F32 R72, R128.reuse, R110, R72 ;  /* 0x0000006e8048723c */ /* 0x040fe20000001848 */
[----:B------:R-:W3:Y:S04]  /*1f280*/  LDSM.16.MT88.4 R108, [R196+0x10000] ;  /* 0x01000000c46c783b */ /* 0x000ee80000004200 */
[----:B------:R4:W-:Y:S01]  /*1f290*/  MUFU.EX2 R133, R148 ;  /* 0x0000009400857308 */ /* 0x0009e20000000800 */
[----:B------:R-:W-:Y:S01]  /*1f2a0*/  FADD.FTZ R160, R160, R165 ;  /* 0x000000a5a0a07221 */ /* 0x000fe20000010000 */
[C---:B-----5:R-:W-:Y:S08]  /*1f2b0*/  HMMA.16816.F32 R76, R128.reuse, R100, R76 ;  /* 0x00000064804c723c */ /* 0x060ff0000000184c */
[----:B------:R-:W5:Y:S01]  /*1f2c0*/  MUFU.EX2 R225, R225 ;  /* 0x000000e100e17308 */ /* 0x000f620000000800 */
[C---:B------:R-:W-:Y:S01]  /*1f2d0*/  HMMA.16816.F32 R80, R128.reuse, R102, R80 ;  /* 0x000000668050723c */ /* 0x040fe20000001850 */
[----:B-1----:R-:W-:Y:S02]  /*1f2e0*/  LDSM.16.MT88.4 R152, [R198+0xf800] ;  /* 0x00f80000c698783b */ /* 0x002fe40000004200 */
[----:B--2---:R-:W-:Y:S01]  /*1f2f0*/  F2FP.F16.F32.PACK_AB R100, R171, R164 ;  /* 0x000000a4ab64723e */ /* 0x004fe200000000ff */
[----:B------:R-:W-:Y:S01]  /*1f300*/  FADD.FTZ R162, R162, R167 ;  /* 0x000000a7a2a27221 */ /* 0x000fe20000010000 */
[----:B------:R-:W-:Y:S04]  /*1f310*/  F2FP.F16.F32.PACK_AB R101, R166, R173 ;  /* 0x000000ada665723e */ /* 0x000fe800000000ff */
[----:B------:R-:W-:Y:S01]  /*1f320*/  MUFU.EX2 R174, R174 ;  /* 0x000000ae00ae7308 */ /* 0x000fe20000000800 */
[----:B----4-:R-:W-:Y:S01]  /*1f330*/  LDSM.16.MT88.4 R148, [R200+0xf800] ;  /* 0x00f80000c894783b */ /* 0x010fe20000004200 */
[C---:B------:R-:W-:Y:S03]  /*1f340*/  HMMA.16816.F32 R84, R128.reuse, R104, R84 ;  /* 0x000000688054723c */ /* 0x040fe60000001854 */
[----:B------:R-:W-:Y:S01]  /*1f350*/  F2FP.F16.F32.PACK_AB R102, R175, R168 ;  /* 0x000000a8af66723e */ /* 0x000fe200000000ff */
[----:B------:R-:W-:Y:S01]  /*1f360*/  FADD.FTZ R159, R159, R160 ;  /* 0x000000a09f9f7221 */ /* 0x000fe20000010000 */
[----:B---3--:R-:W-:Y:S01]  /*1f370*/  F2FP.F16.F32.PACK_AB R103, R177, R170 ;  /* 0x000000aab167723e */ /* 0x008fe200000000ff */
[C---:B------:R-:W-:Y:S01]  /*1f380*/  HMMA.16816.F32 R88, R128.reuse, R106, R88 ;  /* 0x0000006a8058723c */ /* 0x040fe20000001858 */
[----:B------:R-:W1:Y:S01]  /*1f390*/  LDSM.16.MT88.4 R104, [R200+0xe800] ;  /* 0x00e80000c868783b */ /* 0x000e620000004200 */
[----:B------:R-:W2:Y:S03]  /*1f3a0*/  MUFU.EX2 R183, R183 ;  /* 0x000000b700b77308 */ /* 0x000ea60000000800 */
[----:B------:R-:W-:Y:S01]  /*1f3b0*/  FADD.FTZ R161, R161, R162 ;  /* 0x000000a2a1a17221 */ /* 0x000fe20000010000 */
[----:B------:R-:W-:Y:S06]  /*1f3c0*/  FADD.FTZ R158, R158, R159 ;  /* 0x0000009f9e9e7221 */ /* 0x000fec0000010000 */
[----:B------:R-:W3:Y:S01]  /*1f3d0*/  MUFU.EX2 R179, R179 ;  /* 0x000000b300b37308 */ /* 0x000ee20000000800 */
[----:B------:R-:W-:Y:S01]  /*1f3e0*/  FADD.FTZ R164, R164, R161 ;  /* 0x000000a1a4a47221 */ /* 0x000fe20000010000 */
[----:B------:R-:W-:Y:S01]  /*1f3f0*/  FADD.FTZ R173, R173, R158 ;  /* 0x0000009eadad7221 */ /* 0x000fe20000010000 */
[C---:B------:R-:W-:Y:S03]  /*1f400*/  HMMA.16816.F32 R92, R128.reuse, R108, R92 ;  /* 0x0000006c805c723c */ /* 0x040fe6000000185c */
[----:B------:R-:W-:Y:S01]  /*1f410*/  FADD.FTZ R171, R171, R164 ;  /* 0x000000a4abab7221 */ /* 0x000fe20000010000 */
[----:B------:R-:W-:Y:S03]  /*1f420*/  FADD.FTZ R173, R166, R173 ;  /* 0x000000ada6ad7221 */ /* 0x000fe60000010000 */
[----:B------:R-:W4:Y:S01]  /*1f430*/  MUFU.EX2 R169, R169 ;  /* 0x000000a900a97308 */ /* 0x000f220000000800 */
[----:B------:R-:W-:Y:S01]  /*1f440*/  HMMA.16816.F32 R96, R128, R110, R96 ;  /* 0x0000006e8060723c */ /* 0x000fe20000001860 */
[----:B------:R-:W5:Y:S02]  /*1f450*/  LDSM.16.MT88.4 R108, [R196+0xe800] ;  /* 0x00e80000c46c783b */ /* 0x000f640000004200 */
[----:B------:R-:W-:Y:S03]  /*1f460*/  FADD.FTZ R168, R168, R171 ;  /* 0x000000aba8a87221 */ /* 0x000fe60000010000 */
[C---:B------:R-:W-:Y:S03]  /*1f470*/  HMMA.16816.F32 R4, R100.reuse, R112, R4 ;  /* 0x000000706404723c */ /* 0x040fe60000001804 */
[----:B------:R-:W4:Y:S01]  /*1f480*/  MUFU.EX2 R227, R227 ;  /* 0x000000e300e37308 */ /* 0x000f220000000800 */
[----:B------:R-:W-:Y:S01]  /*1f490*/  LDSM.16.MT88.4 R128, [R196+0xd000] ;  /* 0x00d00000c480783b */ /* 0x000fe20000004200 */
[----:B------:R-:W-:Y:S01]  /*1f4a0*/  FADD.FTZ R170, R170, R173 ;  /* 0x000000adaaaa7221 */ /* 0x000fe20000010000 */
[C---:B------:R-:W-:Y:S07]  /*1f4b0*/  HMMA.16816.F32 R8, R100.reuse, R114, R8 ;  /* 0x000000726408723c */ /* 0x040fee0000001808 */
[----:B------:R-:W4:Y:S01]  /*1f4c0*/  MUFU.EX2 R220, R220 ;  /* 0x000000dc00dc7308 */ /* 0x000f220000000800 */
[----:B------:R-:W2:Y:S01]  /*1f4d0*/  LDSM.16.MT88.4 R112, [R200+0x10800] ;  /* 0x01080000c870783b */ /* 0x000ea20000004200 */
[C---:B------:R-:W-:Y:S08]  /*1f4e0*/  HMMA.16816.F32 R12, R100.reuse, R116, R12 ;  /* 0x00000074640c723c */ /* 0x040ff0000000180c */
[----:B------:R-:W4:Y:S01]  /*1f4f0*/  MUFU.EX2 R134, R134 ;  /* 0x0000008600867308 */ /* 0x000f220000000800 */
[C---:B------:R-:W-:Y:S01]  /*1f500*/  HMMA.16816.F32 R16, R100.reuse, R118, R16 ;  /* 0x000000766410723c */ /* 0x040fe20000001810 */
[----:B------:R-:W-:Y:S02]  /*1f510*/  LDSM.16.MT88.4 R116, [R197+0x10800] ;  /* 0x01080000c574783b */ /* 0x000fe40000004200 */
[----:B------:R-:W-:Y:S03]  /*1f520*/  FADD.FTZ R175, R175, R168 ;  /* 0x000000a8afaf7221 */ /* 0x000fe60000010000 */
[C---:B------:R-:W-:Y:S05]  /*1f530*/  HMMA.16816.F32 R20, R100.reuse, R120, R20 ;  /* 0x000000786414723c */ /* 0x040fea0000001814 */
[----:B------:R-:W-:Y:S01]  /*1f540*/  FADD.FTZ R177, R177, R170 ;  /* 0x000000aab1b17221 */ /* 0x000fe20000010000 */
[C---:B------:R-:W-:Y:S01]  /*1f550*/  HMMA.16816.F32 R24, R100.reuse, R122, R24 ;  /* 0x0000007a6418723c */ /* 0x040fe20000001818 */
[----:B------:R-:W-:Y:S05]  /*1f560*/  LDSM.16.MT88.4 R120, [R196+0x10800] ;  /* 0x01080000c478783b */ /* 0x000fea0000004200 */
        /* <DEDUP_REMOVED lines=15> */
[C---:B--2---:R-:W-:Y:S06]  /*1f660*/  HMMA.16816.F32 R68, R100.reuse, R112, R68 ;  /* 0x000000706444723c */ /* 0x044fec0000001844 */
[C---:B------:R-:W-:Y:S01]  /*1f670*/  HMMA.16816.F32 R72, R100.reuse, R114, R72 ;  /* 0x000000726448723c */ /* 0x040fe20000001848 */
[----:B------:R-:W2:Y:S05]  /*1f680*/  LDSM.16.MT88.4 R112, [R197+0xd000] ;  /* 0x00d00000c570783b */ /* 0x000eaa0000004200 */
[C---:B-1----:R-:W-:Y:S06]  /*1f690*/  HMMA.16816.F32 R76, R100.reuse, R104, R76 ;  /* 0x00000068644c723c */ /* 0x042fec000000184c */
[C---:B------:R-:W-:Y:S05]  /*1f6a0*/  HMMA.16816.F32 R80, R100.reuse, R106, R80 ;  /* 0x0000006a6450723c */ /* 0x040fea0000001850 */
[----:B------:R-:W-:Y:S01]  /*1f6b0*/  F2FP.F16.F32.PACK_AB R104, R225, R172 ;  /* 0x000000ace168723e */ /* 0x000fe200000000ff */
[C---:B------:R-:W-:Y:S05]  /*1f6c0*/  HMMA.16816.F32 R84, R100.reuse, R116, R84 ;  /* 0x000000746454723c */ /* 0x040fea0000001854 */
[----:B------:R-:W-:Y:S01]  /*1f6d0*/  F2FP.F16.F32.PACK_AB R105, R183, R174 ;  /* 0x000000aeb769723e */ /* 0x000fe200000000ff */
[C---:B------:R-:W-:Y:S01]  /*1f6e0*/  HMMA.16816.F32 R88, R100.reuse, R118, R88 ;  /* 0x000000766458723c */ /* 0x040fe20000001858 */
[----:B------:R-:W1:Y:S04]  /*1f6f0*/  LDSM.16.MT88.4 R116, [R197+0xf000] ;  /* 0x00f00000c574783b */ /* 0x000e680000004200 */
[----:B---3--:R-:W-:Y:S01]  /*1f700*/  F2FP.F16.F32.PACK_AB R106, R179, R176 ;  /* 0x000000b0b36a723e */ /* 0x008fe200000000ff */
[C---:B------:R-:W-:Y:S05]  /*1f710*/  HMMA.16816.F32 R92, R100.reuse, R120, R92 ;  /* 0x00000078645c723c */ /* 0x040fea000000185c */
[----:B------:R-:W-:Y:S01]  /*1f720*/  F2FP.F16.F32.PACK_AB R107, R181, R178 ;  /* 0x000000b2b56b723e */ /* 0x000fe200000000ff */
[----:B------:R-:W-:Y:S01]  /*1f730*/  HMMA.16816.F32 R96, R100, R122, R96 ;  /* 0x0000007a6460723c */ /* 0x000fe20000001860 */
[----:B------:R-:W3:Y:S04]  /*1f740*/  LDSM.16.MT88.4 R100, [R200+0x11000] ;  /* 0x01100000c864783b */ /* 0x000ee80000004200 */
[----:B------:R-:W-:Y:S01]  /*1f750*/  FADD.FTZ R172, R172, R175 ;  /* 0x000000afacac7221 */ /* 0x000fe20000010000 */
[C---:B-----5:R-:W-:Y:S05]  /*1f760*/  HMMA.16816.F32 R4, R104.reuse, R108, R4 ;  /* 0x0000006c6804723c */ /* 0x060fea0000001804 */
[----:B------:R-:W-:Y:S01]  /*1f770*/  FADD.FTZ R174, R174, R177 ;  /* 0x000000b1aeae7221 */ /* 0x000fe20000010000 */
[C---:B------:R-:W-:Y:S01]  /*1f780*/  HMMA.16816.F32 R8, R104.reuse, R110, R8 ;  /* 0x0000006e6808723c */ /* 0x040fe20000001808 */
[----:B------:R-:W5:Y:S04]  /*1f790*/  LDSM.16.MT88.4 R108, [R198+0x11000] ;  /* 0x01100000c66c783b */ /* 0x000f680000004200 */
        /* <DEDUP_REMOVED lines=13> */
[C---:B------:R-:W-:Y:S06]  /*1f870*/  HMMA.16816.F32 R32, R104.reuse, R130, R32 ;  /* 0x000000826820723c */ /* 0x040fec0000001820 */
[C---:B------:R-:W-:Y:S06]  /*1f880*/  HMMA.16816.F32 R36, R104.reuse, R136, R36 ;  /* 0x000000886824723c */ /* 0x040fec0000001824 */
[C---:B------:R-:W-:Y:S05]  /*1f890*/  HMMA.16816.F32 R40, R104.reuse, R138, R40 ;  /* 0x0000008a6828723c */ /* 0x040fea0000001828 */
[----:B----4-:R-:W-:Y:S01]  /*1f8a0*/  F2FP.F16.F32.PACK_AB R136, R180, R169 ;  /* 0x000000a9b488723e */ /* 0x010fe200000000ff */
[C---:B------:R-:W-:Y:S05]  /*1f8b0*/  HMMA.16816.F32 R44, R104.reuse, R140, R44 ;  /* 0x0000008c682c723c */ /* 0x040fea000000182c */
[----:B------:R-:W-:Y:S01]  /*1f8c0*/  F2FP.F16.F32.PACK_AB R137, R227, R182 ;  /* 0x000000b6e389723e */ /* 0x000fe200000000ff */
[C---:B------:R-:W-:Y:S01]  /*1f8d0*/  HMMA.16816.F32 R48, R104.reuse, R142, R48 ;  /* 0x0000008e6830723c */ /* 0x040fe20000001830 */
[----:B------:R-:W-:Y:S04]  /*1f8e0*/  LDSM.16.MT88.4 R140, [R197+0xd800] ;  /* 0x00d80000c58c783b */ /* 0x000fe80000004200 */
[----:B------:R-:W-:Y:S01]  /*1f8f0*/  F2FP.F16.F32.PACK_AB R138, R229, R220 ;  /* 0x000000dce58a723e */ /* 0x000fe200000000ff */
[C---:B-1----:R-:W-:Y:S05]  /*1f900*/  HMMA.16816.F32 R52, R104.reuse, R116, R52 ;  /* 0x000000746834723c */ /* 0x042fea0000001834 */
[----:B------:R-:W-:Y:S01]  /*1f910*/  F2FP.F16.F32.PACK_AB R139, R133, R134 ;  /* 0x00000086858b723e */ /* 0x000fe200000000ff */
        /* <DEDUP_REMOVED lines=13> */
[C---:B-----5:R-:W-:Y:S05]  /*1f9f0*/  HMMA.16816.F32 R76, R104.reuse, R108, R76 ;  /* 0x0000006c684c723c */ /* 0x060fea000000184c */
[----:B------:R-:W-:Y:S01]  /*1fa00*/  FADD.FTZ R134, R134, R227 ;  /* 0x000000e386867221 */ /* 0x000fe20000010000 */
[C---:B------:R-:W-:Y:S05]  /*1fa10*/  HMMA.16816.F32 R80, R104.reuse, R110, R80 ;  /* 0x0000006e6850723c */ /* 0x040fea0000001850 */
[----:B------:R-:W-:Y:S01]  /*1fa20*/  FADD.FTZ R223, R229, R220 ;  /* 0x000000dce5df7221 */ /* 0x000fe20000010000 */
[C---:B--2---:R-:W-:Y:S05]  /*1fa30*/  HMMA.16816.F32 R84, R104.reuse, R112, R84 ;  /* 0x000000706854723c */ /* 0x044fea0000001854 */
[----:B------:R-:W-:Y:S01]  /*1fa40*/  FADD.FTZ R221, R133, R134 ;  /* 0x0000008685dd7221 */ /* 0x000fe20000010000 */
[C---:B------:R-:W-:Y:S06]  /*1fa50*/  HMMA.16816.F32 R88, R104.reuse, R114, R88 ;  /* 0x000000726858723c */ /* 0x040fec0000001858 */
[C---:B-1----:R-:W-:Y:S06]  /*1fa60*/  HMMA.16816.F32 R92, R104.reuse, R116, R92 ;  /* 0x00000074685c723c */ /* 0x042fec000000185c */
[----:B------:R-:W-:Y:S06]  /*1fa70*/  HMMA.16816.F32 R96, R104, R118, R96 ;  /* 0x000000766860723c */ /* 0x000fec0000001860 */
[C---:B------:R-:W-:Y:S01]  /*1fa80*/  HMMA.16816.F32 R128, R136.reuse, R124, R4 ;  /* 0x0000007c8880723c */ /* 0x040fe20000001804 */
[----:B------:R-:W1:Y:S05]  /*1fa90*/  LDSM.16.MT88.4 R4, [R197+0xf800] ;  /* 0x00f80000c504783b */ /* 0x000e6a0000004200 */
[C---:B------:R-:W-:Y:S03]  /*1faa0*/  HMMA.16816.F32 R124, R136.reuse, R126, R8 ;  /* 0x0000007e887c723c */ /* 0x040fe60000001808 */
[----:B------:R-:W2:Y:S03]  /*1fab0*/  LDSM.16.MT88.4 R8, [R196+0xf800] ;  /* 0x00f80000c408783b */ /* 0x000ea60000004200 */
[C---:B---3--:R-:W-:Y:S05]  /*1fac0*/  HMMA.16816.F32 R120, R136.reuse, R100, R12 ;  /* 0x000000648878723c */ /* 0x048fea000000180c */
[----:B------:R-:W3:Y:S01]  /*1fad0*/  LDSM.16.MT88.4 R12, [R200+0x11800] ;  /* 0x01180000c80c783b */ /* 0x000ee20000004200 */
        /* <DEDUP_REMOVED lines=14> */
[C---:B--2---:R-:W-:Y:S06]  /*1fbc0*/  HMMA.16816.F32 R60, R136.reuse, R8, R60 ;  /* 0x00000008883c723c */ /* 0x044fec000000183c */
[C---:B------:R-:W-:Y:S06]  /*1fbd0*/  HMMA.16816.F32 R64, R136.reuse, R10, R64 ;  /* 0x0000000a8840723c */ /* 0x040fec0000001840 */
[C---:B---3--:R-:W-:Y:S06]  /*1fbe0*/  HMMA.16816.F32 R68, R136.reuse, R12, R68 ;  /* 0x0000000c8844723c */ /* 0x048fec0000001844 */
        /* <DEDUP_REMOVED lines=10> */
.L_x_2042:
        /* <DEDUP_REMOVED lines=269> */
.L_x_2048:
[----:B------:R-:W-:Y:S05]  /*20d60*/  BSYNC B0 ;  /* 0x0000000000007941 */ /* 0x000fea0003800000 */
.L_x_2047:
        /* <DEDUP_REMOVED lines=38> */
.L_x_2050:
[----:B------:R-:W-:Y:S05]  /*20fd0*/  BSYNC B0 ;  /* 0x0000000000007941 */ /* 0x000fea0003800000 */
.L_x_2049:
        /* <DEDUP_REMOVED lines=14> */
.L_x_2052:
[----:B------:R-:W-:Y:S05]  /*210c0*/  BSYNC B0 ;  /* 0x0000000000007941 */ /* 0x000fea0003800000 */
.L_x_2051:
        /* <DEDUP_REMOVED lines=13> */
.L_x_2054:
[----:B------:R-:W-:Y:S05]  /*211a0*/  BSYNC B0 ;  /* 0x0000000000007941 */ /* 0x000fea0003800000 */
.L_x_2053:
        /* <DEDUP_REMOVED lines=13> */
.L_x_2056:
[----:B------:R-:W-:Y:S05]  /*21280*/  BSYNC B0 ;  /* 0x0000000000007941 */ /* 0x000fea0003800000 */
.L_x_2055:
        /* <DEDUP_REMOVED lines=13> */
.L_x_2058:
[----:B------:R-:W-:Y:S05]  /*21360*/  BSYNC B0 ;  /* 0x0000000000007941 */ /* 0x000fea0003800000 */
.L_x_2057:
        /* <DEDUP_REMOVED lines=13> */
.L_x_2060:
[----:B------:R-:W-:Y:S05]  /*21440*/  BSYNC B0 ;  /* 0x0000000000007941 */ /* 0x000fea0003800000 */
.L_x_2059:
        /* <DEDUP_REMOVED lines=13> */
.L_x_2062:
[----:B------:R-:W-:Y:S05]  /*21520*/  BSYNC B0 ;  /* 0x0000000000007941 */ /* 0x000fea0003800000 */
.L_x_2061:
        /* <DEDUP_REMOVED lines=11> */
.L_x_2063:
        /* <DEDUP_REMOVED lines=10> */
.L_x_4165:


//--------------------- .text._ZN5flash24flash_fwd_splitkv_kernelI23Flash_fwd_kernel_traitsILi192ELi64ELi64ELi4ELb0ELb0EN7cutlass6half_tE19Flash_kernel_traitsILi192ELi64ELi64ELi4ES3_EELb1ELb0ELb0ELb0ELb1ELb0ELb0ELb0EEEvNS_16Flash_fwd_paramsE --------------------------
	.section	.text._ZN5flash24flash_fwd_splitkv_kernelI23Flash_fwd_kernel_traitsILi192ELi64ELi64ELi4ELb0ELb0EN7cutlass6half_tE19Flash_kernel_traitsILi192ELi64ELi64ELi4ES3_EELb1ELb0ELb0ELb0ELb1ELb0ELb0ELb0EEEvNS_16Flash_fwd_paramsE,"ax",@progbits
	.align	128
        .global         _ZN5flash24flash_fwd_splitkv_kernelI23Flash_fwd_kernel_traitsILi192ELi64ELi64ELi4ELb0ELb0EN7cutlass6half_tE19Flash_kernel_traitsILi192ELi64ELi64ELi4ES3_EELb1ELb0ELb0ELb0ELb1ELb0ELb0ELb0EEEvNS_16Flash_fwd_paramsE
        .type           _ZN5flash24flash_fwd_splitkv_kernelI23Flash_fwd_kernel_traitsILi192ELi64ELi64ELi4ELb0ELb0EN7cutlass6half_tE19Flash_kernel_traitsILi192ELi64ELi64ELi4ES3_EELb1ELb0ELb0ELb0ELb1ELb0ELb0ELb0EEEvNS_16Flash_fwd_paramsE,@function
        .size           _ZN5flash24flash_fwd_splitkv_kernelI23Flash_fwd_kernel_traitsILi192ELi64ELi64ELi4ELb0ELb0EN7cutlass6half_tE19Flash_kernel_traitsILi192ELi64ELi64ELi4ES3_EELb1ELb0ELb0ELb0ELb1ELb0ELb0ELb0EEEvNS_16Flash_fwd_paramsE,(.L_x_4166 - _ZN5flash24flash_fwd_splitkv_kernelI23Flash_fwd_kernel_traitsILi192ELi64ELi64ELi4ELb0ELb0EN7cutlass6half_tE19Flash_kernel_traitsILi192ELi64ELi64ELi4ES3_EELb1ELb0ELb0ELb0ELb1ELb0ELb0ELb0EEEvNS_16Flash_fwd_paramsE)
        .other          _ZN5flash24flash_fwd_splitkv_kernelI23Flash_fwd_kernel_traitsILi192ELi64ELi64ELi4ELb0ELb0EN7cutlass6half_tE19Flash_kernel_traitsILi192ELi64ELi64ELi4ES3_EELb1ELb0ELb0ELb0ELb1ELb0ELb0ELb0EEEvNS_16Flash_fwd_paramsE,@"STO_CUDA_ENTRY STV_DEFAULT"
_ZN5flash24flash_fwd_splitkv_kernelI23Flash_fwd_kernel_traitsILi192ELi64ELi64ELi4ELb0ELb0EN7cutlass6half_tE19Flash_kernel_traitsILi192ELi64ELi64ELi4ES3_EELb1ELb0ELb0ELb0ELb1ELb0ELb0ELb0EEEvNS_16Flash_fwd_paramsE:
.text._ZN5flash24flash_fwd_splitkv_kernelI23Flash_fwd_kernel_traitsILi192ELi64ELi64ELi4ELb0ELb0EN7cutlass6half_tE19Flash_kernel_traitsILi192ELi64ELi64ELi4ES3_EELb1ELb0ELb0ELb0ELb1ELb0ELb0ELb0EEEvNS_16Flash_fwd_paramsE:
[----:B------:R-:W-:Y:S08]  /*0000*/  LDC R1, c[0x0][0x28] ;  /* 0x00000a00ff017b82 */ /* 0x000ff00000000800 */
[----:B------:R-:W1:Y:S01]  /*0010*/  LDC.64 R4, c[0x0][0x2f0] ;  /* 0x0000bc00ff047b82 */ /* 0x000e620000000a00 */
[----:B------:R-:W2:Y:S01]  /*0020*/  S2R R9, SR_CTAID.Y ;  /* 0x0000000000097919 */ /* 0x000ea20000002600 */
[----:B------:R-:W-:Y:S01]  /*0030*/  IMAD.MOV.U32 R202, RZ, RZ, -0x1 ;  /* 0xffffffffffca7424 */ /* 0x000fe200078e00ff */
[----:B------:R-:W-:-:S05]  /*0040*/  ULDC.64 UR10, c[0x0][0x208] ;  /* 0x00008200000a7ab9 */ /* 0x000fca0000000a00 */
[----:B------:R-:W3:Y:S08]  /*0050*/  LDC.64 R2, c[0x0][0x300] ;  /* 0x0000c000ff027b82 */ /* 0x000ef00000000a00 */
[----:B------:R-:W2:Y:S01]  /*0060*/  LDC.64 R6, c[0x0][0x2f0] ;  /* 0x0000bc00ff067b82 */ /* 0x000ea20000000a00 */
[----:B-1----:R-:W-:-:S07]  /*0070*/  ISETP.NE.U32.AND P2, PT, R4, RZ, PT ;  /* 0x000000ff0400720c */ /* 0x002fce0003f45070 */
[----:B------:R-:W1:Y:S01]  /*0080*/  LDC.U8 R0, c[0x0][0x3c2] ;  /* 0x0000f080ff007b82 */ /* 0x000e620000000000 */
[----:B------:R-:W-:Y:S02]  /*0090*/  ISETP.NE.AND.EX P2, PT, R5, RZ, PT, P2 ;  /* 0x000000ff0500720c */ /* 0x000fe40003f45320 */
[----:B---3--:R-:W-:-:S05]  /*00a0*/  ISETP.NE.U32.AND P1, PT, R2, RZ, PT ;  /* 0x000000ff0200720c */ /* 0x008fca0003f25070 */
[----:B------:R-:W3:Y:S01]  /*00b0*/  LDC.64 R12, c[0x0][0x2f8] ;  /* 0x0000be00ff0c7b82 */ /* 0x000ee20000000a00 */
[----:B------:R-:W-:Y:S01]  /*00c0*/  ISETP.NE.AND.EX P1, PT, R3, RZ, PT, P1 ;  /* 0x000000ff0300720c */ /* 0x000fe20003f25310 */
[----:B--2---:R-:W-:-:S06]  /*00d0*/  IMAD.WIDE R14, R9, 0x4, R6 ;  /* 0x00000004090e7825 */ /* 0x004fcc00078e0206 */
[----:B------:R-:W2:Y:S01]  /*00e0*/  LDC.64 R2, c[0x0][0x2f8] ;  /* 0x0000be00ff027b82 */ /* 0x000ea20000000a00 */
[----:B------:R-:W4:Y:S04]  /*00f0*/  @P2 LDG.E R202, desc[UR10][R14.64] ;  /* 0x0000000a0eca2981 */ /* 0x000f28000c1e1900 */
[----:B------:R3:W4:Y:S03]  /*0100*/  @P2 LDG.E R11, desc[UR10][R14.64+0x4] ;  /* 0x0000040a0e0b2981 */ /* 0x000726000c1e1900 */
[----:B------:R-:W1:Y:S01]  /*0110*/  @P1 LDC.64 R4, c[0x0][0x300] ;  /* 0x0000c000ff041b82 */ /* 0x000e620000000a00 */
[----:B------:R-:W-:Y:S02]  /*0120*/  IMAD.MOV.U32 R7, RZ, RZ, RZ ;  /* 0x000000ffff077224 */ /* 0x000fe400078e00ff */
[----:B-1----:R-:W-:-:S05]  /*0130*/  @P1 IMAD.WIDE R16, R9, 0x4, R4 ;  /* 0x0000000409101825 */ /* 0x002fca00078e0204 */
[----:B------:R1:W5:Y:S01]  /*0140*/  @P1 LDG.E R7, desc[UR10][R16.64] ;  /* 0x0000000a10071981 */ /* 0x000362000c1e1900 */
[----:B------:R-:W-:Y:S02]  /*0150*/  ISETP.NE.AND P3, PT, R0, RZ, PT ;  /* 0x000000ff0000720c */ /* 0x000fe40003f65270 */
[----:B--2---:R-:W-:-:S04]  /*0160*/  ISETP.EQ.U32.AND P0, PT, R2, RZ, PT ;  /* 0x000000ff0200720c */ /* 0x004fc80003f02070 */
[----:B------:R-:W-:Y:S01]  /*0170*/  ISETP.EQ.OR.EX P0, PT, R3, RZ, !P3, P0 ;  /* 0x000000ff0300720c */ /* 0x000fe20005f02700 */
[----:B------:R-:W-:Y:S02]  /*0180*/  IMAD.MOV.U32 R8, RZ, RZ, -0x1 ;  /* 0xffffffffff087424 */ /* 0x000fe400078e00ff */
[----:B---3--:R-:W-:Y:S01]  /*0190*/  IMAD.WIDE R4, R9, 0x4, R12 ;  /* 0x0000000409047825 */ /* 0x008fe200078e020c */
[----:B------:R-:W2:Y:S01]  /*01a0*/  S2R R33, SR_CTAID.X ;  /* 0x0000000000217919 */ /* 0x000ea20000002500 */
[----:B------:R-:W3:Y:S01]  /*01b0*/  S2R R14, SR_CTAID.Z ;  /* 0x00000000000e7919 */ /* 0x000ee20000002700 */
[----:B------:R-:W1:Y:S07]  /*01c0*/  S2R R84, SR_TID.X ;  /* 0x0000000000547919 */ /* 0x000e6e0000002100 */
[----:B------:R1:W5:Y:S01]  /*01d0*/  @!P0 LDG.E R8, desc[UR10][R4.64] ;  /* 0x0000000a04088981 */ /* 0x000362000c1e1900 */
[----:B------:R-:W-:-:S04]  /*01e0*/  ISETP.NE.U32.AND P0, PT, R2, RZ, PT ;  /* 0x000000ff0200720c */ /* 0x000fc80003f05070 */
[----:B------:R-:W-:Y:S01]  /*01f0*/  ISETP.NE.AND.EX P0, PT, R3, RZ, PT, P0 ;  /* 0x000000ff0300720c */ /* 0x000fe20003f05300 */
[----:B----4-:R-:W-:-:S06]  /*0200*/  @P2 IMAD.IADD R90, R11, 0x1, -R202 ;  /* 0x000000010b5a2824 */ /* 0x010fcc00078e0aca */
[----:B------:R-:W4:Y:S06]  /*0210*/  @!P2 LDC R90, c[0x0][0x2c4] ;  /* 0x0000b100ff5aab82 */ /* 0x000f2c0000000800 */
[----:B-123--:R-:W-:Y:S05]  /*0220*/  @!P0 BRA `(.L_x_2064) ;  /* 0x0000000000108947 */ /* 0x00efea0003800000 */
[----:B------:R-:W2:Y:S02]  /*0230*/  @P3 LDG.E R3, desc[UR10][R4.64+0x4] ;  /* 0x0000040a04033981 */ /* 0x000ea4000c1e1900 */
[----:B--2--5:R-:W-:-:S06]  /*0240*/  @P3 IADD3 R0, R3, -R8, RZ ;  /* 0x8000000803003210 */ /* 0x024fcc0007ffe0ff */
[----:B------:R2:W5:Y:S01]  /*0250*/  @!P3 LDG.E R0, desc[UR10][R4.64] ;  /* 0x0000000a0400b981 */ /* 0x000562000c1e1900 */
[----:B------:R-:W-:Y:S05]  /*0260*/  BRA `(.L_x_2065) ;  /* 0x0000000000047947 */ /* 0x000fea0003800000 */
.L_x_2064:
[----:B------:R-:W1:Y:S02]  /*0270*/  LDC R0, c[0x0][0x2c8] ;  /* 0x0000b200ff007b82 */ /* 0x000e640000000800 */
.L_x_2065:
[----:B------:R-:W3:Y:S02]  /*0280*/  LDC.64 R2, c[0x0][0x308] ;  /* 0x0000c200ff027b82 */ /* 0x000ee40000000a00 */
[----:B---3--:R-:W-:-:S04]  /*0290*/  ISETP.NE.U32.AND P1, PT, R2, RZ, PT ;  /* 0x000000ff0200720c */ /* 0x008fc80003f25070 */
[----:B------:R-:W-:-:S13]  /*02a0*/  ISETP.NE.AND.EX P1, PT, R3, RZ, PT, P1 ;  /* 0x000000ff0300720c */ /* 0x000fda0003f25310 */
[----:B------:R-:W3:Y:S01]  /*02b0*/  @P1 LDC.64 R2, c[0x0][0x308] ;  /* 0x0000c200ff021b82 */ /* 0x000ee20000000a00 */
[----:B------:R-:W-:-:S07]  /*02c0*/  IMAD.SHL.U32 R89, R33, 0x40, RZ ;  /* 0x0000004021597824 */ /* 0x000fce00078e00ff */
[----:B--2---:R-:W2:Y:S01]  /*02d0*/  @!P1 LDC R4, c[0x0][0x2cc] ;  /* 0x0000b300ff049b82 */ /* 0x004ea20000000800 */
[----:B---3--:R-:W-:-:S07]  /*02e0*/  @P1 IMAD.WIDE R10, R9, 0x4, R2 ;  /* 0x00000004090a1825 */ /* 0x008fce00078e0202 */
[----:B------:R-:W3:Y:S01]  /*02f0*/  @!P1 LDC.64 R2, c[0x0][0x318] ;  /* 0x0000c600ff029b82 */ /* 0x000ee20000000a00 */
[----:B------:R1:W5:Y:S01]  /*0300*/  @P1 LDG.E R6, desc[UR10][R10.64] ;  /* 0x0000000a0a061981 */ /* 0x000362000c1e1900 */
[----:B----4-:R-:W-:-:S13]  /*0310*/  ISETP.GT.AND P0, PT, R90, R89, PT ;  /* 0x000000595a00720c */ /* 0x010fda0003f04270 */
[----:B--2---:R-:W-:Y:S05]  /*0320*/  @!P0 EXIT ;  /* 0x000000000000894d */ /* 0x004fea0003800000 */
[----:B------:R-:W2:Y:S01]  /*0330*/  LDC R87, c[0x0][0x398] ;  /* 0x0000e600ff577b82 */ /* 0x000ea20000000800 */
[----:B---3--:R-:W-:Y:S01]  /*0340*/  @!P1 ISETP.NE.U32.AND P0, PT, R2, RZ, PT ;  /* 0x000000ff0200920c */ /* 0x008fe20003f05070 */
[----:B-----5:R-:W-:Y:S01]  /*0350*/  @P1 IMAD.IADD R6, R6, 0x1, -R7 ;  /* 0x0000000106061824 */ /* 0x020fe200078e0a07 */
[----:B------:R-:W-:Y:S02]  /*0360*/  ULDC UR5, c[0x0][0x2c8] ;  /* 0x0000b20000057ab9 */ /* 0x000fe40000000800 */
[----:B------:R-:W-:Y:S01]  /*0370*/  @!P1 ISETP.NE.AND.EX P0, PT, R3, RZ, PT, P0 ;  /* 0x000000ff0300920c */ /* 0x000fe20003f05300 */
[----:B------:R-:W-:Y:S01]  /*0380*/  UIADD3 UR5, UR5, 0x3f, URZ ;  /* 0x0000003f05057890 */ /* 0x000fe2000fffe03f */
[----:B------:R-:W-:Y:S02]  /*0390*/  IADD3 R3, -R90, 0x7f, R89 ;  /* 0x0000007f5a037810 */ /* 0x000fe40007ffe159 */
[----:B------:R-:W-:Y:S01]  /*03a0*/  @!P1 SEL R4, R4, RZ, P0 ;  /* 0x000000ff04049207 */ /* 0x000fe20000000000 */
[----:B------:R-:W-:-:S03]  /*03b0*/  USHF.R.S32.HI UR4, URZ, 0x1f, UR5 ;  /* 0x0000001f3f047899 */ /* 0x000fc60008011405 */
[----:B-1----:R-:W-:Y:S01]  /*03c0*/  @!P1 IADD3 R6, R4, R0, -R7 ;  /* 0x0000000004069210 */ /* 0x002fe20007ffe807 */
[----:B------:R-:W-:-:S04]  /*03d0*/  ULEA.HI UR4, UR4, UR5, URZ, 0x6 ;  /* 0x0000000504047291 */ /* 0x000fc8000f8f303f */
        /* <DEDUP_REMOVED lines=11> */
[----:B------:R-:W-:Y:S05]  /*0490*/  @P0 BRA `(.L_x_2066) ;  /* 0x0000000400fc0947 */ /* 0x000fea0003800000 */
[----:B------:R-:W-:Y:S01]  /*04a0*/  ISETP.NE.AND P0, PT, R202, -0x1, PT ;  /* 0xffffffffca00780c */ /* 0x000fe20003f05270 */
[----:B------:R-:W1:Y:S01]  /*04b0*/  LDC.64 R4, c[0x0][0x298] ;  /* 0x0000a600ff047b82 */ /* 0x000e620000000a00 */
[----:B------:R-:W-:Y:S01]  /*04c0*/  SHF.R.S32.HI R7, RZ, 0x1f, R84 ;  /* 0x0000001fff077819 */ /* 0x000fe20000011454 */
[----:B------:R-:W-:Y:S01]  /*04d0*/  ULDC.64 UR4, c[0x0][0x2a0] ;  /* 0x0000a80000047ab9 */ /* 0x000fe20000000a00 */
[----:B------:R-:W-:Y:S01]  /*04e0*/  LOP3.LUT P6, RZ, R84, 0x7, RZ, 0xc0, !PT ;  /* 0x0000000754ff7812 */ /* 0x000fe200078cc0ff */
[----:B------:R-:W-:Y:S01]  /*04f0*/  ULDC UR6, c[0x0][0x270] ;  /* 0x00009c0000067ab9 */ /* 0x000fe20000000800 */
[----:B------:R-:W-:Y:S01]  /*0500*/  LEA.HI R6, R7, R84, RZ, 0x3 ;  /* 0x0000005407067211 */ /* 0x000fe200078f18ff */
[----:B------:R-:W-:Y:S03]  /*0510*/  BSSY B0, `(.L_x_2067) ;  /* 0x0000033000007945 */ /* 0x000fe60003800000 */
[----:B------:R-:W-:-:S02]  /*0520*/  LOP3.LUT R7, R6, 0x1ffffff8, RZ, 0xc0, !PT ;  /* 0x1ffffff806077812 */ /* 0x000fc400078ec0ff */
[----:B------:R-:W-:Y:S01]  /*0530*/  SHF.R.S32.HI R6, RZ, 0x3, R6 ;  /* 0x00000003ff067819 */ /* 0x000fe20000011406 */
[----:B------:R-:W2:Y:S01]  /*0540*/  @!P0 LDC.64 R2, c[0x0][0x290] ;  /* 0x0000a400ff028b82 */ /* 0x000ea20000000a00 */
[----:B------:R-:W-:Y:S01]  /*0550*/  @!P0 SHF.R.S32.HI R11, RZ, 0x1f, R9 ;  /* 0x0000001fff0b8819 */ /* 0x000fe20000011409 */
[----:B------:R-:W-:Y:S01]  /*0560*/  IMAD.IADD R84, R84, 0x1, -R7 ;  /* 0x0000000154547824 */ /* 0x000fe200078e0a07 */
[----:B------:R-:W-:Y:S01]  /*0570*/  SHF.R.S32.HI R7, RZ, 0x1f, R89 ;  /* 0x0000001fff077819 */ /* 0x000fe20000011459 */
[----:B------:R-:W-:Y:S02]  /*0580*/  VIADD R8, R6, 0x10 ;  /* 0x0000001006087836 */ /* 0x000fe40000000000 */
[----:B------:R-:W-:-:S05]  /*0590*/  IMAD.SHL.U32 R84, R84, 0x8, RZ ;  /* 0x0000000854547824 */ /* 0x000fca00078e00ff */
[----:B------:R-:W-:-:S03]  /*05a0*/  SHF.R.S32.HI R85, RZ, 0x1f, R84 ;  /* 0x0000001fff557819 */ /* 0x000fc60000011454 */
[----:B-1----:R-:W-:-:S04]  /*05b0*/  IMAD.WIDE.U32 R84, R89, R4, R84 ;  /* 0x0000000459547225 */ /* 0x002fc800078e0054 */
[----:B--2---:R-:W-:Y:S02]  /*05c0*/  @!P0 IMAD R0, R11, R2, RZ ;  /* 0x000000020b008224 */ /* 0x004fe400078e02ff */
[----:B------:R-:W-:-:S04]  /*05d0*/  @P0 IMAD.WIDE.U32 R10, R202, R4, RZ ;  /* 0x00000004ca0a0225 */ /* 0x000fc800078e00ff */
[C---:B------:R-:W-:Y:S02]  /*05e0*/  @!P0 IMAD R0, R9.reuse, R3, R0 ;  /* 0x0000000309008224 */ /* 0x040fe400078e0200 */
[----:B------:R-:W-:-:S04]  /*05f0*/  @!P0 IMAD.WIDE.U32 R12, R9, R2, RZ ;  /* 0x00000002090c8225 */ /* 0x000fc800078e00ff */
[-C--:B------:R-:W-:Y:S01]  /*0600*/  @P0 IMAD R202, R202, R5.reuse, R11 ;  /* 0x00000005caca0224 */ /* 0x080fe200078e020b */
[----:B------:R-:W-:Y:S01]  /*0610*/  @!P0 MOV R10, R12 ;  /* 0x0000000c000a8202 */ /* 0x000fe20000000f00 */
[----:B------:R-:W-:Y:S02]  /*0620*/  @!P0 IMAD.IADD R202, R13, 0x1, R0 ;  /* 0x000000010dca8824 */ /* 0x000fe400078e0200 */
[----:B------:R-:W-:Y:S01]  /*0630*/  IMAD R0, R7, R4, RZ ;  /* 0x0000000407007224 */ /* 0x000fe200078e02ff */
[----:B------:R-:W-:Y:S01]  /*0640*/  IADD3 R10, P0, R10, R84, RZ ;  /* 0x000000540a0a7210 */ /* 0x000fe20007f1e0ff */
[----:B------:R-:W-:Y:S01]  /*0650*/  IMAD.IADD R3, R90, 0x1, -R89 ;  /* 0x000000015a037824 */ /* 0x000fe200078e0a59 */
[----:B------:R-:W-:Y:S01]  /*0660*/  SHF.R.S32.HI R7, RZ, 0x1f, R14 ;  /* 0x0000001fff077819 */ /* 0x000fe2000001140e */
[----:B------:R-:W-:Y:S02]  /*0670*/  IMAD R11, R89, R5, R0 ;  /* 0x00000005590b7224 */ /* 0x000fe400078e0200 */
[----:B------:R-:W-:Y:S01]  /*0680*/  IMAD R0, R9, UR6, R14 ;  /* 0x0000000609007c24 */ /* 0x000fe2000f8e020e */
[----:B------:R-:W-:Y:S01]  /*0690*/  ISETP.GE.AND P2, PT, R8, R3, PT ;  /* 0x000000030800720c */ /* 0x000fe20003f46270 */
[----:B------:R-:W-:Y:S01]  /*06a0*/  IMAD R7, R7, UR4, RZ ;  /* 0x0000000407077c24 */ /* 0x000fe2000f8e02ff */
[----:B------:R-:W-:Y:S01]  /*06b0*/  IADD3.X R11, R202, R85, R11, P0, !PT ;  /* 0x00000055ca0b7210 */ /* 0x000fe200007fe40b */
[C---:B------:R-:W-:Y:S01]  /*06c0*/  VIADD R2, R6.reuse, 0x20 ;  /* 0x0000002006027836 */ /* 0x040fe20000000000 */
[-C--:B------:R-:W-:Y:S01]  /*06d0*/  ISETP.GE.AND P0, PT, R6, R3.reuse, PT ;  /* 0x000000030600720c */ /* 0x080fe20003f06270 */
[----:B------:R-:W-:Y:S01]  /*06e0*/  IMAD R7, R14, UR5, R7 ;  /* 0x000000050e077c24 */ /* 0x000fe2000f8e0207 */
[-C--:B------:R-:W-:Y:S01]  /*06f0*/  ISETP.GE.OR P4, PT, R8, R3.reuse, P6 ;  /* 0x000000030800720c */ /* 0x080fe20003786670 */
[----:B------:R-:W-:Y:S01]  /*0700*/  IMAD.WIDE.U32 R14, R14, UR4, R10 ;  /* 0x000000040e0e7c25 */ /* 0x000fe2000f8e000a */
[----:B------:R-:W-:Y:S01]  /*0710*/  ULDC UR4, c[0x0][0x2c4] ;  /* 0x0000b10000047ab9 */ /* 0x000fe20000000800 */
[----:B------:R-:W-:-:S02]  /*0720*/  ISETP.GE.AND P1, PT, R2, R3, PT ;  /* 0x000000030200720c */ /* 0x000fc40003f26270 */
[----:B------:R-:W-:Y:S01]  /*0730*/  IMAD R89, R0, UR4, R89 ;  /* 0x0000000400597c24 */ /* 0x000fe2000f8e0259 */
[-C--:B------:R-:W-:Y:S02]  /*0740*/  ISETP.GE.OR P3, PT, R2, R3.reuse, P6 ;  /* 0x000000030200720c */ /* 0x080fe40003766670 */
[----:B------:R-:W-:Y:S02]  /*0750*/  ISETP.GE.OR P5, PT, R6, R3, P6 ;  /* 0x000000030600720c */ /* 0x000fe400037a6670 */
[----:B------:R-:W-:Y:S02]  /*0760*/  SHF.R.S32.HI R9, RZ, 0x1f, R6 ;  /* 0x0000001fff097819 */ /* 0x000fe40000011406 */
[----:B------:R-:W-:Y:S01]  /*0770*/  IADD3 R13, R15, R7, RZ ;  /* 0x000000070f0d7210 */ /* 0x000fe20007ffe0ff */
[----:B------:R-:W-:Y:S08]  /*0780*/  @P0 BRA `(.L_x_2068) ;  /* 0x00000000002c0947 */ /* 0x000ff00003800000 */
[----:B------:R-:W-:Y:S01]  /*0790*/  MOV R12, R14 ;  /* 0x0000000e000c7202 */ /* 0x000fe20000000f00 */
[----:B------:R-:W-:Y:S01]  /*07a0*/  IMAD R0, R9, R4, RZ ;  /* 0x0000000409007224 */ /* 0x000fe200078e02ff */
[----:B------:R-:W-:-:S03]  /*07b0*/  ULDC.64 UR4, c[0x0][0x280] ;  /* 0x0000a00000047ab9 */ /* 0x000fc60000000a00 */
[----:B------:R-:W-:-:S04]  /*07c0*/  IMAD.WIDE.U32 R10, R6, R4, R12 ;  /* 0x00000004060a7225 */ /* 0x000fc800078e000c */
[----:B------:R-:W-:Y:S01]  /*07d0*/  IMAD R0, R6, R5, R0 ;  /* 0x0000000506007224 */ /* 0x000fe200078e0200 */
[----:B------:R-:W-:-:S04]  /*07e0*/  LEA R16, P0, R10, UR4, 0x1 ;  /* 0x000000040a107c11 */ /* 0x000fc8000f8008ff */
[----:B------:R-:W-:-:S04]  /*07f0*/  IADD3 R0, R11, R0, RZ ;  /* 0x000000000b007210 */ /* 0x000fc80007ffe0ff */
[----:B------:R-:W-:-:S05]  /*0800*/  LEA.HI.X R17, R10, UR5, R0, 0x1, P0 ;  /* 0x000000050a117c11 */ /* 0x000fca00080f0c00 */
[----:B------:R1:W-:Y:S04]  /*0810*/  STG.E.128 desc[UR10][R16.64], RZ ;  /* 0x000000ff10007986 */ /* 0x0003e8000c101d0a */
[----:B------:R1:W-:Y:S04]  /*0820*/  STG.E.128 desc[UR10][R16.64+0x80], RZ ;  /* 0x000080ff10007986 */ /* 0x0003e8000c101d0a */
[----:B------:R1:W-:Y:S02]  /*0830*/  STG.E.128 desc[UR10][R16.64+0x100], RZ ;  /* 0x000100ff10007986 */ /* 0x0003e4000c101d0a */
.L_x_2068:
[----:B------:R-:W-:Y:S05]  /*0840*/  BSYNC B0 ;  /* 0x0000000000007941 */ /* 0x000fea0003800000 */
.L_x_2067:
[----:B------:R-:W-:Y:S01]  /*0850*/  BSSY B0, `(.L_x_2069) ;  /* 0x0000012000007945 */ /* 0x000fe20003800000 */
[----:B------:R-:W-:Y:S02]  /*0860*/  IADD3 R2, P0, R89, R6, RZ ;  /* 0x0000000659027210 */ /* 0x000fe40007f1e0ff */
[----:B------:R-:W-:Y:S01]  /*0870*/  IADD3 R8, R6, 0x30, RZ ;  /* 0x0000003006087810 */ /* 0x000fe20007ffe0ff */
[----:B------:R-:W-:Y:S05]  /*0880*/  @P2 BRA `(.L_x_2070) ;  /* 0x0000000000382947 */ /* 0x000fea0003800000 */
[----:B------:R-:W-:Y:S01]  /*0890*/  IADD3 R7, P2, R6, 0x10, RZ ;  /* 0x0000001006077810 */ /* 0x000fe20007f5e0ff */
[----:B------:R-:W-:Y:S01]  /*08a0*/  IMAD.MOV.U32 R10, RZ, RZ, R14 ;  /* 0x000000ffff0a7224 */ /* 0x000fe200078e000e */
[----:B------:R-:W-:-:S03]  /*08b0*/  ULDC.64 UR4, c[0x0][0x280] ;  /* 0x0000a00000047ab9 */ /* 0x000fc60000000a00 */
[----:B------:R-:W-:-:S04]  /*08c0*/  IMAD.X R11, RZ, RZ, R9, P2 ;  /* 0x000000ffff0b7224 */ /* 0x000fc800010e0609 */
[----:B------:R-:W-:Y:S01]  /*08d0*/  IMAD R0, R11, R4, RZ ;  /* 0x000000040b007224 */ /* 0x000fe200078e02ff */
[----:B------:R-:W-:-:S03]  /*08e0*/  MOV R11, R13 ;  /* 0x0000000d000b7202 */ /* 0x000fc60000000f00 */
[C---:B------:R-:W-:Y:S02]  /*08f0*/  IMAD R0, R7.reuse, R5, R0 ;  /* 0x0000000507007224 */ /* 0x040fe400078e0200 */
[----:B------:R-:W-:-:S03]  /*0900*/  IMAD.WIDE.U32 R10, R7, R4, R10 ;  /* 0x00000004070a7225 */ /* 0x000fc600078e000a */
[----:B-1----:R-:W-:Y:S02]  /*0910*/  LEA R16, P2, R10, UR4, 0x1 ;  /* 0x000000040a107c11 */ /* 0x002fe4000f8408ff */
[----:B------:R-:W-:-:S04]  /*0920*/  IADD3 R7, R11, R0, RZ ;  /* 0x000000000b077210 */ /* 0x000fc80007ffe0ff */
[----:B------:R-:W-:-:S05]  /*0930*/  LEA.HI.X R17, R10, UR5, R7, 0x1, P2 ;  /* 0x000000050a117c11 */ /* 0x000fca00090f0c07 */
[----:B------:R2:W-:Y:S04]  /*0940*/  STG.E.128 desc[UR10][R16.64], RZ ;  /* 0x000000ff10007986 */ /* 0x0005e8000c101d0a */
[----:B------:R2:W-:Y:S04]  /*0950*/  STG.E.128 desc[UR10][R16.64+0x80], RZ ;  /* 0x000080ff10007986 */ /* 0x0005e8000c101d0a */
[----:B------:R2:W-:Y:S02]  /*0960*/  STG.E.128 desc[UR10][R16.64+0x100], RZ ;  /* 0x000100ff10007986 */ /* 0x0005e4000c101d0a */
.L_x_2070:
[----:B------:R-:W-:Y:S05]  /*0970*/  BSYNC B0 ;  /* 0x0000000000007941 */ /* 0x000fea0003800000 */
.L_x_2069:
[----:B------:R-:W-:Y:S01]  /*0980*/  BSSY B0, `(.L_x_2071) ;  /* 0x0000011000007945 */ /* 0x000fe20003800000 */
[----:B------:R-:W-:-:S03]  /*0990*/  ISETP.GE.AND P2, PT, R8, R3, PT ;  /* 0x000000030800720c */ /* 0x000fc60003f46270 */
[----:B------:R-:W-:Y:S10]  /*09a0*/  @P1 BRA `(.L_x_2072) ;  /* 0x0000000000381947 */ /* 0x000ff40003800000 */
        /* <DEDUP_REMOVED lines=8> */
[----:B-12---:R-:W-:Y:S02]  /*0a30*/  LEA R16, P1, R10, UR4, 0x1 ;  /* 0x000000040a107c11 */ /* 0x006fe4000f8208ff */
[----:B------:R-:W-:-:S04]  /*0a40*/  IADD3 R7, R11, R0, RZ ;  /* 0x000000000b077210 */ /* 0x000fc80007ffe0ff */
[----:B------:R-:W-:-:S05]  /*0a50*/  LEA.HI.X R17, R10, UR5, R7, 0x1, P1 ;  /* 0x000000050a117c11 */ /* 0x000fca00088f0c07 */
[----:B------:R3:W-:Y:S04]  /*0a60*/  STG.E.128 desc[UR10][R16.64], RZ ;  /* 0x000000ff10007986 */ /* 0x0007e8000c101d0a */
[----:B------:R3:W-:Y:S04]  /*0a70*/  STG.E.128 desc[UR10][R16.64+0x80], RZ ;  /* 0x000080ff10007986 */ /* 0x0007e8000c101d0a */
[----:B------:R3:W-:Y:S02]  /*0a80*/  STG.E.128 desc[UR10][R16.64+0x100], RZ ;  /* 0x000100ff10007986 */ /* 0x0007e4000c101d0a */
.L_x_2072:
[----:B------:R-:W-:Y:S05]  /*0a90*/  BSYNC B0 ;  /* 0x0000000000007941 */ /* 0x000fea0003800000 */
.L_x_2071:
[----:B------:R-:W-:Y:S04]  /*0aa0*/  BSSY B0, `(.L_x_2073) ;  /* 0x000000f000007945 */ /* 0x000fe80003800000 */
[----:B------:R-:W-:Y:S05]  /*0ab0*/  @P2 BRA `(.L_x_2074) ;  /* 0x0000000000342947 */ /* 0x000fea0003800000 */
[----:B------:R-:W-:Y:S01]  /*0ac0*/  IADD3 R7, P1, R6, 0x30, RZ ;  /* 0x0000003006077810 */ /* 0x000fe20007f3e0ff */
[----:B------:R-:W-:Y:S01]  /*0ad0*/  ULDC.64 UR4, c[0x0][0x280] ;  /* 0x0000a00000047ab9 */ /* 0x000fe20000000a00 */
[----:B------:R-:W-:Y:S02]  /*0ae0*/  MOV R12, R14 ;  /* 0x0000000e000c7202 */ /* 0x000fe40000000f00 */
[----:B------:R-:W-:-:S03]  /*0af0*/  IADD3.X R11, RZ, R9, RZ, P1, !PT ;  /* 0x00000009ff0b7210 */ /* 0x000fc60000ffe4ff */
[----:B------:R-:W-:-:S04]  /*0b00*/  IMAD.WIDE.U32 R12, R7, R4, R12 ;  /* 0x00000004070c7225 */ /* 0x000fc800078e000c */
[----:B------:R-:W-:Y:S01]  /*0b10*/  IMAD R0, R11, R4, RZ ;  /* 0x000000040b007224 */ /* 0x000fe200078e02ff */
[----:B------:R-:W-:-:S03]  /*0b20*/  LEA R4, P1, R12, UR4, 0x1 ;  /* 0x000000040c047c11 */ /* 0x000fc6000f8208ff */
[----:B------:R-:W-:-:S05]  /*0b30*/  IMAD R5, R7, R5, R0 ;  /* 0x0000000507057224 */ /* 0x000fca00078e0200 */
[----:B------:R-:W-:-:S04]  /*0b40*/  IADD3 R5, R13, R5, RZ ;  /* 0x000000050d057210 */ /* 0x000fc80007ffe0ff */
[----:B------:R-:W-:-:S05]  /*0b50*/  LEA.HI.X R5, R12, UR5, R5, 0x1, P1 ;  /* 0x000000050c057c11 */ /* 0x000fca00088f0c05 */
[----:B------:R4:W-:Y:S04]  /*0b60*/  STG.E.128 desc[UR10][R4.64], RZ ;  /* 0x000000ff04007986 */ /* 0x0009e8000c101d0a */
[----:B------:R4:W-:Y:S04]  /*0b70*/  STG.E.128 desc[UR10][R4.64+0x80], RZ ;  /* 0x000080ff04007986 */ /* 0x0009e8000c101d0a */
[----:B------:R4:W-:Y:S02]  /*0b80*/  STG.E.128 desc[UR10][R4.64+0x100], RZ ;  /* 0x000100ff04007986 */ /* 0x0009e4000c101d0a */
.L_x_2074:
[----:B------:R-:W-:Y:S05]  /*0b90*/  BSYNC B0 ;  /* 0x0000000000007941 */ /* 0x000fea0003800000 */
.L_x_2073:
[----:B------:R-:W-:Y:S01]  /*0ba0*/  ULDC.64 UR4, c[0x0][0x2b0] ;  /* 0x0000ac0000047ab9 */ /* 0x000fe20000000a00 */
[----:B------:R-:W-:Y:S01]  /*0bb0*/  ISETP.GE.OR P6, PT, R8, R3, P6 ;  /* 0x000000030800720c */ /* 0x000fe200037c6670 */
[----:B------:R-:W-:Y:S01]  /*0bc0*/  @!P4 IMAD.MOV.U32 R7, RZ, RZ, 0x7f800000 ;  /* 0x7f800000ff07c424 */ /* 0x000fe200078e00ff */
[----:B------:R-:W-:Y:S01]  /*0bd0*/  LEA.HI.X.SX32 R9, R89, R9, 0x1, P0 ;  /* 0x0000000959097211 */ /* 0x000fe200000f0eff */
[----:B------:R-:W-:Y:S01]  /*0be0*/  @!P3 IMAD.MOV.U32 R3, RZ, RZ, 0x7f800000 ;  /* 0x7f800000ff03b424 */ /* 0x000fe200078e00ff */
[----:B----4-:R-:W-:-:S04]  /*0bf0*/  LEA R4, P0, R2, UR4, 0x2 ;  /* 0x0000000402047c11 */ /* 0x010fc8000f8010ff */
[----:B------:R-:W-:Y:S01]  /*0c00*/  LEA.HI.X R5, R2, UR5, R9, 0x2, P0 ;  /* 0x0000000502057c11 */ /* 0x000fe200080f1409 */
[----:B------:R-:W-:-:S04]  /*0c10*/  @!P5 IMAD.MOV.U32 R9, RZ, RZ, 0x7f800000 ;  /* 0x7f800000ff09d424 */ /* 0x000fc800078e00ff */
[----:B------:R4:W-:Y:S04]  /*0c20*/  @!P4 STG.E desc[UR10][R4.64+0x40], R7 ;  /* 0x000040070400c986 */ /* 0x0009e8000c10190a */
[----:B------:R4:W-:Y:S04]  /*0c30*/  @!P5 STG.E desc[UR10][R4.64], R9 ;  /* 0x000000090400d986 */ /* 0x0009e8000c10190a */
[----:B------:R4:W-:Y:S01]  /*0c40*/  @!P3 STG.E desc[UR10][R4.64+0x80], R3 ;  /* 0x000080030400b986 */ /* 0x0009e2000c10190a */
[----:B------:R-:W-:Y:S05]  /*0c50*/  @P6 EXIT ;  /* 0x000000000000694d */ /* 0x000fea0003800000 */
[----:B----4-:R-:W-:-:S05]  /*0c60*/  MOV R3, 0x7f800000 ;  /* 0x7f80000000037802 */ /* 0x010fca0000000f00 */
[----:B------:R-:W-:Y:S01]  /*0c70*/  STG.E desc[UR10][R4.64+0xc0], R3 ;  /* 0x0000c00304007986 */ /* 0x000fe2000c10190a */
[----:B------:R-:W-:Y:S05]  /*0c80*/  EXIT ;  /* 0x000000000000794d */ /* 0x000fea0003800000 */
.L_x_2066:
[----:B------:R-:W1:Y:S01]  /*0c90*/  LDC.64 R2, c[0x0][0x368] ;  /* 0x0000da00ff027b82 */ /* 0x000e620000000a00 */
[----:B------:R-:W-:Y:S01]  /*0ca0*/  ULDC.64 UR4, c[0x0][0x370] ;  /* 0x0000dc0000047ab9 */ /* 0x000fe20000000a00 */
[----:B------:R-:W-:Y:S01]  /*0cb0*/  IMAD.MOV.U32 R0, RZ, RZ, R9 ;  /* 0x000000ffff007224 */ /* 0x000fe200078e0009 */
[----:B-1----:R-:W-:-:S04]  /*0cc0*/  ISETP.NE.U32.AND P0, PT, R2, RZ, PT ;  /* 0x000000ff0200720c */ /* 0x002fc80003f05070 */
[----:B------:R-:W-:Y:S02]  /*0cd0*/  ISETP.NE.AND.EX P0, PT, R3, RZ, PT, P0 ;  /* 0x000000ff0300720c */ /* 0x000fe40003f05300 */
[----:B------:R-:W-:-:S11]  /*0ce0*/  ISETP.NE.U32.AND P1, PT, RZ, UR4, PT ;  /* 0x00000004ff007c0c */ /* 0x000fd6000bf25070 */
[----:B------:R-:W1:Y:S01]  /*0cf0*/  @P0 LDC.64 R2, c[0x0][0x368] ;  /* 0x0000da00ff020b82 */ /* 0x000e620000000a00 */
[----:B------:R-:W-:Y:S02]  /*0d00*/  ISETP.NE.AND.EX P1, PT, RZ, UR5, PT, P1 ;  /* 0x00000005ff007c0c */ /* 0x000fe4000bf25310 */
        /* <DEDUP_REMOVED lines=10> */
[----:B------:R-:W-:-:S03]  /*0db0*/  LEA R206, P1, R10, UR4, 0x2 ;  /* 0x000000040ace7c11 */ /* 0x000fc6000f8210ff */
[----:B------:R-:W-:Y:S01]  /*0dc0*/  IMAD.IADD R3, R11, 0x1, R3 ;  /* 0x000000010b037824 */ /* 0x000fe200078e0203 */
[----:B------:R-:W-:-:S04]  /*0dd0*/  ISETP.NE.U32.AND P0, PT, R206, RZ, PT ;  /* 0x000000ffce00720c */ /* 0x000fc80003f05070 */
[----:B------:R-:W-:-:S04]  /*0de0*/  SHF.L.U64.HI R3, R10, 0x2, R3 ;  /* 0x000000020a037819 */ /* 0x000fc80000010203 */
[----:B------:R-:W-:-:S04]  /*0df0*/  IADD3.X R207, R3, UR5, RZ, P1, !PT ;  /* 0x0000000503cf7c10 */ /* 0x000fc80008ffe4ff */
[----:B------:R-:W-:-:S13]  /*0e00*/  ISETP.NE.AND.EX P0, PT, R207, RZ, PT, P0 ;  /* 0x000000ffcf00720c */ /* 0x000fda0003f05300 */
.L_x_2075:
[----:B------:R-:W-:Y:S05]  /*0e10*/  @!P0 BRA `(.L_x_2076) ;  /* 0x00000004003c8947 */ /* 0x000fea0003800000 */
[----:B------:R-:W1:Y:S01]  /*0e20*/  LDC R8, c[0x0][0x380] ;  /* 0x0000e000ff087b82 */ /* 0x000e620000000800 */
[----:B------:R-:W-:Y:S01]  /*0e30*/  LEA R13, R211, 0xffffffc0, 0x6 ;  /* 0xffffffc0d30d7811 */ /* 0x000fe200078e30ff */
[----:B------:R-:W-:-:S03]  /*0e40*/  ULDC.64 UR4, c[0x0][0x230] ;  /* 0x00008c0000047ab9 */ /* 0x000fc60000000a00 */
[----:B-----5:R-:W-:-:S03]  /*0e50*/  IABS R0, R13 ;  /* 0x0000000d00007213 */ /* 0x020fc60000000000 */
[----:B------:R-:W2:Y:S01]  /*0e60*/  LDC.64 R172, c[0x0][0x248] ;  /* 0x00009200ffac7b82 */ /* 0x000ea20000000a00 */
[----:B-1----:R-:W-:-:S04]  /*0e70*/  IABS R3, R8 ;  /* 0x0000000800037213 */ /* 0x002fc80000000000 */
[----:B------:R-:W1:Y:S08]  /*0e80*/  I2F.RP R7, R3 ;  /* 0x0000000300077306 */ /* 0x000e700000209400 */
[----:B-1----:R-:W1:Y:S02]  /*0e90*/  MUFU.RCP R4, R7 ;  /* 0x0000000700047308 */ /* 0x002e640000001000 */
[----:B-1----:R-:W-:Y:S01]  /*0ea0*/  IADD3 R4, R4, 0xffffffe, RZ ;  /* 0x0ffffffe04047810 */ /* 0x002fe20007ffe0ff */
[----:B------:R-:W1:Y:S05]  /*0eb0*/  LDC R7, c[0x0][0x278] ;  /* 0x00009e00ff077b82 */ /* 0x000e6a0000000800 */
[----:B------:R-:W3:Y:S02]  /*0ec0*/  F2I.FTZ.U32.TRUNC.NTZ R5, R4 ;  /* 0x0000000400057305 */ /* 0x000ee4000021f000 */
[----:B---3--:R-:W-:Y:S01]  /*0ed0*/  IMAD.MOV R2, RZ, RZ, -R5 ;  /* 0x000000ffff027224 */ /* 0x008fe200078e0a05 */
        /* <DEDUP_REMOVED lines=13> */
[----:B------:R-:W-:-:S07]  /*0fb0*/  ISETP.GE.AND P1, PT, R0, RZ, PT ;  /* 0x000000ff0000720c */ /* 0x000fce0003f26270 */
[----:B------:R-:W-:-:S06]  /*0fc0*/  @P3 VIADD R11, R11, 0x1 ;  /* 0x000000010b0b3836 */ /* 0x000fcc0000000000 */
[----:B------:R-:W-:Y:S02]  /*0fd0*/  @!P1 IADD3 R11, -R11, RZ, RZ ;  /* 0x000000ff0b0b9210 */ /* 0x000fe40007ffe1ff */
[----:B------:R-:W-:-:S05]  /*0fe0*/  @!P2 LOP3.LUT R11, RZ, R8, RZ, 0x33, !PT ;  /* 0x00000008ff0ba212 */ /* 0x000fca00078e33ff */
[----:B------:R-:W-:-:S05]  /*0ff0*/  IMAD.WIDE R18, R11, 0x4, R206 ;  /* 0x000000040b127825 */ /* 0x000fca00078e02ce */
[----:B------:R-:W3:Y:S01]  /*1000*/  LDG.E R0, desc[UR10][R18.64] ;  /* 0x0000000a12007981 */ /* 0x000ee2000c1e1900 */
        /* <DEDUP_REMOVED lines=10> */
[----:B------:R-:W-:-:S05]  /*10b0*/  MOV R4, R3 ;  /* 0x0000000300047202 */ /* 0x000fca0000000f00 */
[----:B------:R-:W-:-:S04]  /*10c0*/  IMAD.HI.U32 R17, R17, R4, RZ ;  /* 0x0000000411117227 */ /* 0x000fc800078e00ff */
[----:B------:R-:W-:-:S04]  /*10d0*/  IMAD.MOV R3, RZ, RZ, -R17 ;  /* 0x000000ffff037224 */ /* 0x000fc800078e0a11 */
[----:B------:R-:W-:Y:S01]  /*10e0*/  IMAD R3, R2, R3, R4 ;  /* 0x0000000302037224 */ /* 0x000fe200078e0204 */
[----:B------:R-:W-:-:S04]  /*10f0*/  IADD3 R4, -R11, RZ, RZ ;  /* 0x000000ff0b047210 */ /* 0x000fc80007ffe1ff */
[----:B------:R-:W-:Y:S01]  /*1100*/  ISETP.GT.U32.AND P2, PT, R2, R3, PT ;  /* 0x000000030200720c */ /* 0x000fe20003f44070 */
[----:B------:R-:W-:-:S05]  /*1110*/  IMAD R13, R8, R4, R13 ;  /* 0x00000004080d7224 */ /* 0x000fca00078e020d */
[----:B------:R-:W-:-:S07]  /*1120*/  SHF.R.S32.HI R23, RZ, 0x1f, R13 ;  /* 0x0000001fff177819 */ /* 0x000fce000001140d */
[-C--:B------:R-:W-:Y:S01]  /*1130*/  @!P2 IADD3 R3, R3, -R2.reuse, RZ ;  /* 0x800000020303a210 */ /* 0x080fe20007ffe0ff */
[----:B------:R-:W-:Y:S01]  /*1140*/  @!P2 VIADD R17, R17, 0x1 ;  /* 0x000000011111a836 */ /* 0x000fe20000000000 */
[----:B------:R-:W-:Y:S02]  /*1150*/  ISETP.NE.AND P2, PT, R7, RZ, PT ;  /* 0x000000ff0700720c */ /* 0x000fe40003f45270 */
[----:B------:R-:W-:Y:S02]  /*1160*/  ISETP.GE.U32.AND P3, PT, R3, R2, PT ;  /* 0x000000020300720c */ /* 0x000fe40003f66070 */
[----:B------:R-:W-:-:S04]  /*1170*/  LOP3.LUT R2, R14, R7, RZ, 0x3c, !PT ;  /* 0x000000070e027212 */ /* 0x000fc800078e3cff */
[----:B------:R-:W-:Y:S02]  /*1180*/  ISETP.GE.AND P1, PT, R2, RZ, PT ;  /* 0x000000ff0200720c */ /* 0x000fe40003f26270 */
[----:B------:R-:W1:Y:S05]  /*1190*/  LDC.64 R2, c[0x0][0x238] ;  /* 0x00008e00ff027b82 */ /* 0x000e6a0000000a00 */
[----:B------:R-:W-:-:S06]  /*11a0*/  @P3 VIADD R17, R17, 0x1 ;  /* 0x0000000111113836 */ /* 0x000fcc0000000000 */
[----:B------:R-:W-:Y:S02]  /*11b0*/  @!P1 IADD3 R17, -R17, RZ, RZ ;  /* 0x000000ff11119210 */ /* 0x000fe40007ffe1ff */
[----:B------:R-:W-:-:S04]  /*11c0*/  @!P2 LOP3.LUT R17, RZ, R7, RZ, 0x33, !PT ;  /* 0x00000007ff11a212 */ /* 0x000fc800078e33ff */
[----:B------:R-:W-:Y:S02]  /*11d0*/  SHF.R.S32.HI R21, RZ, 0x1f, R17 ;  /* 0x0000001fff157819 */ /* 0x000fe40000011411 */
[----:B---3--:R-:W-:Y:S01]  /*11e0*/  SHF.R.S32.HI R5, RZ, 0x1f, R0 ;  /* 0x0000001fff057819 */ /* 0x008fe20000011400 */
[----:B------:R-:W-:-:S04]  /*11f0*/  IMAD.WIDE.U32 R10, R0, UR4, RZ ;  /* 0x00000004000a7c25 */ /* 0x000fc8000f8e00ff */
[C---:B------:R-:W-:Y:S02]  /*1200*/  IMAD R15, R5.reuse, UR4, RZ ;  /* 0x00000004050f7c24 */ /* 0x040fe4000f8e02ff */
[-C--:B-1----:R-:W-:Y:S02]  /*1210*/  IMAD R5, R5, R2.reuse, RZ ;  /* 0x0000000205057224 */ /* 0x082fe400078e02ff */
[C---:B------:R-:W-:Y:S01]  /*1220*/  IMAD R4, R0.reuse, UR5, R15 ;  /* 0x0000000500047c24 */ /* 0x040fe2000f8e020f */
[----:B------:R-:W-:Y:S01]  /*1230*/  ULDC.64 UR4, c[0x0][0x260] ;  /* 0x0000980000047ab9 */ /* 0x000fe20000000a00 */
[C---:B------:R-:W-:Y:S02]  /*1240*/  IMAD R3, R0.reuse, R3, R5 ;  /* 0x0000000300037224 */ /* 0x040fe400078e0205 */
[----:B------:R-:W-:Y:S01]  /*1250*/  IMAD.WIDE.U32 R26, R0, R2, RZ ;  /* 0x00000002001a7225 */ /* 0x000fe200078e00ff */
[----:B------:R-:W-:-:S03]  /*1260*/  IADD3 R11, R11, R4, RZ ;  /* 0x000000040b0b7210 */ /* 0x000fc60007ffe0ff */
[-C--:B--2---:R-:W-:Y:S02]  /*1270*/  IMAD R4, R23, R172.reuse, RZ ;  /* 0x000000ac17047224 */ /* 0x084fe400078e02ff */
[----:B------:R-:W-:-:S04]  /*1280*/  IMAD.WIDE.U32 R10, R13, R172, R10 ;  /* 0x000000ac0d0a7225 */ /* 0x000fc800078e000a */
[----:B------:R-:W-:-:S04]  /*1290*/  IMAD R4, R13, R173, R4 ;  /* 0x000000ad0d047224 */ /* 0x000fc800078e0204 */
[----:B------:R-:W-:Y:S02]  /*12a0*/  IMAD.IADD R11, R11, 0x1, R4 ;  /* 0x000000010b0b7824 */ /* 0x000fe400078e0204 */
[----:B------:R-:W-:Y:S02]  /*12b0*/  IMAD R4, R21, UR4, RZ ;  /* 0x0000000415047c24 */ /* 0x000fe4000f8e02ff */
[----:B------:R-:W-:Y:S01]  /*12c0*/  IMAD.WIDE.U32 R36, R17, UR4, R10 ;  /* 0x0000000411247c25 */ /* 0x000fe2000f8e000a */
[----:B------:R-:W-:-:S03]  /*12d0*/  IADD3 R10, R27, R3, RZ ;  /* 0x000000031b0a7210 */ /* 0x000fc60007ffe0ff */
[----:B------:R-:W-:-:S05]  /*12e0*/  IMAD R4, R17, UR5, R4 ;  /* 0x0000000511047c24 */ /* 0x000fca000f8e0204 */
[----:B------:R-:W-:Y:S01]  /*12f0*/  IADD3 R8, R37, R4, RZ ;  /* 0x0000000425087210 */ /* 0x000fe20007ffe0ff */
[----:B------:R-:W-:Y:S06]  /*1300*/  BRA `(.L_x_2077) ;  /* 0x0000000400347947 */ /* 0x000fec0003800000 */
.L_x_2076:
[----:B------:R-:W1:Y:S01]  /*1310*/  LDC R15, c[0x0][0x278] ;  /* 0x00009e00ff0f7b82 */ /* 0x000e620000000800 */
        /* <DEDUP_REMOVED lines=14> */
[----:B------:R-:W-:Y:S01]  /*1400*/  IMAD.HI.U32 R11, R11, R4, R10 ;  /* 0x000000040b0b7227 */ /* 0x000fe200078e000a */
[----:B------:R-:W-:-:S03]  /*1410*/  LOP3.LUT R10, R14, R15, RZ, 0x3c, !PT ;  /* 0x0000000f0e0a7212 */ /* 0x000fc600078e3cff */
[----:B------:R-:W-:Y:S01]  /*1420*/  IMAD.MOV.U32 R4, RZ, RZ, R2 ;  /* 0x000000ffff047224 */ /* 0x000fe200078e0002 */
[----:B------:R-:W-:-:S03]  /*1430*/  ISETP.GE.AND P2, PT, R10, RZ, PT ;  /* 0x000000ff0a00720c */ /* 0x000fc60003f46270 */
[----:B------:R-:W-:-:S04]  /*1440*/  IMAD.HI.U32 R17, R11, R4, RZ ;  /* 0x000000040b117227 */ /* 0x000fc800078e00ff */
[----:B------:R-:W-:Y:S02]  /*1450*/  IMAD.MOV R2, RZ, RZ, -R17 ;  /* 0x000000ffff027224 */ /* 0x000fe400078e0a11 */
[C---:B--2---:R-:W-:Y:S02]  /*1460*/  @P4 IMAD R11, R18.reuse, R173, RZ ;  /* 0x000000ad120b4224 */ /* 0x044fe400078e02ff */
[C---:B------:R-:W-:Y:S02]  /*1470*/  IMAD R2, R3.reuse, R2, R4 ;  /* 0x0000000203027224 */ /* 0x040fe400078e0204 */
[----:B------:R-:W1:Y:S01]  /*1480*/  @P4 LDC.64 R4, c[0x0][0x250] ;  /* 0x00009400ff044b82 */ /* 0x000e620000000a00 */
[----:B------:R-:W-:Y:S02]  /*1490*/  @P4 IMAD.WIDE.U32 R18, R18, R172, RZ ;  /* 0x000000ac12124225 */ /* 0x000fe400078e00ff */
[----:B------:R-:W-:-:S03]  /*14a0*/  ISETP.GT.U32.AND P1, PT, R3, R2, PT ;  /* 0x000000020300720c */ /* 0x000fc60003f24070 */
[----:B------:R-:W-:Y:S02]  /*14b0*/  @P4 IADD3 R11, R19, R11, RZ ;  /* 0x0000000b130b4210 */ /* 0x000fe40007ffe0ff */
[----:B------:R-:W-:-:S08]  /*14c0*/  @P4 MOV R12, R18 ;  /* 0x00000012000c4202 */ /* 0x000fd00000000f00 */
        /* <DEDUP_REMOVED lines=9> */
[----:B------:R-:W-:-:S07]  /*1560*/  SHF.R.S32.HI R19, RZ, 0x1f, R7 ;  /* 0x0000001fff137819 */ /* 0x000fce0000011407 */
[----:B------:R-:W4:Y:S01]  /*1570*/  LDC.64 R10, c[0x0][0x230] ;  /* 0x00008c00ff0a7b82 */ /* 0x000f220000000a00 */
[-C--:B---3--:R-:W-:Y:S01]  /*1580*/  IMAD R16, R19, R172.reuse, RZ ;  /* 0x000000ac13107224 */ /* 0x088fe200078e02ff */
[----:B-----5:R-:W-:Y:S01]  /*1590*/  SHF.R.S32.HI R19, RZ, 0x1f, R0 ;  /* 0x0000001fff137819 */ /* 0x020fe20000011400 */
        /* <DEDUP_REMOVED lines=8> */
.L_x_2078:
[----:B------:R-:W-:Y:S01]  /*1620*/  MOV R18, R12 ;  /* 0x0000000c00127202 */ /* 0x000fe20000000f00 */
[----:B------:R-:W-:Y:S01]  /*1630*/  IMAD R10, R23, R172, RZ ;  /* 0x000000ac170a7224 */ /* 0x000fe200078e02ff */
[----:B------:R-:W-:Y:S02]  /*1640*/  MOV R19, R11 ;  /* 0x0000000b00137202 */ /* 0x000fe40000000f00 */
[----:B------:R-:W-:Y:S01]  /*1650*/  @!P1 LOP3.LUT R17, RZ, R15, RZ, 0x33, !PT ;  /* 0x0000000fff119212 */ /* 0x000fe200078e33ff */
[-C--:B------:R-:W-:Y:S01]  /*1660*/  IMAD R11, R173, R13.reuse, R10 ;  /* 0x0000000dad0b7224 */ /* 0x080fe200078e020a */
[----:B------:R-:W-:Y:S01]  /*1670*/  @P4 IADD3 R8, R7, R8, RZ ;  /* 0x0000000807084210 */ /* 0x000fe20007ffe0ff */
[----:B------:R-:W-:Y:S01]  /*1680*/  IMAD.WIDE.U32 R18, R172, R13, R18 ;  /* 0x0000000dac127225 */ /* 0x000fe200078e0012 */
[----:B------:R-:W-:-:S03]  /*1690*/  SHF.R.S32.HI R21, RZ, 0x1f, R17 ;  /* 0x0000001fff157819 */ /* 0x000fc60000011411 */
[----:B-1----:R-:W-:Y:S01]  /*16a0*/  @P4 IMAD.WIDE.U32 R26, R8, R4, RZ ;  /* 0x00000004081a4225 */ /* 0x002fe200078e00ff */
[----:B------:R-:W-:-:S03]  /*16b0*/  IADD3 R19, R19, R11, RZ ;  /* 0x0000000b13137210 */ /* 0x000fc60007ffe0ff */
[-C--:B--2---:R-:W-:Y:S02]  /*16c0*/  IMAD R10, R21, R2.reuse, RZ ;  /* 0x00000002150a7224 */ /* 0x084fe400078e02ff */
[----:B------:R-:W-:-:S04]  /*16d0*/  IMAD.WIDE.U32 R36, R17, R2, R18 ;  /* 0x0000000211247225 */ /* 0x000fc800078e0012 */
        /* <DEDUP_REMOVED lines=15> */
[----:B------:R-:W-:-:S07]  /*17d0*/  IADD3 R10, R27, R3, RZ ;  /* 0x000000031b0a7210 */ /* 0x000fce0007ffe0ff */
.L_x_2077:
[----:B------:R-:W-:Y:S01]  /*17e0*/  ISETP.NE.AND P5, PT, R202, -0x1, PT ;  /* 0xffffffffca00780c */ /* 0x000fe20003fa5270 */
[----:B------:R-:W-:Y:S01]  /*17f0*/  IMAD.IADD R199, R90, 0x1, -R89 ;  /* 0x000000015ac77824 */ /* 0x000fe200078e0a59 */
[----:B------:R-:W-:Y:S01]  /*1800*/  SHF.R.S32.HI R7, RZ, 0x1f, R84 ;  /* 0x0000001fff077819 */ /* 0x000fe20000011454 */
[----:B------:R-:W-:Y:S01]  /*1810*/  ULDC.64 UR4, c[0x0][0x258] ;  /* 0x0000960000047ab9 */ /* 0x000fe20000000a00 */
[----:B------:R-:W-:Y:S01]  /*1820*/  SHF.R.S32.HI R35, RZ, 0x1f, R14 ;  /* 0x0000001fff237819 */ /* 0x000fe2000001140e */
[----:B------:R-:W1:Y:S01]  /*1830*/  S2UR UR6, SR_CgaCtaId ;  /* 0x00000000000679c3 */ /* 0x000e620000008800 */
[----:B-----5:R-:W-:Y:S01]  /*1840*/  LEA.HI R0, R7, R84, RZ, 0x3 ;  /* 0x0000005407007211 */ /* 0x020fe200078f18ff */
[----:B------:R-:W-:Y:S01]  /*1850*/  VIADD R203, R211, 0xffffffff ;  /* 0xffffffffd3cb7836 */ /* 0x000fe20000000000 */
[----:B------:R-:W-:Y:S01]  /*1860*/  ULDC.64 UR8, c[0x0][0x220] ;  /* 0x0000880000087ab9 */ /* 0x000fe20000000a00 */
[----:B------:R-:W-:Y:S01]  /*1870*/  IMAD R35, R35, UR4, RZ ;  /* 0x0000000423237c24 */ /* 0x000fe2000f8e02ff */
[----:B------:R-:W-:-:S02]  /*1880*/  SHF.R.S32.HI R18, RZ, 0x3, R0 ;  /* 0x00000003ff127819 */ /* 0x000fc40000011400 */
[----:B------:R-:W-:Y:S01]  /*1890*/  LOP3.LUT R15, R0, 0xfffffff8, RZ, 0xc0, !PT ;  /* 0xfffffff8000f7812 */ /* 0x000fe200078ec0ff */
[----:B------:R-:W2:Y:S01]  /*18a0*/  @P5 LDC.64 R4, c[0x0][0x240] ;  /* 0x00009000ff045b82 */ /* 0x000ea20000000a00 */
[----:B------:R-:W-:Y:S01]  /*18b0*/  @!P5 SHF.R.S32.HI R11, RZ, 0x1f, R9 ;  /* 0x0000001fff0bd819 */ /* 0x000fe20000011409 */
[C---:B------:R-:W-:Y:S01]  /*18c0*/  VIADD R24, R18.reuse, 0x10 ;  /* 0x0000001012187836 */ /* 0x040fe20000000000 */
[CC--:B------:R-:W-:Y:S01]  /*18d0*/  ISETP.GE.AND P3, PT, R18.reuse, R199.reuse, PT ;  /* 0x000000c71200720c */ /* 0x0c0fe20003f66270 */
[C---:B------:R-:W-:Y:S01]  /*18e0*/  VIADD R22, R18.reuse, 0x20 ;  /* 0x0000002012167836 */ /* 0x040fe20000000000 */
[--C-:B------:R-:W-:Y:S01]  /*18f0*/  SHF.R.S32.HI R19, RZ, 0x1f, R18.reuse ;  /* 0x0000001fff137819 */ /* 0x100fe20000011412 */
[----:B------:R-:W-:Y:S01]  /*1900*/  VIADD R20, R18, 0x30 ;  /* 0x0000003012147836 */ /* 0x000fe20000000000 */
[-C--:B------:R-:W-:Y:S01]  /*1910*/  ISETP.GE.AND P1, PT, R24, R199.reuse, PT ;  /* 0x000000c71800720c */ /* 0x080fe20003f26270 */
[----:B------:R-:W3:Y:S01]  /*1920*/  @!P5 LDC.64 R2, c[0x0][0x228] ;  /* 0x00008a00ff02db82 */ /* 0x000ee20000000a00 */
[-C--:B------:R-:W-:Y:S01]  /*1930*/  ISETP.GE.AND P4, PT, R22, R199.reuse, PT ;  /* 0x000000c71600720c */ /* 0x080fe20003f86270 */
[----:B------:R-:W-:Y:S01]  /*1940*/  IMAD.IADD R0, R84, 0x1, -R15 ;  /* 0x0000000154007824 */ /* 0x000fe200078e0a0f */
[----:B------:R-:W-:Y:S01]  /*1950*/  ISETP.GE.AND P2, PT, R20, R199, PT ;  /* 0x000000c71400720c */ /* 0x000fe20003f46270 */
[----:B------:R-:W-:Y:S01]  /*1960*/  IMAD.WIDE R32, R33, 0x40, R18 ;  /* 0x0000004021207825 */ /* 0x000fe200078e0212 */
[----:B------:R-:W-:-:S03]  /*1970*/  LEA.HI R88, R7, R84, RZ, 0x5 ;  /* 0x0000005407587211 */ /* 0x000fc600078f28ff */
[----:B------:R-:W-:Y:S01]  /*1980*/  IMAD R35, R14, UR5, R35 ;  /* 0x000000050e237c24 */ /* 0x000fe2000f8e0223 */
[----:B------:R-:W4:Y:S01]  /*1990*/  LDC.64 R174, c[0x0][0x250] ;  /* 0x00009400ffae7b82 */ /* 0x000f220000000a00 */
[----:B------:R-:W-:Y:S02]  /*19a0*/  SHF.R.S32.HI R86, RZ, 0x5, R88 ;  /* 0x00000005ff567819 */ /* 0x000fe40000011458 */
[----:B------:R-:W-:Y:S02]  /*19b0*/  @!P1 MOV R28, 0x400 ;  /* 0x00000400001c9802 */ /* 0x000fe40000000f00 */
[----:B------:R-:W1:Y:S01]  /*19c0*/  @!P4 S2R R25, SR_CgaCtaId ;  /* 0x000000000019c919 */ /* 0x000e620000008800 */
[----:B--2---:R-:W-:Y:S01]  /*19d0*/  @P5 IMAD.WIDE.U32 R30, R202, R4, RZ ;  /* 0x00000004ca1e5225 */ /* 0x004fe200078e00ff */
[----:B------:R-:W2:Y:S03]  /*19e0*/  @!P2 S2R R29, SR_CgaCtaId ;  /* 0x00000000001da919 */ /* 0x000ea60000008800 */
[----:B---3--:R-:W-:-:S02]  /*19f0*/  @!P5 IMAD R12, R11, R2, RZ ;  /* 0x000000020b0cd224 */ /* 0x008fc400078e02ff */
[----:B------:R-:W-:Y:S02]  /*1a00*/  @P5 IMAD R11, R202, R5, R31 ;  /* 0x00000005ca0b5224 */ /* 0x000fe400078e021f */
[----:B------:R-:W-:-:S04]  /*1a10*/  @!P5 IMAD.WIDE.U32 R4, R9, R2, RZ ;  /* 0x000000020904d225 */ /* 0x000fc800078e00ff */
[----:B------:R-:W-:Y:S02]  /*1a20*/  @!P5 IMAD R3, R9, R3, R12 ;  /* 0x000000030903d224 */ /* 0x000fe400078e020c */
[----:B------:R-:W-:Y:S01]  /*1a30*/  @!P5 IMAD.MOV.U32 R30, RZ, RZ, R4 ;  /* 0x000000ffff1ed224 */ /* 0x000fe200078e0004 */
[----:B------:R-:W3:Y:S01]  /*1a40*/  @!P1 S2R R9, SR_CgaCtaId ;  /* 0x0000000000099919 */ /* 0x000ee20000008800 */
[----:B------:R-:W-:Y:S02]  /*1a50*/  @!P5 IMAD.IADD R11, R5, 0x1, R3 ;  /* 0x00000001050bd824 */ /* 0x000fe400078e0203 */
[----:B------:R-:W4:Y:S01]  /*1a60*/  @!P3 LDC.64 R4, c[0x0][0x240] ;  /* 0x00009000ff04bb82 */ /* 0x000f220000000a00 */
[----:B------:R-:W-:Y:S02]  /*1a70*/  IMAD.SHL.U32 R31, R0, 0x8, RZ ;  /* 0x00000008001f7824 */ /* 0x000fe400078e00ff */
[----:B------:R-:W-:-:S03]  /*1a80*/  IMAD.SHL.U32 R12, R18, 0x40, RZ ;  /* 0x00000040120c7824 */ /* 0x000fc600078e00ff */
[C---:B------:R-:W-:Y:S02]  /*1a90*/  IADD3 R26, P6, R31.reuse, R26, RZ ;  /* 0x0000001a1f1a7210 */ /* 0x040fe40007fde0ff */
[--C-:B------:R-:W-:Y:S01]  /*1aa0*/  SHF.R.S32.HI R15, RZ, 0x1f, R31.reuse ;  /* 0x0000001fff0f7819 */ /* 0x100fe2000001141f */
[----:B------:R-:W2:Y:S01]  /*1ab0*/  @!P3 LDC.64 R2, c[0x0][0x210] ;  /* 0x00008400ff02bb82 */ /* 0x000ea20000000a00 */
[----:B------:R-:W-:Y:S02]  /*1ac0*/  LOP3.LUT R12, R12, 0x1c0, RZ, 0xc0, !PT ;  /* 0x000001c00c0c7812 */ /* 0x000fe400078ec0ff */
[----:B------:R-:W-:Y:S01]  /*1ad0*/  IADD3 R30, P5, R31, R30, RZ ;  /* 0x0000001e1f1e7210 */ /* 0x000fe20007fbe0ff */
[----:B------:R-:W-:Y:S01]  /*1ae0*/  IMAD.X R27, R15, 0x1, R10, P6 ;  /* 0x000000010f1b7824 */ /* 0x000fe200030e060a */
[----:B------:R-:W-:Y:S02]  /*1af0*/  IADD3 R36, P6, R31, R36, RZ ;  /* 0x000000241f247210 */ /* 0x000fe40007fde0ff */
[----:B------:R-:W-:Y:S01]  /*1b00*/  LOP3.LUT R16, R12, 0x38, R31, 0xf8, !PT ;  /* 0x000000380c107812 */ /* 0x000fe200078ef81f */
[C---:B------:R-:W-:Y:S01]  /*1b10*/  IMAD.X R31, R15.reuse, 0x1, R11, P5 ;  /* 0x000000010f1f7824 */ /* 0x040fe200028e060b */
[----:B------:R-:W-:Y:S01]  /*1b20*/  SHF.R.U32.HI R39, RZ, 0x3, R12 ;  /* 0x00000003ff277819 */ /* 0x000fe2000001160c */
[----:B------:R-:W2:Y:S01]  /*1b30*/  @!P1 LDC.64 R10, c[0x0][0x240] ;  /* 0x00009000ff0a9b82 */ /* 0x000ea20000000a00 */
[----:B------:R-:W-:Y:S01]  /*1b40*/  IMAD.X R37, R15, 0x1, R8, P6 ;  /* 0x000000010f257824 */ /* 0x000fe200030e0608 */
[----:B------:R-:W-:Y:S01]  /*1b50*/  @!P4 MOV R12, 0x400 ;  /* 0x00000400000cc802 */ /* 0x000fe20000000f00 */
[----:B------:R-:W-:Y:S01]  /*1b60*/  IMAD.WIDE.U32 R14, R14, UR4, R30 ;  /* 0x000000040e0e7c25 */ /* 0x000fe2000f8e001e */
[----:B------:R-:W-:Y:S01]  /*1b70*/  @!P1 IADD3 R40, P5, R32, 0x10, RZ ;  /* 0x0000001020289810 */ /* 0x000fe20007fbe0ff */
[----:B------:R-:W-:Y:S01]  /*1b80*/  UMOV UR4, 0x400 ;  /* 0x0000040000047882 */ /* 0x000fe20000000000 */
[----:B-1----:R-:W-:Y:S01]  /*1b90*/  @!P4 LEA R25, R25, R12, 0x18 ;  /* 0x0000000c1919c211 */ /* 0x002fe200078ec0ff */
[----:B----4-:R-:W-:Y:S01]  /*1ba0*/  @!P3 IMAD R8, R33, R4, RZ ;  /* 0x000000042108b224 */ /* 0x010fe200078e02ff */
[----:B------:R-:W-:Y:S01]  /*1bb0*/  @!P2 MOV R12, 0x400 ;  /* 0x00000400000ca802 */ /* 0x000fe20000000f00 */
[----:B------:R-:W-:Y:S01]  /*1bc0*/  IMAD.IADD R35, R15, 0x1, R35 ;  /* 0x000000010f237824 */ /* 0x000fe200078e0223 */
[----:B---3--:R-:W-:Y:S01]  /*1bd0*/  @!P1 LEA R15, R9, R28, 0x18 ;  /* 0x0000001c090f9211 */ /* 0x008fe200078ec0ff */
[----:B------:R-:W-:Y:S01]  /*1be0*/  @!P3 IMAD.MOV.U32 R34, RZ, RZ, R14 ;  /* 0x000000ffff22b224 */ /* 0x000fe200078e000e */
[----:B------:R-:W-:Y:S01]  /*1bf0*/  LOP3.LUT R16, R16, R39, RZ, 0x3c, !PT ;  /* 0x0000002710107212 */ /* 0x000fe200078e3cff */
[C---:B------:R-:W-:Y:S01]  /*1c00*/  @!P3 IMAD R8, R32.reuse, R5, R8 ;  /* 0x000000052008b224 */ /* 0x040fe200078e0208 */
[----:B------:R-:W-:Y:S01]  /*1c10*/  LEA.HI R5, R7, R84, RZ, 0x6 ;  /* 0x0000005407057211 */ /* 0x000fe200078f30ff */
[----:B------:R-:W-:Y:S01]  /*1c20*/  @!P3 IMAD.WIDE.U32 R30, R32, R4, R34 ;  /* 0x00000004201eb225 */ /* 0x000fe200078e0022 */
[----:B--2---:R-:W-:Y:S01]  /*1c30*/  @!P2 LEA R29, R29, R12, 0x18 ;  /* 0x0000000c1d1da211 */ /* 0x004fe200078ec0ff */
[----:B------:R-:W-:-:S02]  /*1c40*/  ULEA UR4, UR6, UR4, 0x18 ;  /* 0x0000000406047291 */ /* 0x000fc4000f8ec03f */
[----:B------:R-:W-:Y:S01]  /*1c50*/  @!P3 IMAD.IADD R4, R31, 0x1, R8 ;  /* 0x000000011f04b824 */ /* 0x000fe200078e0208 */
[----:B------:R-:W-:Y:S01]  /*1c60*/  @!P3 LEA R38, P6, R30, R2, 0x1 ;  /* 0x000000021e26b211 */ /* 0x000fe200078c08ff */
[----:B------:R-:W1:Y:S01]  /*1c70*/  @!P1 LDC.64 R8, c[0x0][0x210] ;  /* 0x00008400ff089b82 */ /* 0x000e620000000a00 */
[----:B------:R-:W-:Y:S01]  /*1c80*/  @!P1 IMAD.X R31, RZ, RZ, R33, P5 ;  /* 0x000000ffff1f9224 */ /* 0x000fe200028e0621 */
[----:B------:R-:W-:Y:S01]  /*1c90*/  IADD3 R146, P5, R18, R13, RZ ;  /* 0x0000000d12927210 */ /* 0x000fe20007fbe0ff */
[----:B------:R-:W-:Y:S01]  /*1ca0*/  IMAD.SHL.U32 R5, R5, 0x8, RZ ;  /* 0x0000000805057824 */ /* 0x000fe200078e00ff */
[----:B------:R-:W-:Y:S01]  /*1cb0*/  @!P3 LEA.HI.X R39, R30, R3, R4, 0x1, P6 ;  /* 0x000000031e27b211 */ /* 0x000fe200030f0c04 */
[-C--:B------:R-:W-:Y:S01]  /*1cc0*/  @!P1 IMAD R30, R31, R10.reuse, RZ ;  /* 0x0000000a1f1e9224 */ /* 0x080fe200078e02ff */
[----:B------:R-:W-:Y:S01]  /*1cd0*/  @!P4 IADD3 R28, P6, R32, 0x20, RZ ;  /* 0x00000020201cc810 */ /* 0x000fe20007fde0ff */
[----:B------:R-:W-:Y:S01]  /*1ce0*/  @!P1 IMAD.MOV.U32 R12, RZ, RZ, R14 ;  /* 0x000000ffff0c9224 */ /* 0x000fe200078e000e */
[----:B------:R-:W-:Y:S01]  /*1cf0*/  LOP3.LUT R16, R16, 0xfffffe00, R5, 0xf8, !PT ;  /* 0xfffffe0010107812 */ /* 0x000fe200078ef805 */
[----:B------:R-:W-:Y:S01]  /*1d00*/  @!P1 IMAD.MOV.U32 R13, RZ, RZ, R35 ;  /* 0x000000ffff0d9224 */ /* 0x000fe200078e0023 */
[----:B------:R-:W2:Y:S01]  /*1d10*/  @!P4 LDC.64 R4, c[0x0][0x240] ;  /* 0x00009000ff04cb82 */ /* 0x000ea20000000a00 */
[----:B------:R-:W-:Y:S01]  /*1d20*/  @!P1 IMAD R30, R40, R11, R30 ;  /* 0x0000000b281e9224 */ /* 0x000fe200078e021e */
[----:B------:R-:W-:Y:S01]  /*1d30*/  LEA R205, R16, UR4, 0x1 ;  /* 0x0000000410cd7c11 */ /* 0x000fe2000f8e08ff */
[----:B------:R-:W-:Y:S01]  /*1d40*/  @!P1 IMAD.WIDE.U32 R40, R40, R10, R12 ;  /* 0x0000000a28289225 */ /* 0x000fe200078e000c */
[----:B------:R-:W-:-:S03]  /*1d50*/  ULDC.64 UR6, c[0x0][0x268] ;  /* 0x00009a0000067ab9 */ /* 0x000fc60000000a00 */
[----:B------:R-:W-:Y:S01]  /*1d60*/  IMAD.SHL.U32 R3, R203, 0x40, RZ ;  /* 0x00000040cb037824 */ /* 0x000fe200078e00ff */
[----:B------:R-:W3:Y:S01]  /*1d70*/  @!P2 LDC.64 R10, c[0x0][0x240] ;  /* 0x00009000ff0aab82 */ /* 0x000ee20000000a00 */
[----:B------:R-:W-:Y:S01]  /*1d80*/  @!PT LDS RZ, [RZ] ;  /* 0x00000000fffff984 */ /* 0x000fe20000000800 */
[----:B------:R-:W-:Y:S01]  /*1d90*/  @!PT LDS RZ, [RZ] ;  /* 0x00000000fffff984 */ /* 0x000fe20000000800 */
[----:B------:R-:W-:Y:S01]  /*1da0*/  @!PT LDS RZ, [RZ] ;  /* 0x00000000fffff984 */ /* 0x000fe20000000800 */
[----:B------:R-:W-:Y:S01]  /*1db0*/  @!P3 LDGSTS.E.BYPASS.LTC128B.128 [R205], desc[UR10][R38.64] ;  /* 0x0000000026cdbfae */ /* 0x000fe2000b901d4a */
[C---:B------:R-:W-:Y:S02]  /*1dc0*/  IMAD.X R23, R19.reuse, 0x1, R23, P5 ;  /* 0x0000000113177824 */ /* 0x040fe400028e0617 */
[-C--:B------:R-:W-:Y:S01]  /*1dd0*/  IMAD R2, R19, R172.reuse, RZ ;  /* 0x000000ac13027224 */ /* 0x080fe200078e02ff */
[----:B------:R-:W-:Y:S01]  /*1de0*/  @!P3 LDGSTS.E.BYPASS.LTC128B.128 [R205+0x2000], desc[UR10][R38.64+0x80] ;  /* 0x0200008026cdbfae */ /* 0x000fe2000b901d4a */
[----:B------:R-:W-:Y:S01]  /*1df0*/  @!P2 IADD3 R19, P5, R32, 0x30, RZ ;  /* 0x000000302013a810 */ /* 0x000fe20007fbe0ff */
[----:B------:R-:W-:Y:S01]  /*1e00*/  IMAD.WIDE.U32 R42, R18, R172, R36 ;  /* 0x000000ac122a7225 */ /* 0x000fe200078e0024 */
[----:B------:R-:W4:Y:S01]  /*1e10*/  @!P4 LDC.64 R12, c[0x0][0x210] ;  /* 0x00008400ff0ccb82 */ /* 0x000f220000000a00 */
[----:B------:R1:W-:Y:S02]  /*1e20*/  @!P3 LDGSTS.E.BYPASS.LTC128B.128 [R205+0x4000], desc[UR10][R38.64+0x100] ;  /* 0x0400010026cdbfae */ /* 0x0003e4000b901d4a */
[----:B------:R-:W-:-:S02]  /*1e30*/  IMAD.IADD R31, R6, 0x1, -R3 ;  /* 0x00000001061f7824 */ /* 0x000fc400078e0a03 */
[--C-:B------:R-:W-:Y:S02]  /*1e40*/  @!P4 IMAD.X R37, RZ, RZ, R33.reuse, P6 ;  /* 0x000000ffff25c224 */ /* 0x100fe400030e0621 */
[----:B------:R-:W-:Y:S01]  /*1e50*/  @!P1 IMAD.IADD R30, R41, 0x1, R30 ;  /* 0x00000001291e9824 */ /* 0x000fe200078e021e */
[----:B------:R-:W-:Y:S01]  /*1e60*/  ISETP.GE.AND P3, PT, R24, R31, PT ;  /* 0x0000001f1800720c */ /* 0x000fe20003f66270 */
[C---:B------:R-:W-:Y:S02]  /*1e70*/  IMAD R2, R18.reuse, R173, R2 ;  /* 0x000000ad12027224 */ /* 0x040fe400078e0202 */
[----:B------:R-:W-:Y:S01]  /*1e80*/  @!P2 IMAD.X R33, RZ, RZ, R33, P5 ;  /* 0x000000ffff21a224 */ /* 0x000fe200028e0621 */
[----:B------:R-:W-:Y:S01]  /*1e90*/  ISETP.GE.AND P5, PT, R18, R31, PT ;  /* 0x0000001f1200720c */ /* 0x000fe20003fa6270 */
[----:B------:R-:W-:Y:S02]  /*1ea0*/  IMAD.IADD R2, R43, 0x1, R2 ;  /* 0x000000012b027824 */ /* 0x000fe400078e0202 */
[----:B------:R-:W-:-:S02]  /*1eb0*/  IMAD.MOV.U32 R133, RZ, RZ, R42 ;  /* 0x000000ffff857224 */ /* 0x000fc400078e002a */
[--C-:B------:R-:W-:Y:S02]  /*1ec0*/  @!P4 IMAD.MOV.U32 R42, RZ, RZ, R14.reuse ;  /* 0x000000ffff2ac224 */ /* 0x100fe400078e000e */
[----:B------:R-:W-:Y:S02]  /*1ed0*/  @!P4 IMAD.MOV.U32 R43, RZ, RZ, R35 ;  /* 0x000000ffff2bc224 */ /* 0x000fe400078e0023 */
[----:B------:R-:W-:Y:S02]  /*1ee0*/  @!P1 IMAD R41, R16, 0x2, R15 ;  /* 0x0000000210299824 */ /* 0x000fe400078e020f */
[-C--:B--2---:R-:W-:Y:S02]  /*1ef0*/  @!P4 IMAD R37, R37, R4.reuse, RZ ;  /* 0x000000042525c224 */ /* 0x084fe400078e02ff */
[----:B------:R-:W-:Y:S02]  /*1f00*/  @!P2 IMAD.MOV.U32 R34, RZ, RZ, R14 ;  /* 0x000000ffff22a224 */ /* 0x000fe400078e000e */
[----:B------:R-:W-:Y:S01]  /*1f10*/  @!P4 IMAD.WIDE.U32 R42, R28, R4, R42 ;  /* 0x000000041c2ac225 */ /* 0x000fe200078e002a */
[----:B-1----:R-:W-:-:S03]  /*1f20*/  @!P1 LEA R38, P6, R40, R8, 0x1 ;  /* 0x0000000828269211 */ /* 0x002fc600078c08ff */
[-C--:B---3--:R-:W-:Y:S01]  /*1f30*/  @!P2 IMAD R14, R33, R10.reuse, RZ ;  /* 0x0000000a210ea224 */ /* 0x088fe200078e02ff */
[----:B------:R-:W-:Y:S01]  /*1f40*/  @!P1 LEA.HI.X R39, R40, R9, R30, 0x1, P6 ;  /* 0x0000000928279211 */ /* 0x000fe200030f0c1e */
[----:B------:R-:W-:Y:S01]  /*1f50*/  @!P4 IMAD R37, R28, R5, R37 ;  /* 0x000000051c25c224 */ /* 0x000fe200078e0225 */
[----:B------:R-:W1:Y:S01]  /*1f60*/  @!P2 LDC.64 R8, c[0x0][0x210] ;  /* 0x00008400ff08ab82 */ /* 0x000e620000000a00 */
[----:B------:R-:W-:Y:S02]  /*1f70*/  @!P2 IMAD R11, R19, R11, R14 ;  /* 0x0000000b130ba224 */ /* 0x000fe400078e020e */
[----:B------:R-:W-:Y:S01]  /*1f80*/  @!P1 LDGSTS.E.BYPASS.LTC128B.128 [R41+0x800], desc[UR10][R38.64] ;  /* 0x0080000026299fae */ /* 0x000fe2000b901d4a */
[----:B------:R-:W-:Y:S02]  /*1f90*/  @!P4 IMAD.IADD R37, R43, 0x1, R37 ;  /* 0x000000012b25c824 */ /* 0x000fe400078e0225 */
[----:B------:R-:W-:Y:S01]  /*1fa0*/  @!P2 IMAD.WIDE.U32 R34, R19, R10, R34 ;  /* 0x0000000a1322a225 */ /* 0x000fe200078e0022 */
[----:B------:R-:W-:Y:S01]  /*1fb0*/  @!P1 LDGSTS.E.BYPASS.LTC128B.128 [R41+0x2800], desc[UR10][R38.64+0x80] ;  /* 0x0280008026299fae */ /* 0x000fe2000b901d4a */
[----:B------:R-:W2:Y:S01]  /*1fc0*/  @!P3 LDC.64 R4, c[0x0][0x218] ;  /* 0x00008600ff04bb82 */ /* 0x000ea20000000a00 */
[----:B------:R-:W-:Y:S01]  /*1fd0*/  @!P3 MOV R19, 0x400 ;  /* 0x000004000013b802 */ /* 0x000fe20000000f00 */
[----:B------:R-:W-:Y:S01]  /*1fe0*/  @!P4 IMAD R25, R16, 0x2, R25 ;  /* 0x000000021019c824 */ /* 0x000fe200078e0219 */
[----:B------:R-:W-:Y:S01]  /*1ff0*/  @!P1 LDGSTS.E.BYPASS.LTC128B.128 [R41+0x4800], desc[UR10][R38.64+0x100] ;  /* 0x0480010026299fae */ /* 0x000fe2000b901d4a */
[C---:B----4-:R-:W-:Y:S01]  /*2000*/  @!P4 LEA R32, P1, R42.reuse, R12, 0x1 ;  /* 0x0000000c2a20c211 */ /* 0x050fe200078208ff */
[----:B------:R-:W-:Y:S01]  /*2010*/  @!P2 IMAD.IADD R11, R35, 0x1, R11 ;  /* 0x00000001230ba824 */ /* 0x000fe200078e020b */
[----:B------:R-:W3:Y:S02]  /*2020*/  @!P5 S2R R12, SR_CgaCtaId ;  /* 0x00000000000cd919 */ /* 0x000ee40000008800 */
[----:B------:R-:W4:Y:S01]  /*2030*/  @!P5 LDC.64 R14, c[0x0][0x218] ;  /* 0x00008600ff0edb82 */ /* 0x000f220000000a00 */
[----:B------:R-:W-:Y:S01]  /*2040*/  @!P4 LEA.HI.X R33, R42, R13, R37, 0x1, P1 ;  /* 0x0000000d2a21c211 */ /* 0x000fe200008f0c25 */
[----:B------:R-:W-:Y:S01]  /*2050*/  @!P2 IMAD R29, R16, 0x2, R29 ;  /* 0x00000002101da824 */ /* 0x000fe200078e021d */
[----:B------:R-:W3:Y:S01]  /*2060*/  @!P3 S2R R10, SR_CgaCtaId ;  /* 0x00000000000ab919 */ /* 0x000ee20000008800 */
[----:B------:R-:W-:Y:S01]  /*2070*/  ISETP.GE.AND P1, PT, R22, R31, PT ;  /* 0x0000001f1600720c */ /* 0x000fe20003f26270 */
[----:B------:R-:W-:Y:S01]  /*2080*/  IMAD.WIDE.U32 R26, R17, UR6, R26 ;  /* 0x00000006111a7c25 */ /* 0x000fe2000f8e001a */
[----:B------:R-:W-:Y:S01]  /*2090*/  @!P4 LDGSTS.E.BYPASS.LTC128B.128 [R25+0x1000], desc[UR10][R32.64] ;  /* 0x010000002019cfae */ /* 0x000fe2000b901d4a */
[----:B-1----:R-:W-:-:S02]  /*20a0*/  @!P2 LEA R36, P6, R34, R8, 0x1 ;  /* 0x000000082224a211 */ /* 0x002fc400078c08ff */
[----:B------:R-:W-:Y:S01]  /*20b0*/  IMAD R23, R23, R174, RZ ;  /* 0x000000ae17177224 */ /* 0x000fe200078e02ff */
[----:B------:R-:W-:Y:S01]  /*20c0*/  @!P4 LDGSTS.E.BYPASS.LTC128B.128 [R25+0x3000], desc[UR10][R32.64+0x80] ;  /* 0x030000802019cfae */ /* 0x000fe2000b901d4a */
[----:B------:R-:W-:Y:S01]  /*20d0*/  @!P2 LEA.HI.X R37, R34, R9, R11, 0x1, P6 ;  /* 0x000000092225a211 */ /* 0x000fe200030f0c0b */
[----:B------:R-:W-:Y:S01]  /*20e0*/  IMAD.SHL.U32 R11, R173, 0x20, RZ ;  /* 0x00000020ad0b7824 */ /* 0x000fe200078e00ff */
[----:B------:R-:W-:Y:S01]  /*20f0*/  ISETP.GE.AND P6, PT, R20, R31, PT ;  /* 0x0000001f1400720c */ /* 0x000fe20003fc6270 */
[----:B------:R1:W-:Y:S01]  /*2100*/  @!P4 LDGSTS.E.BYPASS.LTC128B.128 [R25+0x5000], desc[UR10][R32.64+0x100] ;  /* 0x050001002019cfae */ /* 0x0003e2000b901d4a */
[----:B------:R-:W-:Y:S02]  /*2110*/  @!P3 LEA R13, P4, R172, R133, 0x4 ;  /* 0x00000085ac0db211 */ /* 0x000fe400078820ff */
[----:B------:R-:W1:Y:S01]  /*2120*/  @!P1 LDC.64 R8, c[0x0][0x218] ;  /* 0x00008600ff089b82 */ /* 0x000e620000000a00 */
[----:B------:R-:W-:Y:S01]  /*2130*/  IMAD R23, R146, R175, R23 ;  /* 0x000000af92177224 */ /* 0x000fe200078e0217 */
[----:B------:R-:W-:Y:S01]  /*2140*/  @!P2 LDGSTS.E.BYPASS.LTC128B.128 [R29+0x1800], desc[UR10][R36.64] ;  /* 0x01800000241dafae */ /* 0x000fe2000b901d4a */
[----:B------:R-:W-:-:S02]  /*2150*/  @!P3 LEA.HI.X R28, R172, R2, R173, 0x4, P4 ;  /* 0x00000002ac1cb211 */ /* 0x000fc400020f24ad */
[C---:B--2---:R-:W-:Y:S01]  /*2160*/  @!P3 LEA R4, P4, R13.reuse, R4, 0x1 ;  /* 0x000000040d04b211 */ /* 0x044fe200078808ff */
[----:B------:R-:W-:Y:S03]  /*2170*/  @!P2 LDGSTS.E.BYPASS.LTC128B.128 [R29+0x3800], desc[UR10][R36.64+0x80] ;  /* 0x03800080241dafae */ /* 0x000fe6000b901d4a */
[----:B------:R-:W-:Y:S01]  /*2180*/  @!P3 LEA.HI.X R5, R13, R5, R28, 0x1, P4 ;  /* 0x000000050d05b211 */ /* 0x000fe200020f0c1c */
[----:B------:R2:W-:Y:S01]  /*2190*/  @!P2 LDGSTS.E.BYPASS.LTC128B.128 [R29+0x5800], desc[UR10][R36.64+0x100] ;  /* 0x05800100241dafae */ /* 0x0005e2000b901d4a */
[C---:B----4-:R-:W-:Y:S02]  /*21a0*/  @!P5 LEA R14, P2, R133.reuse, R14, 0x1 ;  /* 0x0000000e850ed211 */ /* 0x050fe400078408ff */
[----:B------:R-:W-:Y:S02]  /*21b0*/  ISETP.GE.AND P4, PT, R24, R31, PT ;  /* 0x0000001f1800720c */ /* 0x000fe40003f86270 */
[----:B------:R-:W-:-:S02]  /*21c0*/  @!P5 LEA.HI.X R15, R133, R15, R2, 0x1, P2 ;  /* 0x0000000f850fd211 */ /* 0x000fc400010f0c02 */
[----:B------:R-:W-:Y:S01]  /*21d0*/  LEA.HI R24, R7, R84, RZ, 0x4 ;  /* 0x0000005407187211 */ /* 0x000fe200078f20ff */
[----:B------:R-:W-:Y:S01]  /*21e0*/  IMAD.MOV.U32 R7, RZ, RZ, 0x10 ;  /* 0x00000010ff077424 */ /* 0x000fe200078e00ff */
[----:B---3--:R-:W-:Y:S02]  /*21f0*/  @!P3 LEA R19, R10, R19, 0x18 ;  /* 0x000000130a13b211 */ /* 0x008fe400078ec0ff */
[----:B------:R-:W3:Y:S03]  /*2200*/  @!P6 S2R R10, SR_CgaCtaId ;  /* 0x00000000000ae919 */ /* 0x000ee60000008800 */
[----:B------:R-:W-:Y:S01]  /*2210*/  @!P3 IMAD R19, R16, 0x2, R19 ;  /* 0x000000021013b824 */ /* 0x000fe200078e0213 */
[----:B-1----:R-:W-:Y:S01]  /*2220*/  @!P5 MOV R25, 0x400 ;  /* 0x000004000019d802 */ /* 0x002fe20000000f00 */
[----:B------:R-:W-:-:S03]  /*2230*/  IMAD.WIDE.U32 R32, R172, 0x20, RZ ;  /* 0x00000020ac207825 */ /* 0x000fc600078e00ff */
[----:B------:R-:W-:Y:S02]  /*2240*/  @!P5 LEA R25, R12, R25, 0x18 ;  /* 0x000000190c19d211 */ /* 0x000fe400078ec0ff */
[----:B------:R-:W-:-:S03]  /*2250*/  @!P1 IADD3 R13, P2, R133, R32, RZ ;  /* 0x00000020850d9210 */ /* 0x000fc60007f5e0ff */
[----:B------:R-:W-:Y:S01]  /*2260*/  @!P5 IMAD R25, R16, 0x2, R25 ;  /* 0x000000021019d824 */ /* 0x000fe200078e0219 */
[----:B------:R-:W-:Y:S02]  /*2270*/  @!P1 IADD3.X R12, R2, R33, R11, P2, !PT ;  /* 0x00000021020c9210 */ /* 0x000fe400017fe40b */
[----:B------:R-:W1:Y:S01]  /*2280*/  @!P1 S2R R11, SR_CgaCtaId ;  /* 0x00000000000b9919 */ /* 0x000e620000008800 */
[C---:B------:R-:W-:Y:S02]  /*2290*/  @!P1 LEA R8, P2, R13.reuse, R8, 0x1 ;  /* 0x000000080d089211 */ /* 0x040fe400078408ff */
[----:B--2---:R-:W-:Y:S01]  /*22a0*/  SHF.R.S32.HI R29, RZ, 0x4, R24 ;  /* 0x00000004ff1d7819 */ /* 0x004fe20000011418 */
[----:B------:R-:W-:Y:S01]  /*22b0*/  @!P5 LDGSTS.E.BYPASS.LTC128B.128 [R25+0x6000], desc[UR10][R14.64] ;  /* 0x060000000e19dfae */ /* 0x000fe2000b901d4a */
[----:B------:R-:W-:Y:S02]  /*22c0*/  @!P1 LEA.HI.X R9, R13, R9, R12, 0x1, P2 ;  /* 0x000000090d099211 */ /* 0x000fe400010f0c0c */
[C---:B------:R-:W-:Y:S01]  /*22d0*/  LEA.HI R12, R24.reuse, R29, RZ, 0x1 ;  /* 0x0000001d180c7211 */ /* 0x040fe200078f08ff */
[----:B------:R-:W-:Y:S01]  /*22e0*/  @!P5 LDGSTS.E.BYPASS.LTC128B.128 [R25+0x8000], desc[UR10][R14.64+0x80] ;  /* 0x080000800e19dfae */ /* 0x000fe2000b901d4a */
[----:B------:R-:W-:-:S02]  /*22f0*/  LOP3.LUT R13, R24, 0xfffffff0, RZ, 0xc0, !PT ;  /* 0xfffffff0180d7812 */ /* 0x000fc400078ec0ff */
[-C--:B------:R-:W-:Y:S01]  /*2300*/  ISETP.GE.AND P2, PT, R20, R31.reuse, PT ;  /* 0x0000001f1400720c */ /* 0x080fe20003f46270 */
[----:B------:R2:W-:Y:S01]  /*2310*/  @!P5 LDGSTS.E.BYPASS.LTC128B.128 [R25+0xa000], desc[UR10][R14.64+0x100] ;  /* 0x0a0001000e19dfae */ /* 0x0005e2000b901d4a */
[----:B------:R-:W-:Y:S01]  /*2320*/  LOP3.LUT R20, R12, 0xfffffffe, RZ, 0xc0, !PT ;  /* 0xfffffffe0c147812 */ /* 0x000fe200078ec0ff */
[----:B------:R-:W-:Y:S01]  /*2330*/  IMAD.IADD R12, R84, 0x1, -R13 ;  /* 0x00000001540c7824 */ /* 0x000fe200078e0a0d */
[C---:B------:R-:W-:Y:S01]  /*2340*/  ISETP.GE.AND P5, PT, R18.reuse, R31, PT ;  /* 0x0000001f1200720c */ /* 0x040fe20003fa6270 */
[----:B------:R-:W-:Y:S01]  /*2350*/  @!P3 LDGSTS.E.BYPASS.LTC128B.128 [R19+0x6800], desc[UR10][R4.64] ;  /* 0x068000000413bfae */ /* 0x000fe2000b901d4a */
[----:B------:R-:W-:Y:S02]  /*2360*/  IMAD.SHL.U32 R18, R18, 0x8, RZ ;  /* 0x0000000812127824 */ /* 0x000fe400078e00ff */
[----:B------:R-:W-:Y:S01]  /*2370*/  SHF.R.S32.HI R13, RZ, 0x1f, R12 ;  /* 0x0000001fff0d7819 */ /* 0x000fe2000001140c */
[----:B------:R-:W-:Y:S01]  /*2380*/  @!P3 LDGSTS.E.BYPASS.LTC128B.128 [R19+0x8800], desc[UR10][R4.64+0x80] ;  /* 0x088000800413bfae */ /* 0x000fe2000b901d4a */
[----:B------:R-:W-:Y:S01]  /*2390*/  IMAD.IADD R29, R29, 0x1, -R20 ;  /* 0x000000011d1d7824 */ /* 0x000fe200078e0a14 */
[----:B------:R-:W-:-:S02]  /*23a0*/  @!P1 MOV R20, 0x400 ;  /* 0x0000040000149802 */ /* 0x000fc40000000f00 */
[----:B------:R4:W-:Y:S01]  /*23b0*/  @!P3 LDGSTS.E.BYPASS.LTC128B.128 [R19+0xa800], desc[UR10][R4.64+0x100] ;  /* 0x0a8001000413bfae */ /* 0x0009e2000b901d4a */
[----:B------:R-:W-:Y:S02]  /*23c0*/  LEA.HI R13, R13, R12, RZ, 0x3 ;  /* 0x0000000c0d0d7211 */ /* 0x000fe400078f18ff */
[----:B------:R-:W-:-:S03]  /*23d0*/  ISETP.GE.AND P3, PT, R22, R31, PT ;  /* 0x0000001f1600720c */ /* 0x000fc60003f66270 */
[----:B------:R-:W-:-:S05]  /*23e0*/  IMAD.SHL.U32 R85, R13, 0x40, RZ ;  /* 0x000000400d557824 */ /* 0x000fca00078e00ff */
[----:B------:R-:W-:Y:S01]  /*23f0*/  LOP3.LUT R85, R85, 0xfffffe00, RZ, 0xc0, !PT ;  /* 0xfffffe0055557812 */ /* 0x000fe200078ec0ff */
[----:B--2---:R-:W-:Y:S01]  /*2400*/  IMAD R14, R21, UR6, RZ ;  /* 0x00000006150e7c24 */ /* 0x004fe2000f8e02ff */
[----:B------:R-:W-:Y:S01]  /*2410*/  LOP3.LUT R15, R13, 0xfffffff8, RZ, 0xc0, !PT ;  /* 0xfffffff80d0f7812 */ /* 0x000fe200078ec0ff */
[----:B------:R-:W-:Y:S02]  /*2420*/  @!P6 IMAD.MOV.U32 R21, RZ, RZ, R2 ;  /* 0x000000ffff15e224 */ /* 0x000fe400078e0002 */
[----:B------:R-:W-:Y:S01]  /*2430*/  IMAD R14, R17, UR7, R14 ;  /* 0x00000007110e7c24 */ /* 0x000fe2000f8e020e */
[----:B------:R-:W-:Y:S01]  /*2440*/  @!P6 MOV R17, 0x400 ;  /* 0x000004000011e802 */ /* 0x000fe20000000f00 */
[----:B------:R-:W-:Y:S02]  /*2450*/  IMAD.IADD R12, R12, 0x1, -R15 ;  /* 0x000000010c0c7824 */ /* 0x000fe400078e0a0f */
[----:B------:R-:W-:Y:S02]  /*2460*/  IMAD.IADD R27, R27, 0x1, R14 ;  /* 0x000000011b1b7824 */ /* 0x000fe400078e020e */
[----:B------:R-:W-:Y:S01]  /*2470*/  @!P2 IMAD R14, R175, 0x60, RZ ;  /* 0x00000060af0ea824 */ /* 0x000fe200078e02ff */
[----:B----4-:R-:W2:Y:S01]  /*2480*/  @!P6 LDC.64 R4, c[0x0][0x218] ;  /* 0x00008600ff04eb82 */ /* 0x010ea20000000a00 */
[----:B-1----:R-:W-:Y:S01]  /*2490*/  @!P1 LEA R19, R11, R20, 0x18 ;  /* 0x000000140b139211 */ /* 0x002fe200078ec0ff */
[----:B------:R-:W-:Y:S01]  /*24a0*/  @!P6 IMAD.MOV.U32 R20, RZ, RZ, R133 ;  /* 0x000000ffff14e224 */ /* 0x000fe200078e0085 */
[----:B---3--:R-:W-:Y:S01]  /*24b0*/  @!P6 LEA R11, R10, R17, 0x18 ;  /* 0x000000110a0be211 */ /* 0x008fe200078ec0ff */
[----:B------:R-:W-:-:S02]  /*24c0*/  IMAD.SHL.U32 R10, R0, 0x40, RZ ;  /* 0x00000040000a7824 */ /* 0x000fc400078e00ff */
[----:B------:R-:W-:Y:S02]  /*24d0*/  @!P1 IMAD R19, R16, 0x2, R19 ;  /* 0x0000000210139824 */ /* 0x000fe400078e0213 */
[----:B------:R-:W-:Y:S01]  /*24e0*/  @!P6 IMAD.WIDE.U32 R20, R172, 0x30, R20 ;  /* 0x00000030ac14e825 */ /* 0x000fe200078e0014 */
[----:B------:R-:W-:Y:S02]  /*24f0*/  LOP3.LUT R15, R10, 0x1c0, RZ, 0xc0, !PT ;  /* 0x000001c00a0f7812 */ /* 0x000fe400078ec0ff */
[----:B------:R-:W-:Y:S01]  /*2500*/  @!P1 LDGSTS.E.BYPASS.LTC128B.128 [R19+0x7000], desc[UR10][R8.64] ;  /* 0x0700000008139fae */ /* 0x000fe2000b901d4a */
[----:B------:R-:W-:Y:S01]  /*2510*/  @!P6 IMAD R10, R173, 0x30, RZ ;  /* 0x00000030ad0ae824 */ /* 0x000fe200078e02ff */
[----:B------:R-:W-:Y:S01]  /*2520*/  LOP3.LUT R18, R15, 0x8, R18, 0xf8, !PT ;  /* 0x000000080f127812 */ /* 0x000fe200078ef812 */
[----:B------:R-:W-:Y:S01]  /*2530*/  IMAD.WIDE.U32 R146, R146, R174, R26 ;  /* 0x000000ae92927225 */ /* 0x000fe200078e001a */
[----:B------:R-:W-:Y:S01]  /*2540*/  @!P1 LDGSTS.E.BYPASS.LTC128B.128 [R19+0x9000], desc[UR10][R8.64+0x80] ;  /* 0x0900008008139fae */ /* 0x000fe2000b901d4a */
[----:B------:R-:W-:-:S02]  /*2550*/  SHF.R.U32.HI R15, RZ, 0x3, R15 ;  /* 0x00000003ff0f7819 */ /* 0x000fc4000001160f */
[----:B------:R-:W-:Y:S01]  /*2560*/  @!P6 IMAD.IADD R10, R21, 0x1, R10 ;  /* 0x00000001150ae824 */ /* 0x000fe200078e020a */
[----:B------:R1:W-:Y:S01]  /*2570*/  @!P1 LDGSTS.E.BYPASS.LTC128B.128 [R19+0xb000], desc[UR10][R8.64+0x100] ;  /* 0x0b00010008139fae */ /* 0x0003e2000b901d4a */
[----:B------:R-:W-:Y:S01]  /*2580*/  LOP3.LUT R18, R18, R15, RZ, 0x3c, !PT ;  /* 0x0000000f12127212 */ /* 0x000fe200078e3cff */
[----:B------:R-:W-:Y:S02]  /*2590*/  @!P6 IMAD R15, R16, 0x2, R11 ;  /* 0x00000002100fe824 */ /* 0x000fe400078e020b */
[----:B------:R-:W-:Y:S01]  /*25a0*/  IMAD.IADD R144, R147, 0x1, R23 ;  /* 0x0000000193907824 */ /* 0x000fe200078e0217 */
[C---:B--2---:R-:W-:Y:S01]  /*25b0*/  @!P6 LEA R4, P1, R20.reuse, R4, 0x1 ;  /* 0x000000041404e211 */ /* 0x044fe200078208ff */
[C---:B------:R-:W-:Y:S02]  /*25c0*/  IMAD R197, R29.reuse, 0x200, R18 ;  /* 0x000002001dc57824 */ /* 0x040fe400078e0212 */
[----:B------:R-:W-:Y:S01]  /*25d0*/  IMAD.SHL.U32 R29, R29, 0x8, RZ ;  /* 0x000000081d1d7824 */ /* 0x000fe200078e00ff */
[----:B------:R-:W-:Y:S01]  /*25e0*/  @!P6 LEA.HI.X R5, R20, R5, R10, 0x1, P1 ;  /* 0x000000051405e211 */ /* 0x000fe200008f0c0a */
[----:B------:R-:W-:Y:S01]  /*25f0*/  IMAD.WIDE.U32 R10, R174, 0x20, RZ ;  /* 0x00000020ae0a7825 */ /* 0x000fe200078e00ff */
[----:B------:R-:W-:-:S02]  /*2600*/  LEA R200, P1, R146, UR8, 0x1 ;  /* 0x0000000892c87c11 */ /* 0x000fc4000f8208ff */
[----:B------:R-:W-:Y:S01]  /*2610*/  LEA R197, R197, UR4, 0x1 ;  /* 0x00000004c5c57c11 */ /* 0x000fe2000f8e08ff */
[----:B------:R-:W-:Y:S01]  /*2620*/  @!P6 LDGSTS.E.BYPASS.LTC128B.128 [R15+0x7800], desc[UR10][R4.64] ;  /* 0x07800000040fefae */ /* 0x000fe2000b901d4a */
[----:B------:R-:W-:Y:S02]  /*2630*/  LEA.HI.X R201, R146, UR9, R144, 0x1, P1 ;  /* 0x0000000992c97c11 */ /* 0x000fe400088f0c90 */
[----:B------:R-:W-:Y:S01]  /*2640*/  @!P4 IADD3 R10, P1, R200, R10, RZ ;  /* 0x0000000ac80ac210 */ /* 0x000fe20007f3e0ff */
[----:B------:R-:W-:Y:S01]  /*2650*/  @!P6 LDGSTS.E.BYPASS.LTC128B.128 [R15+0x9800], desc[UR10][R4.64+0x80] ;  /* 0x09800080040fefae */ /* 0x000fe2000b901d4a */
[----:B------:R-:W-:Y:S02]  /*2660*/  VIADD R195, R197, 0x6020 ;  /* 0x00006020c5c37836 */ /* 0x000fe40000000000 */
[----:B------:R-:W-:Y:S01]  /*2670*/  @!P2 IMAD.WIDE.U32 R16, R174, 0x60, R200 ;  /* 0x00000060ae10a825 */ /* 0x000fe200078e00c8 */
[----:B------:R2:W-:Y:S04]  /*2680*/  @!P6 LDGSTS.E.BYPASS.LTC128B.128 [R15+0xb800], desc[UR10][R4.64+0x100] ;  /* 0x0b800100040fefae */ /* 0x0005e8000b901d4a */
[----:B------:R-:W0:Y:S01]  /*2690*/  LDGDEPBAR ;  /* 0x00000000000079af */ /* 0x000e220000000000 */
[----:B-1----:R-:W-:-:S05]  /*26a0*/  IMAD.SHL.U32 R8, R12, 0x40, RZ ;  /* 0x000000400c087824 */ /* 0x002fca00078e00ff */
[----:B------:R-:W-:-:S04]  /*26b0*/  LOP3.LUT R8, R8, 0x1c0, RZ, 0xc0, !PT ;  /* 0x000001c008087812 */ /* 0x000fc800078ec0ff */
[----:B--2---:R-:W-:Y:S01]  /*26c0*/  LOP3.LUT R5, R8, 0x8, R29, 0xf8, !PT ;  /* 0x0000000808057812 */ /* 0x004fe200078ef81d */
[----:B------:R-:W-:-:S04]  /*26d0*/  DEPBAR.LE SB0, 0x0 ;  /* 0x000080000000791a */ /* 0x000fc80000000000 */
[----:B------:R-:W-:Y:S01]  /*26e0*/  BAR.SYNC.DEFER_BLOCKING 0x0 ;  /* 0x0000000000007b1d */ /* 0x000fe20000010000 */
[----:B------:R-:W-:Y:S01]  /*26f0*/  SHF.R.U32.HI R4, RZ, 0x3, R8 ;  /* 0x00000003ff047819 */ /* 0x000fe20000011608 */
[----:B------:R-:W-:Y:S02]  /*2700*/  IMAD.SHL.U32 R8, R175, 0x20, RZ ;  /* 0x00000020af087824 */ /* 0x000fe400078e00ff */
[----:B------:R-:W-:Y:S01]  /*2710*/  @!P2 IMAD.IADD R15, R17, 0x1, R14 ;  /* 0x00000001110fa824 */ /* 0x000fe200078e020e */
[----:B------:R-:W-:Y:S01]  /*2720*/  LOP3.LUT R4, R5, R4, RZ, 0x3c, !PT ;  /* 0x0000000405047212 */ /* 0x000fe200078e3cff */
[----:B------:R-:W-:Y:S01]  /*2730*/  @!P2 IMAD.MOV.U32 R14, RZ, RZ, R16 ;  /* 0x000000ffff0ea224 */ /* 0x000fe200078e0010 */
[----:B------:R-:W-:Y:S01]  /*2740*/  @!P4 IADD3.X R11, R201, R11, R8, P1, !PT ;  /* 0x0000000bc90bc210 */ /* 0x000fe20000ffe408 */
[----:B------:R-:W-:Y:S01]  /*2750*/  IMAD R5, R86, 0x400, R85 ;  /* 0x0000040056057824 */ /* 0x000fe200078e0255 */
[----:B------:R-:W-:Y:S01]  /*2760*/  @!P3 LEA R16, P1, R174, R200, 0x6 ;  /* 0x000000c8ae10b211 */ /* 0x000fe200078230ff */
[----:B------:R-:W-:-:S02]  /*2770*/  IMAD R86, R86, 0x10, R89 ;  /* 0x0000001056567824 */ /* 0x000fc400078e0259 */
[----:B------:R-:W-:Y:S01]  /*2780*/  IMAD.IADD R198, R4, 0x1, R5 ;  /* 0x0000000104c67824 */ /* 0x000fe200078e0205 */
[----:B------:R-:W-:Y:S01]  /*2790*/  @!P3 LEA.HI.X R17, R174, R201, R175, 0x6, P1 ;  /* 0x000000c9ae11b211 */ /* 0x000fe200008f34af */
[----:B------:R-:W-:-:S03]  /*27a0*/  IMAD.MOV.U32 R5, RZ, RZ, 0x20 ;  /* 0x00000020ff057424 */ /* 0x000fc600078e00ff */
[----:B------:R-:W-:Y:S01]  /*27b0*/  LEA R198, R198, UR4, 0x1 ;  /* 0x00000004c6c67c11 */ /* 0x000fe2000f8e08ff */
[----:B------:R-:W-:Y:S04]  /*27c0*/  @P5 STS.128 [R205+0xc000], RZ ;  /* 0x00c000ffcd005388 */ /* 0x000fe80000000c00 */
[----:B------:R-:W-:Y:S04]  /*27d0*/  @P5 STS.128 [R205+0xe000], RZ ;  /* 0x00e000ffcd005388 */ /* 0x000fe80000000c00 */
[----:B------:R-:W-:Y:S04]  /*27e0*/  @P5 STS.128 [R205+0x10000], RZ ;  /* 0x010000ffcd005388 */ /* 0x000fe80000000c00 */
[----:B------:R-:W-:Y:S01]  /*27f0*/  @!PT LDS RZ, [RZ] ;  /* 0x00000000fffff984 */ /* 0x000fe20000000800 */
[----:B------:R-:W-:Y:S01]  /*2800*/  @!PT LDS RZ, [RZ] ;  /* 0x00000000fffff984 */ /* 0x000fe20000000800 */
[----:B------:R-:W-:Y:S01]  /*2810*/  @!PT LDS RZ, [RZ] ;  /* 0x00000000fffff984 */ /* 0x000fe20000000800 */
[----:B------:R-:W-:Y:S04]  /*2820*/  @!P5 LDGSTS.E.BYPASS.LTC128B.128 [R205+0xc000], desc[UR10][R200.64] ;  /* 0x0c000000c8cddfae */ /* 0x000fe8000b901d4a */
[----:B------:R-:W-:Y:S04]  /*2830*/  @!P5 LDGSTS.E.BYPASS.LTC128B.128 [R205+0xe000], desc[UR10][R200.64+0x80] ;  /* 0x0e000080c8cddfae */ /* 0x000fe8000b901d4a */
[----:B------:R-:W-:Y:S04]  /*2840*/  @!P5 LDGSTS.E.BYPASS.LTC128B.128 [R205+0x10000], desc[UR10][R200.64+0x100] ;  /* 0x10000100c8cddfae */ /* 0x000fe8000b901d4a */
        /* <DEDUP_REMOVED lines=8> */
[----:B------:R1:W-:Y:S04]  /*28d0*/  @!P4 LDGSTS.E.BYPASS.LTC128B.128 [R205+0x10800], desc[UR10][R10.64+0x100] ;  /* 0x108001000acdcfae */ /* 0x0003e8000b901d4a */
        /* <DEDUP_REMOVED lines=17> */
[----:B------:R3:W-:Y:S01]  /*29f0*/  @!P2 LDGSTS.E.BYPASS.LTC128B.128 [R205+0x11800], desc[UR10][R14.64+0x100] ;  /* 0x118001000ecdafae */ /* 0x0007e2000b901d4a */
[----:B------:R-:W-:-:S03]  /*2a00*/  R2P PR, R12, 0x6 ;  /* 0x000000060c007804 */ /* 0x000fc60000000000 */
[----:B-1----:R-:W-:Y:S02]  /*2a10*/  LDSM.16.M88.4 R8, [R198] ;  /* 0x00000000c608783b */ /* 0x002fe40000000200 */
[----:B------:R-:W-:Y:S02]  /*2a20*/  SEL R7, R7, 0xfffffff0, !P1 ;  /* 0xfffffff007077807 */ /* 0x000fe40004800000 */
[----:B------:R-:W1:Y:S01]  /*2a30*/  LDSM.16.M88.4 R24, [R197+0x6000] ;  /* 0x00600000c518783b */ /* 0x000e620000000200 */
[----:B------:R-:W-:Y:S02]  /*2a40*/  SEL R5, R5, 0xffffffe0, !P2 ;  /* 0xffffffe005057807 */ /* 0x000fe40005000000 */
[----:B------:R-:W-:Y:S01]  /*2a50*/  R2P PR, R0, 0x6 ;  /* 0x0000000600007804 */ /* 0x000fe20000000000 */
[----:B------:R-:W-:Y:S01]  /*2a60*/  VIADD R0, R197, 0x6000 ;  /* 0x00006000c5007836 */ /* 0x000fe20000000000 */
[----:B--2---:R-:W2:Y:S01]  /*2a70*/  LDSM.16.M88.4 R16, [R197+0x6800] ;  /* 0x00680000c510783b */ /* 0x004ea20000000200 */
[----:B------:R-:W-:-:S02]  /*2a80*/  IMAD R196, R7, 0x2, R198 ;  /* 0x0000000207c47824 */ /* 0x000fc400078e02c6 */
[C---:B------:R-:W-:Y:S01]  /*2a90*/  IMAD R194, R5.reuse, 0x2, R198 ;  /* 0x0000000205c27824 */ /* 0x040fe200078e02c6 */
[----:B------:R-:W4:Y:S01]  /*2aa0*/  LDSM.16.M88.4 R60, [R197+0x7000] ;  /* 0x00700000c53c783b */ /* 0x000f220000000200 */
[----:B------:R-:W-:-:S03]  /*2ab0*/  IMAD R193, R5, 0x2, R196 ;  /* 0x0000000205c17824 */ /* 0x000fc600078e02c4 */
[----:B------:R-:W4:Y:S03]  /*2ac0*/  LDSM.16.M88.4 R48, [R197+0x7800] ;  /* 0x00780000c530783b */ /* 0x000f260000000200 */
[----:B------:R-:W-:Y:S01]  /*2ad0*/  @P1 VIADD R195, R0, 0xffffffe0 ;  /* 0xffffffe000c31836 */ /* 0x000fe20000000000 */
[----:B------:R-:W-:Y:S01]  /*2ae0*/  LDSM.16.M88.4 R36, [R196] ;  /* 0x00000000c424783b */ /* 0x000fe20000000200 */
[----:B------:R-:W-:Y:S02]  /*2af0*/  IMAD.MOV.U32 R0, RZ, RZ, 0x40 ;  /* 0x00000040ff007424 */ /* 0x000fe400078e00ff */
[C---:B------:R-:W-:Y:S01]  /*2b00*/  VIADD R187, R195.reuse, 0x800 ;  /* 0x00000800c3bb7836 */ /* 0x040fe20000000000 */
[----:B------:R-:W4:Y:S01]  /*2b10*/  LDSM.16.M88.4 R32, [R195] ;  /* 0x00000000c320783b */ /* 0x000f220000000200 */
[C---:B------:R-:W-:Y:S01]  /*2b20*/  VIADD R186, R195.reuse, 0x1000 ;  /* 0x00001000c3ba7836 */ /* 0x040fe20000000000 */
[----:B------:R-:W-:Y:S01]  /*2b30*/  SEL R0, R0, 0xffffffc0, !P2 ;  /* 0xffffffc000007807 */ /* 0x000fe20005000000 */
[C---:B------:R-:W-:Y:S01]  /*2b40*/  VIADD R185, R195.reuse, 0x1800 ;  /* 0x00001800c3b97836 */ /* 0x040fe20000000000 */
[----:B------:R-:W4:Y:S01]  /*2b50*/  LDSM.16.M88.4 R44, [R195+0x800] ;  /* 0x00080000c32c783b */ /* 0x000f220000000200 */
[----:B------:R-:W-:-:S02]  /*2b60*/  VIADD R183, R195, 0x2000 ;  /* 0x00002000c3b77836 */ /* 0x000fc40000000000 */
[----:B------:R-:W-:Y:S01]  /*2b70*/  IMAD.IADD R191, R197, 0x1, R0 ;  /* 0x00000001c5bf7824 */ /* 0x000fe200078e0200 */
[----:B---3--:R-:W3:Y:S01]  /*2b80*/  LDSM.16.M88.4 R12, [R195+0x1000] ;  /* 0x00100000c30c783b */ /* 0x008ee20000000200 */
[----:B------:R-:W-:Y:S02]  /*2b90*/  IMAD.IADD R184, R0, 0x1, R195 ;  /* 0x0000000100b87824 */ /* 0x000fe400078e02c3 */
[C---:B------:R-:W-:Y:S01]  /*2ba0*/  VIADD R182, R195.reuse, 0x2800 ;  /* 0x00002800c3b67836 */ /* 0x040fe20000000000 */
[----:B------:R-:W3:Y:S01]  /*2bb0*/  LDSM.16.M88.4 R40, [R195+0x1800] ;  /* 0x00180000c328783b */ /* 0x000ee20000000200 */
[C---:B------:R-:W-:Y:S02]  /*2bc0*/  VIADD R181, R195.reuse, 0x3000 ;  /* 0x00003000c3b57836 */ /* 0x040fe40000000000 */
[C---:B------:R-:W-:Y:S01]  /*2bd0*/  VIADD R180, R195.reuse, 0x3800 ;  /* 0x00003800c3b47836 */ /* 0x040fe20000000000 */
[----:B------:R-:W-:Y:S01]  /*2be0*/  LDSM.16.M88.4 R52, [R194] ;  /* 0x00000000c234783b */ /* 0x000fe20000000200 */
[C---:B------:R-:W-:Y:S01]  /*2bf0*/  VIADD R179, R195.reuse, 0x4000 ;  /* 0x00004000c3b37836 */ /* 0x040fe20000000000 */
[----:B-1----:R-:W-:Y:S02]  /*2c00*/  HMMA.16816.F32 R28, R8, R24, RZ ;  /* 0x00000018081c723c */ /* 0x002fe400000018ff */
[----:B------:R-:W1:Y:S01]  /*2c10*/  LDSM.16.M88.4 R68, [R191+0x6000] ;  /* 0x00600000bf44783b */ /* 0x000e620000000200 */
[----:B------:R-:W-:-:S02]  /*2c20*/  VIADD R178, R195, 0x4800 ;  /* 0x00004800c3b27836 */ /* 0x000fc40000000000 */
[C---:B------:R-:W-:Y:S01]  /*2c30*/  VIADD R177, R195.reuse, 0x5000 ;  /* 0x00005000c3b17836 */ /* 0x040fe20000000000 */
[----:B------:R-:W-:Y:S01]  /*2c40*/  LDSM.16.M88.4 R76, [R191+0x7800] ;  /* 0x00780000bf4c783b */ /* 0x000fe20000000200 */
[C---:B------:R-:W-:Y:S01]  /*2c50*/  HMMA.16816.F32 R24, R8.reuse, R26, RZ ;  /* 0x0000001a0818723c */ /* 0x040fe200000018ff */
[----:B------:R-:W-:Y:S02]  /*2c60*/  VIADD R176, R195, 0x5800 ;  /* 0x00005800c3b07836 */ /* 0x000fe40000000000 */
[----:B------:R-:W-:Y:S03]  /*2c70*/  LDSM.16.M88.4 R72, [R184+0x1800] ;  /* 0x00180000b848783b */ /* 0x000fe60000000200 */
[C---:B--2---:R-:W-:Y:S01]  /*2c80*/  HMMA.16816.F32 R20, R8.reuse, R16, RZ ;  /* 0x000000100814723c */ /* 0x044fe200000018ff */
[----:B------:R-:W-:Y:S04]  /*2c90*/  LDSM.16.M88.4 R80, [R197+0x9800] ;  /* 0x00980000c550783b */ /* 0x000fe80000000200 */
[----:B------:R-:W0:Y:S01]  /*2ca0*/  LDGDEPBAR ;  /* 0x00000000000079af */ /* 0x000e220000000000 */
[C---:B----4-:R-:W-:Y:S06]  /*2cb0*/  HMMA.16816.F32 R64, R8.reuse, R60, RZ ;  /* 0x0000003c0840723c */ /* 0x050fec00000018ff */
[C---:B------:R-:W-:Y:S06]  /*2cc0*/  HMMA.16816.F32 R16, R8.reuse, R18, RZ ;  /* 0x000000120810723c */ /* 0x040fec00000018ff */
[C---:B------:R-:W-:Y:S06]  /*2cd0*/  HMMA.16816.F32 R60, R8.reuse, R62, RZ ;  /* 0x0000003e083c723c */ /* 0x040fec00000018ff */
[C---:B------:R-:W-:Y:S06]  /*2ce0*/  HMMA.16816.F32 R56, R8.reuse, R48, RZ ;  /* 0x000000300838723c */ /* 0x040fec00000018ff */
[----:B------:R-:W-:Y:S01]  /*2cf0*/  HMMA.16816.F32 R8, R8, R50, RZ ;  /* 0x000000320808723c */ /* 0x000fe200000018ff */
[----:B------:R-:W2:Y:S05]  /*2d00*/  LDSM.16.M88.4 R48, [R191+0x6800] ;  /* 0x00680000bf30783b */ /* 0x000eaa0000000200 */
[C---:B------:R-:W-:Y:S06]  /*2d10*/  HMMA.16816.F32 R28, R36.reuse, R32, R28 ;  /* 0x00000020241c723c */ /* 0x040fec000000181c */
[C---:B------:R-:W-:Y:S01]  /*2d20*/  HMMA.16816.F32 R24, R36.reuse, R34, R24 ;  /* 0x000000222418723c */ /* 0x040fe20000001818 */
[----:B------:R-:W4:Y:S05]  /*2d30*/  LDSM.16.M88.4 R32, [R191+0x7000] ;  /* 0x00700000bf20783b */ /* 0x000f2a0000000200 */
        /* <DEDUP_REMOVED lines=8> */
[----:B------:R-:W3:Y:S04]  /*2dc0*/  LDSM.16.M88.4 R36, [R184+0x1000] ;  /* 0x00100000b824783b */ /* 0x000ee80000000200 */
[----:B------:R-:W3:Y:S01]  /*2dd0*/  LDSM.16.M88.4 R40, [R184+0x800] ;  /* 0x00080000b828783b */ /* 0x000ee20000000200 */
[C---:B-1----:R-:W-:Y:S06]  /*2de0*/  HMMA.16816.F32 R28, R52.reuse, R68, R28 ;  /* 0x00000044341c723c */ /* 0x042fec000000181c */
[C---:B------:R-:W-:Y:S01]  /*2df0*/  HMMA.16816.F32 R24, R52.reuse, R70, R24 ;  /* 0x000000463418723c */ /* 0x040fe20000001818 */
[----:B------:R-:W-:Y:S05]  /*2e00*/  LDSM.16.M88.4 R68, [R198+0x2000] ;  /* 0x00200000c644783b */ /* 0x000fea0000000200 */
[C---:B--2---:R-:W-:Y:S06]  /*2e10*/  HMMA.16816.F32 R20, R52.reuse, R48, R20 ;  /* 0x000000303414723c */ /* 0x044fec0000001814 */
[C---:B------:R-:W-:Y:S01]  /*2e20*/  HMMA.16816.F32 R16, R52.reuse, R50, R16 ;  /* 0x000000323410723c */ /* 0x040fe20000001810 */
[----:B------:R-:W1:Y:S05]  /*2e30*/  LDSM.16.M88.4 R48, [R197+0x8000] ;  /* 0x00800000c530783b */ /* 0x000e6a0000000200 */
[C---:B----4-:R-:W-:Y:S06]  /*2e40*/  HMMA.16816.F32 R64, R52.reuse, R32, R64 ;  /* 0x000000203440723c */ /* 0x050fec0000001840 */
[C---:B------:R-:W-:Y:S01]  /*2e50*/  HMMA.16816.F32 R60, R52.reuse, R34, R60 ;  /* 0x00000022343c723c */ /* 0x040fe2000000183c */
[----:B------:R-:W-:Y:S05]  /*2e60*/  LDSM.16.M88.4 R32, [R197+0x8800] ;  /* 0x00880000c520783b */ /* 0x000fea0000000200 */
[C---:B------:R-:W-:Y:S06]  /*2e70*/  HMMA.16816.F32 R56, R52.reuse, R76, R56 ;  /* 0x0000004c3438723c */ /* 0x040fec0000001838 */
[----:B------:R-:W-:Y:S01]  /*2e80*/  HMMA.16816.F32 R52, R52, R78, R8 ;  /* 0x0000004e3434723c */ /* 0x000fe20000001808 */
[----:B------:R-:W2:Y:S04]  /*2e90*/  LDSM.16.M88.4 R8, [R197+0x9000] ;  /* 0x00900000c508783b */ /* 0x000ea80000000200 */
[----:B------:R-:W-:Y:S01]  /*2ea0*/  LDSM.16.M88.4 R76, [R195+0x3800] ;  /* 0x00380000c34c783b */ /* 0x000fe20000000200 */
[C---:B---3--:R-:W-:Y:S06]  /*2eb0*/  HMMA.16816.F32 R28, R12.reuse, R44, R28 ;  /* 0x0000002c0c1c723c */ /* 0x048fec000000181c */
[C---:B------:R-:W-:Y:S01]  /*2ec0*/  HMMA.16816.F32 R24, R12.reuse, R46, R24 ;  /* 0x0000002e0c18723c */ /* 0x040fe20000001818 */
[----:B------:R-:W-:Y:S05]  /*2ed0*/  LDSM.16.M88.4 R44, [R195+0x2000] ;  /* 0x00200000c32c783b */ /* 0x000fea0000000200 */
[C---:B------:R-:W-:Y:S06]  /*2ee0*/  HMMA.16816.F32 R64, R12.reuse, R36, R64 ;  /* 0x000000240c40723c */ /* 0x040fec0000001840 */
[C---:B------:R-:W-:Y:S01]  /*2ef0*/  HMMA.16816.F32 R60, R12.reuse, R38, R60 ;  /* 0x000000260c3c723c */ /* 0x040fe2000000183c */
[----:B------:R-:W3:Y:S05]  /*2f00*/  LDSM.16.M88.4 R36, [R196+0x2000] ;  /* 0x00200000c424783b */ /* 0x000eea0000000200 */
[C---:B------:R-:W-:Y:S06]  /*2f10*/  HMMA.16816.F32 R20, R12.reuse, R40, R20 ;  /* 0x000000280c14723c */ /* 0x040fec0000001814 */
[C---:B------:R-:W-:Y:S01]  /*2f20*/  HMMA.16816.F32 R16, R12.reuse, R42, R16 ;  /* 0x0000002a0c10723c */ /* 0x040fe20000001810 */
[----:B------:R-:W-:Y:S05]  /*2f30*/  LDSM.16.M88.4 R40, [R195+0x2800] ;  /* 0x00280000c328783b */ /* 0x000fea0000000200 */
[C---:B------:R-:W-:Y:S06]  /*2f40*/  HMMA.16816.F32 R56, R12.reuse, R72, R56 ;  /* 0x000000480c38723c */ /* 0x040fec0000001838 */
[----:B------:R-:W-:Y:S01]  /*2f50*/  HMMA.16816.F32 R52, R12, R74, R52 ;  /* 0x0000004a0c34723c */ /* 0x000fe20000001834 */
[----:B------:R-:W4:Y:S04]  /*2f60*/  LDSM.16.M88.4 R12, [R195+0x3000] ;  /* 0x00300000c30c783b */ /* 0x000f280000000200 */
[----:B------:R-:W-:Y:S01]  /*2f70*/  LDSM.16.M88.4 R72, [R191+0x8000] ;  /* 0x00800000bf48783b */ /* 0x000fe20000000200 */
        /* <DEDUP_REMOVED lines=41> */
[----:B------:R-:W3:Y:S03]  /*3210*/  LDSM.16.M88.4 R44, [R195+0x4000] ;  /* 0x00400000c32c783b */ /* 0x000ee60000000200 */
[C---:B----4-:R-:W-:Y:S06]  /*3220*/  HMMA.16816.F32 R20, R12.reuse, R40, R20 ;  /* 0x000000280c14723c */ /* 0x050fec0000001814 */
[C---:B------:R-:W-:Y:S01]  /*3230*/  HMMA.16816.F32 R16, R12.reuse, R42, R16 ;  /* 0x0000002a0c10723c */ /* 0x040fe20000001810 */
[----:B------:R-:W4:Y:S05]  /*3240*/  LDSM.16.M88.4 R40, [R195+0x4800] ;  /* 0x00480000c328783b */ /* 0x000f2a0000000200 */
[C---:B-1----:R-:W-:Y:S06]  /*3250*/  HMMA.16816.F32 R64, R12.reuse, R36, R64 ;  /* 0x000000240c40723c */ /* 0x042fec0000001840 */
[----:B------:R-:W-:Y:S01]  /*3260*/  HMMA.16816.F32 R60, R12, R38, R60 ;  /* 0x000000260c3c723c */ /* 0x000fe2000000183c */
[----:B------:R-:W1:Y:S05]  /*3270*/  LDSM.16.M88.4 R36, [R195+0x5000] ;  /* 0x00500000c324783b */ /* 0x000e6a0000000200 */
[----:B--2---:R-:W-:Y:S06]  /*3280*/  HMMA.16816.F32 R28, R76, R8, R28 ;  /* 0x000000084c1c723c */ /* 0x004fec000000181c */
[C---:B------:R-:W-:Y:S06]  /*3290*/  HMMA.16816.F32 R56, R12.reuse, R32, R56 ;  /* 0x000000200c38723c */ /* 0x040fec0000001838 */
[----:B------:R-:W-:Y:S01]  /*32a0*/  HMMA.16816.F32 R52, R12, R34, R52 ;  /* 0x000000220c34723c */ /* 0x000fe20000001834 */
[----:B------:R-:W-:Y:S04]  /*32b0*/  LDSM.16.M88.4 R12, [R191+0xa000] ;  /* 0x00a00000bf0c783b */ /* 0x000fe80000000200 */
[----:B------:R-:W-:Y:S01]  /*32c0*/  LDSM.16.M88.4 R32, [R195+0x5800] ;  /* 0x00580000c320783b */ /* 0x000fe20000000200 */
[C---:B------:R-:W-:Y:S03]  /*32d0*/  HMMA.16816.F32 R24, R76.reuse, R10, R24 ;  /* 0x0000000a4c18723c */ /* 0x040fe60000001818 */
[----:B------:R-:W2:Y:S03]  /*32e0*/  LDSM.16.M88.4 R8, [R194+0x4000] ;  /* 0x00400000c208783b */ /* 0x000ea60000000200 */
[C---:B------:R-:W-:Y:S06]  /*32f0*/  HMMA.16816.F32 R20, R76.reuse, R80, R20 ;  /* 0x000000504c14723c */ /* 0x040fec0000001814 */
[C---:B------:R-:W-:Y:S06]  /*3300*/  HMMA.16816.F32 R16, R76.reuse, R82, R16 ;  /* 0x000000524c10723c */ /* 0x040fec0000001810 */
[C---:B------:R-:W-:Y:S06]  /*3310*/  HMMA.16816.F32 R64, R76.reuse, R72, R64 ;  /* 0x000000484c40723c */ /* 0x040fec0000001840 */
[----:B------:R-:W-:Y:S06]  /*3320*/  HMMA.16816.F32 R60, R76, R74, R60 ;  /* 0x0000004a4c3c723c */ /* 0x000fec000000183c */
[----:B---3--:R-:W-:Y:S06]  /*3330*/  HMMA.16816.F32 R28, R48, R44, R28 ;  /* 0x0000002c301c723c */ /* 0x008fec000000181c */
[C---:B------:R-:W-:Y:S06]  /*3340*/  HMMA.16816.F32 R56, R76.reuse, R68, R56 ;  /* 0x000000444c38723c */ /* 0x040fec0000001838 */
[----:B------:R-:W-:Y:S01]  /*3350*/  HMMA.16816.F32 R68, R76, R70, R52 ;  /* 0x000000464c44723c */ /* 0x000fe20000001834 */
[----:B------:R-:W3:Y:S05]  /*3360*/  LDSM.16.M88.4 R52, [R191+0xa800] ;  /* 0x00a80000bf34783b */ /* 0x000eea0000000200 */
[C---:B------:R-:W-:Y:S01]  /*3370*/  HMMA.16816.F32 R24, R48.reuse, R46, R24 ;  /* 0x0000002e3018723c */ /* 0x040fe20000001818 */
[----:B------:R-:W-:Y:S05]  /*3380*/  LDSM.16.M88.4 R44, [R184+0x4000] ;  /* 0x00400000b82c783b */ /* 0x000fea0000000200 */
[C---:B----4-:R-:W-:Y:S01]  /*3390*/  HMMA.16816.F32 R72, R48.reuse, R40, R20 ;  /* 0x000000283048723c */ /* 0x050fe20000001814 */
[----:B------:R-:W4:Y:S05]  /*33a0*/  LDSM.16.M88.4 R20, [R193+0x4000] ;  /* 0x00400000c114783b */ /* 0x000f2a0000000200 */
[C---:B------:R-:W-:Y:S01]  /*33b0*/  HMMA.16816.F32 R16, R48.reuse, R42, R16 ;  /* 0x0000002a3010723c */ /* 0x040fe20000001810 */
[----:B------:R-:W4:Y:S05]  /*33c0*/  LDSM.16.M88.4 R40, [R191+0xb000] ;  /* 0x00b00000bf28783b */ /* 0x000f2a0000000200 */
[C---:B-1----:R-:W-:Y:S06]  /*33d0*/  HMMA.16816.F32 R64, R48.reuse, R36, R64 ;  /* 0x000000243040723c */ /* 0x042fec0000001840 */
[----:B------:R-:W-:Y:S06]  /*33e0*/  HMMA.16816.F32 R60, R48, R38, R60 ;  /* 0x00000026303c723c */ /* 0x000fec000000183c */
[C---:B--2---:R-:W-:Y:S01]  /*33f0*/  HMMA.16816.F32 R36, R8.reuse, R12, R28 ;  /* 0x0000000c0824723c */ /* 0x044fe2000000181c */
[----:B------:R-:W1:Y:S05]  /*3400*/  LDSM.16.M88.4 R28, [R184+0x4800] ;  /* 0x00480000b81c783b */ /* 0x000e6a0000000200 */
[----:B------:R-:W-:Y:S01]  /*3410*/  HMMA.16816.F32 R24, R8, R14, R24 ;  /* 0x0000000e0818723c */ /* 0x000fe20000001818 */
[----:B------:R-:W-:-:S05]  /*3420*/  LOP3.LUT R13, R88, 0xffffffe0, RZ, 0xc0, !PT ;  /* 0xffffffe0580d7812 */ /* 0x000fca00078ec0ff */
[C---:B------:R-:W-:Y:S01]  /*3430*/  IMAD.IADD R0, R84.reuse, 0x1, -R13 ;  /* 0x0000000154007824 */ /* 0x040fe200078e0a0d */
[----:B------:R-:W-:Y:S01]  /*3440*/  HMMA.16816.F32 R56, R48, R32, R56 ;  /* 0x000000203038723c */ /* 0x000fe20000001838 */
[----:B------:R-:W-:-:S03]  /*3450*/  IMAD.SHL.U32 R84, R84, 0x2, RZ ;  /* 0x0000000254547824 */ /* 0x000fc600078e00ff */
[----:B------:R-:W-:Y:S02]  /*3460*/  SHF.R.S32.HI R13, RZ, 0x1f, R0 ;  /* 0x0000001fff0d7819 */ /* 0x000fe40000011400 */
[----:B------:R-:W-:Y:S01]  /*3470*/  HMMA.16816.F32 R68, R48, R34, R68 ;  /* 0x000000223044723c */ /* 0x000fe20000001844 */
[----:B------:R-:W-:Y:S01]  /*3480*/  LOP3.LUT R84, R84, 0x6, RZ, 0xc0, !PT ;  /* 0x0000000654547812 */ /* 0x000fe200078ec0ff */
[----:B------:R-:W-:Y:S01]  /*3490*/  LDSM.16.M88.4 R32, [R184+0x5000] ;  /* 0x00500000b820783b */ /* 0x000fe20000000200 */
[----:B------:R-:W-:-:S03]  /*34a0*/  LEA.HI R0, R13, R0, RZ, 0x2 ;  /* 0x000000000d007211 */ /* 0x000fc600078f10ff */
[----:B------:R-:W2:Y:S01]  /*34b0*/  LDSM.16.M88.4 R12, [R191+0xb800] ;  /* 0x00b80000bf0c783b */ /* 0x000ea20000000200 */
[----:B------:R-:W-:Y:S01]  /*34c0*/  SHF.R.S32.HI R49, RZ, 0x2, R0 ;  /* 0x00000002ff317819 */ /* 0x000fe20000011400 */
[----:B---3--:R-:W-:Y:S01]  /*34d0*/  HMMA.16816.F32 R72, R8, R52, R72 ;  /* 0x000000340848723c */ /* 0x008fe20000001848 */
[----:B------:R-:W-:Y:S02]  /*34e0*/  IMAD.IADD R0, R85, 0x1, R4 ;  /* 0x0000000155007824 */ /* 0x000fe400078e0204 */
[----:B------:R-:W-:-:S03]  /*34f0*/  IADD3 R49, R86, 0x1, R49 ;  /* 0x0000000156317810 */ /* 0x000fc60007ffe031 */
[----:B------:R-:W-:Y:S01]  /*3500*/  HMMA.16816.F32 R16, R8, R54, R16 ;  /* 0x000000360810723c */ /* 0x000fe20000001810 */
[----:B------:R-:W-:-:S05]  /*3510*/  IADD3 R90, R6, R49, -R90 ;  /* 0x00000031065a7210 */ /* 0x000fca0007ffe85a */
[----:B----4-:R-:W-:Y:S01]  /*3520*/  HMMA.16816.F32 R36, R20, R44, R36 ;  /* 0x0000002c1424723c */ /* 0x010fe20000001824 */
[----:B------:R-:W-:-:S05]  /*3530*/  IMAD.IADD R87, R90, 0x1, R87 ;  /* 0x000000015a577824 */ /* 0x000fca00078e0257 */
[----:B------:R-:W-:Y:S01]  /*3540*/  HMMA.16816.F32 R64, R8, R40, R64 ;  /* 0x000000280840723c */ /* 0x000fe20000001840 */
[----:B------:R-:W-:Y:S01]  /*3550*/  IMAD.IADD R45, R3, 0x1, R84 ;  /* 0x00000001032d7824 */ /* 0x000fe200078e0254 */
[C---:B------:R-:W-:Y:S02]  /*3560*/  VIMNMX R210, R87.reuse, R6, PT ;  /* 0x0000000657d27248 */ /* 0x040fe40003fe0100 */
[----:B------:R-:W-:Y:S02]  /*3570*/  VIADDMNMX R204, R87, 0x8, R6, PT ;  /* 0x0000000857cc7846 */ /* 0x000fe40003800106 */
[----:B------:R-:W-:Y:S01]  /*3580*/  HMMA.16816.F32 R24, R20, R46, R24 ;  /* 0x0000002e1418723c */ /* 0x000fe20000001818 */
[----:B------:R-:W-:-:S05]  /*3590*/  VIADD R41, R45, 0x1 ;  /* 0x000000012d297836 */ /* 0x000fca0000000000 */
[----:B------:R-:W-:Y:S01]  /*35a0*/  HMMA.16816.F32 R60, R8, R42, R60 ;  /* 0x0000002a083c723c */ /* 0x000fe2000000183c */
[----:B------:R-:W-:Y:S01]  /*35b0*/  ISETP.GE.AND P6, PT, R41, R210, PT ;  /* 0x000000d22900720c */ /* 0x000fe20003fc6270 */
[----:B------:R-:W-:Y:S01]  /*35c0*/  VIADD R47, R45, 0x8 ;  /* 0x000000082d2f7836 */ /* 0x000fe20000000000 */
[----:B------:R-:W-:Y:S02]  /*35d0*/  ISETP.GE.AND P2, PT, R41, R204, PT ;  /* 0x000000cc2900720c */ /* 0x000fe40003f46270 */
[----:B------:R-:W3:Y:S01]  /*35e0*/  LDSM.16.M88.4 R40, [R184+0x5800] ;  /* 0x00580000b828783b */ /* 0x000ee20000000200 */
[----:B-1----:R-:W-:Y:S01]  /*35f0*/  HMMA.16816.F32 R72, R20, R28, R72 ;  /* 0x0000001c1448723c */ /* 0x002fe20000001848 */
[----:B------:R-:W-:Y:S01]  /*3600*/  ISETP.GE.AND P3, PT, R47, R210, PT ;  /* 0x000000d22f00720c */ /* 0x000fe20003f66270 */
[----:B------:R-:W-:-:S04]  /*3610*/  DEPBAR.LE SB0, 0x0 ;  /* 0x000080000000791a */ /* 0x000fc80000000000 */
[----:B------:R-:W-:Y:S01]  /*3620*/  HMMA.16816.F32 R16, R20, R30, R16 ;  /* 0x0000001e1410723c */ /* 0x000fe20000001810 */
[----:B------:R-:W-:Y:S01]  /*3630*/  VIADD R29, R45, 0x9 ;  /* 0x000000092d1d7836 */ /* 0x000fe20000000000 */
[----:B------:R-:W-:Y:S02]  /*3640*/  ISETP.GE.AND P1, PT, R47, R204, PT ;  /* 0x000000cc2f00720c */ /* 0x000fe40003f26270 */
[----:B------:R-:W-:Y:S02]  /*3650*/  FSEL R28, R37, -INF , !P6 ;  /* 0xff800000251c7808 */ /* 0x000fe40007000000 */
[----:B--2---:R-:W-:Y:S01]  /*3660*/  HMMA.16816.F32 R56, R8, R12, R56 ;  /* 0x0000000c0838723c */ /* 0x004fe20000001838 */
[----:B------:R-:W-:Y:S01]  /*3670*/  ISETP.GE.AND P4, PT, R29, R210, PT ;  /* 0x000000d21d00720c */ /* 0x000fe20003f86270 */
[----:B------:R-:W-:Y:S01]  /*3680*/  VIADD R31, R45, 0x11 ;  /* 0x000000112d1f7836 */ /* 0x000fe20000000000 */
[----:B------:R-:W-:Y:S01]  /*3690*/  ISETP.GE.AND P5, PT, R29, R204, PT ;  /* 0x000000cc1d00720c */ /* 0x000fe20003fa6270 */
[----:B------:R-:W-:Y:S01]  /*36a0*/  VIADD R29, R45, 0x10 ;  /* 0x000000102d1d7836 */ /* 0x000fe20000000000 */
[----:B------:R-:W-:Y:S01]  /*36b0*/  FSEL R24, R24, -INF , !P3 ;  /* 0xff80000018187808 */ /* 0x000fe20005800000 */
[----:B------:R-:W-:Y:S01]  /*36c0*/  HMMA.16816.F32 R64, R20, R32, R64 ;  /* 0x000000201440723c */ /* 0x000fe20000001840 */
[----:B------:R-:W-:Y:S01]  /*36d0*/  FSEL R12, R25, -INF , !P4 ;  /* 0xff800000190c7808 */ /* 0x000fe20006000000 */
[----:B------:R-:W-:Y:S01]  /*36e0*/  VIADD R25, R45, 0x19 ;  /* 0x000000192d197836 */ /* 0x000fe20000000000 */
[----:B------:R-:W-:Y:S01]  /*36f0*/  ISETP.GE.AND P6, PT, R29, R210, PT ;  /* 0x000000d21d00720c */ /* 0x000fe20003fc6270 */
[----:B------:R-:W-:Y:S01]  /*3700*/  VIADD R13, R45, 0x18 ;  /* 0x000000182d0d7836 */ /* 0x000fe20000000000 */
[----:B------:R-:W-:Y:S01]  /*3710*/  ISETP.GE.AND P3, PT, R29, R204, PT ;  /* 0x000000cc1d00720c */ /* 0x000fe20003f66270 */
[----:B------:R-:W-:Y:S01]  /*3720*/  HMMA.16816.F32 R68, R8, R14, R68 ;  /* 0x0000000e0844723c */ /* 0x000fe20000001844 */
[----:B------:R-:W-:-:S02]  /*3730*/  FSEL R29, R26, -INF , !P1 ;  /* 0xff8000001a1d7808 */ /* 0x000fc40004800000 */
[----:B------:R-:W-:Y:S02]  /*3740*/  ISETP.GE.AND P1, PT, R31, R210, PT ;  /* 0x000000d21f00720c */ /* 0x000fe40003f26270 */
[----:B------:R-:W-:Y:S01]  /*3750*/  FSEL R27, R27, -INF , !P5 ;  /* 0xff8000001b1b7808 */ /* 0x000fe20006800000 */
[C---:B------:R-:W-:Y:S01]  /*3760*/  HMMA.16816.F32 R60, R20.reuse, R34, R60 ;  /* 0x00000022143c723c */ /* 0x040fe2000000183c */
[----:B------:R-:W-:Y:S01]  /*3770*/  FSEL R8, R73, -INF , !P1 ;  /* 0xff80000049087808 */ /* 0x000fe20004800000 */
[----:B------:R-:W-:Y:S01]  /*3780*/  VIADD R9, R45, 0x20 ;  /* 0x000000202d097836 */ /* 0x000fe20000000000 */
[-C--:B------:R-:W-:Y:S01]  /*3790*/  ISETP.GE.AND P1, PT, R25, R204.reuse, PT ;  /* 0x000000cc1900720c */ /* 0x080fe20003f26270 */
[----:B------:R-:W-:Y:S01]  /*37a0*/  VIADD R15, R45, 0x21 ;  /* 0x000000212d0f7836 */ /* 0x000fe20000000000 */
[----:B------:R-:W-:Y:S02]  /*37b0*/  ISETP.GE.AND P4, PT, R31, R204, PT ;  /* 0x000000cc1f00720c */ /* 0x000fe40003f86270 */
[----:B------:R-:W-:Y:S01]  /*37c0*/  FSEL R19, R19, -INF , !P1 ;  /* 0xff80000013137808 */ /* 0x000fe20004800000 */
[----:B------:R-:W-:Y:S01]  /*37d0*/  BAR.SYNC.DEFER_BLOCKING 0x0 ;  /* 0x0000000000007b1d */ /* 0x000fe20000010000 */
[----:B------:R-:W-:Y:S01]  /*37e0*/  ISETP.GT.AND P1, PT, R211, 0x1, PT ;  /* 0x00000001d300780c */ /* 0x000fe20003f24270 */
[----:B---3--:R-:W-:Y:S01]  /*37f0*/  HMMA.16816.F32 R56, R20, R40, R56 ;  /* 0x000000281438723c */ /* 0x008fe20000001838 */
[----:B------:R-:W-:-:S02]  /*3800*/  ISETP.GE.AND P5, PT, R13, R210, PT ;  /* 0x000000d20d00720c */ /* 0x000fc40003fa6270 */
[----:B------:R-:W-:Y:S02]  /*3810*/  FSEL R72, R72, -INF , !P6 ;  /* 0xff80000048487808 */ /* 0x000fe40007000000 */
[----:B------:R-:W-:Y:S02]  /*3820*/  FSEL R11, R74, -INF , !P3 ;  /* 0xff8000004a0b7808 */ /* 0x000fe40005800000 */
[----:B------:R-:W-:Y:S01]  /*3830*/  ISETP.GE.AND P6, PT, R13, R204, PT ;  /* 0x000000cc0d00720c */ /* 0x000fe20003fc6270 */
[----:B------:R-:W-:Y:S01]  /*3840*/  HMMA.16816.F32 R68, R20, R42, R68 ;  /* 0x0000002a1444723c */ /* 0x000fe20000001844 */
[----:B------:R-:W-:Y:S02]  /*3850*/  ISETP.GE.AND P3, PT, R25, R210, PT ;  /* 0x000000d21900720c */ /* 0x000fe40003f66270 */
[----:B------:R-:W-:Y:S01]  /*3860*/  FSEL R13, R75, -INF , !P4 ;  /* 0xff8000004b0d7808 */ /* 0x000fe20006000000 */
[----:B------:R-:W1:Y:S01]  /*3870*/  @!P1 LDC.64 R134, c[0x0][0x218] ;  /* 0x00008600ff869b82 */ /* 0x000e620000000a00 */
[----:B------:R-:W-:-:S02]  /*3880*/  FSEL R16, R16, -INF , !P5 ;  /* 0xff80000010107808 */ /* 0x000fc40006800000 */
[C---:B------:R-:W-:Y:S02]  /*3890*/  ISETP.GE.AND P4, PT, R9.reuse, R210, PT ;  /* 0x000000d20900720c */ /* 0x040fe40003f86270 */
[----:B------:R-:W-:Y:S02]  /*38a0*/  ISETP.GE.AND P5, PT, R9, R204, PT ;  /* 0x000000cc0900720c */ /* 0x000fe40003fa6270 */
[----:B------:R-:W-:Y:S02]  /*38b0*/  FSEL R9, R18, -INF , !P6 ;  /* 0xff80000012097808 */ /* 0x000fe40007000000 */
[----:B------:R-:W-:Y:S01]  /*38c0*/  FSEL R6, R17, -INF , !P3 ;  /* 0xff80000011067808 */ /* 0x000fe20005800000 */
[----:B------:R-:W-:Y:S01]  /*38d0*/  VIADD R17, R45, 0x29 ;  /* 0x000000292d117836 */ /* 0x000fe20000000000 */
[C---:B------:R-:W-:Y:S02]  /*38e0*/  ISETP.GE.AND P6, PT, R15.reuse, R210, PT ;  /* 0x000000d20f00720c */ /* 0x040fe40003fc6270 */
[----:B------:R-:W-:Y:S01]  /*38f0*/  ISETP.GE.AND P3, PT, R15, R204, PT ;  /* 0x000000cc0f00720c */ /* 0x000fe20003f66270 */
[----:B------:R-:W-:Y:S01]  /*3900*/  VIADD R15, R45, 0x28 ;  /* 0x000000282d0f7836 */ /* 0x000fe20000000000 */
[----:B------:R-:W-:-:S02]  /*3910*/  FSEL R39, R39, -INF , !P2 ;  /* 0xff80000027277808 */ /* 0x000fc40005000000 */
[----:B------:R-:W-:Y:S02]  /*3920*/  FSEL R162, R64, -INF , !P4 ;  /* 0xff80000040a27808 */ /* 0x000fe40006000000 */
[C---:B------:R-:W-:Y:S02]  /*3930*/  ISETP.GE.AND P2, PT, R15.reuse, R210, PT ;  /* 0x000000d20f00720c */ /* 0x040fe40003f46270 */
[----:B------:R-:W-:Y:S01]  /*3940*/  ISETP.GE.AND P4, PT, R15, R204, PT ;  /* 0x000000cc0f00720c */ /* 0x000fe20003f86270 */
[----:B------:R-:W-:Y:S01]  /*3950*/  VIADD R15, R45, 0x30 ;  /* 0x000000302d0f7836 */ /* 0x000fe20000000000 */
[----:B------:R-:W-:Y:S02]  /*3960*/  FSEL R223, R66, -INF , !P5 ;  /* 0xff80000042df7808 */ /* 0x000fe40006800000 */
[----:B------:R-:W-:Y:S02]  /*3970*/  FSEL R170, R65, -INF , !P6 ;  /* 0xff80000041aa7808 */ /* 0x000fe40007000000 */
        /* <DEDUP_REMOVED lines=12> */
[----:B------:R-:W-:Y:S02]  /*3a40*/  FSEL R166, R61, -INF , !P5 ;  /* 0xff8000003da67808 */ /* 0x000fe40006800000 */
[C---:B------:R-:W-:Y:S02]  /*3a50*/  ISETP.GE.AND P6, PT, R15.reuse, R210, PT ;  /* 0x000000d20f00720c */ /* 0x040fe40003fc6270 */
[----:B------:R-:W-:Y:S01]  /*3a60*/  ISETP.GE.AND P3, PT, R15, R204, PT ;  /* 0x000000cc0f00720c */ /* 0x000fe20003f66270 */
[----:B------:R-:W-:Y:S01]  /*3a70*/  VIADD R15, R45, 0x39 ;  /* 0x000000392d0f7836 */ /* 0x000fe20000000000 */
[----:B------:R-:W-:-:S02]  /*3a80*/  FSEL R217, R58, -INF , !P2 ;  /* 0xff8000003ad97808 */ /* 0x000fc40005000000 */
[----:B------:R-:W-:Y:S02]  /*3a90*/  ISETP.GE.AND P5, PT, R17, R204, PT ;  /* 0x000000cc1100720c */ /* 0x000fe40003fa6270 */
[----:B------:R-:W-:Y:S02]  /*3aa0*/  ISETP.GE.AND P2, PT, R45, R210, PT ;  /* 0x000000d22d00720c */ /* 0x000fe40003f46270 */
[----:B------:R-:W-:Y:S02]  /*3ab0*/  FSEL R216, R57, -INF , !P4 ;  /* 0xff80000039d87808 */ /* 0x000fe40006000000 */
[----:B------:R-:W-:Y:S02]  /*3ac0*/  ISETP.GE.AND P4, PT, R45, R204, PT ;  /* 0x000000cc2d00720c */ /* 0x000fe40003f86270 */
[----:B------:R-:W-:Y:S02]  /*3ad0*/  FSEL R213, R59, -INF , !P5 ;  /* 0xff8000003bd57808 */ /* 0x000fe40006800000 */
[----:B------:R-:W-:-:S02]  /*3ae0*/  FSEL R36, R36, -INF , !P2 ;  /* 0xff80000024247808 */ /* 0x000fc40005000000 */
[C---:B------:R-:W-:Y:S02]  /*3af0*/  ISETP.GE.AND P5, PT, R15.reuse, R210, PT ;  /* 0x000000d20f00720c */ /* 0x040fe40003fa6270 */
[----:B------:R-:W-:Y:S02]  /*3b00*/  ISETP.GE.AND P2, PT, R15, R204, PT ;  /* 0x000000cc0f00720c */ /* 0x000fe40003f46270 */
[----:B------:R-:W-:Y:S02]  /*3b10*/  FSEL R15, R38, -INF , !P4 ;  /* 0xff800000260f7808 */ /* 0x000fe40006000000 */
[----:B-1----:R-:W-:Y:S02]  /*3b20*/  @!P1 LEA R208, P4, R133, R134, 0x1 ;  /* 0x0000008685d09211 */ /* 0x002fe400078808ff */
[----:B------:R-:W-:Y:S02]  /*3b30*/  FSEL R214, R68, -INF , !P6 ;  /* 0xff80000044d67808 */ /* 0x000fe40007000000 */
[----:B------:R-:W-:-:S02]  /*3b40*/  FSEL R171, R70, -INF , !P3 ;  /* 0xff80000046ab7808 */ /* 0x000fc40005800000 */
[----:B------:R-:W-:Y:S02]  /*3b50*/  FSEL R212, R69, -INF , !P5 ;  /* 0xff80000045d47808 */ /* 0x000fe40006800000 */
[----:B------:R-:W-:Y:S02]  /*3b60*/  FSEL R167, R71, -INF , !P2 ;  /* 0xff80000047a77808 */ /* 0x000fe40005000000 */
[----:B------:R-:W-:Y:S01]  /*3b70*/  @!P1 LEA.HI.X R209, R133, R135, R2, 0x1, P4 ;  /* 0x0000008785d19211 */ /* 0x000fe200020f0c02 */
[----:B------:R-:W-:Y:S06]  /*3b80*/  @!P1 BRA `(.L_x_2079) ;  /* 0x00000004006c9947 */ /* 0x000fec0003800000 */
[----:B------:R-:W-:Y:S05]  /*3b90*/  @!P0 BRA `(.L_x_2080) ;  /* 0x0000000000ec8947 */ /* 0x000fea0003800000 */
[----:B------:R-:W1:Y:S01]  /*3ba0*/  LDC R10, c[0x0][0x380] ;  /* 0x0000e000ff0a7b82 */ /* 0x000e620000000800 */
[----:B------:R-:W-:Y:S01]  /*3bb0*/  VIADD R23, R3, 0xffffffc0 ;  /* 0xffffffc003177836 */ /* 0x000fe20000000000 */
[----:B------:R-:W-:Y:S01]  /*3bc0*/  IABS R18, R3 ;  /* 0x0000000300127213 */ /* 0x000fe20000000000 */
[----:B------:R-:W-:-:S03]  /*3bd0*/  ULDC.64 UR6, c[0x0][0x230] ;  /* 0x00008c0000067ab9 */ /* 0x000fc60000000a00 */
        /* <DEDUP_REMOVED lines=42> */
[----:B------:R-:W-:Y:S02]  /*3e80*/  SHF.R.S32.HI R3, RZ, 0x1f, R17 ;  /* 0x0000001fff037819 */ /* 0x000fe40000011411 */
[----:B--2---:R-:W-:-:S03]  /*3e90*/  IADD3 R10, -R21, R4, RZ ;  /* 0x00000004150a7210 */ /* 0x004fc60007ffe1ff */
[-C--:B------:R-:W-:Y:S02]  /*3ea0*/  IMAD R4, R3, R172.reuse, RZ ;  /* 0x000000ac03047224 */ /* 0x080fe400078e02ff */
[----:B------:R-:W-:Y:S01]  /*3eb0*/  IMAD.WIDE.U32 R20, R17, R172, RZ ;  /* 0x000000ac11147225 */ /* 0x000fe200078e00ff */
[----:B------:R-:W-:-:S03]  /*3ec0*/  SHF.R.S32.HI R3, RZ, 0x1f, R10 ;  /* 0x0000001fff037819 */ /* 0x000fc6000001140a */
[----:B------:R-:W-:Y:S02]  /*3ed0*/  IMAD R4, R17, R173, R4 ;  /* 0x000000ad11047224 */ /* 0x000fe400078e0204 */
[----:B------:R-:W-:Y:S02]  /*3ee0*/  IMAD R3, R3, UR6, RZ ;  /* 0x0000000603037c24 */ /* 0x000fe4000f8e02ff */
[----:B------:R-:W-:Y:S02]  /*3ef0*/  IMAD.IADD R21, R21, 0x1, R4 ;  /* 0x0000000115157824 */ /* 0x000fe400078e0204 */
[C---:B------:R-:W-:Y:S02]  /*3f00*/  IMAD R3, R10.reuse, UR7, R3 ;  /* 0x000000070a037c24 */ /* 0x040fe4000f8e0203 */
[----:B------:R-:W-:-:S04]  /*3f10*/  IMAD.WIDE.U32 R20, R10, UR6, R20 ;  /* 0x000000060a147c25 */ /* 0x000fc8000f8e0014 */
[----:B------:R-:W-:Y:S01]  /*3f20*/  IMAD.MOV.U32 R4, RZ, RZ, R20 ;  /* 0x000000ffff047224 */ /* 0x000fe200078e0014 */
[----:B------:R-:W-:Y:S01]  /*3f30*/  IADD3 R3, R21, R3, RZ ;  /* 0x0000000315037210 */ /* 0x000fe20007ffe0ff */
[----:B------:R-:W-:Y:S06]  /*3f40*/  BRA `(.L_x_2081) ;  /* 0x0000000000087947 */ /* 0x000fec0003800000 */
.L_x_2080:
[----:B------:R-:W-:-:S04]  /*3f50*/  LEA R4, -R172, RZ, 0x6 ;  /* 0x000000ffac047211 */ /* 0x000fc800078e31ff */
[----:B------:R-:W-:-:S07]  /*3f60*/  SHF.R.S32.HI R3, RZ, 0x1f, R4 ;  /* 0x0000001fff037819 */ /* 0x000fce0000011404 */
.L_x_2081:
[----:B------:R-:W1:Y:S01]  /*3f70*/  LDC.64 R134, c[0x0][0x218] ;  /* 0x00008600ff867b82 */ /* 0x000e620000000a00 */
[----:B------:R-:W-:Y:S01]  /*3f80*/  IADD3 R133, P1, R4, R133, RZ ;  /* 0x0000008504857210 */ /* 0x000fe20007f3e0ff */
[----:B------:R-:W-:-:S04]  /*3f90*/  IMAD.SHL.U32 R17, R172, 0x20, RZ ;  /* 0x00000020ac117824 */ /* 0x000fc800078e00ff */
[----:B------:R-:W-:Y:S01]  /*3fa0*/  IMAD.X R2, R3, 0x1, R2, P1 ;  /* 0x0000000103027824 */ /* 0x000fe200008e0602 */
[----:B------:R-:W-:Y:S02]  /*3fb0*/  SHF.L.U64.HI R3, R172, 0x5, R173 ;  /* 0x00000005ac037819 */ /* 0x000fe400000102ad */
[----:B-1----:R-:W-:-:S04]  /*3fc0*/  LEA R208, P2, R133, R134, 0x1 ;  /* 0x0000008685d07211 */ /* 0x002fc800078408ff */
[----:B------:R-:W-:Y:S02]  /*3fd0*/  IADD3 R22, P1, R17, R208, RZ ;  /* 0x000000d011167210 */ /* 0x000fe40007f3e0ff */
[----:B------:R-:W-:Y:S02]  /*3fe0*/  LEA.HI.X R209, R133, R135, R2, 0x1, P2 ;  /* 0x0000008785d17211 */ /* 0x000fe400010f0c02 */
[----:B------:R-:W-:-:S03]  /*3ff0*/  IADD3 R20, P2, R17, R22, RZ ;  /* 0x0000001611147210 */ /* 0x000fc60007f5e0ff */
[----:B------:R-:W-:Y:S01]  /*4000*/  IMAD.X R23, R3, 0x1, R209, P1 ;  /* 0x0000000103177824 */ /* 0x000fe200008e06d1 */
[----:B------:R-:W-:Y:S01]  /*4010*/  IADD3 R30, P1, R17, R20, RZ ;  /* 0x00000014111e7210 */ /* 0x000fe20007f3e0ff */
[----:B------:R-:W-:Y:S01]  /*4020*/  @!PT LDS RZ, [RZ] ;  /* 0x00000000fffff984 */ /* 0x000fe20000000800 */
[----:B------:R-:W-:Y:S01]  /*4030*/  @!PT LDS RZ, [RZ] ;  /* 0x00000000fffff984 */ /* 0x000fe20000000800 */
[----:B------:R-:W-:Y:S01]  /*4040*/  @!PT LDS RZ, [RZ] ;  /* 0x00000000fffff984 */ /* 0x000fe20000000800 */
[----:B------:R1:W-:Y:S02]  /*4050*/  LDGSTS.E.BYPASS.LTC128B.128 [R205+0x6000], desc[UR10][R208.64] ;  /* 0x06000000d0cd7fae */ /* 0x0003e4000b901d4a */
[C---:B------:R-:W-:Y:S02]  /*4060*/  IMAD.X R21, R3.reuse, 0x1, R23, P2 ;  /* 0x0000000103157824 */ /* 0x040fe400010e0617 */
[----:B------:R1:W-:Y:S02]  /*4070*/  LDGSTS.E.BYPASS.LTC128B.128 [R205+0x8000], desc[UR10][R208.64+0x80] ;  /* 0x08000080d0cd7fae */ /* 0x0003e4000b901d4a */
[----:B------:R-:W-:Y:S02]  /*4080*/  IMAD.X R31, R3, 0x1, R21, P1 ;  /* 0x00000001031f7824 */ /* 0x000fe400008e0615 */
[----:B------:R1:W-:Y:S04]  /*4090*/  LDGSTS.E.BYPASS.LTC128B.128 [R205+0xa000], desc[UR10][R208.64+0x100] ;  /* 0x0a000100d0cd7fae */ /* 0x0003e8000b901d4a */
        /* <DEDUP_REMOVED lines=9> */
[----:B------:R-:W0:Y:S02]  /*4130*/  LDGDEPBAR ;  /* 0x00000000000079af */ /* 0x000e240000000000 */
.L_x_2079:
[----:B------:R-:W-:Y:S01]  /*4140*/  FMNMX.FTZ R3, R36, R28, !PT ;  /* 0x0000001c24037209 */ /* 0x000fe20007810000 */
[----:B------:R-:W-:Y:S01]  /*4150*/  ULDC UR6, c[0x0][0x2ec] ;  /* 0x0000bb0000067ab9 */ /* 0x000fe20000000800 */
        /* <DEDUP_REMOVED lines=28> */
[----:B-1----:R-:W-:-:S02]  /*4320*/  FMNMX.FTZ R21, R167, R4, !PT ;  /* 0x00000004a7157209 */ /* 0x002fc40007810000 */
[----:B------:R-:W-:Y:S01]  /*4330*/  LEA R192, R0, UR4, 0x1 ;  /* 0x0000000400c07c11 */ /* 0x000fe2000f8e08ff */
[----:B------:R-:W1:Y:S03]  /*4340*/  SHFL.BFLY PT, R17, R10, 0x2, 0x1f ;  /* 0x0c401f000a117f89 */ /* 0x000e6600000e0000 */
[-C--:B------:R-:W-:Y:S01]  /*4350*/  LEA R190, R7, R192.reuse, 0x1 ;  /* 0x000000c007be7211 */ /* 0x080fe200078e08ff */
[----:B------:R-:W2:Y:S01]  /*4360*/  SHFL.BFLY PT, R4, R21, 0x2, 0x1f ;  /* 0x0c401f0015047f89 */ /* 0x000ea200000e0000 */
[C---:B------:R-:W-:Y:S02]  /*4370*/  LEA R189, R5.reuse, R192, 0x1 ;  /* 0x000000c005bd7211 */ /* 0x040fe400078e08ff */
[----:B------:R-:W-:Y:S01]  /*4380*/  LEA R188, R5, R190, 0x1 ;  /* 0x000000be05bc7211 */ /* 0x000fe200078e08ff */
[----:B------:R-:W-:Y:S04]  /*4390*/  LDSM.16.MT88.4 R44, [R190+0xc000] ;  /* 0x00c00000be2c783b */ /* 0x000fe80000004200 */
[----:B------:R-:W-:Y:S04]  /*43a0*/  LDSM.16.MT88.4 R68, [R192+0xe000] ;  /* 0x00e00000c044783b */ /* 0x000fe80000004200 */
[----:B------:R-:W-:Y:S04]  /*43b0*/  LDSM.16.MT88.4 R84, [R189+0xe000] ;  /* 0x00e00000bd54783b */ /* 0x000fe80000004200 */
[----:B------:R-:W-:Y:S01]  /*43c0*/  LDSM.16.MT88.4 R92, [R188+0xe000] ;  /* 0x00e00000bc5c783b */ /* 0x000fe20000004200 */
[----:B-1----:R-:W-:-:S03]  /*43d0*/  FMNMX.FTZ R17, R10, R17, !PT ;  /* 0x000000110a117209 */ /* 0x002fc60007810000 */
[----:B------:R-:W-:Y:S01]  /*43e0*/  LDSM.16.MT88.4 R100, [R192+0x10000] ;  /* 0x01000000c064783b */ /* 0x000fe20000004200 */
[----:B--2---:R-:W-:-:S03]  /*43f0*/  FMNMX.FTZ R4, R21, R4, !PT ;  /* 0x0000000415047209 */ /* 0x004fc60007810000 */
[----:B------:R-:W1:Y:S04]  /*4400*/  SHFL.BFLY PT, R132, R17, 0x1, 0x1f ;  /* 0x0c201f0011847f89 */ /* 0x000e6800000e0000 */
[----:B------:R-:W2:Y:S04]  /*4410*/  SHFL.BFLY PT, R3, R4, 0x1, 0x1f ;  /* 0x0c201f0004037f89 */ /* 0x000ea800000e0000 */
[----:B------:R-:W3:Y:S04]  /*4420*/  LDSM.16.MT88.4 R108, [R190+0x10000] ;  /* 0x01000000be6c783b */ /* 0x000ee80000004200 */
[----:B------:R-:W-:Y:S04]  /*4430*/  LDSM.16.MT88.4 R52, [R189+0xc000] ;  /* 0x00c00000bd34783b */ /* 0x000fe80000004200 */
[----:B------:R-:W-:Y:S04]  /*4440*/  LDSM.16.MT88.4 R20, [R189+0xe800] ;  /* 0x00e80000bd14783b */ /* 0x000fe80000004200 */
[----:B------:R-:W-:Y:S01]  /*4450*/  LDSM.16.MT88.4 R60, [R188+0xc000] ;  /* 0x00c00000bc3c783b */ /* 0x000fe20000004200 */
[----:B-1----:R-:W-:-:S03]  /*4460*/  FMNMX.FTZ R132, R17, R132, !PT ;  /* 0x0000008411847209 */ /* 0x002fc60007810000 */
[----:B------:R-:W-:Y:S01]  /*4470*/  LDSM.16.MT88.4 R76, [R190+0xe000] ;  /* 0x00e00000be4c783b */ /* 0x000fe20000004200 */
[----:B--2---:R-:W-:Y:S01]  /*4480*/  FMNMX.FTZ R3, R4, R3, !PT ;  /* 0x0000000304037209 */ /* 0x004fe20007810000 */
[C---:B------:R-:W-:Y:S01]  /*4490*/  FMUL.FTZ R219, R132.reuse, UR6 ;  /* 0x0000000684db7c20 */ /* 0x040fe20008410000 */
[----:B------:R-:W-:Y:S01]  /*44a0*/  FSETP.NEU.FTZ.AND P1, PT, R132, -INF , PT ;  /* 0xff8000008400780b */ /* 0x000fe20003f3d000 */
[----:B------:R-:W-:Y:S02]  /*44b0*/  LDSM.16.MT88.4 R112, [R189+0x10000] ;  /* 0x01000000bd70783b */ /* 0x000fe40000004200 */
[----:B------:R-:W-:Y:S01]  /*44c0*/  FMUL.FTZ R168, R3, UR6 ;  /* 0x0000000603a87c20 */ /* 0x000fe20008410000 */
[----:B------:R-:W-:Y:S01]  /*44d0*/  FSEL R219, R219, RZ, P1 ;  /* 0x000000ffdbdb7208 */ /* 0x000fe20000800000 */
[----:B------:R-:W-:Y:S01]  /*44e0*/  LDSM.16.MT88.4 R140, [R188+0x10000] ;  /* 0x01000000bc8c783b */ /* 0x000fe20000004200 */
[----:B------:R-:W-:-:S03]  /*44f0*/  FSETP.NEU.FTZ.AND P1, PT, R3, -INF , PT ;  /* 0xff8000000300780b */ /* 0x000fc60003f3d000 */
        /* <DEDUP_REMOVED lines=13> */
[--C-:B------:R-:W-:Y:S01]  /*45d0*/  FFMA.FTZ R148, R9, UR6, -R168.reuse ;  /* 0x0000000609947c23 */ /* 0x100fe200080108a8 */
[----:B------:R-:W1:Y:S01]  /*45e0*/  LDSM.16.MT88.4 R12, [R190+0xc800] ;  /* 0x00c80000be0c783b */ /* 0x000e620000004200 */
[--C-:B------:R-:W-:Y:S01]  /*45f0*/  FFMA.FTZ R153, R72, UR6, -R219.reuse ;  /* 0x0000000648997c23 */ /* 0x100fe200080108db */
[--C-:B------:R-:W-:Y:S01]  /*4600*/  FFMA.FTZ R151, R16, UR6, -R219.reuse ;  /* 0x0000000610977c23 */ /* 0x100fe200080108db */
[--C-:B------:R-:W-:Y:S01]  /*4610*/  FFMA.FTZ R0, R6, UR6, -R219.reuse ;  /* 0x0000000606007c23 */ /* 0x100fe200080108db */
[----:B------:R-:W2:Y:S01]  /*4620*/  MUFU.EX2 R158, R158 ;  /* 0x0000009e009e7308 */ /* 0x000ea20000000800 */
[----:B------:R-:W4:Y:S01]  /*4630*/  LDSM.16.MT88.4 R8, [R192+0xe800] ;  /* 0x00e80000c008783b */ /* 0x000f220000004200 */
[--C-:B------:R-:W-:Y:S01]  /*4640*/  FFMA.FTZ R145, R19, UR6, -R168.reuse ;  /* 0x0000000613917c23 */ /* 0x100fe200080108a8 */
[--C-:B------:R-:W-:Y:S01]  /*4650*/  FFMA.FTZ R163, R170, UR6, -R219.reuse ;  /* 0x00000006aaa37c23 */ /* 0x100fe200080108db */
[--C-:B------:R-:W-:Y:S01]  /*4660*/  FFMA.FTZ R165, R166, UR6, -R219.reuse ;  /* 0x00000006a6a57c23 */ /* 0x100fe200080108db */
[----:B------:R-:W5:Y:S01]  /*4670*/  LDSM.16.MT88.4 R16, [R188+0xe800] ;  /* 0x00e80000bc10783b */ /* 0x000f620000004200 */
[--C-:B------:R-:W-:Y:S01]  /*4680*/  FFMA.FTZ R162, R162, UR6, -R219.reuse ;  /* 0x00000006a2a27c23 */ /* 0x100fe200080108db */
[--C-:B------:R-:W-:Y:S01]  /*4690*/  FFMA.FTZ R164, R164, UR6, -R219.reuse ;  /* 0x00000006a4a47c23 */ /* 0x100fe200080108db */
[----:B------:R-:W-:Y:S01]  /*46a0*/  MUFU.EX2 R157, R157 ;  /* 0x0000009d009d7308 */ /* 0x000fe20000000800 */
[----:B------:R-:W-:Y:S01]  /*46b0*/  LDSM.16.MT88.4 R36, [R192+0xc000] ;  /* 0x00c00000c024783b */ /* 0x000fe20000004200 */
[--C-:B------:R-:W-:Y:S01]  /*46c0*/  FFMA.FTZ R166, R223, UR6, -R168.reuse ;  /* 0x00000006dfa67c23 */ /* 0x100fe200080108a8 */
[--C-:B------:R-:W-:Y:S01]  /*46d0*/  FFMA.FTZ R169, R169, UR6, -R168.reuse ;  /* 0x00000006a9a97c23 */ /* 0x100fe200080108a8 */
[--C-:B------:R-:W-:Y:S01]  /*46e0*/  FFMA.FTZ R170, R221, UR6, -R168.reuse ;  /* 0x00000006ddaa7c23 */ /* 0x100fe200080108a8 */
[----:B------:R-:W-:Y:S01]  /*46f0*/  LDSM.16.MT88.4 R32, [R189+0xc800] ;  /* 0x00c80000bd20783b */ /* 0x000fe20000004200 */
[--C-:B------:R-:W-:Y:S01]  /*4700*/  FFMA.FTZ R215, R215, UR6, -R168.reuse ;  /* 0x00000006d7d77c23 */ /* 0x100fe200080108a8 */
[--C-:B------:R-:W-:Y:S01]  /*4710*/  FFMA.FTZ R218, R218, UR6, -R219.reuse ;  /* 0x00000006dada7c23 */ /* 0x100fe200080108db */
[----:B------:R-:W3:Y:S01]  /*4720*/  MUFU.EX2 R154, R154 ;  /* 0x0000009a009a7308 */ /* 0x000ee20000000800 */
[----:B--2---:R-:W-:Y:S01]  /*4730*/  F2FP.F16.F32.PACK_AB R116, R158, R159 ;  /* 0x0000009f9e74723e */ /* 0x004fe200000000ff */
[----:B------:R-:W-:Y:S01]  /*4740*/  LDSM.16.MT88.4 R136, [R192+0xc800] ;  /* 0x00c80000c088783b */ /* 0x000fe20000004200 */
[--C-:B------:R-:W-:Y:S01]  /*4750*/  FFMA.FTZ R221, R216, UR6, -R219.reuse ;  /* 0x00000006d8dd7c23 */ /* 0x100fe200080108db */
[--C-:B------:R-:W-:Y:S01]  /*4760*/  FFMA.FTZ R214, R214, UR6, -R219.reuse ;  /* 0x00000006d6d67c23 */ /* 0x100fe200080108db */
[----:B------:R-:W-:Y:S01]  /*4770*/  FFMA.FTZ R219, R212, UR6, -R219 ;  /* 0x00000006d4db7c23 */ /* 0x000fe200080108db */
[----:B------:R-:W-:Y:S01]  /*4780*/  LDSM.16.MT88.4 R28, [R188+0xc800] ;  /* 0x00c80000bc1c783b */ /* 0x000fe20000004200 */
[--C-:B------:R-:W-:Y:S01]  /*4790*/  FFMA.FTZ R212, R217, UR6, -R168.reuse ;  /* 0x00000006d9d47c23 */ /* 0x100fe200080108a8 */
[----:B------:R-:W-:Y:S01]  /*47a0*/  MUFU.EX2 R160, R160 ;  /* 0x000000a000a07308 */ /* 0x000fe20000000800 */
[--C-:B------:R-:W-:Y:S01]  /*47b0*/  FFMA.FTZ R213, R213, UR6, -R168.reuse ;  /* 0x00000006d5d57c23 */ /* 0x100fe200080108a8 */
[----:B------:R-:W-:Y:S01]  /*47c0*/  LDSM.16.MT88.4 R24, [R190+0xe800] ;  /* 0x00e80000be18783b */ /* 0x000fe20000004200 */
[--C-:B------:R-:W-:Y:S01]  /*47d0*/  FFMA.FTZ R171, R171, UR6, -R168.reuse ;  /* 0x00000006abab7c23 */ /* 0x100fe200080108a8 */
[----:B------:R-:W-:Y:S01]  /*47e0*/  FFMA.FTZ R168, R167, UR6, -R168 ;  /* 0x00000006a7a87c23 */ /* 0x000fe200080108a8 */
[----:B------:R-:W-:Y:S01]  /*47f0*/  FADD.FTZ R158, R159, R158 ;  /* 0x0000009e9f9e7221 */ /* 0x000fe20000010000 */
[----:B------:R-:W-:-:S02]  /*4800*/  ISETP.GE.AND P1, PT, R211, 0x2, PT ;  /* 0x00000002d300780c */ /* 0x000fc40003f26270 */
[----:B------:R-:W2:Y:S01]  /*4810*/  MUFU.EX2 R161, R161 ;  /* 0x000000a100a17308 */ /* 0x000ea20000000800 */
[----:B---3--:R-:W-:Y:S01]  /*4820*/  F2FP.F16.F32.PACK_AB R118, R154, R157 ;  /* 0x0000009d9a76723e */ /* 0x008fe200000000ff */
[----:B------:R-:W-:-:S04]  /*4830*/  FADD.FTZ R157, R157, R158 ;  /* 0x0000009e9d9d7221 */ /* 0x000fc80000010000 */
[----:B------:R-:W-:Y:S02]  /*4840*/  FADD.FTZ R154, R154, R157 ;  /* 0x0000009d9a9a7221 */ /* 0x000fe40000010000 */
[----:B------:R-:W-:Y:S08]  /*4850*/  MUFU.EX2 R156, R156 ;  /* 0x0000009c009c7308 */ /* 0x000ff00000000800 */
        /* <DEDUP_REMOVED lines=11> */
[----:B------:R-:W3:Y:S01]  /*4910*/  MUFU.EX2 R0, R0 ;  /* 0x0000000000007308 */ /* 0x000ee20000000800 */
[C---:B--2---:R-:W-:Y:S01]  /*4920*/  F2FP.F16.F32.PACK_AB R4, R150.reuse, R153 ;  /* 0x000000999604723e */ /* 0x044fe200000000ff */
[----:B------:R-:W-:Y:S01]  /*4930*/  FADD.FTZ R153, R153, R154 ;  /* 0x0000009a99997221 */ /* 0x000fe20000010000 */
[----:B------:R-:W-:Y:S03]  /*4940*/  HMMA.16816.F32 R44, R116, R46, RZ ;  /* 0x0000002e742c723c */ /* 0x000fe600000018ff */
[----:B------:R-:W-:-:S02]  /*4950*/  FADD.FTZ R150, R150, R153 ;  /* 0x0000009996967221 */ /* 0x000fc40000010000 */
[----:B------:R-:W-:Y:S01]  /*4960*/  MUFU.EX2 R152, R152 ;  /* 0x0000009800987308 */ /* 0x000fe20000000800 */
[C---:B------:R-:W-:Y:S06]  /*4970*/  HMMA.16816.F32 R68, R116.reuse, R70, RZ ;  /* 0x000000467444723c */ /* 0x040fec00000018ff */
        /* <DEDUP_REMOVED lines=21> */
[C---:B-1----:R-:W-:Y:S01]  /*4ad0*/  HMMA.16816.F32 R40, R4.reuse, R12, R40 ;  /* 0x0000000c0428723c */ /* 0x042fe20000001828 */
[----:B------:R-:W-:Y:S05]  /*4ae0*/  MUFU.EX2 R164, R164 ;  /* 0x000000a400a47308 */ /* 0x000fea0000000800 */
[C---:B------:R-:W-:Y:S01]  /*4af0*/  HMMA.16816.F32 R44, R4.reuse, R14, R44 ;  /* 0x0000000e042c723c */ /* 0x040fe2000000182c */
[----:B------:R-:W1:Y:S02]  /*4b00*/  LDSM.16.MT88.4 R12, [R192+0x10800] ;  /* 0x01080000c00c783b */ /* 0x000e640000004200 */
[----:B------:R-:W-:Y:S03]  /*4b10*/  MUFU.EX2 R165, R165 ;  /* 0x000000a500a57308 */ /* 0x000fe60000000800 */
[C---:B----4-:R-:W-:Y:S05]  /*4b20*/  HMMA.16816.F32 R64, R4.reuse, R8, R64 ;  /* 0x000000080440723c */ /* 0x050fea0000001840 */
[----:B------:R-:W-:Y:S01]  /*4b30*/  MUFU.EX2 R166, R166 ;  /* 0x000000a600a67308 */ /* 0x000fe20000000800 */
[----:B------:R-:W-:Y:S01]  /*4b40*/  HMMA.16816.F32 R68, R4, R10, R68 ;  /* 0x0000000a0444723c */ /* 0x000fe20000001844 */
[----:B------:R-:W3:Y:S05]  /*4b50*/  LDSM.16.MT88.4 R8, [R190+0x10800] ;  /* 0x01080000be08783b */ /* 0x000eea0000004200 */
        /* <DEDUP_REMOVED lines=15> */
[C---:B-1----:R-:W-:Y:S06]  /*4c50*/  HMMA.16816.F32 R96, R4.reuse, R12, R96 ;  /* 0x0000000c0460723c */ /* 0x042fec0000001860 */
[C---:B------:R-:W-:Y:S01]  /*4c60*/  HMMA.16816.F32 R100, R4.reuse, R14, R100 ;  /* 0x0000000e0464723c */ /* 0x040fe20000001864 */
[----:B------:R-:W1:Y:S01]  /*4c70*/  LDSM.16.MT88.4 R12, [R189+0xd000] ;  /* 0x00d00000bd0c783b */ /* 0x000e620000004200 */
[----:B------:R-:W-:Y:S04]  /*4c80*/  MUFU.EX2 R219, R219 ;  /* 0x000000db00db7308 */ /* 0x000fe80000000800 */
[C---:B---3--:R-:W-:Y:S04]  /*4c90*/  HMMA.16816.F32 R104, R4.reuse, R8, R104 ;  /* 0x000000080468723c */ /* 0x048fe80000001868 */
[----:B------:R-:W-:Y:S02]  /*4ca0*/  MUFU.EX2 R212, R212 ;  /* 0x000000d400d47308 */ /* 0x000fe40000000800 */
[----:B------:R-:W-:Y:S01]  /*4cb0*/  HMMA.16816.F32 R108, R4, R10, R108 ;  /* 0x0000000a046c723c */ /* 0x000fe2000000186c */
[----:B------:R-:W3:Y:S05]  /*4cc0*/  LDSM.16.MT88.4 R8, [R189+0xf000] ;  /* 0x00f00000bd08783b */ /* 0x000eea0000004200 */
[C---:B------:R-:W-:Y:S01]  /*4cd0*/  HMMA.16816.F32 R128, R116.reuse, R36, RZ ;  /* 0x000000247480723c */ /* 0x040fe200000018ff */
[----:B------:R-:W3:Y:S05]  /*4ce0*/  MUFU.EX2 R213, R213 ;  /* 0x000000d500d57308 */ /* 0x000eea0000000800 */
[C---:B------:R-:W-:Y:S03]  /*4cf0*/  HMMA.16816.F32 R56, R116.reuse, R60, RZ ;  /* 0x0000003c7438723c */ /* 0x040fe600000018ff */
[----:B------:R-:W-:Y:S03]  /*4d00*/  MUFU.EX2 R171, R171 ;  /* 0x000000ab00ab7308 */ /* 0x000fe60000000800 */
[C---:B------:R-:W-:Y:S05]  /*4d10*/  HMMA.16816.F32 R72, R116.reuse, R76, RZ ;  /* 0x0000004c7448723c */ /* 0x040fea00000018ff */
[----:B------:R-:W3:Y:S01]  /*4d20*/  MUFU.EX2 R168, R168 ;  /* 0x000000a800a87308 */ /* 0x000ee20000000800 */
        /* <DEDUP_REMOVED lines=28> */
[----:B----4-:R-:W-:Y:S01]  /*4ef0*/  F2FP.F16.F32.PACK_AB R5, R169, R166 ;  /* 0x000000a6a905723e */ /* 0x010fe200000000ff */
[----:B------:R-:W-:Y:S01]  /*4f00*/  FADD.FTZ R166, R166, R145 ;  /* 0x00000091a6a67221 */ /* 0x000fe20000010000 */
[----:B------:R-:W-:Y:S01]  /*4f10*/  F2FP.F16.F32.PACK_AB R6, R165, R164 ;  /* 0x000000a4a506723e */ /* 0x000fe200000000ff */
[----:B------:R-:W-:Y:S01]  /*4f20*/  FADD.FTZ R163, R163, R162 ;  /* 0x000000a2a3a37221 */ /* 0x000fe20000010000 */
[----:B------:R-:W-:Y:S01]  /*4f30*/  F2FP.F16.F32.PACK_AB R7, R215, R170 ;  /* 0x000000aad707723e */ /* 0x000fe200000000ff */
[----:B------:R-:W-:-:S02]  /*4f40*/  FADD.FTZ R169, R169, R166 ;  /* 0x000000a6a9a97221 */ /* 0x000fc40000010000 */
[----:B------:R-:W-:Y:S02]  /*4f50*/  FADD.FTZ R164, R164, R163 ;  /* 0x000000a3a4a47221 */ /* 0x000fe40000010000 */
[----:B------:R-:W-:Y:S02]  /*4f60*/  FADD.FTZ R170, R170, R169 ;  /* 0x000000a9aaaa7221 */ /* 0x000fe40000010000 */
[----:B-1----:R-:W-:Y:S01]  /*4f70*/  HMMA.16816.F32 R48, R4, R12, R48 ;  /* 0x0000000c0430723c */ /* 0x002fe20000001830 */
[----:B------:R-:W-:Y:S01]  /*4f80*/  FADD.FTZ R165, R165, R164 ;  /* 0x000000a4a5a57221 */ /* 0x000fe20000010000 */
[----:B------:R-:W-:-:S04]  /*4f90*/  FADD.FTZ R215, R215, R170 ;  /* 0x000000aad7d77221 */ /* 0x000fc80000010000 */
        /* <DEDUP_REMOVED lines=37> */
[----:B------:R-:W-:Y:S01]  /*51f0*/  F2FP.F16.F32.PACK_AB R5, R213, R212 ;  /* 0x000000d4d505723e */ /* 0x000fe200000000ff */
[----:B------:R-:W-:Y:S01]  /*5200*/  FADD.FTZ R212, R212, R215 ;  /* 0x000000d7d4d47221 */ /* 0x000fe20000010000 */
[----:B------:R-:W-:Y:S01]  /*5210*/  F2FP.F16.F32.PACK_AB R6, R219, R214 ;  /* 0x000000d6db06723e */ /* 0x000fe200000000ff */
[----:B------:R-:W-:Y:S01]  /*5220*/  FADD.FTZ R221, R221, R218 ;  /* 0x000000dadddd7221 */ /* 0x000fe20000010000 */
[----:B------:R-:W-:Y:S01]  /*5230*/  F2FP.F16.F32.PACK_AB R7, R168, R171 ;  /* 0x000000aba807723e */ /* 0x000fe200000000ff */
[----:B------:R-:W-:-:S02]  /*5240*/  FADD.FTZ R212, R213, R212 ;  /* 0x000000d4d5d47221 */ /* 0x000fc40000010000 */
[----:B------:R-:W-:Y:S02]  /*5250*/  FADD.FTZ R214, R214, R221 ;  /* 0x000000ddd6d67221 */ /* 0x000fe40000010000 */
[----:B------:R-:W-:Y:S02]  /*5260*/  FADD.FTZ R171, R171, R212 ;  /* 0x000000d4abab7221 */ /* 0x000fe40000010000 */
[----:B----4-:R-:W-:Y:S01]  /*5270*/  HMMA.16816.F32 R128, R4, R16, R128 ;  /* 0x000000100480723c */ /* 0x010fe20000001880 */
[----:B------:R-:W-:Y:S01]  /*5280*/  FADD.FTZ R219, R219, R214 ;  /* 0x000000d6dbdb7221 */ /* 0x000fe20000010000 */
[----:B------:R-:W-:-:S04]  /*5290*/  FADD.FTZ R217, R168, R171 ;  /* 0x000000aba8d97221 */ /* 0x000fc80000010000 */
        /* <DEDUP_REMOVED lines=22> */
[C---:B-1----:R-:W-:Y:S06]  /*5400*/  HMMA.16816.F32 R124, R4.reuse, R12, R124 ;  /* 0x0000000c047c723c */ /* 0x042fec000000187c */
        /* <DEDUP_REMOVED lines=54> */
[----:B------:R-:W1:Y:S02]  /*5770*/  LDC.64 R4, c[0x0][0x238] ;  /* 0x00008e00ff047b82 */ /* 0x000e640000000a00 */
[----:B------:R-:W-:-:S04]  /*5780*/  IMAD R0, R9, R0, -0x40 ;  /* 0xffffffc009007424 */ /* 0x000fc800078e0200 */
[----:B------:R-:W-:Y:S01]  /*5790*/  IMAD.WIDE.U32 R10, R0, R174, RZ ;  /* 0x000000ae000a7225 */ /* 0x000fe200078e00ff */
[----:B------:R-:W-:Y:S02]  /*57a0*/  SHF.R.S32.HI R9, RZ, 0x1f, R0 ;  /* 0x0000001fff097819 */ /* 0x000fe40000011400 */
[----:B--2---:R-:W-:-:S03]  /*57b0*/  IADD3 R6, -R7, R6, RZ ;  /* 0x0000000607067210 */ /* 0x004fc60007ffe1ff */
[----:B------:R-:W-:Y:S01]  /*57c0*/  IMAD R7, R9, R174, RZ ;  /* 0x000000ae09077224 */ /* 0x000fe200078e02ff */
[----:B------:R-:W-:-:S03]  /*57d0*/  SHF.R.S32.HI R9, RZ, 0x1f, R6 ;  /* 0x0000001fff097819 */ /* 0x000fc60000011406 */
[----:B------:R-:W-:Y:S02]  /*57e0*/  IMAD R7, R0, R175, R7 ;  /* 0x000000af00077224 */ /* 0x000fe400078e0207 */
[-C--:B-1----:R-:W-:Y:S02]  /*57f0*/  IMAD R9, R9, R4.reuse, RZ ;  /* 0x0000000409097224 */ /* 0x082fe400078e02ff */
[----:B------:R-:W-:Y:S02]  /*5800*/  IMAD.IADD R11, R11, 0x1, R7 ;  /* 0x000000010b0b7824 */ /* 0x000fe400078e0207 */
[C---:B------:R-:W-:Y:S02]  /*5810*/  IMAD R5, R6.reuse, R5, R9 ;  /* 0x0000000506057224 */ /* 0x040fe400078e0209 */
[----:B------:R-:W-:-:S04]  /*5820*/  IMAD.WIDE.U32 R6, R6, R4, R10 ;  /* 0x0000000406067225 */ /* 0x000fc800078e000a */
[----:B------:R-:W-:Y:S01]  /*5830*/  IMAD.MOV.U32 R0, RZ, RZ, R6 ;  /* 0x000000ffff007224 */ /* 0x000fe200078e0006 */
[----:B------:R-:W-:Y:S01]  /*5840*/  IADD3 R5, R7, R5, RZ ;  /* 0x0000000507057210 */ /* 0x000fe20007ffe0ff */
[----:B------:R-:W-:Y:S06]  /*5850*/  BRA `(.L_x_2084) ;  /* 0x0000000000087947 */ /* 0x000fec0003800000 */
.L_x_2083:
[----:B------:R-:W-:-:S04]  /*5860*/  LEA R0, -R174, RZ, 0x6 ;  /* 0x000000ffae007211 */ /* 0x000fc800078e31ff */
[----:B------:R-:W-:-:S07]  /*5870*/  SHF.R.S32.HI R5, RZ, 0x1f, R0 ;  /* 0x0000001fff057819 */ /* 0x000fce0000011400 */
.L_x_2084:
[----:B------:R-:W-:Y:S02]  /*5880*/  IADD3 R7, P1, R0, R146, RZ ;  /* 0x0000009200077210 */ /* 0x000fe40007f3e0ff */
[----:B------:R-:W-:Y:S02]  /*5890*/  LEA R9, P2, R174, R0, 0x4 ;  /* 0x00000000ae097211 */ /* 0x000fe400078420ff */
[----:B------:R-:W-:Y:S01]  /*58a0*/  LEA R200, P4, R0, R200, 0x1 ;  /* 0x000000c800c87211 */ /* 0x000fe200078808ff */
[--C-:B------:R-:W-:Y:S01]  /*58b0*/  IMAD.X R4, R5, 0x1, R144.reuse, P1 ;  /* 0x0000000105047824 */ /* 0x100fe200008e0690 */
[----:B------:R-:W-:Y:S02]  /*58c0*/  IADD3 R146, P1, R9, R146, RZ ;  /* 0x0000009209927210 */ /* 0x000fe40007f3e0ff */
[----:B------:R-:W-:Y:S02]  /*58d0*/  LEA.HI.X R9, R174, R5, R175, 0x4, P2 ;  /* 0x00000005ae097211 */ /* 0x000fe400010f24af */
[----:B------:R-:W-:Y:S01]  /*58e0*/  LEA.HI.X R201, R0, R201, R5, 0x1, P4 ;  /* 0x000000c900c97211 */ /* 0x000fe200020f0c05 */
[C---:B------:R-:W-:Y:S01]  /*58f0*/  IMAD.SHL.U32 R5, R174.reuse, 0x20, RZ ;  /* 0x00000020ae057824 */ /* 0x040fe200078e00ff */
[----:B------:R-:W-:Y:S01]  /*5900*/  SHF.L.U64.HI R0, R174, 0x5, R175 ;  /* 0x00000005ae007819 */ /* 0x000fe200000102af */
[----:B------:R-:W-:Y:S01]  /*5910*/  IMAD.X R9, R9, 0x1, R144, P1 ;  /* 0x0000000109097824 */ /* 0x000fe200008e0690 */
[----:B------:R-:W-:Y:S01]  /*5920*/  LEA R8, P1, R146, UR8, 0x1 ;  /* 0x0000000892087c11 */ /* 0x000fe2000f8208ff */
[----:B------:R-:W-:Y:S01]  /*5930*/  @!PT LDS RZ, [RZ] ;  /* 0x00000000fffff984 */ /* 0x000fe20000000800 */
[----:B------:R-:W-:Y:S01]  /*5940*/  @!PT LDS RZ, [RZ] ;  /* 0x00000000fffff984 */ /* 0x000fe20000000800 */
[----:B------:R-:W-:Y:S01]  /*5950*/  @!PT LDS RZ, [RZ] ;  /* 0x00000000fffff984 */ /* 0x000fe20000000800 */
[----:B------:R-:W-:Y:S01]  /*5960*/  LDGSTS.E.BYPASS.LTC128B.128 [R205+0xc000], desc[UR10][R200.64] ;  /* 0x0c000000c8cd7fae */ /* 0x000fe2000b901d4a */
[----:B------:R-:W-:-:S02]  /*5970*/  IADD3 R10, P2, R5, R200, RZ ;  /* 0x000000c8050a7210 */ /* 0x000fc40007f5e0ff */
[C---:B------:R-:W-:Y:S02]  /*5980*/  LEA R6, P3, R7.reuse, UR8, 0x1 ;  /* 0x0000000807067c11 */ /* 0x040fe4000f8608ff */
[----:B------:R-:W-:Y:S01]  /*5990*/  LEA.HI.X R9, R146, UR9, R9, 0x1, P1 ;  /* 0x0000000992097c11 */ /* 0x000fe200088f0c09 */
[----:B------:R-:W-:Y:S01]  /*59a0*/  IMAD.X R11, R0, 0x1, R201, P2 ;  /* 0x00000001000b7824 */ /* 0x000fe200010e06c9 */
[-C--:B------:R-:W-:Y:S02]  /*59b0*/  IADD3 R12, P1, R10, R5.reuse, RZ ;  /* 0x000000050a0c7210 */ /* 0x080fe40007f3e0ff */
[----:B------:R-:W-:Y:S02]  /*59c0*/  LEA.HI.X R7, R7, UR9, R4, 0x1, P3 ;  /* 0x0000000907077c11 */ /* 0x000fe400098f0c04 */
[-C--:B------:R-:W-:Y:S01]  /*59d0*/  IADD3 R20, P3, R8, R5.reuse, RZ ;  /* 0x0000000508147210 */ /* 0x080fe20007f7e0ff */
[--C-:B------:R-:W-:Y:S01]  /*59e0*/  IMAD.X R13, R11, 0x1, R0.reuse, P1 ;  /* 0x000000010b0d7824 */ /* 0x100fe200008e0600 */
[-C--:B------:R-:W-:Y:S01]  /*59f0*/  IADD3 R4, P2, R12, R5.reuse, RZ ;  /* 0x000000050c047210 */ /* 0x080fe20007f5e0ff */
[----:B------:R-:W-:Y:S01]  /*5a00*/  LDGSTS.E.BYPASS.LTC128B.128 [R205+0xe000], desc[UR10][R6.64+0x80] ;  /* 0x0e00008006cd7fae */ /* 0x000fe2000b901d4a */
[----:B------:R-:W-:Y:S01]  /*5a10*/  IADD3 R22, P1, R20, R5, RZ ;  /* 0x0000000514167210 */ /* 0x000fe20007f3e0ff */
[----:B------:R-:W-:-:S02]  /*5a20*/  IMAD.X R21, R9, 0x1, R0, P3 ;  /* 0x0000000109157824 */ /* 0x000fc400018e0600 */
[----:B------:R-:W-:Y:S01]  /*5a30*/  LDGSTS.E.BYPASS.LTC128B.128 [R205+0x10000], desc[UR10][R6.64+0x100] ;  /* 0x1000010006cd7fae */ /* 0x000fe2000b901d4a */
[--C-:B------:R-:W-:Y:S02]  /*5a40*/  IMAD.X R5, R13, 0x1, R0.reuse, P2 ;  /* 0x000000010d057824 */ /* 0x100fe400010e0600 */
[----:B------:R-:W-:Y:S01]  /*5a50*/  IMAD.X R23, R21, 0x1, R0, P1 ;  /* 0x0000000115177824 */ /* 0x000fe200008e0600 */
[----:B------:R-:W-:Y:S01]  /*5a60*/  LDGSTS.E.BYPASS.LTC128B.128 [R205+0xc800], desc[UR10][R10.64] ;  /* 0x0c8000000acd7fae */ /* 0x000fe2000b901d4a */
[----:B------:R-:W-:-:S03]  /*5a70*/  ISETP.GE.AND P1, PT, R211, 0x3, PT ;  /* 0x00000003d300780c */ /* 0x000fc60003f26270 */
[----:B------:R-:W-:Y:S04]  /*5a80*/  LDGSTS.E.BYPASS.LTC128B.128 [R205+0xe800], desc[UR10][R8.64+0x80] ;  /* 0x0e80008008cd7fae */ /* 0x000fe8000b901d4a */
[----:B------:R-:W-:Y:S04]  /*5a90*/  LDGSTS.E.BYPASS.LTC128B.128 [R205+0x10800], desc[UR10][R8.64+0x100] ;  /* 0x1080010008cd7fae */ /* 0x000fe8000b901d4a */
[----:B------:R1:W-:Y:S04]  /*5aa0*/  LDGSTS.E.BYPASS.LTC128B.128 [R205+0xd000], desc[UR10][R12.64] ;  /* 0x0d0000000ccd7fae */ /* 0x0003e8000b901d4a */
[----:B------:R-:W-:Y:S04]  /*5ab0*/  LDGSTS.E.BYPASS.LTC128B.128 [R205+0xf000], desc[UR10][R20.64+0x80] ;  /* 0x0f00008014cd7fae */ /* 0x000fe8000b901d4a */
[----:B------:R-:W-:Y:S04]  /*5ac0*/  LDGSTS.E.BYPASS.LTC128B.128 [R205+0x11000], desc[UR10][R20.64+0x100] ;  /* 0x1100010014cd7fae */ /* 0x000fe8000b901d4a */
[----:B------:R2:W-:Y:S04]  /*5ad0*/  LDGSTS.E.BYPASS.LTC128B.128 [R205+0xd800], desc[UR10][R4.64] ;  /* 0x0d80000004cd7fae */ /* 0x0005e8000b901d4a */
[----:B------:R-:W-:Y:S04]  /*5ae0*/  LDGSTS.E.BYPASS.LTC128B.128 [R205+0xf800], desc[UR10][R22.64+0x80] ;  /* 0x0f80008016cd7fae */ /* 0x000fe8000b901d4a */
[----:B------:R3:W-:Y:S04]  /*5af0*/  LDGSTS.E.BYPASS.LTC128B.128 [R205+0x11800], desc[UR10][R22.64+0x100] ;  /* 0x1180010016cd7fae */ /* 0x0007e8000b901d4a */
[----:B------:R-:W-:Y:S04]  /*5b00*/  LDSM.16.M88.4 R160, [R198] ;  /* 0x00000000c6a0783b */ /* 0x000fe80000000200 */
[----:B------:R-:W4:Y:S04]  /*5b10*/  LDSM.16.M88.4 R32, [R197+0x6000] ;  /* 0x00600000c520783b */ /* 0x000f280000000200 */
[----:B------:R-:W5:Y:S04]  /*5b20*/  LDSM.16.M88.4 R24, [R197+0x6800] ;  /* 0x00680000c518783b */ /* 0x000f680000000200 */
[----:B------:R-:W3:Y:S04]  /*5b30*/  LDSM.16.M88.4 R16, [R197+0x7000] ;  /* 0x00700000c510783b */ /* 0x000ee80000000200 */
[----:B------:R-:W3:Y:S04]  /*5b40*/  LDSM.16.M88.4 R144, [R197+0x7800] ;  /* 0x00780000c590783b */ /* 0x000ee80000000200 */
[----:B-1----:R-:W-:Y:S04]  /*5b50*/  LDSM.16.M88.4 R12, [R196] ;  /* 0x00000000c40c783b */ /* 0x002fe80000000200 */
[----:B------:R-:W1:Y:S04]  /*5b60*/  LDSM.16.M88.4 R140, [R195] ;  /* 0x00000000c38c783b */ /* 0x000e680000000200 */
[----:B------:R-:W1:Y:S04]  /*5b70*/  LDSM.16.M88.4 R8, [R187] ;  /* 0x00000000bb08783b */ /* 0x000e680000000200 */
[----:B------:R-:W1:Y:S04]  /*5b80*/  LDSM.16.M88.4 R148, [R186] ;  /* 0x00000000ba94783b */ /* 0x000e680000000200 */
[----:B------:R-:W1:Y:S04]  /*5b90*/  LDSM.16.M88.4 R212, [R185] ;  /* 0x00000000b9d4783b */ /* 0x000e680000000200 */
[----:B--2---:R-:W-:Y:S01]  /*5ba0*/  LDSM.16.M88.4 R4, [R194] ;  /* 0x00000000c204783b */ /* 0x004fe20000000200 */
[C---:B----4-:R-:W-:Y:S03]  /*5bb0*/  HMMA.16816.F32 R136, R160.reuse, R32, RZ ;  /* 0x00000020a088723c */ /* 0x050fe600000018ff */
[----:B------:R-:W2:Y:S04]  /*5bc0*/  LDSM.16.M88.4 R152, [R191+0x6000] ;  /* 0x00600000bf98783b */ /* 0x000ea80000000200 */
[----:B------:R-:W-:Y:S01]  /*5bd0*/  LDSM.16.M88.4 R168, [R191+0x7800] ;  /* 0x00780000bfa8783b */ /* 0x000fe20000000200 */
[C---:B------:R-:W-:Y:S03]  /*5be0*/  HMMA.16816.F32 R32, R160.reuse, R34, RZ ;  /* 0x00000022a020723c */ /* 0x040fe600000018ff */
[----:B------:R-:W-:Y:S03]  /*5bf0*/  LDSM.16.M88.4 R156, [R184] ;  /* 0x00000000b89c783b */ /* 0x000fe60000000200 */
[C---:B-----5:R-:W-:Y:S01]  /*5c00*/  HMMA.16816.F32 R28, R160.reuse, R24, RZ ;  /* 0x00000018a01c723c */ /* 0x060fe200000018ff */
[----:B------:R-:W-:Y:S01]  /*5c10*/  LDSM.16.M88.4 R220, [R181] ;  /* 0x00000000b5dc783b */ /* 0x000fe20000000200 */
[----:B------:R-:W4:Y:S04]  /*5c20*/  S2R R0, SR_TID.X ;  /* 0x0000000000007919 */ /* 0x000f280000002100 */
[C---:B------:R-:W-:Y:S01]  /*5c30*/  HMMA.16816.F32 R24, R160.reuse, R26, RZ ;  /* 0x0000001aa018723c */ /* 0x040fe200000018ff */
[----:B------:R-:W0:Y:S05]  /*5c40*/  LDGDEPBAR ;  /* 0x00000000000079af */ /* 0x000e2a0000000000 */
[C---:B---3--:R-:W-:Y:S06]  /*5c50*/  HMMA.16816.F32 R20, R160.reuse, R16, RZ ;  /* 0x00000010a014723c */ /* 0x048fec00000018ff */
[C---:B------:R-:W-:Y:S06]  /*5c60*/  HMMA.16816.F32 R16, R160.reuse, R18, RZ ;  /* 0x00000012a010723c */ /* 0x040fec00000018ff */
[C---:B------:R-:W-:Y:S06]  /*5c70*/  HMMA.16816.F32 R164, R160.reuse, R144, RZ ;  /* 0x00000090a0a4723c */ /* 0x040fec00000018ff */
[----:B------:R-:W-:Y:S01]  /*5c80*/  HMMA.16816.F32 R160, R160, R146, RZ ;  /* 0x00000092a0a0723c */ /* 0x000fe200000018ff */
[----:B------:R-:W3:Y:S05]  /*5c90*/  LDSM.16.M88.4 R144, [R191+0x6800] ;  /* 0x00680000bf90783b */ /* 0x000eea0000000200 */
[----:B-1----:R-:W-:Y:S01]  /*5ca0*/  HMMA.16816.F32 R136, R12, R140, R136 ;  /* 0x0000008c0c88723c */ /* 0x002fe20000001888 */
[----:B----4-:R-:W-:-:S05]  /*5cb0*/  IMAD.SHL.U32 R0, R0, 0x2, RZ ;  /* 0x0000000200007824 */ /* 0x010fca00078e00ff */
[----:B------:R-:W-:Y:S01]  /*5cc0*/  HMMA.16816.F32 R32, R12, R142, R32 ;  /* 0x0000008e0c20723c */ /* 0x000fe20000001820 */
[----:B------:R-:W1:Y:S01]  /*5cd0*/  LDSM.16.M88.4 R140, [R191+0x7000] ;  /* 0x00700000bf8c783b */ /* 0x000e620000000200 */
[----:B------:R-:W-:-:S04]  /*5ce0*/  LOP3.LUT R0, R0, 0x6, RZ, 0xc0, !PT ;  /* 0x0000000600007812 */ /* 0x000fc800078ec0ff */
[C---:B------:R-:W-:Y:S06]  /*5cf0*/  HMMA.16816.F32 R28, R12.reuse, R8, R28 ;  /* 0x000000080c1c723c */ /* 0x040fec000000181c */
[C---:B------:R-:W-:Y:S01]  /*5d00*/  HMMA.16816.F32 R24, R12.reuse, R10, R24 ;  /* 0x0000000a0c18723c */ /* 0x040fe20000001818 */
[----:B------:R-:W4:Y:S05]  /*5d10*/  LDSM.16.M88.4 R8, [R193] ;  /* 0x00000000c108783b */ /* 0x000f2a0000000200 */
        /* <DEDUP_REMOVED lines=11> */
[C---:B------:R-:W-:Y:S01]  /*5dd0*/  HMMA.16816.F32 R24, R4.reuse, R146, R24 ;  /* 0x000000920418723c */ /* 0x040fe20000001818 */
[----:B------:R-:W-:Y:S05]  /*5de0*/  LDSM.16.M88.4 R144, [R198+0x2000] ;  /* 0x00200000c690783b */ /* 0x000fea0000000200 */
[C---:B-1----:R-:W-:Y:S06]  /*5df0*/  HMMA.16816.F32 R20, R4.reuse, R140, R20 ;  /* 0x0000008c0414723c */ /* 0x042fec0000001814 */
[C---:B------:R-:W-:Y:S01]  /*5e00*/  HMMA.16816.F32 R16, R4.reuse, R142, R16 ;  /* 0x0000008e0410723c */ /* 0x040fe20000001810 */
[----:B------:R-:W1:Y:S05]  /*5e10*/  LDSM.16.M88.4 R140, [R197+0x8000] ;  /* 0x00800000c58c783b */ /* 0x000e6a0000000200 */
[C---:B------:R-:W-:Y:S06]  /*5e20*/  HMMA.16816.F32 R164, R4.reuse, R168, R164 ;  /* 0x000000a804a4723c */ /* 0x040fec00000018a4 */
[----:B------:R-:W-:Y:S01]  /*5e30*/  HMMA.16816.F32 R160, R4, R170, R160 ;  /* 0x000000aa04a0723c */ /* 0x000fe200000018a0 */
[----:B------:R-:W3:Y:S04]  /*5e40*/  LDSM.16.M88.4 R4, [R197+0x8800] ;  /* 0x00880000c504783b */ /* 0x000ee80000000200 */
[----:B------:R-:W-:Y:S01]  /*5e50*/  LDSM.16.M88.4 R168, [R180] ;  /* 0x00000000b4a8783b */ /* 0x000fe20000000200 */
[C---:B----4-:R-:W-:Y:S06]  /*5e60*/  HMMA.16816.F32 R136, R8.reuse, R156, R136 ;  /* 0x0000009c0888723c */ /* 0x050fec0000001888 */
[C---:B-----5:R-:W-:Y:S06]  /*5e70*/  HMMA.16816.F32 R28, R8.reuse, R148, R28 ;  /* 0x00000094081c723c */ /* 0x060fec000000181c */
[C---:B------:R-:W-:Y:S01]  /*5e80*/  HMMA.16816.F32 R24, R8.reuse, R150, R24 ;  /* 0x000000960818723c */ /* 0x040fe20000001818 */
[----:B------:R-:W4:Y:S05]  /*5e90*/  LDSM.16.M88.4 R148, [R197+0x9800] ;  /* 0x00980000c594783b */ /* 0x000f2a0000000200 */
[C---:B------:R-:W-:Y:S01]  /*5ea0*/  HMMA.16816.F32 R32, R8.reuse, R158, R32 ;  /* 0x0000009e0820723c */ /* 0x040fe20000001820 */
[----:B------:R-:W-:Y:S05]  /*5eb0*/  LDSM.16.M88.4 R156, [R196+0x2000] ;  /* 0x00200000c49c783b */ /* 0x000fea0000000200 */
[C---:B------:R-:W-:Y:S06]  /*5ec0*/  HMMA.16816.F32 R20, R8.reuse, R12, R20 ;  /* 0x0000000c0814723c */ /* 0x040fec0000001814 */
[C---:B------:R-:W-:Y:S01]  /*5ed0*/  HMMA.16816.F32 R16, R8.reuse, R14, R16 ;  /* 0x0000000e0810723c */ /* 0x040fe20000001810 */
[----:B------:R-:W5:Y:S05]  /*5ee0*/  LDSM.16.M88.4 R12, [R183] ;  /* 0x00000000b70c783b */ /* 0x000f6a0000000200 */
[C---:B--2---:R-:W-:Y:S06]  /*5ef0*/  HMMA.16816.F32 R164, R8.reuse, R152, R164 ;  /* 0x0000009808a4723c */ /* 0x044fec00000018a4 */
[----:B------:R-:W-:Y:S01]  /*5f00*/  HMMA.16816.F32 R160, R8, R154, R160 ;  /* 0x0000009a08a0723c */ /* 0x000fe200000018a0 */
[----:B------:R-:W2:Y:S04]  /*5f10*/  LDSM.16.M88.4 R8, [R182] ;  /* 0x00000000b608783b */ /* 0x000ea80000000200 */
        /* <DEDUP_REMOVED lines=13> */
[----:B------:R-:W-:Y:S01]  /*5ff0*/  LDSM.16.M88.4 R144, [R191+0x9800] ;  /* 0x00980000bf90783b */ /* 0x000fe20000000200 */
[C---:B-----5:R-:W-:Y:S06]  /*6000*/  HMMA.16816.F32 R136, R156.reuse, R12, R136 ;  /* 0x0000000c9c88723c */ /* 0x060fec0000001888 */
[C---:B------:R-:W-:Y:S01]  /*6010*/  HMMA.16816.F32 R32, R156.reuse, R14, R32 ;  /* 0x0000000e9c20723c */ /* 0x040fe20000001820 */
[----:B------:R-:W4:Y:S05]  /*6020*/  LDSM.16.M88.4 R12, [R184+0x2000] ;  /* 0x00200000b80c783b */ /* 0x000f2a0000000200 */
[C---:B--2---:R-:W-:Y:S06]  /*6030*/  HMMA.16816.F32 R28, R156.reuse, R8, R28 ;  /* 0x000000089c1c723c */ /* 0x044fec000000181c */
[C---:B------:R-:W-:Y:S01]  /*6040*/  HMMA.16816.F32 R24, R156.reuse, R10, R24 ;  /* 0x0000000a9c18723c */ /* 0x040fe20000001818 */
[----:B------:R-:W2:Y:S05]  /*6050*/  LDSM.16.M88.4 R8, [R184+0x2800] ;  /* 0x00280000b808783b */ /* 0x000eaa0000000200 */
        /* <DEDUP_REMOVED lines=12> */
[C---:B---3--:R-:W-:Y:S06]  /*6120*/  HMMA.16816.F32 R20, R140.reuse, R148, R20 ;  /* 0x000000948c14723c */ /* 0x048fec0000001814 */
[----:B------:R-:W-:Y:S01]  /*6130*/  HMMA.16816.F32 R16, R140, R150, R16 ;  /* 0x000000968c10723c */ /* 0x000fe20000001810 */
[----:B------:R-:W3:Y:S05]  /*6140*/  LDSM.16.M88.4 R148, [R197+0xa800] ;  /* 0x00a80000c594783b */ /* 0x000eea0000000200 */
[----:B----4-:R-:W-:Y:S06]  /*6150*/  HMMA.16816.F32 R136, R212, R12, R136 ;  /* 0x0000000cd488723c */ /* 0x010fec0000001888 */
[C---:B------:R-:W-:Y:S06]  /*6160*/  HMMA.16816.F32 R164, R140.reuse, R144, R164 ;  /* 0x000000908ca4723c */ /* 0x040fec00000018a4 */
[----:B------:R-:W-:Y:S01]  /*6170*/  HMMA.16816.F32 R160, R140, R146, R160 ;  /* 0x000000928ca0723c */ /* 0x000fe200000018a0 */
[----:B------:R-:W-:Y:S04]  /*6180*/  LDSM.16.M88.4 R144, [R197+0xb000] ;  /* 0x00b00000c590783b */ /* 0x000fe80000000200 */
[----:B------:R-:W-:Y:S01]  /*6190*/  LDSM.16.M88.4 R140, [R197+0xb800] ;  /* 0x00b80000c58c783b */ /* 0x000fe20000000200 */
[C---:B------:R-:W-:Y:S03]  /*61a0*/  HMMA.16816.F32 R32, R212.reuse, R14, R32 ;  /* 0x0000000ed420723c */ /* 0x040fe60000001820 */
[----:B------:R-:W-:Y:S03]  /*61b0*/  LDSM.16.M88.4 R12, [R196+0x4000] ;  /* 0x00400000c40c783b */ /* 0x000fe60000000200 */
[C---:B--2---:R-:W-:Y:S06]  /*61c0*/  HMMA.16816.F32 R28, R212.reuse, R8, R28 ;  /* 0x00000008d41c723c */ /* 0x044fec000000181c */
[----:B------:R-:W-:Y:S01]  /*61d0*/  HMMA.16816.F32 R24, R212, R10, R24 ;  /* 0x0000000ad418723c */ /* 0x000fe20000001818 */
[----:B------:R-:W2:Y:S05]  /*61e0*/  LDSM.16.M88.4 R8, [R179] ;  /* 0x00000000b308783b */ /* 0x000eaa0000000200 */
[----:B-1----:R-:W-:Y:S06]  /*61f0*/  HMMA.16816.F32 R136, R156, R152, R136 ;  /* 0x000000989c88723c */ /* 0x002fec0000001888 */
[C---:B------:R-:W-:Y:S06]  /*6200*/  HMMA.16816.F32 R20, R212.reuse, R4, R20 ;  /* 0x00000004d414723c */ /* 0x040fec0000001814 */
[C---:B------:R-:W-:Y:S01]  /*6210*/  HMMA.16816.F32 R16, R212.reuse, R6, R16 ;  /* 0x00000006d410723c */ /* 0x040fe20000001810 */
[----:B------:R-:W1:Y:S05]  /*6220*/  LDSM.16.M88.4 R4, [R178] ;  /* 0x00000000b204783b */ /* 0x000e6a0000000200 */
[C---:B------:R-:W-:Y:S06]  /*6230*/  HMMA.16816.F32 R164, R212.reuse, R168, R164 ;  /* 0x000000a8d4a4723c */ /* 0x040fec00000018a4 */
[----:B------:R-:W-:Y:S01]  /*6240*/  HMMA.16816.F32 R160, R212, R170, R160 ;  /* 0x000000aad4a0723c */ /* 0x000fe200000018a0 */
[----:B------:R-:W-:Y:S05]  /*6250*/  LDSM.16.M88.4 R168, [R194+0x4000] ;  /* 0x00400000c2a8783b */ /* 0x000fea0000000200 */
[C---:B---3--:R-:W-:Y:S01]  /*6260*/  HMMA.16816.F32 R212, R156.reuse, R148, R28 ;  /* 0x000000949cd4723c */ /* 0x048fe2000000181c */
[----:B------:R-:W3:Y:S05]  /*6270*/  LDSM.16.M88.4 R28, [R191+0xa000] ;  /* 0x00a00000bf1c783b */ /* 0x000eea0000000200 */
[C---:B------:R-:W-:Y:S01]  /*6280*/  HMMA.16816.F32 R32, R156.reuse, R154, R32 ;  /* 0x0000009a9c20723c */ /* 0x040fe20000001820 */
[----:B------:R-:W4:Y:S05]  /*6290*/  LDSM.16.M88.4 R152, [R177] ;  /* 0x00000000b198783b */ /* 0x000f2a0000000200 */
[----:B------:R-:W-:Y:S01]  /*62a0*/  HMMA.16816.F32 R24, R156, R150, R24 ;  /* 0x000000969c18723c */ /* 0x000fe20000001818 */
[----:B------:R-:W-:Y:S05]  /*62b0*/  LDSM.16.M88.4 R148, [R193+0x4000] ;  /* 0x00400000c194783b */ /* 0x000fea0000000200 */
[----:B--2---:R-:W-:Y:S06]  /*62c0*/  HMMA.16816.F32 R136, R12, R8, R136 ;  /* 0x000000080c88723c */ /* 0x004fec0000001888 */
[C---:B------:R-:W-:Y:S06]  /*62d0*/  HMMA.16816.F32 R20, R156.reuse, R144, R20 ;  /* 0x000000909c14723c */ /* 0x040fec0000001814 */
[----:B------:R-:W-:Y:S01]  /*62e0*/  HMMA.16816.F32 R16, R156, R146, R16 ;  /* 0x000000929c10723c */ /* 0x000fe20000001810 */
[----:B------:R-:W-:Y:S05]  /*62f0*/  LDSM.16.M88.4 R144, [R184+0x4000] ;  /* 0x00400000b890783b */ /* 0x000fea0000000200 */
[----:B------:R-:W-:Y:S01]  /*6300*/  HMMA.16816.F32 R32, R12, R10, R32 ;  /* 0x0000000a0c20723c */ /* 0x000fe20000001820 */
[----:B------:R-:W2:Y:S05]  /*6310*/  LDSM.16.M88.4 R8, [R191+0xa800] ;  /* 0x00a80000bf08783b */ /* 0x000eaa0000000200 */
[C---:B------:R-:W-:Y:S06]  /*6320*/  HMMA.16816.F32 R164, R156.reuse, R140, R164 ;  /* 0x0000008c9ca4723c */ /* 0x040fec00000018a4 */
[----:B------:R-:W-:Y:S01]  /*6330*/  HMMA.16816.F32 R160, R156, R142, R160 ;  /* 0x0000008e9ca0723c */ /* 0x000fe200000018a0 */
[----:B------:R-:W5:Y:S05]  /*6340*/  LDSM.16.M88.4 R140, [R176] ;  /* 0x00000000b08c783b */ /* 0x000f6a0000000200 */
[C---:B-1----:R-:W-:Y:S06]  /*6350*/  HMMA.16816.F32 R212, R12.reuse, R4, R212 ;  /* 0x000000040cd4723c */ /* 0x042fec00000018d4 */
[----:B------:R-:W-:Y:S01]  /*6360*/  HMMA.16816.F32 R24, R12, R6, R24 ;  /* 0x000000060c18723c */ /* 0x000fe20000001818 */
[----:B------:R-:W1:Y:S05]  /*6370*/  LDSM.16.M88.4 R4, [R191+0xb000] ;  /* 0x00b00000bf04783b */ /* 0x000e6a0000000200 */
[----:B---3--:R-:W-:Y:S06]  /*6380*/  HMMA.16816.F32 R136, R168, R28, R136 ;  /* 0x0000001ca888723c */ /* 0x008fec0000001888 */
[----:B----4-:R-:W-:Y:S01]  /*6390*/  HMMA.16816.F32 R20, R12, R152, R20 ;  /* 0x000000980c14723c */ /* 0x010fe20000001814 */
[----:B------:R-:W-:-:S05]  /*63a0*/  IMAD R29, R203, 0x40, R0 ;  /* 0x00000040cb1d7824 */ /* 0x000fca00078e0200 */
[----:B------:R-:W-:Y:S01]  /*63b0*/  HMMA.16816.F32 R152, R12, R154, R16 ;  /* 0x0000009a0c98723c */ /* 0x000fe20000001810 */
[----:B------:R-:W-:Y:S05]  /*63c0*/  LDSM.16.M88.4 R16, [R184+0x4800] ;  /* 0x00480000b810783b */ /* 0x000fea0000000200 */
[----:B--2---:R-:W-:Y:S06]  /*63d0*/  HMMA.16816.F32 R212, R168, R8, R212 ;  /* 0x00000008a8d4723c */ /* 0x004fec00000018d4 */
[----:B------:R-:W-:Y:S06]  /*63e0*/  HMMA.16816.F32 R136, R148, R144, R136 ;  /* 0x000000909488723c */ /* 0x000fec0000001888 */
[C---:B------:R-:W-:Y:S01]  /*63f0*/  HMMA.16816.F32 R24, R168.reuse, R10, R24 ;  /* 0x0000000aa818723c */ /* 0x040fe20000001818 */
[----:B------:R-:W2:Y:S05]  /*6400*/  LDSM.16.M88.4 R8, [R191+0xb800] ;  /* 0x00b80000bf08783b */ /* 0x000eaa0000000200 */
[----:B------:R-:W-:Y:S06]  /*6410*/  HMMA.16816.F32 R32, R168, R30, R32 ;  /* 0x0000001ea820723c */ /* 0x000fec0000001820 */
[----:B-----5:R-:W-:Y:S01]  /*6420*/  HMMA.16816.F32 R164, R12, R140, R164 ;  /* 0x0000008c0ca4723c */ /* 0x020fe200000018a4 */
[----:B------:R-:W-:-:S05]  /*6430*/  VIADD R31, R29, 0x10 ;  /* 0x000000101d1f7836 */ /* 0x000fca0000000000 */
[----:B------:R-:W-:Y:S01]  /*6440*/  HMMA.16816.F32 R160, R12, R142, R160 ;  /* 0x0000008e0ca0723c */ /* 0x000fe200000018a0 */
[----:B------:R-:W3:Y:S05]  /*6450*/  LDSM.16.M88.4 R12, [R184+0x5000] ;  /* 0x00500000b80c783b */ /* 0x000eea0000000200 */
[C---:B-1----:R-:W-:Y:S06]  /*6460*/  HMMA.16816.F32 R20, R168.reuse, R4, R20 ;  /* 0x00000004a814723c */ /* 0x042fec0000001814 */
[----:B------:R-:W-:Y:S01]  /*6470*/  HMMA.16816.F32 R152, R168, R6, R152 ;  /* 0x00000006a898723c */ /* 0x000fe20000001898 */
[----:B------:R-:W-:-:S05]  /*6480*/  VIADD R5, R29, 0x1 ;  /* 0x000000011d057836 */ /* 0x000fca0000000000 */
[----:B------:R-:W-:Y:S01]  /*6490*/  ISETP.GE.AND P5, PT, R5, R210, PT ;  /* 0x000000d20500720c */ /* 0x000fe20003fa6270 */
[----:B------:R-:W-:Y:S01]  /*64a0*/  VIADD R7, R29, 0x8 ;  /* 0x000000081d077836 */ /* 0x000fe20000000000 */
[----:B------:R-:W-:Y:S01]  /*64b0*/  ISETP.GE.AND P2, PT, R5, R204, PT ;  /* 0x000000cc0500720c */ /* 0x000fe20003f46270 */
[----:B------:R-:W-:Y:S01]  /*64c0*/  VIADD R5, R29, 0x9 ;  /* 0x000000091d057836 */ /* 0x000fe20000000000 */
[----:B------:R-:W-:Y:S01]  /*64d0*/  FSEL R0, R137, -INF , !P5 ;  /* 0xff80000089007808 */ /* 0x000fe20006800000 */
[----:B------:R-:W-:Y:S01]  /*64e0*/  HMMA.16816.F32 R32, R148, R146, R32 ;  /* 0x000000929420723c */ /* 0x000fe20000001820 */
[C---:B------:R-:W-:Y:S02]  /*64f0*/  ISETP.GE.AND P4, PT, R7.reuse, R210, PT ;  /* 0x000000d20700720c */ /* 0x040fe40003f86270 */
[----:B------:R-:W-:Y:S02]  /*6500*/  ISETP.GE.AND P6, PT, R7, R204, PT ;  /* 0x000000cc0700720c */ /* 0x000fe40003fc6270 */
[C---:B------:R-:W-:Y:S01]  /*6510*/  ISETP.GE.AND P3, PT, R5.reuse, R210, PT ;  /* 0x000000d20500720c */ /* 0x040fe20003f66270 */
[----:B--2---:R-:W-:Y:S01]  /*6520*/  HMMA.16816.F32 R164, R168, R8, R164 ;  /* 0x00000008a8a4723c */ /* 0x004fe200000018a4 */
[----:B------:R-:W-:-:S02]  /*6530*/  ISETP.GE.AND P5, PT, R5, R204, PT ;  /* 0x000000cc0500720c */ /* 0x000fc40003fa6270 */
[----:B------:R-:W1:Y:S01]  /*6540*/  LDSM.16.M88.4 R4, [R184+0x5800] ;  /* 0x00580000b804783b */ /* 0x000e620000000200 */
[----:B------:R-:W-:-:S04]  /*6550*/  DEPBAR.LE SB0, 0x0 ;  /* 0x000080000000791a */ /* 0x000fc80000000000 */
[C---:B------:R-:W-:Y:S06]  /*6560*/  HMMA.16816.F32 R212, R148.reuse, R16, R212 ;  /* 0x0000001094d4723c */ /* 0x040fec00000018d4 */
[----:B------:R-:W-:Y:S01]  /*6570*/  HMMA.16816.F32 R24, R148, R18, R24 ;  /* 0x000000129418723c */ /* 0x000fe20000001818 */
[----:B------:R-:W-:Y:S02]  /*6580*/  FSEL R17, R139, -INF , !P2 ;  /* 0xff8000008b117808 */ /* 0x000fe40005000000 */
[----:B------:R-:W-:Y:S02]  /*6590*/  ISETP.GE.AND P2, PT, R31, R210, PT ;  /* 0x000000d21f00720c */ /* 0x000fe40003f46270 */
[----:B------:R-:W-:Y:S01]  /*65a0*/  FSEL R9, R34, -INF , !P6 ;  /* 0xff80000022097808 */ /* 0x000fe20007000000 */
[----:B------:R-:W-:Y:S01]  /*65b0*/  HMMA.16816.F32 R160, R168, R10, R160 ;  /* 0x0000000aa8a0723c */ /* 0x000fe200000018a0 */
[----:B------:R-:W-:Y:S01]  /*65c0*/  VIADD R19, R29, 0x11 ;  /* 0x000000111d137836 */ /* 0x000fe20000000000 */
[----:B------:R-:W-:-:S02]  /*65d0*/  FSEL R8, R33, -INF , !P3 ;  /* 0xff80000021087808 */ /* 0x000fc40005800000 */
[----:B------:R-:W-:Y:S02]  /*65e0*/  FSEL R35, R35, -INF , !P5 ;  /* 0xff80000023237808 */ /* 0x000fe40006800000 */
[C---:B---3--:R-:W-:Y:S01]  /*65f0*/  HMMA.16816.F32 R20, R148.reuse, R12, R20 ;  /* 0x0000000c9414723c */ /* 0x048fe20000001814 */
[----:B------:R-:W-:Y:S01]  /*6600*/  ISETP.GE.AND P6, PT, R19, R210, PT ;  /* 0x000000d21300720c */ /* 0x000fe20003fc6270 */
[----:B------:R-:W-:Y:S01]  /*6610*/  VIADD R11, R29, 0x20 ;  /* 0x000000201d0b7836 */ /* 0x000fe20000000000 */
[-C--:B------:R-:W-:Y:S01]  /*6620*/  ISETP.GE.AND P3, PT, R19, R204.reuse, PT ;  /* 0x000000cc1300720c */ /* 0x080fe20003f66270 */
[----:B------:R-:W-:Y:S01]  /*6630*/  VIADD R19, R29, 0x18 ;  /* 0x000000181d137836 */ /* 0x000fe20000000000 */
[----:B------:R-:W-:Y:S01]  /*6640*/  FSEL R32, R32, -INF , !P4 ;  /* 0xff80000020207808 */ /* 0x000fe20006000000 */
[----:B------:R-:W-:Y:S01]  /*6650*/  HMMA.16816.F32 R152, R148, R14, R152 ;  /* 0x0000000e9498723c */ /* 0x000fe20000001898 */
[----:B------:R-:W-:Y:S01]  /*6660*/  ISETP.GE.AND P4, PT, R31, R204, PT ;  /* 0x000000cc1f00720c */ /* 0x000fe20003f86270 */
[----:B------:R-:W-:Y:S01]  /*6670*/  VIADD R13, R29, 0x19 ;  /* 0x000000191d0d7836 */ /* 0x000fe20000000000 */
[----:B------:R-:W-:Y:S01]  /*6680*/  BAR.SYNC.DEFER_BLOCKING 0x0 ;  /* 0x0000000000007b1d */ /* 0x000fe20000010000 */
[----:B------:R-:W-:-:S02]  /*6690*/  ISETP.GE.AND P5, PT, R19, R210, PT ;  /* 0x000000d21300720c */ /* 0x000fc40003fa6270 */
[----:B------:R-:W-:Y:S02]  /*66a0*/  FSEL R137, R215, -INF , !P3 ;  /* 0xff800000d7897808 */ /* 0x000fe40005800000 */
[----:B------:R-:W-:Y:S02]  /*66b0*/  FSEL R140, R24, -INF , !P5 ;  /* 0xff800000188c7808 */ /* 0x000fe40006800000 */
[----:B------:R-:W-:Y:S01]  /*66c0*/  FSEL R139, R214, -INF , !P4 ;  /* 0xff800000d68b7808 */ /* 0x000fe20006000000 */
[C---:B-1----:R-:W-:Y:S01]  /*66d0*/  HMMA.16816.F32 R164, R148.reuse, R4, R164 ;  /* 0x0000000494a4723c */ /* 0x042fe200000018a4 */
[----:B------:R-:W-:Y:S02]  /*66e0*/  FSEL R156, R213, -INF , !P6 ;  /* 0xff800000d59c7808 */ /* 0x000fe40007000000 */
[C---:B------:R-:W-:Y:S02]  /*66f0*/  ISETP.GE.AND P3, PT, R11.reuse, R210, PT ;  /* 0x000000d20b00720c */ /* 0x040fe40003f66270 */
[----:B------:R-:W-:Y:S01]  /*6700*/  ISETP.GE.AND P5, PT, R11, R204, PT ;  /* 0x000000cc0b00720c */ /* 0x000fe20003fa6270 */
[----:B------:R-:W-:Y:S01]  /*6710*/  VIADD R11, R29, 0x28 ;  /* 0x000000281d0b7836 */ /* 0x000fe20000000000 */
[----:B------:R-:W-:Y:S01]  /*6720*/  FSEL R158, R212, -INF , !P2 ;  /* 0xff800000d49e7808 */ /* 0x000fe20005000000 */
[----:B------:R-:W-:Y:S01]  /*6730*/  HMMA.16816.F32 R160, R148, R6, R160 ;  /* 0x0000000694a0723c */ /* 0x000fe200000018a0 */
[----:B------:R-:W-:Y:S01]  /*6740*/  ISETP.GE.AND P4, PT, R13, R210, PT ;  /* 0x000000d20d00720c */ /* 0x000fe20003f86270 */
[----:B------:R-:W-:Y:S01]  /*6750*/  VIADD R5, R29, 0x31 ;  /* 0x000000311d057836 */ /* 0x000fe20000000000 */
[-C--:B------:R-:W-:Y:S01]  /*6760*/  ISETP.GE.AND P6, PT, R13, R204.reuse, PT ;  /* 0x000000cc0d00720c */ /* 0x080fe20003fc6270 */
[----:B------:R-:W-:Y:S01]  /*6770*/  VIADD R13, R29, 0x21 ;  /* 0x000000211d0d7836 */ /* 0x000fe20000000000 */
[----:B------:R-:W-:-:S02]  /*6780*/  ISETP.GE.AND P2, PT, R19, R204, PT ;  /* 0x000000cc1300720c */ /* 0x000fc40003f46270 */
[----:B------:R-:W-:Y:S02]  /*6790*/  FSEL R159, R27, -INF , !P6 ;  /* 0xff8000001b9f7808 */ /* 0x000fe40007000000 */
[----:B------:R-:W-:Y:S02]  /*67a0*/  FSEL R146, R20, -INF , !P3 ;  /* 0xff80000014927808 */ /* 0x000fe40005800000 */
[----:B------:R-:W-:Y:S02]  /*67b0*/  FSEL R221, R26, -INF , !P2 ;  /* 0xff8000001add7808 */ /* 0x000fe40005000000 */
[----:B------:R-:W-:Y:S02]  /*67c0*/  FSEL R142, R25, -INF , !P4 ;  /* 0xff800000198e7808 */ /* 0x000fe40006000000 */
[C---:B------:R-:W-:Y:S02]  /*67d0*/  ISETP.GE.AND P6, PT, R11.reuse, R210, PT ;  /* 0x000000d20b00720c */ /* 0x040fe40003fc6270 */
[----:B------:R-:W-:Y:S01]  /*67e0*/  ISETP.GE.AND P3, PT, R11, R204, PT ;  /* 0x000000cc0b00720c */ /* 0x000fe20003f66270 */
[----:B------:R-:W-:Y:S01]  /*67f0*/  VIADD R11, R29, 0x29 ;  /* 0x000000291d0b7836 */ /* 0x000fe20000000000 */
[----:B------:R-:W-:-:S02]  /*6800*/  ISETP.GE.AND P2, PT, R13, R210, PT ;  /* 0x000000d20d00720c */ /* 0x000fc40003f46270 */
[----:B------:R-:W-:Y:S01]  /*6810*/  ISETP.GE.AND P4, PT, R13, R204, PT ;  /* 0x000000cc0d00720c */ /* 0x000fe20003f86270 */
[----:B------:R-:W-:Y:S01]  /*6820*/  VIADD R13, R29, 0x30 ;  /* 0x000000301d0d7836 */ /* 0x000fe20000000000 */
[----:B------:R-:W-:Y:S02]  /*6830*/  FSEL R157, R22, -INF , !P5 ;  /* 0xff800000169d7808 */ /* 0x000fe40006800000 */
[----:B------:R-:W-:Y:S02]  /*6840*/  ISETP.GE.AND P5, PT, R11, R210, PT ;  /* 0x000000d20b00720c */ /* 0x000fe40003fa6270 */
[----:B------:R-:W-:Y:S02]  /*6850*/  FSEL R144, R21, -INF , !P2 ;  /* 0xff80000015907808 */ /* 0x000fe40005000000 */
[----:B------:R-:W-:Y:S02]  /*6860*/  FSEL R147, R23, -INF , !P4 ;  /* 0xff80000017937808 */ /* 0x000fe40006000000 */
[----:B------:R-:W-:-:S02]  /*6870*/  ISETP.GE.AND P2, PT, R11, R204, PT ;  /* 0x000000cc0b00720c */ /* 0x000fc40003f46270 */
        /* <DEDUP_REMOVED lines=10> */
[CC--:B------:R-:W-:Y:S01]  /*6920*/  ISETP.GE.AND P4, PT, R29.reuse, R204.reuse, PT ;  /* 0x000000cc1d00720c */ /* 0x0c0fe20003f86270 */
[----:B------:R-:W-:Y:S01]  /*6930*/  VIADD R29, R29, 0x39 ;  /* 0x000000391d1d7836 */ /* 0x000fe20000000000 */
[----:B------:R-:W-:Y:S02]  /*6940*/  ISETP.GE.AND P6, PT, R13, R204, PT ;  /* 0x000000cc0d00720c */ /* 0x000fe40003fc6270 */
[----:B------:R-:W-:-:S02]  /*6950*/  FSEL R214, R165, -INF , !P3 ;  /* 0xff800000a5d67808 */ /* 0x000fc40005800000 */
[----:B------:R-:W-:Y:S02]  /*6960*/  FSEL R213, R166, -INF , !P6 ;  /* 0xff800000a6d57808 */ /* 0x000fe40007000000 */
[----:B------:R-:W-:Y:S02]  /*6970*/  FSEL R171, R167, -INF , !P5 ;  /* 0xff800000a7ab7808 */ /* 0x000fe40006800000 */
[----:B------:R-:W-:Y:S02]  /*6980*/  FSEL R136, R136, -INF , !P2 ;  /* 0xff80000088887808 */ /* 0x000fe40005000000 */
[C---:B------:R-:W-:Y:S02]  /*6990*/  ISETP.GE.AND P6, PT, R5.reuse, R210, PT ;  /* 0x000000d20500720c */ /* 0x040fe40003fc6270 */
[----:B------:R-:W-:Y:S02]  /*69a0*/  ISETP.GE.AND P3, PT, R5, R204, PT ;  /* 0x000000cc0500720c */ /* 0x000fe40003f66270 */
[----:B------:R-:W-:-:S02]  /*69b0*/  ISETP.GE.AND P5, PT, R29, R210, PT ;  /* 0x000000d21d00720c */ /* 0x000fc40003fa6270 */
[----:B------:R-:W-:Y:S02]  /*69c0*/  ISETP.GE.AND P2, PT, R29, R204, PT ;  /* 0x000000cc1d00720c */ /* 0x000fe40003f46270 */
[----:B------:R-:W-:Y:S02]  /*69d0*/  FSEL R5, R138, -INF , !P4 ;  /* 0xff8000008a057808 */ /* 0x000fe40006000000 */
[----:B------:R-:W-:Y:S02]  /*69e0*/  FSEL R220, R160, -INF , !P6 ;  /* 0xff800000a0dc7808 */ /* 0x000fe40007000000 */
[----:B------:R-:W-:Y:S02]  /*69f0*/  FSEL R169, R162, -INF , !P3 ;  /* 0xff800000a2a97808 */ /* 0x000fe40005800000 */
[----:B------:R-:W-:Y:S02]  /*6a00*/  FSEL R212, R161, -INF , !P5 ;  /* 0xff800000a1d47808 */ /* 0x000fe40006800000 */
[----:B------:R-:W-:Y:S01]  /*6a10*/  FSEL R168, R163, -INF , !P2 ;  /* 0xff800000a3a87808 */ /* 0x000fe20005000000 */
[----:B------:R-:W-:Y:S06]  /*6a20*/  @!P1 BRA `(.L_x_2085) ;  /* 0x0000000400689947 */ /* 0x000fec0003800000 */
[----:B------:R-:W-:Y:S05]  /*6a30*/  @!P0 BRA `(.L_x_2086) ;  /* 0x0000000000ec8947 */ /* 0x000fea0003800000 */
[----:B------:R-:W1:Y:S01]  /*6a40*/  LDC R6, c[0x0][0x380] ;  /* 0x0000e000ff067b82 */ /* 0x000e620000000800 */
[----:B------:R-:W-:Y:S01]  /*6a50*/  IMAD.SHL.U32 R7, R203, 0x40, RZ ;  /* 0x00000040cb077824 */ /* 0x000fe200078e00ff */
[----:B------:R-:W-:-:S04]  /*6a60*/  ULDC.64 UR4, c[0x0][0x230] ;  /* 0x00008c0000047ab9 */ /* 0x000fc80000000a00 */
[C---:B------:R-:W-:Y:S02]  /*6a70*/  IADD3 R15, R7.reuse, -0x40, RZ ;  /* 0xffffffc0070f7810 */ /* 0x040fe40007ffe0ff */
        /* <DEDUP_REMOVED lines=29> */
[----:B------:R-:W-:Y:S02]  /*6c50*/  ISETP.NE.AND P2, PT, R6, RZ, PT ;  /* 0x000000ff0600720c */ /* 0x000fe40003f45270 */
[----:B------:R-:W-:-:S07]  /*6c60*/  LOP3.LUT R4, RZ, R6, RZ, 0x33, !PT ;  /* 0x00000006ff047212 */ /* 0x000fce00078e33ff */
[----:B------:R-:W-:Y:S02]  /*6c70*/  @P6 IADD3 R16, R16, 0x1, RZ ;  /* 0x0000000110106810 */ /* 0x000fe40007ffe0ff */
[----:B------:R-:W-:Y:S02]  /*6c80*/  @P5 VIADD R14, R14, 0x1 ;  /* 0x000000010e0e5836 */ /* 0x000fe40000000000 */
[----:B------:R-:W-:Y:S02]  /*6c90*/  @!P3 IADD3 R16, -R16, RZ, RZ ;  /* 0x000000ff1010b210 */ /* 0x000fe40007ffe1ff */
[----:B------:R-:W-:Y:S02]  /*6ca0*/  @!P1 IMAD.MOV R14, RZ, RZ, -R14 ;  /* 0x000000ffff0e9224 */ /* 0x000fe400078e0a0e */
[----:B------:R-:W-:-:S03]  /*6cb0*/  SEL R7, R4, R16, !P2 ;  /* 0x0000001004077207 */ /* 0x000fc60005000000 */
[----:B------:R-:W-:Y:S02]  /*6cc0*/  SEL R4, R4, R14, !P2 ;  /* 0x0000000e04047207 */ /* 0x000fe40005000000 */
[----:B------:R-:W-:-:S04]  /*6cd0*/  IMAD.WIDE R18, R7, 0x4, R206 ;  /* 0x0000000407127825 */ /* 0x000fc800078e02ce */
[----:B------:R-:W-:Y:S01]  /*6ce0*/  IMAD.WIDE R14, R4, 0x4, R206 ;  /* 0x00000004040e7825 */ /* 0x000fe200078e02ce */
[----:B------:R-:W2:Y:S04]  /*6cf0*/  LDG.E R13, desc[UR10][R18.64] ;  /* 0x0000000a120d7981 */ /* 0x000ea8000c1e1900 */
[----:B------:R-:W2:Y:S01]  /*6d00*/  LDG.E R10, desc[UR10][R14.64] ;  /* 0x0000000a0e0a7981 */ /* 0x000ea2000c1e1900 */
[----:B------:R-:W-:-:S05]  /*6d10*/  IADD3 R7, R7, -R4, RZ ;  /* 0x8000000407077210 */ /* 0x000fca0007ffe0ff */
[----:B------:R-:W-:-:S05]  /*6d20*/  IMAD R7, R7, R6, -0x40 ;  /* 0xffffffc007077424 */ /* 0x000fca00078e0206 */
[----:B------:R-:W-:-:S05]  /*6d30*/  SHF.R.S32.HI R11, RZ, 0x1f, R7 ;  /* 0x0000001fff0b7819 */ /* 0x000fca0000011407 */
[----:B------:R-:W-:-:S04]  /*6d40*/  IMAD R4, R11, R172, RZ ;  /* 0x000000ac0b047224 */ /* 0x000fc800078e02ff */
[C---:B------:R-:W-:Y:S02]  /*6d50*/  IMAD R4, R7.reuse, R173, R4 ;  /* 0x000000ad07047224 */ /* 0x040fe400078e0204 */
[----:B--2---:R-:W-:Y:S02]  /*6d60*/  IMAD.IADD R10, R10, 0x1, -R13 ;  /* 0x000000010a0a7824 */ /* 0x004fe400078e0a0d */
[----:B------:R-:W-:-:S03]  /*6d70*/  IMAD.WIDE.U32 R12, R7, R172, RZ ;  /* 0x000000ac070c7225 */ /* 0x000fc600078e00ff */
[----:B------:R-:W-:Y:S02]  /*6d80*/  SHF.R.S32.HI R6, RZ, 0x1f, R10 ;  /* 0x0000001fff067819 */ /* 0x000fe4000001140a */
[----:B------:R-:W-:-:S03]  /*6d90*/  IADD3 R13, R13, R4, RZ ;  /* 0x000000040d0d7210 */ /* 0x000fc60007ffe0ff */
[----:B------:R-:W-:-:S04]  /*6da0*/  IMAD R7, R6, UR4, RZ ;  /* 0x0000000406077c24 */ /* 0x000fc8000f8e02ff */
[C---:B------:R-:W-:Y:S02]  /*6db0*/  IMAD R7, R10.reuse, UR5, R7 ;  /* 0x000000050a077c24 */ /* 0x040fe4000f8e0207 */
[----:B------:R-:W-:-:S04]  /*6dc0*/  IMAD.WIDE.U32 R10, R10, UR4, R12 ;  /* 0x000000040a0a7c25 */ /* 0x000fc8000f8e000c */
[----:B------:R-:W-:Y:S01]  /*6dd0*/  IMAD.IADD R7, R11, 0x1, R7 ;  /* 0x000000010b077824 */ /* 0x000fe200078e0207 */
[----:B------:R-:W-:Y:S06]  /*6de0*/  BRA `(.L_x_2087) ;  /* 0x0000000000087947 */ /* 0x000fec0003800000 */
.L_x_2086:
[----:B------:R-:W-:-:S04]  /*6df0*/  LEA R10, -R172, RZ, 0x6 ;  /* 0x000000ffac0a7211 */ /* 0x000fc800078e31ff */
[----:B------:R-:W-:-:S07]  /*6e00*/  SHF.R.S32.HI R7, RZ, 0x1f, R10 ;  /* 0x0000001fff077819 */ /* 0x000fce000001140a */
.L_x_2087:
[----:B------:R-:W-:Y:S01]  /*6e10*/  IADD3 R133, P1, R133, R10, RZ ;  /* 0x0000000a85857210 */ /* 0x000fe20007f3e0ff */
[----:B------:R-:W-:-:S03]  /*6e20*/  IMAD.SHL.U32 R4, R172, 0x20, RZ ;  /* 0x00000020ac047824 */ /* 0x000fc600078e00ff */
[C---:B------:R-:W-:Y:S01]  /*6e30*/  LEA R208, P2, R133.reuse, R134, 0x1 ;  /* 0x0000008685d07211 */ /* 0x040fe200078408ff */
[----:B------:R-:W-:Y:S01]  /*6e40*/  IMAD.X R6, R2, 0x1, R7, P1 ;  /* 0x0000000102067824 */ /* 0x000fe200008e0607 */
[----:B------:R-:W-:Y:S02]  /*6e50*/  SHF.L.U64.HI R2, R172, 0x5, R173 ;  /* 0x00000005ac027819 */ /* 0x000fe400000102ad */
[C---:B------:R-:W-:Y:S02]  /*6e60*/  IADD3 R10, P1, R4.reuse, R208, RZ ;  /* 0x000000d0040a7210 */ /* 0x040fe40007f3e0ff */
        /* <DEDUP_REMOVED lines=22> */
.L_x_2085:
[----:B-1----:R-:W-:Y:S01]  /*6fd0*/  FMNMX.FTZ R11, R132, R136, !PT ;  /* 0x00000088840b7209 */ /* 0x002fe20007810000 */
[----:B------:R-:W-:Y:S01]  /*6fe0*/  LDSM.16.MT88.4 R24, [R189+0xc000] ;  /* 0x00c00000bd18783b */ /* 0x000fe20000004200 */
[----:B------:R-:W-:Y:S02]  /*6ff0*/  FMNMX.FTZ R4, R3, R5, !PT ;  /* 0x0000000503047209 */ /* 0x000fe40007810000 */
[----:B------:R-:W-:Y:S01]  /*7000*/  FMNMX.FTZ R11, R0, R11, !PT ;  /* 0x0000000b000b7209 */ /* 0x000fe20007810000 */
[----:B------:R-:W-:Y:S01]  /*7010*/  LDSM.16.MT88.4 R164, [R192+0xd000] ;  /* 0x00d00000c0a4783b */ /* 0x000fe20000004200 */
        /* <DEDUP_REMOVED lines=40> */
[C---:B------:R-:W-:Y:S01]  /*72a0*/  FMUL.FTZ R170, R224.reuse, UR6 ;  /* 0x00000006e0aa7c20 */ /* 0x040fe20008410000 */
        /* <DEDUP_REMOVED lines=11> */
[----:B------:R-:W-:Y:S01]  /*7360*/  FSEL R5, R225, RZ, P2 ;  /* 0x000000ffe1057208 */ /* 0x000fe20001000000 */
[----:B------:R-:W-:Y:S01]  /*7370*/  FFMA.FTZ R211, R32, UR6, -R215 ;  /* 0x0000000620d37c23 */ /* 0x000fe200080108d7 */
[--C-:B------:R-:W-:Y:S01]  /*7380*/  FFMA.FTZ R227, R35, UR6, -R170.reuse ;  /* 0x0000000623e37c23 */ /* 0x100fe200080108aa */
[----:B------:R-:W2:Y:S01]  /*7390*/  LDSM.16.MT88.4 R16, [R190+0xc000] ;  /* 0x00c00000be10783b */ /* 0x000ea20000004200 */
[----:B------:R-:W-:Y:S01]  /*73a0*/  FMUL.FTZ R3, R6, UR6 ;  /* 0x0000000606037c20 */ /* 0x000fe20008410000 */
[----:B------:R-:W-:Y:S01]  /*73b0*/  FADD.FTZ R4, R132, -R5 ;  /* 0x8000000584047221 */ /* 0x000fe20000010000 */
[----:B------:R-:W-:Y:S01]  /*73c0*/  MUFU.EX2 R218, R218 ;  /* 0x000000da00da7308 */ /* 0x000fe20000000800 */
[----:B------:R-:W3:Y:S01]  /*73d0*/  LDSM.16.MT88.4 R32, [R188+0xc000] ;  /* 0x00c00000bc20783b */ /* 0x000ee20000004200 */
[--C-:B------:R-:W-:Y:S01]  /*73e0*/  FFMA.FTZ R229, R140, UR6, -R215.reuse ;  /* 0x000000068ce57c23 */ /* 0x100fe200080108d7 */
[----:B------:R-:W-:Y:S01]  /*73f0*/  FMUL.FTZ R226, R4, UR6 ;  /* 0x0000000604e27c20 */ /* 0x000fe20008410000 */
[--C-:B------:R-:W-:Y:S01]  /*7400*/  FFMA.FTZ R230, R142, UR6, -R215.reuse ;  /* 0x000000068ee67c23 */ /* 0x100fe200080108d7 */
[--C-:B------:R-:W-:Y:S01]  /*7410*/  FFMA.FTZ R228, R158, UR6, -R215.reuse ;  /* 0x000000069ee47c23 */ /* 0x100fe200080108d7 */
[----:B------:R-:W-:Y:S01]  /*7420*/  LDSM.16.MT88.4 R140, [R188+0x10000] ;  /* 0x01000000bc8c783b */ /* 0x000fe20000004200 */
[--C-:B------:R-:W-:Y:S01]  /*7430*/  FFMA.FTZ R231, R156, UR6, -R215.reuse ;  /* 0x000000069ce77c23 */ /* 0x100fe200080108d7 */
[----:B------:R-:W4:Y:S01]  /*7440*/  MUFU.EX2 R216, R216 ;  /* 0x000000d800d87308 */ /* 0x000f220000000800 */
        /* <DEDUP_REMOVED lines=20> */
[--C-:B------:R-:W-:Y:S01]  /*7590*/  FFMA.FTZ R246, R220, UR6, -R215.reuse ;  /* 0x00000006dcf67c23 */ /* 0x100fe200080108d7 */
[----:B------:R-:W-:Y:S01]  /*75a0*/  LDSM.16.MT88.4 R156, [R190+0xd000] ;  /* 0x00d00000be9c783b */ /* 0x000fe20000004200 */
[----:B------:R-:W-:Y:S01]  /*75b0*/  FFMA.FTZ R247, R212, UR6, -R215 ;  /* 0x00000006d4f77c23 */ /* 0x000fe200080108d7 */
[----:B------:R-:W-:Y:S01]  /*75c0*/  MUFU.EX2 R204, R204 ;  /* 0x000000cc00cc7308 */ /* 0x000fe20000000800 */
[--C-:B------:R-:W-:Y:S01]  /*75d0*/  FFMA.FTZ R248, R213, UR6, -R170.reuse ;  /* 0x00000006d5f87c23 */ /* 0x100fe200080108aa */
[--C-:B------:R-:W-:Y:S01]  /*75e0*/  FFMA.FTZ R249, R171, UR6, -R170.reuse ;  /* 0x00000006abf97c23 */ /* 0x100fe200080108aa */
[--C-:B------:R-:W-:Y:S01]  /*75f0*/  FFMA.FTZ R250, R169, UR6, -R170.reuse ;  /* 0x00000006a9fa7c23 */ /* 0x100fe200080108aa */
[----:B------:R-:W-:Y:S01]  /*7600*/  FFMA.FTZ R251, R168, UR6, -R170 ;  /* 0x00000006a8fb7c23 */ /* 0x000fe200080108aa */
[----:B------:R-:W-:Y:S03]  /*7610*/  LDSM.16.MT88.4 R212, [R190+0x11800] ;  /* 0x01180000bed4783b */ /* 0x000fe60000004200 */
[----:B------:R-:W4:Y:S01]  /*7620*/  MUFU.EX2 R2, R2 ;  /* 0x0000000200027308 */ /* 0x000f220000000800 */
[----:B-----5:R-:W-:Y:S01]  /*7630*/  F2FP.F16.F32.PACK_AB R6, R210, R211 ;  /* 0x000000d3d206723e */ /* 0x020fe200000000ff */
[----:B------:R-:W-:Y:S06]  /*7640*/  LDSM.16.MT88.4 R220, [R192+0x11800] ;  /* 0x01180000c0dc783b */ /* 0x000fec0000004200 */
        /* <DEDUP_REMOVED lines=305> */
.L_x_2082:
[----:B------:R-:W-:-:S13]  /*8960*/  ISETP.GE.AND P1, PT, R203, 0x1, PT ;  /* 0x00000001cb00780c */ /* 0x000fda0003f26270 */
[----:B------:R-:W-:Y:S05]  /*8970*/  @!P1 BRA `(.L_x_2088) ;  /* 0x0000002c00f09947 */ /* 0x000fea0003800000 */
[C---:B------:R-:W-:Y:S01]  /*8980*/  IMAD.U32 R216, R174.reuse, -0x40, RZ ;  /* 0xffffffc0aed87824 */ /* 0x040fe200078e00ff */
[----:B------:R-:W-:Y:S01]  /*8990*/  SHF.L.U64.HI R210, R174, 0x5, R175 ;  /* 0x00000005aed27819 */ /* 0x000fe200000102af */
[C---:B------:R-:W-:Y:S01]  /*89a0*/  IMAD.U32 R214, R172.reuse, -0x40, RZ ;  /* 0xffffffc0acd67824 */ /* 0x040fe200078e00ff */
[----:B------:R-:W-:Y:S01]  /*89b0*/  SHF.L.U64.HI R204, R172, 0x5, R173 ;  /* 0x00000005accc7819 */ /* 0x000fe200000102ad */
[----:B------:R-:W-:Y:S01]  /*89c0*/  IMAD.SHL.U32 R213, R174, 0x20, RZ ;  /* 0x00000020aed57824 */ /* 0x000fe200078e00ff */
[----:B------:R-:W-:Y:S01]  /*89d0*/  SHF.L.U32 R211, R172, 0x5, RZ ;  /* 0x00000005acd37819 */ /* 0x000fe200000006ff */
[----:B------:R-:W-:Y:S01]  /*89e0*/  IMAD.MOV.U32 R0, RZ, RZ, R3 ;  /* 0x000000ffff007224 */ /* 0x000fe200078e0003 */
[----:B------:R-:W-:Y:S01]  /*89f0*/  MOV R133, R132 ;  /* 0x0000008400857202 */ /* 0x000fe20000000f00 */
[----:B------:R-:W-:Y:S01]  /*8a00*/  ULDC UR4, c[0x0][0x2ec] ;  /* 0x0000bb0000047ab9 */ /* 0x000fe20000000800 */
[----:B------:R-:W-:Y:S02]  /*8a10*/  SHF.R.S32.HI R215, RZ, 0x1f, R216 ;  /* 0x0000001fffd77819 */ /* 0x000fe400000114d8 */
[----:B------:R-:W-:-:S07]  /*8a20*/  SHF.R.S32.HI R212, RZ, 0x1f, R214 ;  /* 0x0000001fffd47819 */ /* 0x000fce00000114d6 */
.L_x_2092:
[----:B------:R-:W-:Y:S04]  /*8a30*/  DEPBAR.LE SB0, 0x0 ;  /* 0x000080000000791a */ /* 0x000fe80000000000 */
[----:B------:R-:W-:Y:S01]  /*8a40*/  BAR.SYNC.DEFER_BLOCKING 0x0 ;  /* 0x0000000000007b1d */ /* 0x000fe20000010000 */
[----:B------:R-:W-:Y:S02]  /*8a50*/  MOV R10, R216 ;  /* 0x000000d8000a7202 */ /* 0x000fe40000000f00 */
[----:B------:R-:W-:Y:S03]  /*8a60*/  MOV R2, R215 ;  /* 0x000000d700027202 */ /* 0x000fe60000000f00 */
[----:B------:R-:W-:Y:S05]  /*8a70*/  @!P0 BRA `(.L_x_2089) ;  /* 0x0000000000f48947 */ /* 0x000fea0003800000 */
[----:B------:R-:W1:Y:S01]  /*8a80*/  LDC R6, c[0x0][0x380] ;  /* 0x0000e000ff067b82 */ /* 0x000e620000000800 */
[----:B------:R-:W-:Y:S04]  /*8a90*/  SHF.L.U32 R11, R203, 0x6, RZ ;  /* 0x00000006cb0b7819 */ /* 0x000fe800000006ff */
[----:B------:R-:W-:Y:S02]  /*8aa0*/  IABS R8, R11 ;  /* 0x0000000b00087213 */ /* 0x000fe40000000000 */
[-C--:B-1----:R-:W-:Y:S04]  /*8ab0*/  IABS R2, R6.reuse ;  /* 0x0000000600027213 */ /* 0x082fe80000000000 */
[----:B------:R-:W1:Y:S10]  /*8ac0*/  I2F.RP R7, R2 ;  /* 0x0000000200077306 */ /* 0x000e740000209400 */
[----:B-1----:R-:W1:Y:S02]  /*8ad0*/  MUFU.RCP R3, R7 ;  /* 0x0000000700037308 */ /* 0x002e640000001000 */
[----:B-1----:R-:W-:Y:S02]  /*8ae0*/  VIADD R12, R3, 0xffffffe ;  /* 0x0ffffffe030c7836 */ /* 0x002fe40000000000 */
[C---:B------:R-:W-:Y:S01]  /*8af0*/  VIADD R3, R11.reuse, 0xffffffc0 ;  /* 0xffffffc00b037836 */ /* 0x040fe20000000000 */
[-C--:B------:R-:W-:Y:S05]  /*8b00*/  LOP3.LUT R11, R11, R6.reuse, RZ, 0x3c, !PT ;  /* 0x000000060b0b7212 */ /* 0x080fea00078e3cff */
[----:B------:R-:W1:Y:S01]  /*8b10*/  F2I.FTZ.U32.TRUNC.NTZ R13, R12 ;  /* 0x0000000c000d7305 */ /* 0x000e62000021f000 */
[----:B------:R-:W-:Y:S02]  /*8b20*/  IABS R4, R3 ;  /* 0x0000000300047213 */ /* 0x000fe40000000000 */
[----:B------:R-:W-:Y:S02]  /*8b30*/  LOP3.LUT R3, R3, R6, RZ, 0x3c, !PT ;  /* 0x0000000603037212 */ /* 0x000fe400078e3cff */
[----:B------:R-:W-:Y:S02]  /*8b40*/  ISETP.GE.AND P3, PT, R11, RZ, PT ;  /* 0x000000ff0b00720c */ /* 0x000fe40003f66270 */
[----:B------:R-:W-:Y:S01]  /*8b50*/  ISETP.GE.AND P1, PT, R3, RZ, PT ;  /* 0x000000ff0300720c */ /* 0x000fe20003f26270 */
[--C-:B-1----:R-:W-:Y:S02]  /*8b60*/  IMAD.MOV R5, RZ, RZ, -R13.reuse ;  /* 0x000000ffff057224 */ /* 0x102fe400078e0a0d */
[----:B------:R-:W-:Y:S02]  /*8b70*/  IMAD.MOV.U32 R12, RZ, RZ, RZ ;  /* 0x000000ffff0c7224 */ /* 0x000fe400078e00ff */
[----:B------:R-:W-:Y:S04]  /*8b80*/  IMAD R5, R5, R2, RZ ;  /* 0x0000000205057224 */ /* 0x000fe800078e02ff */
[----:B------:R-:W-:Y:S06]  /*8b90*/  IMAD.HI.U32 R5, R13, R5, R12 ;  /* 0x000000050d057227 */ /* 0x000fec00078e000c */
[C---:B------:R-:W-:Y:S04]  /*8ba0*/  IMAD.HI.U32 R9, R5.reuse, R4, RZ ;  /* 0x0000000405097227 */ /* 0x040fe800078e00ff */
[----:B------:R-:W-:Y:S01]  /*8bb0*/  IMAD.HI.U32 R10, R5, R8, RZ ;  /* 0x00000008050a7227 */ /* 0x000fe200078e00ff */
[C---:B------:R-:W-:Y:S03]  /*8bc0*/  IADD3 R5, -R9.reuse, RZ, RZ ;  /* 0x000000ff09057210 */ /* 0x040fe60007ffe1ff */
[----:B------:R-:W-:Y:S02]  /*8bd0*/  IMAD.MOV R7, RZ, RZ, -R10 ;  /* 0x000000ffff077224 */ /* 0x000fe400078e0a0a */
[C---:B------:R-:W-:Y:S02]  /*8be0*/  IMAD R4, R2.reuse, R5, R4 ;  /* 0x0000000502047224 */ /* 0x040fe400078e0204 */
[C---:B------:R-:W-:Y:S03]  /*8bf0*/  IMAD R8, R2.reuse, R7, R8 ;  /* 0x0000000702087224 */ /* 0x040fe600078e0208 */
[C---:B------:R-:W-:Y:S02]  /*8c00*/  ISETP.GT.U32.AND P2, PT, R2.reuse, R4, PT ;  /* 0x000000040200720c */ /* 0x040fe40003f44070 */
[----:B------:R-:W-:Y:S11]  /*8c10*/  ISETP.GT.U32.AND P4, PT, R2, R8, PT ;  /* 0x000000080200720c */ /* 0x000ff60003f84070 */
[----:B------:R-:W-:Y:S02]  /*8c20*/  @!P2 IMAD.IADD R4, R4, 0x1, -R2 ;  /* 0x000000010404a824 */ /* 0x000fe400078e0a02 */
[-C--:B------:R-:W-:Y:S01]  /*8c30*/  @!P4 IADD3 R8, R8, -R2.reuse, RZ ;  /* 0x800000020808c210 */ /* 0x080fe20007ffe0ff */
[----:B------:R-:W-:Y:S01]  /*8c40*/  @!P2 VIADD R9, R9, 0x1 ;  /* 0x000000010909a836 */ /* 0x000fe20000000000 */
[----:B------:R-:W-:Y:S01]  /*8c50*/  ISETP.NE.AND P2, PT, R6, RZ, PT ;  /* 0x000000ff0600720c */ /* 0x000fe20003f45270 */
[----:B------:R-:W-:Y:S01]  /*8c60*/  @!P4 VIADD R10, R10, 0x1 ;  /* 0x000000010a0ac836 */ /* 0x000fe20000000000 */
[-C--:B------:R-:W-:Y:S02]  /*8c70*/  ISETP.GE.U32.AND P5, PT, R4, R2.reuse, PT ;  /* 0x000000020400720c */ /* 0x080fe40003fa6070 */
[----:B------:R-:W-:Y:S01]  /*8c80*/  ISETP.GE.U32.AND P6, PT, R8, R2, PT ;  /* 0x000000020800720c */ /* 0x000fe20003fc6070 */
[----:B------:R-:W1:Y:S01]  /*8c90*/  LDC.64 R4, c[0x0][0x250] ;  /* 0x00009400ff047b82 */ /* 0x000e620000000a00 */
[----:B------:R-:W-:Y:S09]  /*8ca0*/  LOP3.LUT R2, RZ, R6, RZ, 0x33, !PT ;  /* 0x00000006ff027212 */ /* 0x000ff200078e33ff */
[----:B------:R-:W-:Y:S02]  /*8cb0*/  @P5 IADD3 R9, R9, 0x1, RZ ;  /* 0x0000000109095810 */ /* 0x000fe40007ffe0ff */
[----:B------:R-:W-:Y:S03]  /*8cc0*/  @P6 VIADD R10, R10, 0x1 ;  /* 0x000000010a0a6836 */ /* 0x000fe60000000000 */
[----:B------:R-:W-:Y:S02]  /*8cd0*/  @!P1 IMAD.MOV R9, RZ, RZ, -R9 ;  /* 0x000000ffff099224 */ /* 0x000fe400078e0a09 */
[----:B------:R-:W-:Y:S03]  /*8ce0*/  @!P3 IADD3 R10, -R10, RZ, RZ ;  /* 0x000000ff0a0ab210 */ /* 0x000fe60007ffe1ff */
[C---:B------:R-:W-:Y:S02]  /*8cf0*/  SEL R3, R2.reuse, R9, !P2 ;  /* 0x0000000902037207 */ /* 0x040fe40005000000 */
[----:B------:R-:W-:Y:S02]  /*8d00*/  SEL R9, R2, R10, !P2 ;  /* 0x0000000a02097207 */ /* 0x000fe40005000000 */
[-C--:B------:R-:W-:Y:S02]  /*8d10*/  LEA R14, P2, R3, R206.reuse, 0x2 ;  /* 0x000000ce030e7211 */ /* 0x080fe400078410ff */
[----:B------:R-:W-:Y:S02]  /*8d20*/  LEA R12, P1, R9, R206, 0x2 ;  /* 0x000000ce090c7211 */ /* 0x000fe400078210ff */
[-C--:B------:R-:W-:Y:S02]  /*8d30*/  LEA.HI.X.SX32 R15, R3, R207.reuse, 0x2, P2 ;  /* 0x000000cf030f7211 */ /* 0x080fe400010f16ff */
[C---:B------:R-:W-:Y:S01]  /*8d40*/  LEA.HI.X.SX32 R13, R9.reuse, R207, 0x2, P1 ;  /* 0x000000cf090d7211 */ /* 0x040fe200008f16ff */
[----:B------:R-:W-:Y:S02]  /*8d50*/  IMAD.IADD R9, R9, 0x1, -R3 ;  /* 0x0000000109097824 */ /* 0x000fe400078e0a03 */
[----:B------:R-:W2:Y:S01]  /*8d60*/  LDG.E R7, desc[UR10][R14.64] ;  /* 0x0000000a0e077981 */ /* 0x000ea2000c1e1900 */
[----:B------:R-:W3:Y:S01]  /*8d70*/  LDC.64 R2, c[0x0][0x238] ;  /* 0x00008e00ff027b82 */ /* 0x000ee20000000a00 */
[----:B------:R-:W-:Y:S02]  /*8d80*/  IMAD R9, R9, R6, -0x40 ;  /* 0xffffffc009097424 */ /* 0x000fe400078e0206 */
[----:B------:R-:W2:Y:S03]  /*8d90*/  LDG.E R8, desc[UR10][R12.64] ;  /* 0x0000000a0c087981 */ /* 0x000ea6000c1e1900 */
[----:B------:R-:W-:Y:S05]  /*8da0*/  SHF.R.S32.HI R11, RZ, 0x1f, R9 ;  /* 0x0000001fff0b7819 */ /* 0x000fea0000011409 */
[-C--:B-1----:R-:W-:Y:S02]  /*8db0*/  IMAD R6, R11, R4.reuse, RZ ;  /* 0x000000040b067224 */ /* 0x082fe400078e02ff */
[C---:B------:R-:W-:Y:S04]  /*8dc0*/  IMAD.WIDE.U32 R10, R9.reuse, R4, RZ ;  /* 0x00000004090a7225 */ /* 0x040fe800078e00ff */
[----:B------:R-:W-:Y:S04]  /*8dd0*/  IMAD R6, R9, R5, R6 ;  /* 0x0000000509067224 */ /* 0x000fe800078e0206 */
[----:B------:R-:W-:Y:S01]  /*8de0*/  IMAD.IADD R11, R11, 0x1, R6 ;  /* 0x000000010b0b7824 */ /* 0x000fe200078e0206 */
[----:B--2---:R-:W-:Y:S04]  /*8df0*/  IADD3 R7, -R8, R7, RZ ;  /* 0x0000000708077210 */ /* 0x004fe80007ffe1ff */
[----:B------:R-:W-:Y:S01]  /*8e00*/  SHF.R.S32.HI R5, RZ, 0x1f, R7 ;  /* 0x0000001fff057819 */ /* 0x000fe20000011407 */
[-C--:B---3--:R-:W-:Y:S04]  /*8e10*/  IMAD.WIDE.U32 R10, R7, R2.reuse, R10 ;  /* 0x00000002070a7225 */ /* 0x088fe800078e000a */
[----:B------:R-:W-:Y:S04]  /*8e20*/  IMAD R4, R5, R2, RZ ;  /* 0x0000000205047224 */ /* 0x000fe800078e02ff */
[----:B------:R-:W-:Y:S05]  /*8e30*/  IMAD R4, R7, R3, R4 ;  /* 0x0000000307047224 */ /* 0x000fea00078e0204 */
[----:B------:R-:W-:Y:S07]  /*8e40*/  IADD3 R2, R11, R4, RZ ;  /* 0x000000040b027210 */ /* 0x000fee0007ffe0ff */
.L_x_2089:
[C---:B------:R-:W-:Y:S04]  /*8e50*/  LEA R200, P1, R10.reuse, R200, 0x1 ;  /* 0x000000c80ac87211 */ /* 0x040fe800078208ff */
[----:B------:R-:W-:Y:S02]  /*8e60*/  LEA.HI.X R201, R10, R201, R2, 0x1, P1 ;  /* 0x000000c90ac97211 */ /* 0x000fe400008f0c02 */
[C---:B------:R-:W-:Y:S03]  /*8e70*/  IADD3 R220, P1, R213.reuse, R200, RZ ;  /* 0x000000c8d5dc7210 */ /* 0x040fe60007f3e0ff */
[----:B------:R-:W-:Y:S01]  /*8e80*/  @!PT LDS RZ, [RZ] ;  /* 0x00000000fffff984 */ /* 0x000fe20000000800 */
[----:B------:R-:W-:Y:S01]  /*8e90*/  @!PT LDS RZ, [RZ] ;  /* 0x00000000fffff984 */ /* 0x000fe20000000800 */
[----:B------:R-:W-:Y:S01]  /*8ea0*/  @!PT LDS RZ, [RZ] ;  /* 0x00000000fffff984 */ /* 0x000fe20000000800 */
[----:B------:R1:W-:Y:S02]  /*8eb0*/  LDGSTS.E.BYPASS.LTC128B.128 [R205+0xc000], desc[UR10][R200.64] ;  /* 0x0c000000c8cd7fae */ /* 0x0003e4000b901d4a */
[C---:B------:R-:W-:Y:S01]  /*8ec0*/  IMAD.X R221, R210.reuse, 0x1, R201, P1 ;  /* 0x00000001d2dd7824 */ /* 0x040fe200008e06c9 */
[C---:B------:R-:W-:Y:S01]  /*8ed0*/  IADD3 R134, P1, R213.reuse, R220, RZ ;  /* 0x000000dcd5867210 */ /* 0x040fe20007f3e0ff */
[----:B------:R1:W-:Y:S04]  /*8ee0*/  LDGSTS.E.BYPASS.LTC128B.128 [R205+0xe000], desc[UR10][R200.64+0x80] ;  /* 0x0e000080c8cd7fae */ /* 0x0003e8000b901d4a */
[----:B------:R1:W-:Y:S01]  /*8ef0*/  LDGSTS.E.BYPASS.LTC128B.128 [R205+0x10000], desc[UR10][R200.64+0x100] ;  /* 0x10000100c8cd7fae */ /* 0x0003e2000b901d4a */
[C---:B------:R-:W-:Y:S01]  /*8f00*/  IMAD.X R135, R210.reuse, 0x1, R221, P1 ;  /* 0x00000001d2877824 */ /* 0x040fe200008e06dd */
[----:B------:R-:W-:Y:S02]  /*8f10*/  IADD3 R2, P1, R213, R134, RZ ;  /* 0x00000086d5027210 */ /* 0x000fe40007f3e0ff */
[----:B------:R1:W-:Y:S03]  /*8f20*/  LDGSTS.E.BYPASS.LTC128B.128 [R205+0xc800], desc[UR10][R220.64] ;  /* 0x0c800000dccd7fae */ /* 0x0003e6000b901d4a */
[----:B------:R-:W-:Y:S01]  /*8f30*/  IMAD.X R3, R210, 0x1, R135, P1 ;  /* 0x00000001d2037824 */ /* 0x000fe200008e0687 */
[----:B------:R1:W-:Y:S01]  /*8f40*/  LDGSTS.E.BYPASS.LTC128B.128 [R205+0xe800], desc[UR10][R220.64+0x80] ;  /* 0x0e800080dccd7fae */ /* 0x0003e2000b901d4a */
[----:B------:R-:W-:Y:S03]  /*8f50*/  ISETP.GE.AND P1, PT, R203, 0x2, PT ;  /* 0x00000002cb00780c */ /* 0x000fe60003f26270 */
[----:B------:R1:W-:Y:S04]  /*8f60*/  LDGSTS.E.BYPASS.LTC128B.128 [R205+0x10800], desc[UR10][R220.64+0x100] ;  /* 0x10800100dccd7fae */ /* 0x0003e8000b901d4a */
[----:B------:R1:W-:Y:S04]  /*8f70*/  LDGSTS.E.BYPASS.LTC128B.128 [R205+0xd000], desc[UR10][R134.64] ;  /* 0x0d00000086cd7fae */ /* 0x0003e8000b901d4a */
[----:B------:R1:W-:Y:S04]  /*8f80*/  LDGSTS.E.BYPASS.LTC128B.128 [R205+0xf000], desc[UR10][R134.64+0x80] ;  /* 0x0f00008086cd7fae */ /* 0x0003e8000b901d4a */
[----:B------:R1:W-:Y:S04]  /*8f90*/  LDGSTS.E.BYPASS.LTC128B.128 [R205+0x11000], desc[UR10][R134.64+0x100] ;  /* 0x1100010086cd7fae */ /* 0x0003e8000b901d4a */
[----:B------:R1:W-:Y:S04]  /*8fa0*/  LDGSTS.E.BYPASS.LTC128B.128 [R205+0xd800], desc[UR10][R2.64] ;  /* 0x0d80000002cd7fae */ /* 0x0003e8000b901d4a */
[----:B------:R1:W-:Y:S04]  /*8fb0*/  LDGSTS.E.BYPASS.LTC128B.128 [R205+0xf800], desc[UR10][R2.64+0x80] ;  /* 0x0f80008002cd7fae */ /* 0x0003e8000b901d4a */
[----:B------:R1:W-:Y:S04]  /*8fc0*/  LDGSTS.E.BYPASS.LTC128B.128 [R205+0x11800], desc[UR10][R2.64+0x100] ;  /* 0x1180010002cd7fae */ /* 0x0003e8000b901d4a */
[----:B------:R-:W-:Y:S04]  /*8fd0*/  LDSM.16.M88.4 R136, [R198] ;  /* 0x00000000c688783b */ /* 0x000fe80000000200 */
[----:B------:R-:W2:Y:S04]  /*8fe0*/  LDSM.16.M88.4 R140, [R197+0x6000] ;  /* 0x00600000c58c783b */ /* 0x000ea80000000200 */
[----:B------:R-:W3:Y:S04]  /*8ff0*/  LDSM.16.M88.4 R144, [R197+0x6800] ;  /* 0x00680000c590783b */ /* 0x000ee80000000200 */
[----:B------:R-:W4:Y:S04]  /*9000*/  LDSM.16.M88.4 R148, [R197+0x7000] ;  /* 0x00700000c594783b */ /* 0x000f280000000200 */
[----:B------:R-:W5:Y:S04]  /*9010*/  LDSM.16.M88.4 R152, [R197+0x7800] ;  /* 0x00780000c598783b */ /* 0x000f680000000200 */
[----:B------:R-:W0:Y:S04]  /*9020*/  LDGDEPBAR ;  /* 0x00000000000079af */ /* 0x000e280000000000 */
        /* <DEDUP_REMOVED lines=160> */
[----:B------:R-:W-:Y:S05]  /*9a30*/  SHF.L.U32 R141, R203, 0x6, RZ ;  /* 0x00000006cb8d7819 */ /* 0x000fea00000006ff */
[C---:B------:R-:W-:Y:S02]  /*9a40*/  VIADD R139, R141.reuse, 0xffffff80 ;  /* 0xffffff808d8b7836 */ /* 0x040fe40000000000 */
[----:B------:R-:W-:Y:S03]  /*9a50*/  VIADD R141, R141, 0xffffffc0 ;  /* 0xffffffc08d8d7836 */ /* 0x000fe60000000000 */
[----:B------:R-:W-:Y:S02]  /*9a60*/  IABS R134, R139 ;  /* 0x0000008b00867213 */ /* 0x000fe40000000000 */
[----:B------:R-:W-:Y:S02]  /*9a70*/  IABS R136, R141 ;  /* 0x0000008d00887213 */ /* 0x000fe40000000000 */
[-C--:B-1----:R-:W-:Y:S02]  /*9a80*/  IABS R2, R132.reuse ;  /* 0x0000008400027213 */ /* 0x082fe40000000000 */
[-C--:B------:R-:W-:Y:S02]  /*9a90*/  LOP3.LUT R139, R139, R132.reuse, RZ, 0x3c, !PT ;  /* 0x000000848b8b7212 */ /* 0x080fe400078e3cff */
[----:B------:R-:W1:Y:S01]  /*9aa0*/  I2F.RP R135, R2 ;  /* 0x0000000200877306 */ /* 0x000e620000209400 */
[-C--:B------:R-:W-:Y:S02]  /*9ab0*/  LOP3.LUT R141, R141, R132.reuse, RZ, 0x3c, !PT ;  /* 0x000000848d8d7212 */ /* 0x080fe400078e3cff */
[----:B------:R-:W-:Y:S02]  /*9ac0*/  ISETP.GE.AND P1, PT, R139, RZ, PT ;  /* 0x000000ff8b00720c */ /* 0x000fe40003f26270 */
[----:B------:R-:W-:Y:S02]  /*9ad0*/  ISETP.GE.AND P3, PT, R141, RZ, PT ;  /* 0x000000ff8d00720c */ /* 0x000fe40003f66270 */
[----:B------:R-:W-:Y:S03]  /*9ae0*/  LOP3.LUT R139, RZ, R132, RZ, 0x33, !PT ;  /* 0x00000084ff8b7212 */ /* 0x000fe600078e33ff */
[----:B-1----:R-:W1:Y:S02]  /*9af0*/  MUFU.RCP R3, R135 ;  /* 0x0000008700037308 */ /* 0x002e640000001000 */
[----:B-1----:R-:W-:Y:S08]  /*9b00*/  VIADD R142, R3, 0xffffffe ;  /* 0x0ffffffe038e7836 */ /* 0x002ff00000000000 */
[----:B------:R-:W1:Y:S02]  /*9b10*/  F2I.FTZ.U32.TRUNC.NTZ R143, R142 ;  /* 0x0000008e008f7305 */ /* 0x000e64000021f000 */
[--C-:B-1----:R-:W-:Y:S01]  /*9b20*/  IMAD.MOV R3, RZ, RZ, -R143.reuse ;  /* 0x000000ffff037224 */ /* 0x102fe200078e0a8f */
[----:B------:R-:W-:Y:S03]  /*9b30*/  MOV R142, RZ ;  /* 0x000000ff008e7202 */ /* 0x000fe60000000f00 */
[----:B------:R-:W-:Y:S04]  /*9b40*/  IMAD R3, R3, R2, RZ ;  /* 0x0000000203037224 */ /* 0x000fe800078e02ff */
[----:B------:R-:W-:Y:S06]  /*9b50*/  IMAD.HI.U32 R3, R143, R3, R142 ;  /* 0x000000038f037227 */ /* 0x000fec00078e008e */
[C---:B------:R-:W-:Y:S04]  /*9b60*/  IMAD.HI.U32 R137, R3.reuse, R134, RZ ;  /* 0x0000008603897227 */ /* 0x040fe800078e00ff */
[----:B------:R-:W-:Y:S04]  /*9b70*/  IMAD.HI.U32 R138, R3, R136, RZ ;  /* 0x00000088038a7227 */ /* 0x000fe800078e00ff */
[----:B------:R-:W-:Y:S02]  /*9b80*/  IMAD.MOV R3, RZ, RZ, -R137 ;  /* 0x000000ffff037224 */ /* 0x000fe400078e0a89 */
[----:B------:R-:W-:Y:S02]  /*9b90*/  IMAD.MOV R135, RZ, RZ, -R138 ;  /* 0x000000ffff877224 */ /* 0x000fe400078e0a8a */
[C---:B------:R-:W-:Y:S02]  /*9ba0*/  IMAD R134, R2.reuse, R3, R134 ;  /* 0x0000000302867224 */ /* 0x040fe400078e0286 */
[C---:B------:R-:W-:Y:S03]  /*9bb0*/  IMAD R136, R2.reuse, R135, R136 ;  /* 0x0000008702887224 */ /* 0x040fe600078e0288 */
[C---:B------:R-:W-:Y:S02]  /*9bc0*/  ISETP.GT.U32.AND P2, PT, R2.reuse, R134, PT ;  /* 0x000000860200720c */ /* 0x040fe40003f44070 */
[----:B------:R-:W-:Y:S11]  /*9bd0*/  ISETP.GT.U32.AND P4, PT, R2, R136, PT ;  /* 0x000000880200720c */ /* 0x000ff60003f84070 */
[-C--:B------:R-:W-:Y:S01]  /*9be0*/  @!P2 IADD3 R134, R134, -R2.reuse, RZ ;  /* 0x800000028686a210 */ /* 0x080fe20007ffe0ff */
[----:B------:R-:W-:Y:S01]  /*9bf0*/  @!P2 VIADD R137, R137, 0x1 ;  /* 0x000000018989a836 */ /* 0x000fe20000000000 */
[----:B------:R-:W-:Y:S01]  /*9c00*/  @!P4 IADD3 R138, R138, 0x1, RZ ;  /* 0x000000018a8ac810 */ /* 0x000fe20007ffe0ff */
[----:B------:R-:W-:Y:S01]  /*9c10*/  @!P4 IMAD.IADD R136, R136, 0x1, -R2 ;  /* 0x000000018888c824 */ /* 0x000fe200078e0a02 */
[-C--:B------:R-:W-:Y:S02]  /*9c20*/  ISETP.GE.U32.AND P5, PT, R134, R2.reuse, PT ;  /* 0x000000028600720c */ /* 0x080fe40003fa6070 */
[----:B------:R-:W1:Y:S01]  /*9c30*/  LDC.64 R134, c[0x0][0x248] ;  /* 0x00009200ff867b82 */ /* 0x000e620000000a00 */
[----:B------:R-:W-:Y:S02]  /*9c40*/  ISETP.NE.AND P2, PT, R132, RZ, PT ;  /* 0x000000ff8400720c */ /* 0x000fe40003f45270 */
[----:B------:R-:W-:Y:S08]  /*9c50*/  ISETP.GE.U32.AND P6, PT, R136, R2, PT ;  /* 0x000000028800720c */ /* 0x000ff00003fc6070 */
[----:B------:R-:W-:Y:S05]  /*9c60*/  @P5 VIADD R137, R137, 0x1 ;  /* 0x0000000189895836 */ /* 0x000fea0000000000 */
[----:B------:R-:W-:Y:S01]  /*9c70*/  @P6 VIADD R138, R138, 0x1 ;  /* 0x000000018a8a6836 */ /* 0x000fe20000000000 */
[----:B------:R-:W-:Y:S03]  /*9c80*/  @!P1 IADD3 R137, -R137, RZ, RZ ;  /* 0x000000ff89899210 */ /* 0x000fe60007ffe1ff */
[----:B------:R-:W-:Y:S01]  /*9c90*/  @!P3 IMAD.MOV R138, RZ, RZ, -R138 ;  /* 0x000000ffff8ab224 */ /* 0x000fe200078e0a8a */
[C---:B------:R-:W-:Y:S04]  /*9ca0*/  SEL R3, R139.reuse, R137, !P2 ;  /* 0x000000898b037207 */ /* 0x040fe80005000000 */
        /* <DEDUP_REMOVED lines=17> */
[CC--:B---3--:R-:W-:Y:S04]  /*9dc0*/  IMAD.WIDE.U32 R140, R136.reuse, R2.reuse, R140 ;  /* 0x00000002888c7225 */ /* 0x0c8fe800078e008c */
[----:B------:R-:W-:Y:S04]  /*9dd0*/  IMAD R135, R135, R2, RZ ;  /* 0x0000000287877224 */ /* 0x000fe800078e02ff */
[----:B------:R-:W-:Y:S05]  /*9de0*/  IMAD R135, R136, R3, R135 ;  /* 0x0000000388877224 */ /* 0x000fea00078e0287 */
[----:B------:R-:W-:Y:S07]  /*9df0*/  IADD3 R135, R141, R135, RZ ;  /* 0x000000878d877210 */ /* 0x000fee0007ffe0ff */
.L_x_2091:
        /* <DEDUP_REMOVED lines=24> */
.L_x_2090:
        /* <DEDUP_REMOVED lines=412> */
.L_x_2088:
        /* <DEDUP_REMOVED lines=23> */
[----:B------:R-:W-:Y:S02]  /*bab0*/  LOP3.LUT R11, R8, 0x3ffffffc, RZ, 0xc0, !PT ;  /* 0x3ffffffc080b7812 */ /* 0x000fe400078ec0ff */
[----:B------:R-:W-:Y:S02]  /*bac0*/  LOP3.LUT R9, R9, 0xfffffff8, RZ, 0xc0, !PT ;  /* 0xfffffff809097812 */ /* 0x000fe400078ec0ff */
[----:B------:R-:W-:Y:S02]  /*bad0*/  SHF.R.S32.HI R8, RZ, 0x5, R7 ;  /* 0x00000005ff087819 */ /* 0x000fe40000011407 */
[----:B------:R-:W-:Y:S01]  /*bae0*/  IADD3 R9, R10, -R9, RZ ;  /* 0x800000090a097210 */ /* 0x000fe20007ffe0ff */
[----:B------:R-:W2:Y:S01]  /*baf0*/  @P4 MUFU.RCP R5, R4 ;  /* 0x0000000400054308 */ /* 0x000ea20000001000 */
[----:B------:R-:W-:-:S02]  /*bb00*/  IADD3 R11, -R11, R0, RZ ;  /* 0x000000000b0b7210 */ /* 0x000fc40007ffe1ff */
[C---:B------:R-:W-:Y:S02]  /*bb10*/  SHF.L.U32 R10, R9.reuse, 0x6, RZ ;  /* 0x00000006090a7819 */ /* 0x040fe400000006ff */
[----:B------:R-:W-:Y:S02]  /*bb20*/  LOP3.LUT R12, R9, 0x1, RZ, 0xc0, !PT ;  /* 0x00000001090c7812 */ /* 0x000fe400078ec0ff */
[----:B------:R-:W-:Y:S01]  /*bb30*/  LOP3.LUT R10, R10, 0x1c0, RZ, 0xc0, !PT ;  /* 0x000001c00a0a7812 */ /* 0x000fe200078ec0ff */
[----:B------:R-:W-:Y:S01]  /*bb40*/  @P4 MUFU.LG2 R4, R4 ;  /* 0x0000000400044308 */ /* 0x000fe20000000c00 */
[----:B------:R-:W-:Y:S01]  /*bb50*/  LEA R11, R8, R11, 0x9 ;  /* 0x0000000b080b7211 */ /* 0x000fe200078e48ff */
[----:B-1----:R-:W-:Y:S01]  /*bb60*/  FMUL.FTZ R131, R6, R131 ;  /* 0x0000008306837220 */ /* 0x002fe20000410000 */
[----:B------:R-:W-:Y:S01]  /*bb70*/  LEA.HI R10, R10, R10, RZ, 0x1d ;  /* 0x0000000a0a0a7211 */ /* 0x000fe200078fe8ff */
[----:B------:R-:W-:Y:S01]  /*bb80*/  FMUL.FTZ R130, R6, R130 ;  /* 0x0000008206827220 */ /* 0x000fe20000410000 */
[----:B------:R-:W-:Y:S01]  /*bb90*/  ISETP.NE.U32.AND P0, PT, R12, 0x1, PT ;  /* 0x000000010c00780c */ /* 0x000fe20003f05070 */
[C---:B------:R-:W-:Y:S01]  /*bba0*/  FMUL.FTZ R39, R6.reuse, R39 ;  /* 0x0000002706277220 */ /* 0x040fe20000410000 */
[----:B------:R-:W-:Y:S01]  /*bbb0*/  LEA R10, R11, R10, 0x1 ;  /* 0x0000000a0b0a7211 */ /* 0x000fe200078e08ff */
[----:B------:R-:W-:Y:S01]  /*bbc0*/  FMUL.FTZ R38, R6, R38 ;  /* 0x0000002606267220 */ /* 0x000fe20000410000 */
[----:B------:R-:W-:Y:S01]  /*bbd0*/  R2P PR, R9, 0x6 ;  /* 0x0000000609007804 */ /* 0x000fe20000000000 */
[C---:B--2---:R-:W-:Y:S01]  /*bbe0*/  FMUL.FTZ R128, R5.reuse, R128 ;  /* 0x0000008005807220 */ /* 0x044fe20000410000 */
[----:B------:R-:W-:Y:S01]  /*bbf0*/  MOV R9, 0x20 ;  /* 0x0000002000097802 */ /* 0x000fe20000000f00 */
[C---:B------:R-:W-:Y:S01]  /*bc00*/  FMUL.FTZ R129, R5.reuse, R129 ;  /* 0x0000008105817220 */ /* 0x040fe20000410000 */
        /* <DEDUP_REMOVED lines=65> */
[----:B------:R-:W-:Y:S01]  /*c020*/  FMUL.FTZ R78, R6, R78 ;  /* 0x0000004e064e7220 */ /* 0x000fe20000410000 */
[----:B------:R-:W-:Y:S01]  /*c030*/  F2FP.F16.F32.PACK_AB R56, R57, R56 ;  /* 0x000000383938723e */ /* 0x000fe200000000ff */
[----:B------:R-:W-:Y:S01]  /*c040*/  STS [R13], R36 ;  /* 0x000000240d007388 */ /* 0x000fe20000000800 */
[----:B------:R-:W-:Y:S01]  /*c050*/  F2FP.F16.F32.PACK_AB R58, R59, R58 ;  /* 0x0000003a3b3a723e */ /* 0x000fe200000000ff */
[----:B------:R-:W-:Y:S01]  /*c060*/  FMUL.FTZ R80, R5, R80 ;  /* 0x0000005005507220 */ /* 0x000fe20000410000 */
[----:B------:R-:W-:Y:S01]  /*c070*/  IADD3 R21, R15, R12, RZ ;  /* 0x0000000c0f157210 */ /* 0x000fe20007ffe0ff */
[----:B------:R-:W-:Y:S01]  /*c080*/  STS [R13+0x400], R38 ;  /* 0x000400260d007388 */ /* 0x000fe20000000800 */
[----:B------:R-:W-:Y:S01]  /*c090*/  ISETP.NE.AND P0, PT, R202, -0x1, PT ;  /* 0xffffffffca00780c */ /* 0x000fe20003f05270 */
        /* <DEDUP_REMOVED lines=92> */
[----:B------:R-:W1:Y:S01]  /*c660*/  @P0 LDC.64 R22, c[0x0][0x298] ;  /* 0x0000a600ff160b82 */ /* 0x000e620000000a00 */
[----:B------:R-:W-:Y:S01]  /*c670*/  F2FP.F16.F32.PACK_AB R108, R109, R108 ;  /* 0x0000006c6d6c723e */ /* 0x000fe200000000ff */
[----:B------:R-:W-:Y:S01]  /*c680*/  STS [R19+0x2000], R84 ;  /* 0x0020005413007388 */ /* 0x000fe20000000800 */
[----:B------:R-:W-:Y:S01]  /*c690*/  F2FP.F16.F32.PACK_AB R110, R111, R110 ;  /* 0x0000006e6f6e723e */ /* 0x000fe200000000ff */
[----:B------:R-:W2:Y:S01]  /*c6a0*/  @P3 MUFU.LG2 R14, R2 ;  /* 0x00000002000e3308 */ /* 0x000ea20000000c00 */
[----:B------:R-:W-:Y:S01]  /*c6b0*/  F2FP.F16.F32.PACK_AB R124, R125, R124 ;  /* 0x0000007c7d7c723e */ /* 0x000fe200000000ff */
[----:B------:R-:W-:Y:S01]  /*c6c0*/  STS [R19+0x2400], R86 ;  /* 0x0024005613007388 */ /* 0x000fe20000000800 */
[----:B------:R-:W-:Y:S01]  /*c6d0*/  F2FP.F16.F32.PACK_AB R126, R127, R126 ;  /* 0x0000007e7f7e723e */ /* 0x000fe200000000ff */
[----:B------:R-:W3:Y:S01]  /*c6e0*/  @P3 LDC R10, c[0x0][0x2e8] ;  /* 0x0000ba00ff0a3b82 */ /* 0x000ee20000000800 */
[----:B------:R-:W-:Y:S01]  /*c6f0*/  F2FP.F16.F32.PACK_AB R112, R113, R112 ;  /* 0x000000707170723e */ /* 0x000fe200000000ff */
[----:B------:R-:W-:Y:S01]  /*c700*/  STS [R21+0x2000], R88 ;  /* 0x0020005815007388 */ /* 0x000fe20000000800 */
[----:B------:R-:W-:Y:S01]  /*c710*/  F2FP.F16.F32.PACK_AB R114, R115, R114 ;  /* 0x000000727372723e */ /* 0x000fe200000000ff */
[C---:B------:R-:W-:Y:S01]  /*c720*/  FMUL.FTZ R119, R6.reuse, R119 ;  /* 0x0000007706777220 */ /* 0x040fe20000410000 */
[----:B------:R-:W-:Y:S01]  /*c730*/  F2FP.F16.F32.PACK_AB R120, R121, R120 ;  /* 0x000000787978723e */ /* 0x000fe200000000ff */
[----:B------:R-:W-:Y:S01]  /*c740*/  STS [R21+0x2400], R90 ;  /* 0x0024005a15007388 */ /* 0x000fe20000000800 */
[----:B------:R-:W-:Y:S01]  /*c750*/  F2FP.F16.F32.PACK_AB R122, R123, R122 ;  /* 0x0000007a7b7a723e */ /* 0x000fe200000000ff */
[----:B------:R-:W-:Y:S01]  /*c760*/  FMUL.FTZ R6, R6, R118 ;  /* 0x0000007606067220 */ /* 0x000fe20000410000 */
[----:B------:R-:W-:Y:S01]  /*c770*/  F2FP.F16.F32.PACK_AB R5, R5, R116 ;  /* 0x000000740505723e */ /* 0x000fe200000000ff */
[----:B------:R-:W-:Y:S01]  /*c780*/  STS [R25+0x2000], R92 ;  /* 0x0020005c19007388 */ /* 0x000fe20000000800 */
[----:B------:R-:W-:Y:S01]  /*c790*/  ULDC.U8 UR4, c[0x0][0x3d8] ;  /* 0x0000f60000047ab9 */ /* 0x000fe20000000000 */
[----:B------:R-:W-:Y:S01]  /*c7a0*/  MOV R12, 0x7f800000 ;  /* 0x7f800000000c7802 */ /* 0x000fe20000000f00 */
[----:B--2---:R-:W-:Y:S01]  /*c7b0*/  @P3 FMUL.FTZ R14, R14, 0.69314718246459960938 ;  /* 0x3f3172180e0e3820 */ /* 0x004fe20000410000 */
[----:B------:R-:W-:Y:S01]  /*c7c0*/  STS [R25+0x2400], R94 ;  /* 0x0024005e19007388 */ /* 0x000fe20000000800 */
[----:B------:R-:W-:-:S02]  /*c7d0*/  F2FP.F16.F32.PACK_AB R6, R119, R6 ;  /* 0x000000067706723e */ /* 0x000fc400000000ff */
[----:B------:R-:W-:Y:S01]  /*c7e0*/  ISETP.NE.AND P1, PT, RZ, UR4, PT ;  /* 0x00000004ff007c0c */ /* 0x000fe2000bf25270 */
        /* <DEDUP_REMOVED lines=8> */
[----:B--2---:R-:W-:-:S03]  /*c870*/  MOV R11, 0x7f800000 ;  /* 0x7f800000000b7802 */ /* 0x004fc60000000f00 */
[----:B------:R-:W-:Y:S04]  /*c880*/  STS [R17+0x4000], R124 ;  /* 0x0040007c11007388 */ /* 0x000fe80000000800 */
[----:B------:R1:W-:Y:S01]  /*c890*/  STS [R17+0x4400], R126 ;  /* 0x0044007e11007388 */ /* 0x0003e20000000800 */
[----:B----4-:R-:W-:-:S03]  /*c8a0*/  @P4 FMUL.FTZ R13, R4, 0.69314718246459960938 ;  /* 0x3f317218040d4820 */ /* 0x010fc60000410000 */
[----:B------:R-:W-:Y:S04]  /*c8b0*/  STS [R19+0x4000], R112 ;  /* 0x0040007013007388 */ /* 0x000fe80000000800 */
[----:B------:R-:W-:Y:S04]  /*c8c0*/  STS [R19+0x4400], R114 ;  /* 0x0044007213007388 */ /* 0x000fe80000000800 */
[----:B------:R-:W-:Y:S04]  /*c8d0*/  STS [R21+0x4000], R120 ;  /* 0x0040007815007388 */ /* 0x000fe80000000800 */
[----:B------:R-:W-:Y:S01]  /*c8e0*/  STS [R21+0x4400], R122 ;  /* 0x0044007a15007388 */ /* 0x000fe20000000800 */
[----:B-----5:R-:W2:Y:S03]  /*c8f0*/  @P4 LDC R9, c[0x0][0x2e8] ;  /* 0x0000ba00ff094b82 */ /* 0x020ea60000000800 */
[----:B------:R-:W-:Y:S04]  /*c900*/  STS [R25+0x4000], R5 ;  /* 0x0040000519007388 */ /* 0x000fe80000000800 */
[----:B------:R4:W-:Y:S01]  /*c910*/  STS [R25+0x4400], R6 ;  /* 0x0044000619007388 */ /* 0x0009e20000000800 */
[----:B-1----:R-:W-:-:S04]  /*c920*/  @P0 IMAD.WIDE.U32 R16, R202, R22, RZ ;  /* 0x00000016ca100225 */ /* 0x002fc800078e00ff */
[----:B------:R-:W-:Y:S01]  /*c930*/  @P0 IMAD R23, R202, R23, R17 ;  /* 0x00000017ca170224 */ /* 0x000fe200078e0211 */
[----:B----4-:R-:W-:Y:S01]  /*c940*/  @P0 MOV R6, R16 ;  /* 0x0000001000060202 */ /* 0x010fe20000000f00 */
[----:B---3--:R-:W-:Y:S06]  /*c950*/  @P0 BRA `(.L_x_2093) ;  /* 0x0000000000200947 */ /* 0x008fec0003800000 */
[----:B------:R-:W1:Y:S01]  /*c960*/  S2R R15, SR_CTAID.Y ;  /* 0x00000000000f7919 */ /* 0x000e620000002600 */
[----:B------:R-:W3:Y:S01]  /*c970*/  LDC.64 R4, c[0x0][0x290] ;  /* 0x0000a400ff047b82 */ /* 0x000ee20000000a00 */
[----:B-1----:R-:W-:-:S05]  /*c980*/  SHF.R.S32.HI R17, RZ, 0x1f, R15 ;  /* 0x0000001fff117819 */ /* 0x002fca000001140f */
[-C--:B---3--:R-:W-:Y:S02]  /*c990*/  IMAD R2, R17, R4.reuse, RZ ;  /* 0x0000000411027224 */ /* 0x088fe400078e02ff */
[----:B------:R-:W-:-:S04]  /*c9a0*/  IMAD.WIDE.U32 R16, R15, R4, RZ ;  /* 0x000000040f107225 */ /* 0x000fc800078e00ff */
[----:B------:R-:W-:Y:S01]  /*c9b0*/  IMAD R5, R15, R5, R2 ;  /* 0x000000050f057224 */ /* 0x000fe200078e0202 */
[----:B------:R-:W-:-:S04]  /*c9c0*/  MOV R6, R16 ;  /* 0x0000001000067202 */ /* 0x000fc80000000f00 */
[----:B------:R-:W-:Y:S02]  /*c9d0*/  IADD3 R23, R17, R5, RZ ;  /* 0x0000000511177210 */ /* 0x000fe40007ffe0ff */
.L_x_2093:
[----:B--2---:R-:W-:Y:S01]  /*c9e0*/  @P4 FFMA.FTZ R11, R132, R9, R13 ;  /* 0x00000009840b4223 */ /* 0x004fe2000001000d */
[----:B------:R-:W-:Y:S01]  /*c9f0*/  @P3 FFMA.FTZ R12, R3, R10, R14 ;  /* 0x0000000a030c3223 */ /* 0x000fe2000001000e */
[----:B------:R-:W-:Y:S06]  /*ca00*/  @!P1 BRA `(.L_x_2094) ;  /* 0x00000000001c9947 */ /* 0x000fec0003800000 */
[----:B------:R-:W1:Y:S01]  /*ca10*/  S2R R3, SR_CTAID.Y ;  /* 0x0000000000037919 */ /* 0x000e620000002600 */
[----:B------:R-:W1:Y:S08]  /*ca20*/  LDC R2, c[0x0][0x2c4] ;  /* 0x0000b100ff027b82 */ /* 0x000e700000000800 */
[----:B------:R-:W2:Y:S08]  /*ca30*/  S2UR UR6, SR_CTAID.Z ;  /* 0x00000000000679c3 */ /* 0x000eb00000002700 */
[----:B------:R-:W2:Y:S01]  /*ca40*/  LDC R5, c[0x0][0x2e4] ;  /* 0x0000b900ff057b82 */ /* 0x000ea20000000800 */
[----:B-1----:R-:W-:-:S04]  /*ca50*/  @!P0 IMAD R202, R3, R2, RZ ;  /* 0x0000000203ca8224 */ /* 0x002fc800078e02ff */
[----:B--2---:R-:W-:Y:S01]  /*ca60*/  IMAD R202, R5, UR6, R202 ;  /* 0x0000000605ca7c24 */ /* 0x004fe2000f8e02ca */
[----:B------:R-:W-:Y:S06]  /*ca70*/  BRA `(.L_x_2095) ;  /* 0x0000000000187947 */ /* 0x000fec0003800000 */
.L_x_2094:
[----:B------:R-:W1:Y:S01]  /*ca80*/  S2R R3, SR_CTAID.Y ;  /* 0x0000000000037919 */ /* 0x000e620000002600 */
[----:B------:R-:W1:Y:S08]  /*ca90*/  S2UR UR6, SR_CTAID.Z ;  /* 0x00000000000679c3 */ /* 0x000e700000002700 */
[----:B------:R-:W1:Y:S08]  /*caa0*/  LDC R2, c[0x0][0x270] ;  /* 0x00009c00ff027b82 */ /* 0x000e700000000800 */
[----:B------:R-:W2:Y:S01]  /*cab0*/  LDC R202, c[0x0][0x2c4] ;  /* 0x0000b100ffca7b82 */ /* 0x000ea20000000800 */
[----:B-1----:R-:W-:-:S04]  /*cac0*/  IMAD R3, R3, R2, UR6 ;  /* 0x0000000603037e24 */ /* 0x002fc8000f8e0202 */
[----:B--2---:R-:W-:-:S07]  /*cad0*/  IMAD R202, R3, R202, RZ ;  /* 0x000000ca03ca7224 */ /* 0x004fce00078e02ff */
.L_x_2095:
        /* <DEDUP_REMOVED lines=19> */
[----:B------:R-:W1:Y:S01]  /*cc10*/  S2R R7, SR_CTAID.X ;  /* 0x0000000000077919 */ /* 0x000e620000002500 */
[C---:B------:R-:W-:Y:S01]  /*cc20*/  VIADD R8, R0.reuse, 0x8 ;  /* 0x0000000800087836 */ /* 0x040fe20000000000 */
[----:B------:R-:W-:Y:S01]  /*cc30*/  ISETP.GE.AND P2, PT, R0, R199, PT ;  /* 0x000000c70000720c */ /* 0x000fe20003f46270 */
[----:B------:R-:W-:-:S03]  /*cc40*/  ULDC.64 UR4, c[0x0][0x2b0] ;  /* 0x0000ac0000047ab9 */ /* 0x000fc60000000a00 */
[----:B------:R-:W-:Y:S01]  /*cc50*/  ISETP.GE.AND P1, PT, R8, R199, PT ;  /* 0x000000c70800720c */ /* 0x000fe20003f26270 */
[----:B-1----:R-:W-:-:S05]  /*cc60*/  IMAD R7, R7, 0x40, R202 ;  /* 0x0000004007077824 */ /* 0x002fca00078e02ca */
[----:B------:R-:W-:Y:S02]  /*cc70*/  SHF.R.S32.HI R5, RZ, 0x1f, R7 ;  /* 0x0000001fff057819 */ /* 0x000fe40000011407 */
[----:B------:R-:W-:-:S04]  /*cc80*/  IADD3 R4, P0, R0, R7, RZ ;  /* 0x0000000700047210 */ /* 0x000fc80007f1e0ff */
[----:B------:R-:W-:Y:S02]  /*cc90*/  LEA.HI.X.SX32 R5, R0, R5, 0x1, P0 ;  /* 0x0000000500057211 */ /* 0x000fe400000f0eff */
[----:B------:R-:W-:-:S04]  /*cca0*/  LEA R8, P0, R4, UR4, 0x2 ;  /* 0x0000000404087c11 */ /* 0x000fc8000f8010ff */
[----:B------:R-:W-:-:S05]  /*ccb0*/  LEA.HI.X R9, R4, UR5, R5, 0x2, P0 ;  /* 0x0000000504097c11 */ /* 0x000fca00080f1405 */
[----:B------:R1:W-:Y:S04]  /*ccc0*/  @!P2 STG.E desc[UR10][R8.64], R11 ;  /* 0x0000000b0800a986 */ /* 0x0003e8000c10190a */
[----:B------:R1:W-:Y:S02]  /*ccd0*/  @!P1 STG.E desc[UR10][R8.64+0x20], R12 ;  /* 0x0000200c08009986 */ /* 0x0003e4000c10190a */
.L_x_2097:
[----:B------:R-:W-:Y:S05]  /*cce0*/  BSYNC B0 ;  /* 0x0000000000007941 */ /* 0x000fea0003800000 */
.L_x_2096:
[----:B------:R-:W2:Y:S01]  /*ccf0*/  S2UR UR5, SR_CTAID.X ;  /* 0x00000000000579c3 */ /* 0x000ea20000002500 */
[----:B------:R-:W-:Y:S01]  /*cd00*/  LEA.HI R7, R3, R2, RZ, 0x3 ;  /* 0x0000000203077211 */ /* 0x000fe200078f18ff */
[----:B------:R3:W4:Y:S01]  /*cd10*/  LDS.128 R16, [R205+0x1800] ;  /* 0x00180000cd107984 */ /* 0x0007220000000c00 */
[----:B------:R-:W-:Y:S02]  /*cd20*/  BSSY B0, `(.L_x_2098) ;  /* 0x000002d000007945 */ /* 0x000fe40003800000 */
[----:B------:R-:W-:Y:S01]  /*cd30*/  LOP3.LUT R3, R7, 0xfffffff8, RZ, 0xc0, !PT ;  /* 0xfffffff807037812 */ /* 0x000fe200078ec0ff */
[----:B-1----:R3:W1:Y:S02]  /*cd40*/  LDS.128 R12, [R205+0x3800] ;  /* 0x00380000cd0c7984 */ /* 0x0026640000000c00 */
[----:B------:R-:W5:Y:S02]  /*cd50*/  LDC.64 R4, c[0x0][0x298] ;  /* 0x0000a600ff047b82 */ /* 0x000f640000000a00 */
[----:B------:R-:W-:Y:S01]  /*cd60*/  IMAD.IADD R0, R2, 0x1, -R3 ;  /* 0x0000000102007824 */ /* 0x000fe200078e0a03 */
[----:B------:R3:W1:Y:S03]  /*cd70*/  LDS.128 R8, [R205+0x5800] ;  /* 0x00580000cd087984 */ /* 0x0006660000000c00 */
[----:B------:R-:W-:Y:S01]  /*cd80*/  IMAD.SHL.U32 R24, R0, 0x8, RZ ;  /* 0x0000000800187824 */ /* 0x000fe200078e00ff */
[----:B------:R-:W-:Y:S01]  /*cd90*/  SHF.R.S32.HI R0, RZ, 0x3, R7 ;  /* 0x00000003ff007819 */ /* 0x000fe20000011407 */
[----:B------:R-:W3:Y:S01]  /*cda0*/  LDC.64 R2, c[0x0][0x2a0] ;  /* 0x0000a800ff027b82 */ /* 0x000ee20000000a00 */
[----:B------:R1:W1:Y:S02]  /*cdb0*/  LDS.128 R28, [R205] ;  /* 0x00000000cd1c7984 */ /* 0x0002640000000c00 */
[----:B------:R-:W-:Y:S01]  /*cdc0*/  SHF.R.S32.HI R25, RZ, 0x1f, R24 ;  /* 0x0000001fff197819 */ /* 0x000fe20000011418 */
[----:B------:R-:W-:Y:S01]  /*cdd0*/  VIADD R20, R0, 0x10 ;  /* 0x0000001000147836 */ /* 0x000fe20000000000 */
[----:B--2---:R-:W-:-:S04]  /*cde0*/  USHF.L.U32 UR5, UR5, 0x6, URZ ;  /* 0x0000000605057899 */ /* 0x004fc8000800063f */
[----:B------:R-:W-:Y:S01]  /*cdf0*/  ISETP.GE.AND P3, PT, R20, R199, PT ;  /* 0x000000c71400720c */ /* 0x000fe20003f66270 */
[----:B------:R-:W-:Y:S01]  /*ce00*/  VIADD R20, R0, 0x30 ;  /* 0x0000003000147836 */ /* 0x000fe20000000000 */
[----:B------:R-:W-:-:S04]  /*ce10*/  USHF.R.S32.HI UR4, URZ, 0x1f, UR5 ;  /* 0x0000001f3f047899 */ /* 0x000fc80008011405 */
[----:B------:R-:W-:Y:S01]  /*ce20*/  ISETP.GE.AND P1, PT, R20, R199, PT ;  /* 0x000000c71400720c */ /* 0x000fe20003f26270 */
[----:B-----5:R-:W-:-:S04]  /*ce30*/  IMAD.WIDE.U32 R24, R4, UR5, R24 ;  /* 0x0000000504187c25 */ /* 0x020fc8000f8e0018 */
[----:B------:R-:W-:Y:S01]  /*ce40*/  IMAD R22, R4, UR4, RZ ;  /* 0x0000000404167c24 */ /* 0x000fe2000f8e02ff */
[----:B------:R-:W-:Y:S01]  /*ce50*/  USHF.R.S32.HI UR4, URZ, 0x1f, UR6 ;  /* 0x0000001f3f047899 */ /* 0x000fe20008011406 */
[----:B------:R-:W-:Y:S02]  /*ce60*/  IADD3 R34, P0, R6, R24, RZ ;  /* 0x0000001806227210 */ /* 0x000fe40007f1e0ff */
[----:B------:R-:W-:Y:S01]  /*ce70*/  IMAD R22, R5, UR5, R22 ;  /* 0x0000000505167c24 */ /* 0x000fe2000f8e0216 */
[----:B------:R-:W-:-:S04]  /*ce80*/  IADD3 R6, R0, 0x20, RZ ;  /* 0x0000002000067810 */ /* 0x000fc80007ffe0ff */
[----:B------:R-:W-:Y:S01]  /*ce90*/  IADD3.X R35, R23, R22, R25, P0, !PT ;  /* 0x0000001617237210 */ /* 0x000fe200007fe419 */
[----:B---3--:R-:W-:Y:S01]  /*cea0*/  IMAD R22, R2, UR4, RZ ;  /* 0x0000000402167c24 */ /* 0x008fe2000f8e02ff */
[----:B------:R2:W3:Y:S01]  /*ceb0*/  LDS.128 R24, [R205+0x2000] ;  /* 0x00200000cd187984 */ /* 0x0004e20000000c00 */
[-C--:B------:R-:W-:Y:S02]  /*cec0*/  ISETP.GE.AND P0, PT, R0, R199.reuse, PT ;  /* 0x000000c70000720c */ /* 0x080fe40003f06270 */
[----:B------:R-:W-:Y:S01]  /*ced0*/  IMAD R37, R3, UR6, R22 ;  /* 0x0000000603257c24 */ /* 0x000fe2000f8e0216 */
[----:B------:R-:W-:Y:S01]  /*cee0*/  ISETP.GE.AND P2, PT, R6, R199, PT ;  /* 0x000000c70600720c */ /* 0x000fe20003f46270 */
[----:B------:R2:W1:Y:S01]  /*cef0*/  LDS.128 R20, [R205+0x4000] ;  /* 0x00400000cd147984 */ /* 0x0004620000000c00 */
[----:B------:R-:W-:Y:S01]  /*cf00*/  IMAD.WIDE.U32 R34, R2, UR6, R34 ;  /* 0x0000000602227c25 */ /* 0x000fe2000f8e0022 */
[----:B------:R-:W-:-:S04]  /*cf10*/  SHF.R.S32.HI R3, RZ, 0x1f, R0 ;  /* 0x0000001fff037819 */ /* 0x000fc80000011400 */
[----:B------:R-:W-:-:S03]  /*cf20*/  IADD3 R37, R37, R35, RZ ;  /* 0x0000002325257210 */ /* 0x000fc60007ffe0ff */
[----:B----4-:R-:W-:Y:S05]  /*cf30*/  @P0 BRA `(.L_x_2099) ;  /* 0x00000000002c0947 */ /* 0x010fea0003800000 */
        /* <DEDUP_REMOVED lines=8> */
[----:B-1----:R4:W-:Y:S04]  /*cfc0*/  STG.E.128 desc[UR10][R32.64], R28 ;  /* 0x0000001c20007986 */ /* 0x0029e8000c101d0a */
[----:B---3--:R4:W-:Y:S04]  /*cfd0*/  STG.E.128 desc[UR10][R32.64+0x80], R24 ;  /* 0x0000801820007986 */ /* 0x0089e8000c101d0a */
[----:B------:R4:W-:Y:S02]  /*cfe0*/  STG.E.128 desc[UR10][R32.64+0x100], R20 ;  /* 0x0001001420007986 */ /* 0x0009e4000c101d0a */
.L_x_2099:
[----:B------:R-:W-:Y:S05]  /*cff0*/  BSYNC B0 ;  /* 0x0000000000007941 */ /* 0x000fea0003800000 */
.L_x_2098:
[----:B-1--4-:R1:W4:Y:S01]  /*d000*/  LDS.128 R28, [R205+0x800] ;  /* 0x00080000cd1c7984 */ /* 0x0123220000000c00 */
[----:B------:R-:W-:Y:S03]  /*d010*/  BSSY B0, `(.L_x_2100) ;  /* 0x0000012000007945 */ /* 0x000fe60003800000 */
[----:B---3--:R1:W3:Y:S04]  /*d020*/  LDS.128 R24, [R205+0x2800] ;  /* 0x00280000cd187984 */ /* 0x0082e80000000c00 */
[----:B------:R1:W1:Y:S01]  /*d030*/  LDS.128 R20, [R205+0x4800] ;  /* 0x00480000cd147984 */ /* 0x0002620000000c00 */
        /* <DEDUP_REMOVED lines=9> */
[----:B------:R-:W-:Y:S02]  /*d0d0*/  LEA R6, P0, R32, UR4, 0x1 ;  /* 0x0000000420067c11 */ /* 0x000fe4000f8008ff */
[----:B------:R-:W-:-:S04]  /*d0e0*/  IADD3 R2, R2, R33, RZ ;  /* 0x0000002102027210 */ /* 0x000fc80007ffe0ff */
[----:B------:R-:W-:-:S05]  /*d0f0*/  LEA.HI.X R7, R32, UR5, R2, 0x1, P0 ;  /* 0x0000000520077c11 */ /* 0x000fca00080f0c02 */
[----:B----4-:R4:W-:Y:S04]  /*d100*/  STG.E.128 desc[UR10][R6.64], R28 ;  /* 0x0000001c06007986 */ /* 0x0109e8000c101d0a */
[----:B---3--:R4:W-:Y:S04]  /*d110*/  STG.E.128 desc[UR10][R6.64+0x80], R24 ;  /* 0x0000801806007986 */ /* 0x0089e8000c101d0a */
[----:B-1----:R4:W-:Y:S02]  /*d120*/  STG.E.128 desc[UR10][R6.64+0x100], R20 ;  /* 0x0001001406007986 */ /* 0x0029e4000c101d0a */
.L_x_2101:
[----:B------:R-:W-:Y:S05]  /*d130*/  BSYNC B0 ;  /* 0x0000000000007941 */ /* 0x000fea0003800000 */
.L_x_2100:
[----:B---34-:R3:W4:Y:S01]  /*d140*/  LDS.128 R24, [R205+0x1000] ;  /* 0x00100000cd187984 */ /* 0x0187220000000c00 */
[----:B------:R-:W-:Y:S03]  /*d150*/  BSSY B0, `(.L_x_2102) ;  /* 0x0000012000007945 */ /* 0x000fe60003800000 */
[----:B-1----:R3:W1:Y:S04]  /*d160*/  LDS.128 R20, [R205+0x3000] ;  /* 0x00300000cd147984 */ /* 0x0026680000000c00 */
        /* <DEDUP_REMOVED lines=14> */
[----:B-1----:R4:W-:Y:S04]  /*d250*/  STG.E.128 desc[UR10][R6.64+0x80], R20 ;  /* 0x0000801406007986 */ /* 0x0029e8000c101d0a */
[----:B------:R4:W-:Y:S02]  /*d260*/  STG.E.128 desc[UR10][R6.64+0x100], R28 ;  /* 0x0001001c06007986 */ /* 0x0009e4000c101d0a */
.L_x_2103:
[----:B------:R-:W-:Y:S05]  /*d270*/  BSYNC B0 ;  /* 0x0000000000007941 */ /* 0x000fea0003800000 */
.L_x_2102:
[----:B------:R-:W-:Y:S05]  /*d280*/  @P1 EXIT ;  /* 0x000000000000194d */ /* 0x000fea0003800000 */
[----:B------:R-:W-:Y:S01]  /*d290*/  IADD3 R0, P0, R0, 0x30, RZ ;  /* 0x0000003000007810 */ /* 0x000fe20007f1e0ff */
[----:B----4-:R-:W-:Y:S01]  /*d2a0*/  IMAD.MOV.U32 R6, RZ, RZ, R34 ;  /* 0x000000ffff067224 */ /* 0x010fe200078e0022 */
[----:B------:R-:W-:Y:S01]  /*d2b0*/  MOV R7, R37 ;  /* 0x0000002500077202 */ /* 0x000fe20000000f00 */
[----:B------:R-:W-:Y:S02]  /*d2c0*/  ULDC.64 UR4, c[0x0][0x280] ;  /* 0x0000a00000047ab9 */ /* 0x000fe40000000a00 */
[----:B------:R-:W-:Y:S02]  /*d2d0*/  IMAD.X R3, RZ, RZ, R3, P0 ;  /* 0x000000ffff037224 */ /* 0x000fe400000e0603 */
[----:B------:R-:W-:-:S04]  /*d2e0*/  IMAD.WIDE.U32 R6, R0, R4, R6 ;  /* 0x0000000400067225 */ /* 0x000fc800078e0006 */
[----:B------:R-:W-:Y:S01]  /*d2f0*/  IMAD R2, R3, R4, RZ ;  /* 0x0000000403027224 */ /* 0x000fe200078e02ff */
[----:B------:R-:W-:-:S03]  /*d300*/  LEA R4, P0, R6, UR4, 0x1 ;  /* 0x0000000406047c11 */ /* 0x000fc6000f8008ff */
[----:B------:R-:W-:-:S05]  /*d310*/  IMAD R2, R0, R5, R2 ;  /* 0x0000000500027224 */ /* 0x000fca00078e0202 */
[----:B------:R-:W-:-:S04]  /*d320*/  IADD3 R2, R2, R7, RZ ;  /* 0x0000000702027210 */ /* 0x000fc80007ffe0ff */
[----:B------:R-:W-:-:S05]  /*d330*/  LEA.HI.X R5, R6, UR5, R2, 0x1, P0 ;  /* 0x0000000506057c11 */ /* 0x000fca00080f0c02 */
[----:B------:R-:W-:Y:S04]  /*d340*/  STG.E.128 desc[UR10][R4.64], R16 ;  /* 0x0000001004007986 */ /* 0x000fe8000c101d0a */
[----:B------:R-:W-:Y:S04]  /*d350*/  STG.E.128 desc[UR10][R4.64+0x80], R12 ;  /* 0x0000800c04007986 */ /* 0x000fe8000c101d0a */
[----:B------:R-:W-:Y:S01]  /*d360*/  STG.E.128 desc[UR10][R4.64+0x100], R8 ;  /* 0x0001000804007986 */ /* 0x000fe2000c101d0a */
[----:B------:R-:W-:Y:S05]  /*d370*/  EXIT ;  /* 0x000000000000794d */ /* 0x000fea0003800000 */
.L_x_2104:
        /* <DEDUP_REMOVED lines=16> */
.L_x_4166:


//--------------------- .text._ZN5flash24flash_fwd_splitkv_kernelI23Flash_fwd_kernel_traitsILi192ELi64ELi64ELi4ELb0ELb0EN7cutlass6half_tE19Flash_kernel_traitsILi192ELi64ELi64ELi4ES3_EELb1ELb0ELb0ELb0ELb1ELb1ELb0ELb0EEEvNS_16Flash_fwd_paramsE --------------------------
	.section	.text._ZN5flash24flash_fwd_splitkv_kernelI23Flash_fwd_kernel_traitsILi192ELi64ELi64ELi4ELb0ELb0EN7cutlass6half_tE19Flash_kernel_traitsILi192ELi64ELi64ELi4ES3_EELb1ELb0ELb0ELb0ELb1ELb1ELb0ELb0EEEvNS_16Flash_fwd_paramsE,"ax",@progbits
	.align	128
        .global         _ZN5flash24flash_fwd_splitkv_kernelI23Flash_fwd_kernel_traitsILi192ELi64ELi64ELi4ELb0ELb0EN7cutlass6half_tE19Flash_kernel_traitsILi192ELi64ELi64ELi4ES3_EELb1ELb0ELb0ELb0ELb1ELb1ELb0ELb0EEEvNS_16Flash_fwd_paramsE
        .type           _ZN5flash24flash_fwd_splitkv_kernelI23Flash_fwd_kernel_traitsILi192ELi64ELi64ELi4ELb0ELb0EN7cutlass6half_tE19Flash_kernel_traitsILi192ELi64ELi64ELi4ES3_EELb1ELb0ELb0ELb0ELb1ELb1ELb0ELb0EEEvNS_16Flash_fwd_paramsE,@function
        .size           _ZN5flash24flash_fwd_splitkv_kernelI23Flash_fwd_kernel_traitsILi192ELi64ELi64ELi4ELb0ELb0EN7cutlass6half_tE19Flash_kernel_traitsILi192ELi64ELi64ELi4ES3_EELb1ELb0ELb0ELb0ELb1ELb1ELb0ELb0EEEvNS_16Flash_fwd_paramsE,(.L_x_4167 - _ZN5flash24flash_fwd_splitkv_kernelI23Flash_fwd_kernel_traitsILi192ELi64ELi64ELi4ELb0ELb0EN7cutlass6half_tE19Flash_kernel_traitsILi192ELi64ELi64ELi4ES3_EELb1ELb0ELb0ELb0ELb1ELb1ELb0ELb0EEEvNS_16Flash_fwd_paramsE)
        .other          _ZN5flash24flash_fwd_splitkv_kernelI23Flash_fwd_kernel_traitsILi192ELi64ELi64ELi4ELb0ELb0EN7cutlass6half_tE19Flash_kernel_traitsILi192ELi64ELi64ELi4ES3_EELb1ELb0ELb0ELb0ELb1ELb1ELb0ELb0EEEvNS_16Flash_fwd_paramsE,@"STO_CUDA_ENTRY STV_DEFAULT"
_ZN5flash24flash_fwd_splitkv_kernelI23Flash_fwd_kernel_traitsILi192ELi64ELi64ELi4ELb0ELb0EN7cutlass6half_tE19Flash_kernel_traitsILi192ELi64ELi64ELi4ES3_EELb1ELb0ELb0ELb0ELb1ELb1ELb0ELb0EEEvNS_16Flash_fwd_paramsE:
.text._ZN5flash24flash_fwd_splitkv_kernelI23Flash_fwd_kernel_traitsILi192ELi64ELi64ELi4ELb0ELb0EN7cutlass6half_tE19Flash_kernel_traitsILi192ELi64ELi64ELi4ES3_EELb1ELb0ELb0ELb0ELb1ELb1ELb0ELb0EEEvNS_16Flash_fwd_paramsE:
        /* <DEDUP_REMOVED lines=16> */
[----:B------:R-:W4:Y:S03]  /*0100*/  @P2 LDG.E R9, desc[UR10][R16.64+0x4] ;  /* 0x0000040a10092981 */ /* 0x000f26000c1e1900 */
        /* <DEDUP_REMOVED lines=22> */
.L_x_2105:
[----:B------:R-:W1:Y:S02]  /*0270*/  LDC R0, c[0x0][0x2c8] ;  /* 0x0000b200ff007b82 */ /* 0x000e640000000800 */
.L_x_2106:
        /* <DEDUP_REMOVED lines=92> */
.L_x_2109:
[----:B------:R-:W-:Y:S05]  /*0840*/  BSYNC B0 ;  /* 0x0000000000007941 */ /* 0x000fea0003800000 */
.L_x_2108:
        /* <DEDUP_REMOVED lines=18> */
.L_x_2111:
[----:B------:R-:W-:Y:S05]  /*0970*/  BSYNC B0 ;  /* 0x0000000000007941 */ /* 0x000fea0003800000 */
.L_x_2110:
        /* <DEDUP_REMOVED lines=17> */
.L_x_2113:
[----:B------:R-:W-:Y:S05]  /*0a90*/  BSYNC B0 ;  /* 0x0000000000007941 */ /* 0x000fea0003800000 */
.L_x_2112:
        /* <DEDUP_REMOVED lines=15> */
.L_x_2115:
[----:B------:R-:W-:Y:S05]  /*0b90*/  BSYNC B0 ;  /* 0x0000000000007941 */ /* 0x000fea0003800000 */
.L_x_2114:
        /* <DEDUP_REMOVED lines=15> */
.L_x_2107:
[----:B------:R-:W1:Y:S01]  /*0c90*/  LDC.64 R4, c[0x0][0x368] ;  /* 0x0000da00ff047b82 */ /* 0x000e620000000a00 */
[----:B------:R-:W-:Y:S01]  /*0ca0*/  IMAD.MOV.U32 R0, RZ, RZ, R13 ;  /* 0x000000ffff007224 */ /* 0x000fe200078e000d */
[----:B------:R-:W-:Y:S01]  /*0cb0*/  ULDC.64 UR4, c[0x0][0x370] ;  /* 0x0000dc0000047ab9 */ /* 0x000fe20000000a00 */
[----:B-1----:R-:W-:-:S04]  /*0cc0*/  ISETP.NE.U32.AND P0, PT, R4, RZ, PT ;  /* 0x000000ff0400720c */ /* 0x002fc80003f05070 */
[----:B------:R-:W-:-:S13]  /*0cd0*/  ISETP.NE.AND.EX P0, PT, R5, RZ, PT, P0 ;  /* 0x000000ff0500720c */ /* 0x000fda0003f05300 */
[----:B------:R-:W1:Y:S02]  /*0ce0*/  @P0 LDC.64 R4, c[0x0][0x368] ;  /* 0x0000da00ff040b82 */ /* 0x000e640000000a00 */
[----:B-1----:R-:W-:-:S05]  /*0cf0*/  @P0 IMAD.WIDE R4, R13, 0x4, R4 ;  /* 0x000000040d040825 */ /* 0x002fca00078e0204 */
[----:B------:R1:W5:Y:S01]  /*0d00*/  @P0 LDG.E R0, desc[UR10][R4.64] ;  /* 0x0000000a04000981 */ /* 0x000362000c1e1900 */
[----:B------:R-:W-:Y:S02]  /*0d10*/  ISETP.NE.U32.AND P0, PT, RZ, UR4, PT ;  /* 0x00000004ff007c0c */ /* 0x000fe4000bf05070 */
[----:B------:R-:W-:Y:S02]  /*0d20*/  CS2R R214, SRZ ;  /* 0x0000000000d67805 */ /* 0x000fe4000001ff00 */
[----:B------:R-:W-:Y:S02]  /*0d30*/  PLOP3.LUT P6, PT, PT, PT, PT, 0x8, 0x0 ;  /* 0x000000000000781c */ /* 0x000fe40003fce170 */
[----:B------:R-:W-:-:S13]  /*0d40*/  ISETP.NE.AND.EX P0, PT, RZ, UR5, PT, P0 ;  /* 0x00000005ff007c0c */ /* 0x000fda000bf05300 */
[----:B------:R-:W-:Y:S05]  /*0d50*/  @!P0 BRA `(.L_x_2116) ;  /* 0x00000000002c8947 */ /* 0x000fea0003800000 */
        /* <DEDUP_REMOVED lines=11> */
.L_x_2116:
[----:B------:R-:W-:Y:S05]  /*0e10*/  @!P6 BRA `(.L_x_2117) ;  /* 0x000000040038e947 */ /* 0x000fea0003800000 */
[----:B------:R-:W1:Y:S01]  /*0e20*/  LDC R10, c[0x0][0x380] ;  /* 0x0000e000ff0a7b82 */ /* 0x000e620000000800 */
[----:B------:R-:W-:Y:S01]  /*0e30*/  LEA R27, R2, 0xffffffc0, 0x6 ;  /* 0xffffffc0021b7811 */ /* 0x000fe200078e30ff */
[----:B------:R-:W-:-:S03]  /*0e40*/  ULDC.64 UR4, c[0x0][0x230] ;  /* 0x00008c0000047ab9 */ /* 0x000fc60000000a00 */
[----:B-----5:R-:W-:-:S03]  /*0e50*/  IABS R0, R27 ;  /* 0x0000001b00007213 */ /* 0x020fc60000000000 */
[----:B------:R-:W2:Y:S01]  /*0e60*/  LDC R7, c[0x0][0x278] ;  /* 0x00009e00ff077b82 */ /* 0x000ea20000000800 */
[----:B------:R-:W-:-:S07]  /*0e70*/  MOV R14, RZ ;  /* 0x000000ff000e7202 */ /* 0x000fce0000000f00 */
        /* <DEDUP_REMOVED lines=24> */
[----:B------:R1:W4:Y:S01]  /*1000*/  LDG.E R0, desc[UR10][R16.64] ;  /* 0x0000000a10007981 */ /* 0x000322000c1e1900 */
[----:B--2---:R-:W-:-:S04]  /*1010*/  IABS R3, R7 ;  /* 0x0000000700037213 */ /* 0x004fc80000000000 */
[----:B------:R-:W2:Y:S08]  /*1020*/  I2F.RP R8, R3 ;  /* 0x0000000300087306 */ /* 0x000eb00000209400 */
[----:B--2---:R-:W2:Y:S02]  /*1030*/  MUFU.RCP R15, R8 ;  /* 0x00000008000f7308 */ /* 0x004ea40000001000 */
[----:B--2---:R-:W-:Y:S01]  /*1040*/  IADD3 R15, R15, 0xffffffe, RZ ;  /* 0x0ffffffe0f0f7810 */ /* 0x004fe20007ffe0ff */
[----:B------:R-:W-:-:S04]  /*1050*/  IMAD.MOV R8, RZ, RZ, -R9 ;  /* 0x000000ffff087224 */ /* 0x000fc800078e0a09 */
[----:B------:R-:W-:Y:S01]  /*1060*/  IMAD R27, R10, R8, R27 ;  /* 0x000000080a1b7224 */ /* 0x000fe200078e021b */
[----:B------:R-:W2:Y:S04]  /*1070*/  F2I.FTZ.U32.TRUNC.NTZ R15, R15 ;  /* 0x0000000f000f7305 */ /* 0x000ea8000021f000 */
[----:B------:R-:W-:Y:S01]  /*1080*/  SHF.R.S32.HI R25, RZ, 0x1f, R27 ;  /* 0x0000001fff197819 */ /* 0x000fe2000001141b */
[----:B--2---:R-:W-:-:S04]  /*1090*/  IMAD.MOV R4, RZ, RZ, -R15 ;  /* 0x000000ffff047224 */ /* 0x004fc800078e0a0f */
[----:B------:R-:W-:Y:S01]  /*10a0*/  IMAD R5, R4, R3, RZ ;  /* 0x0000000304057224 */ /* 0x000fe200078e02ff */
[----:B------:R-:W-:-:S03]  /*10b0*/  IABS R4, R34 ;  /* 0x0000002200047213 */ /* 0x000fc60000000000 */
        /* <DEDUP_REMOVED lines=10> */
[----:B------:R-:W-:Y:S01]  /*1160*/  LOP3.LUT R3, R34, R7, RZ, 0x3c, !PT ;  /* 0x0000000722037212 */ /* 0x000fe200078e3cff */
[----:B------:R-:W2:Y:S03]  /*1170*/  LDC.64 R4, c[0x0][0x238] ;  /* 0x00008e00ff047b82 */ /* 0x000ea60000000a00 */
[----:B------:R-:W-:-:S07]  /*1180*/  ISETP.GE.AND P0, PT, R3, RZ, PT ;  /* 0x000000ff0300720c */ /* 0x000fce0003f06270 */
[----:B------:R-:W-:-:S06]  /*1190*/  @P2 IADD3 R18, R18, 0x1, RZ ;  /* 0x0000000112122810 */ /* 0x000fcc0007ffe0ff */
[----:B------:R-:W-:Y:S01]  /*11a0*/  @!P0 IMAD.MOV R18, RZ, RZ, -R18 ;  /* 0x000000ffff128224 */ /* 0x000fe200078e0a12 */
[----:B------:R-:W-:-:S04]  /*11b0*/  @!P1 LOP3.LUT R18, RZ, R7, RZ, 0x33, !PT ;  /* 0x00000007ff129212 */ /* 0x000fc800078e33ff */
[----:B-1----:R-:W-:Y:S02]  /*11c0*/  SHF.R.S32.HI R17, RZ, 0x1f, R18 ;  /* 0x0000001fff117819 */ /* 0x002fe40000011412 */
[----:B----4-:R-:W-:Y:S01]  /*11d0*/  SHF.R.S32.HI R3, RZ, 0x1f, R0 ;  /* 0x0000001fff037819 */ /* 0x010fe20000011400 */
[----:B------:R-:W-:-:S04]  /*11e0*/  IMAD.WIDE.U32 R10, R0, UR4, RZ ;  /* 0x00000004000a7c25 */ /* 0x000fc8000f8e00ff */
[C---:B------:R-:W-:Y:S02]  /*11f0*/  IMAD R9, R3.reuse, UR4, RZ ;  /* 0x0000000403097c24 */ /* 0x040fe4000f8e02ff */
[-C--:B--2---:R-:W-:Y:S02]  /*1200*/  IMAD R3, R3, R4.reuse, RZ ;  /* 0x0000000403037224 */ /* 0x084fe400078e02ff */
[C---:B------:R-:W-:Y:S01]  /*1210*/  IMAD R8, R0.reuse, UR5, R9 ;  /* 0x0000000500087c24 */ /* 0x040fe2000f8e0209 */
[----:B------:R-:W-:Y:S01]  /*1220*/  ULDC.64 UR4, c[0x0][0x260] ;  /* 0x0000980000047ab9 */ /* 0x000fe20000000a00 */
[C---:B------:R-:W-:Y:S02]  /*1230*/  IMAD R3, R0.reuse, R5, R3 ;  /* 0x0000000500037224 */ /* 0x040fe400078e0203 */
[----:B------:R-:W-:Y:S01]  /*1240*/  IMAD.WIDE.U32 R22, R0, R4, RZ ;  /* 0x0000000400167225 */ /* 0x000fe200078e00ff */
[----:B------:R-:W-:-:S03]  /*1250*/  IADD3 R11, R11, R8, RZ ;  /* 0x000000080b0b7210 */ /* 0x000fc60007ffe0ff */
[----:B---3--:R-:W-:-:S04]  /*1260*/  IMAD R8, R25, R134, RZ ;  /* 0x0000008619087224 */ /* 0x008fc800078e02ff */
[C---:B------:R-:W-:Y:S02]  /*1270*/  IMAD R7, R27.reuse, R135, R8 ;  /* 0x000000871b077224 */ /* 0x040fe400078e0208 */
[----:B------:R-:W-:Y:S01]  /*1280*/  IMAD.WIDE.U32 R8, R27, R134, R10 ;  /* 0x000000861b087225 */ /* 0x000fe200078e000a */
[----:B------:R-:W-:-:S03]  /*1290*/  IADD3 R10, R23, R3, RZ ;  /* 0x00000003170a7210 */ /* 0x000fc60007ffe0ff */
[----:B------:R-:W-:Y:S02]  /*12a0*/  IMAD.IADD R9, R9, 0x1, R7 ;  /* 0x0000000109097824 */ /* 0x000fe400078e0207 */
[----:B------:R-:W-:Y:S02]  /*12b0*/  IMAD R7, R17, UR4, RZ ;  /* 0x0000000411077c24 */ /* 0x000fe4000f8e02ff */
[----:B------:R-:W-:-:S04]  /*12c0*/  IMAD.WIDE.U32 R36, R18, UR4, R8 ;  /* 0x0000000412247c25 */ /* 0x000fc8000f8e0008 */
[----:B------:R-:W-:-:S05]  /*12d0*/  IMAD R7, R18, UR5, R7 ;  /* 0x0000000512077c24 */ /* 0x000fca000f8e0207 */
[----:B------:R-:W-:Y:S01]  /*12e0*/  IADD3 R3, R37, R7, RZ ;  /* 0x0000000725037210 */ /* 0x000fe20007ffe0ff */
[----:B------:R-:W-:Y:S06]  /*12f0*/  BRA `(.L_x_2118) ;  /* 0x0000000400287947 */ /* 0x000fec0003800000 */
.L_x_2117:
[----:B------:R-:W1:Y:S01]  /*1300*/  LDC R3, c[0x0][0x278] ;  /* 0x00009e00ff037b82 */ /* 0x000e620000000800 */
[----:B------:R-:W-:Y:S02]  /*1310*/  ISETP.NE.AND P3, PT, R12, -0x1, PT ;  /* 0xffffffff0c00780c */ /* 0x000fe40003f65270 */
[----:B------:R-:W-:-:S04]  /*1320*/  LEA R27, R2, 0xffffffc0, 0x6 ;  /* 0xffffffc0021b7811 */ /* 0x000fc800078e30ff */
[----:B------:R-:W-:-:S07]  /*1330*/  SHF.R.S32.HI R25, RZ, 0x1f, R27 ;  /* 0x0000001fff197819 */ /* 0x000fce000001141b */
[----:B------:R-:W2:Y:S01]  /*1340*/  @P3 LDC.64 R134, c[0x0][0x248] ;  /* 0x00009200ff863b82 */ /* 0x000ea20000000a00 */
[----:B------:R-:W-:Y:S02]  /*1350*/  @P3 IADD3 R14, R7, R12, RZ ;  /* 0x0000000c070e3210 */ /* 0x000fe40007ffe0ff */
        /* <DEDUP_REMOVED lines=14> */
[----:B--2---:R-:W-:Y:S01]  /*1440*/  @P3 IMAD R11, R14, R135, RZ ;  /* 0x000000870e0b3224 */ /* 0x004fe200078e02ff */
[----:B------:R-:W-:Y:S01]  /*1450*/  IADD3 R4, -R18, RZ, RZ ;  /* 0x000000ff12047210 */ /* 0x000fe20007ffe1ff */
[----:B------:R-:W-:-:S04]  /*1460*/  @P3 IMAD.WIDE.U32 R14, R14, R134, RZ ;  /* 0x000000860e0e3225 */ /* 0x000fc800078e00ff */
[----:B------:R-:W-:Y:S02]  /*1470*/  IMAD R4, R5, R4, R8 ;  /* 0x0000000405047224 */ /* 0x000fe400078e0208 */
[----:B------:R-:W1:Y:S01]  /*1480*/  @P3 LDC.64 R8, c[0x0][0x250] ;  /* 0x00009400ff083b82 */ /* 0x000e620000000a00 */
[----:B------:R-:W-:Y:S02]  /*1490*/  @P3 IMAD.IADD R11, R15, 0x1, R11 ;  /* 0x000000010f0b3824 */ /* 0x000fe400078e020b */
[----:B------:R-:W-:-:S13]  /*14a0*/  ISETP.GT.U32.AND P0, PT, R5, R4, PT ;  /* 0x000000040500720c */ /* 0x000fda0003f04070 */
[----:B------:R-:W-:Y:S02]  /*14b0*/  @!P0 IMAD.IADD R4, R4, 0x1, -R5 ;  /* 0x0000000104048824 */ /* 0x000fe400078e0a05 */
[----:B------:R-:W-:Y:S01]  /*14c0*/  @!P0 VIADD R18, R18, 0x1 ;  /* 0x0000000112128836 */ /* 0x000fe20000000000 */
[----:B------:R-:W-:Y:S02]  /*14d0*/  ISETP.NE.AND P0, PT, R3, RZ, PT ;  /* 0x000000ff0300720c */ /* 0x000fe40003f05270 */
[----:B------:R-:W-:Y:S02]  /*14e0*/  ISETP.GE.U32.AND P2, PT, R4, R5, PT ;  /* 0x000000050400720c */ /* 0x000fe40003f46070 */
[----:B------:R-:W2:Y:S11]  /*14f0*/  LDC.64 R4, c[0x0][0x260] ;  /* 0x00009800ff047b82 */ /* 0x000eb60000000a00 */
[----:B------:R-:W-:-:S04]  /*1500*/  @P2 IADD3 R18, R18, 0x1, RZ ;  /* 0x0000000112122810 */ /* 0x000fc80007ffe0ff */
[----:B------:R-:W-:Y:S01]  /*1510*/  @!P1 IADD3 R18, -R18, RZ, RZ ;  /* 0x000000ff12129210 */ /* 0x000fe20007ffe1ff */
        /* <DEDUP_REMOVED lines=13> */
.L_x_2119:
[----:B------:R-:W-:Y:S01]  /*15f0*/  MOV R15, R11 ;  /* 0x0000000b000f7202 */ /* 0x000fe20000000f00 */
[----:B------:R-:W-:Y:S01]  /*1600*/  IMAD R10, R25, R134, RZ ;  /* 0x00000086190a7224 */ /* 0x000fe200078e02ff */
[----:B------:R-:W-:Y:S01]  /*1610*/  @!P0 LOP3.LUT R18, RZ, R3, RZ, 0x33, !PT ;  /* 0x00000003ff128212 */ /* 0x000fe200078e33ff */
[----:B------:R-:W-:-:S03]  /*1620*/  IMAD.WIDE.U32 R14, R134, R27, R14 ;  /* 0x0000001b860e7225 */ /* 0x000fc600078e000e */
[----:B------:R-:W-:Y:S01]  /*1630*/  SHF.R.S32.HI R17, RZ, 0x1f, R18 ;  /* 0x0000001fff117819 */ /* 0x000fe20000011412 */
[----:B------:R-:W-:Y:S01]  /*1640*/  IMAD R3, R135, R27, R10 ;  /* 0x0000001b87037224 */ /* 0x000fe200078e020a */
[----:B------:R-:W-:-:S04]  /*1650*/  @P3 IADD3 R10, R7, R12, RZ ;  /* 0x0000000c070a3210 */ /* 0x000fc80007ffe0ff */
[----:B------:R-:W-:Y:S01]  /*1660*/  IADD3 R15, R15, R3, RZ ;  /* 0x000000030f0f7210 */ /* 0x000fe20007ffe0ff */
[----:B--2---:R-:W-:Y:S02]  /*1670*/  IMAD R3, R17, R4, RZ ;  /* 0x0000000411037224 */ /* 0x004fe400078e02ff */
[----:B-1----:R-:W-:-:S04]  /*1680*/  @P3 IMAD.WIDE.U32 R22, R10, R8, RZ ;  /* 0x000000080a163225 */ /* 0x002fc800078e00ff */
        /* <DEDUP_REMOVED lines=17> */
.L_x_2118:
[----:B------:R-:W-:Y:S01]  /*17a0*/  SHF.R.S32.HI R7, RZ, 0x1f, R88 ;  /* 0x0000001fff077819 */ /* 0x000fe20000011458 */
[----:B------:R-:W-:Y:S01]  /*17b0*/  IMAD.IADD R207, R94, 0x1, -R93 ;  /* 0x000000015ecf7824 */ /* 0x000fe200078e0a5d */
[----:B------:R-:W-:Y:S01]  /*17c0*/  ISETP.NE.AND P3, PT, R210, -0x1, PT ;  /* 0xffffffffd200780c */ /* 0x000fe20003f65270 */
[----:B------:R-:W-:Y:S01]  /*17d0*/  ULDC.64 UR4, c[0x0][0x258] ;  /* 0x0000960000047ab9 */ /* 0x000fe20000000a00 */
[----:B------:R-:W-:Y:S01]  /*17e0*/  LEA.HI R15, R7, R88, RZ, 0x3 ;  /* 0x00000058070f7211 */ /* 0x000fe200078f18ff */
[----:B------:R-:W-:Y:S01]  /*17f0*/  VIADD R211, R2, 0xffffffff ;  /* 0xffffffff02d37836 */ /* 0x000fe20000000000 */
[----:B------:R-:W-:Y:S01]  /*1800*/  SHF.R.S32.HI R31, RZ, 0x1f, R34 ;  /* 0x0000001fff1f7819 */ /* 0x000fe20000011422 */
[----:B------:R-:W1:Y:S01]  /*1810*/  LDC.64 R136, c[0x0][0x250] ;  /* 0x00009400ff887b82 */ /* 0x000e620000000a00 */
[----:B------:R-:W-:Y:S01]  /*1820*/  SHF.R.S32.HI R20, RZ, 0x3, R15 ;  /* 0x00000003ff147819 */ /* 0x000fe2000001140f */
[----:B------:R-:W-:Y:S01]  /*1830*/  ULDC.64 UR6, c[0x0][0x268] ;  /* 0x00009a0000067ab9 */ /* 0x000fe20000000a00 */
[----:B------:R-:W-:Y:S01]  /*1840*/  LOP3.LUT R15, R15, 0xfffffff8, RZ, 0xc0, !PT ;  /* 0xfffffff80f0f7812 */ /* 0x000fe200078ec0ff */
[----:B------:R-:W-:Y:S01]  /*1850*/  IMAD R31, R31, UR4, RZ ;  /* 0x000000041f1f7c24 */ /* 0x000fe2000f8e02ff */
[CC--:B------:R-:W-:Y:S01]  /*1860*/  ISETP.GE.AND P1, PT, R20.reuse, R207.reuse, PT ;  /* 0x000000cf1400720c */ /* 0x0c0fe20003f26270 */
[C---:B------:R-:W-:Y:S01]  /*1870*/  VIADD R24, R20.reuse, 0x20 ;  /* 0x0000002014187836 */ /* 0x040fe20000000000 */
[--C-:B------:R-:W-:Y:S01]  /*1880*/  SHF.R.S32.HI R21, RZ, 0x1f, R20.reuse ;  /* 0x0000001fff157819 */ /* 0x100fe20000011414 */
[C---:B------:R-:W-:Y:S01]  /*1890*/  VIADD R28, R20.reuse, 0x10 ;  /* 0x00000010141c7836 */ /* 0x040fe20000000000 */
[----:B------:R-:W2:Y:S01]  /*18a0*/  @P3 LDC.64 R8, c[0x0][0x240] ;  /* 0x00009000ff083b82 */ /* 0x000ea20000000a00 */
[----:B------:R-:W-:Y:S01]  /*18b0*/  VIADD R16, R20, 0x30 ;  /* 0x0000003014107836 */ /* 0x000fe20000000000 */
[-C--:B------:R-:W-:Y:S01]  /*18c0*/  ISETP.GE.AND P0, PT, R24, R207.reuse, PT ;  /* 0x000000cf1800720c */ /* 0x080fe20003f06270 */
[----:B-----5:R-:W-:Y:S01]  /*18d0*/  IMAD.IADD R0, R88, 0x1, -R15 ;  /* 0x0000000158007824 */ /* 0x020fe200078e0a0f */
[-C--:B------:R-:W-:Y:S01]  /*18e0*/  ISETP.GE.AND P2, PT, R28, R207.reuse, PT ;  /* 0x000000cf1c00720c */ /* 0x080fe20003f46270 */
[----:B------:R-:W-:Y:S01]  /*18f0*/  IMAD.SHL.U32 R40, R20, 0x40, RZ ;  /* 0x0000004014287824 */ /* 0x000fe200078e00ff */
[----:B------:R-:W-:Y:S01]  /*1900*/  ISETP.GE.AND P5, PT, R16, R207, PT ;  /* 0x000000cf1000720c */ /* 0x000fe20003fa6270 */
[----:B------:R-:W-:Y:S01]  /*1910*/  IMAD.WIDE R38, R39, 0x40, R20 ;  /* 0x0000004027267825 */ /* 0x000fe200078e0214 */
[----:B------:R-:W3:Y:S01]  /*1920*/  @!P3 LDC.64 R4, c[0x0][0x228] ;  /* 0x00008a00ff04bb82 */ /* 0x000ee20000000a00 */
[----:B------:R-:W-:Y:S01]  /*1930*/  @!P3 SHF.R.S32.HI R11, RZ, 0x1f, R13 ;  /* 0x0000001fff0bb819 */ /* 0x000fe2000001140d */
[----:B------:R-:W-:Y:S01]  /*1940*/  ULDC.64 UR8, c[0x0][0x220] ;  /* 0x0000880000087ab9 */ /* 0x000fe20000000a00 */
[----:B------:R-:W-:Y:S01]  /*1950*/  LOP3.LUT R40, R40, 0x1c0, RZ, 0xc0, !PT ;  /* 0x000001c028287812 */ /* 0x000fe200078ec0ff */
[----:B------:R-:W-:Y:S01]  /*1960*/  IMAD R31, R34, UR5, R31 ;  /* 0x00000005221f7c24 */ /* 0x000fe2000f8e021f */
[----:B------:R-:W-:Y:S01]  /*1970*/  UMOV UR5, 0x400 ;  /* 0x0000040000057882 */ /* 0x000fe20000000000 */
[----:B------:R-:W-:Y:S01]  /*1980*/  IMAD R212, R21, R134, RZ ;  /* 0x0000008615d47224 */ /* 0x000fe200078e02ff */
[----:B------:R-:W4:Y:S01]  /*1990*/  @!P0 S2R R30, SR_CgaCtaId ;  /* 0x00000000001e8919 */ /* 0x000f220000008800 */
[----:B------:R-:W-:Y:S01]  /*19a0*/  SHF.R.U32.HI R19, RZ, 0x3, R40 ;  /* 0x00000003ff137819 */ /* 0x000fe20000011628 */
[----:B------:R-:W-:Y:S01]  /*19b0*/  IMAD R17, R17, UR6, RZ ;  /* 0x0000000611117c24 */ /* 0x000fe2000f8e02ff */
[----:B------:R-:W-:Y:S01]  /*19c0*/  LEA.HI R92, R7, R88, RZ, 0x5 ;  /* 0x00000058075c7211 */ /* 0x000fe200078f28ff */
[----:B------:R-:W1:Y:S01]  /*19d0*/  @!P2 S2R R32, SR_CgaCtaId ;  /* 0x000000000020a919 */ /* 0x000e620000008800 */
[----:B------:R-:W-:-:S02]  /*19e0*/  IMAD R212, R20, R135, R212 ;  /* 0x0000008714d47224 */ /* 0x000fc400078e02d4 */
[----:B------:R-:W-:Y:S01]  /*19f0*/  IMAD R17, R18, UR7, R17 ;  /* 0x0000000712117c24 */ /* 0x000fe2000f8e0211 */
[----:B------:R-:W1:Y:S01]  /*1a00*/  @!P5 S2R R26, SR_CgaCtaId ;  /* 0x00000000001ad919 */ /* 0x000e620000008800 */
[----:B--2---:R-:W-:Y:S01]  /*1a10*/  @P3 IMAD.WIDE.U32 R14, R210, R8, RZ ;  /* 0x00000008d20e3225 */ /* 0x004fe200078e00ff */
[----:B------:R-:W-:-:S03]  /*1a20*/  SHF.R.S32.HI R90, RZ, 0x5, R92 ;  /* 0x00000005ff5a7819 */ /* 0x000fc6000001145c */
[-C--:B---3--:R-:W-:Y:S02]  /*1a30*/  @!P3 IMAD R8, R11, R4.reuse, RZ ;  /* 0x000000040b08b224 */ /* 0x088fe400078e02ff */
[----:B------:R-:W-:Y:S02]  /*1a40*/  IMAD.SHL.U32 R11, R0, 0x8, RZ ;  /* 0x00000008000b7824 */ /* 0x000fe400078e00ff */
[C---:B------:R-:W-:Y:S02]  /*1a50*/  @!P3 IMAD R8, R13.reuse, R5, R8 ;  /* 0x000000050d08b224 */ /* 0x040fe400078e0208 */
[----:B------:R-:W-:Y:S01]  /*1a60*/  @P3 IMAD R5, R210, R9, R15 ;  /* 0x00000009d2053224 */ /* 0x000fe200078e020f */
[--C-:B------:R-:W-:Y:S01]  /*1a70*/  LOP3.LUT R12, R40, 0x38, R11.reuse, 0xf8, !PT ;  /* 0x00000038280c7812 */ /* 0x100fe200078ef80b */
[----:B------:R-:W-:Y:S01]  /*1a80*/  @!P3 IMAD.WIDE.U32 R40, R13, R4, RZ ;  /* 0x000000040d28b225 */ /* 0x000fe200078e00ff */
[----:B------:R-:W-:Y:S02]  /*1a90*/  @!P0 MOV R9, 0x400 ;  /* 0x0000040000098802 */ /* 0x000fe40000000f00 */
[----:B------:R-:W-:Y:S01]  /*1aa0*/  @!P2 MOV R15, 0x400 ;  /* 0x00000400000fa802 */ /* 0x000fe20000000f00 */
[----:B------:R-:W-:Y:S01]  /*1ab0*/  @P3 IMAD.MOV.U32 R4, RZ, RZ, R14 ;  /* 0x000000ffff043224 */ /* 0x000fe200078e000e */
[----:B------:R-:W-:Y:S01]  /*1ac0*/  LOP3.LUT R19, R12, R19, RZ, 0x3c, !PT ;  /* 0x000000130c137212 */ /* 0x000fe200078e3cff */
[----:B------:R-:W-:Y:S01]  /*1ad0*/  @!P3 IMAD.IADD R5, R41, 0x1, R8 ;  /* 0x000000012905b824 */ /* 0x000fe200078e0208 */
[----:B----4-:R-:W-:Y:S01]  /*1ae0*/  @!P0 LEA R30, R30, R9, 0x18 ;  /* 0x000000091e1e8211 */ /* 0x010fe200078ec0ff */
[----:B------:R-:W-:Y:S01]  /*1af0*/  @!P3 IMAD.MOV.U32 R4, RZ, RZ, R40 ;  /* 0x000000ffff04b224 */ /* 0x000fe200078e0028 */
[----:B------:R-:W-:Y:S01]  /*1b00*/  IADD3 R22, P4, R11, R22, RZ ;  /* 0x000000160b167210 */ /* 0x000fe20007f9e0ff */
[----:B------:R-:W2:Y:S01]  /*1b10*/  @!P2 LDC.64 R8, c[0x0][0x240] ;  /* 0x00009000ff08ab82 */ /* 0x000ea20000000a00 */
[----:B------:R-:W-:-:S02]  /*1b20*/  SHF.R.S32.HI R12, RZ, 0x1f, R11 ;  /* 0x0000001fff0c7819 */ /* 0x000fc4000001140b */
[----:B-1----:R-:W-:Y:S02]  /*1b30*/  @!P2 LEA R32, R32, R15, 0x18 ;  /* 0x0000000f2020a211 */ /* 0x002fe400078ec0ff */
[C---:B------:R-:W-:Y:S01]  /*1b40*/  IADD3 R36, P3, R11.reuse, R36, RZ ;  /* 0x000000240b247210 */ /* 0x040fe20007f7e0ff */
[C---:B------:R-:W-:Y:S01]  /*1b50*/  IMAD.X R23, R12.reuse, 0x1, R10, P4 ;  /* 0x000000010c177824 */ /* 0x040fe200020e060a */
[----:B------:R-:W-:Y:S01]  /*1b60*/  IADD3 R4, P4, R11, R4, RZ ;  /* 0x000000040b047210 */ /* 0x000fe20007f9e0ff */
[----:B------:R-:W1:Y:S01]  /*1b70*/  @!P1 LDC.64 R14, c[0x0][0x240] ;  /* 0x00009000ff0e9b82 */ /* 0x000e620000000a00 */
[----:B------:R-:W-:Y:S01]  /*1b80*/  @!P5 MOV R11, 0x400 ;  /* 0x00000400000bd802 */ /* 0x000fe20000000f00 */
[C---:B------:R-:W-:Y:S01]  /*1b90*/  IMAD.X R37, R12.reuse, 0x1, R3, P3 ;  /* 0x000000010c257824 */ /* 0x040fe200018e0603 */
[----:B------:R-:W-:Y:S01]  /*1ba0*/  LEA.HI R40, R7, R88, RZ, 0x6 ;  /* 0x0000005807287211 */ /* 0x000fe200078f30ff */
[----:B------:R-:W-:Y:S01]  /*1bb0*/  IMAD.X R5, R12, 0x1, R5, P4 ;  /* 0x000000010c057824 */ /* 0x000fe200020e0605 */
[----:B------:R-:W-:Y:S01]  /*1bc0*/  @!P2 IADD3 R33, P3, R38, 0x10, RZ ;  /* 0x000000102621a810 */ /* 0x000fe20007f7e0ff */
[----:B------:R-:W-:Y:S01]  /*1bd0*/  IMAD.WIDE.U32 R36, R20, R134, R36 ;  /* 0x0000008614247225 */ /* 0x000fe200078e0024 */
[----:B------:R-:W-:Y:S01]  /*1be0*/  @!P5 LEA R26, R26, R11, 0x18 ;  /* 0x0000000b1a1ad211 */ /* 0x000fe200078ec0ff */
[----:B------:R-:W3:Y:S02]  /*1bf0*/  @!P1 LDC.64 R12, c[0x0][0x210] ;  /* 0x00008400ff0c9b82 */ /* 0x000ee40000000a00 */
[----:B------:R-:W-:-:S04]  /*1c00*/  IMAD.WIDE.U32 R34, R34, UR4, R4 ;  /* 0x0000000422227c25 */ /* 0x000fc8000f8e0004 */
[----:B------:R-:W-:Y:S02]  /*1c10*/  IMAD.SHL.U32 R40, R40, 0x8, RZ ;  /* 0x0000000828287824 */ /* 0x000fe400078e00ff */
[----:B------:R-:W4:Y:S01]  /*1c20*/  S2UR UR4, SR_CgaCtaId ;  /* 0x00000000000479c3 */ /* 0x000f220000008800 */
[----:B------:R-:W-:Y:S02]  /*1c30*/  @!P2 IMAD.X R3, RZ, RZ, R39, P3 ;  /* 0x000000ffff03a224 */ /* 0x000fe400018e0627 */
[----:B------:R-:W-:Y:S01]  /*1c40*/  IMAD.IADD R35, R35, 0x1, R31 ;  /* 0x0000000123237824 */ /* 0x000fe200078e021f */
[----:B------:R-:W-:Y:S01]  /*1c50*/  LOP3.LUT R19, R19, 0xfffffe00, R40, 0xf8, !PT ;  /* 0xfffffe0013137812 */ /* 0x000fe200078ef828 */
[----:B--2---:R-:W-:Y:S02]  /*1c60*/  @!P2 IMAD R40, R3, R8, RZ ;  /* 0x000000080328a224 */ /* 0x004fe400078e02ff */
[----:B------:R-:W-:Y:S01]  /*1c70*/  @!P2 IMAD.MOV.U32 R44, RZ, RZ, R34 ;  /* 0x000000ffff2ca224 */ /* 0x000fe200078e0022 */
[----:B------:R-:W2:Y:S01]  /*1c80*/  @!P2 LDC.64 R10, c[0x0][0x210] ;  /* 0x00008400ff0aab82 */ /* 0x000ea20000000a00 */
[----:B------:R-:W-:-:S02]  /*1c90*/  @!P2 IMAD.MOV.U32 R45, RZ, RZ, R35 ;  /* 0x000000ffff2da224 */ /* 0x000fc400078e0023 */
[----:B-1----:R-:W-:Y:S02]  /*1ca0*/  @!P1 IMAD R29, R39, R14, RZ ;  /* 0x0000000e271d9224 */ /* 0x002fe400078e02ff */
[C---:B------:R-:W-:Y:S02]  /*1cb0*/  @!P2 IMAD R3, R33.reuse, R9, R40 ;  /* 0x000000092103a224 */ /* 0x040fe400078e0228 */
[----:B------:R-:W-:Y:S01]  /*1cc0*/  @!P2 IMAD.WIDE.U32 R44, R33, R8, R44 ;  /* 0x00000008212ca225 */ /* 0x000fe200078e002c */
[----:B------:R-:W1:Y:S03]  /*1cd0*/  @!P0 LDC.64 R4, c[0x0][0x240] ;  /* 0x00009000ff048b82 */ /* 0x000e660000000a00 */
[C---:B------:R-:W-:Y:S01]  /*1ce0*/  @!P1 IMAD R15, R38.reuse, R15, R29 ;  /* 0x0000000f260f9224 */ /* 0x040fe200078e021d */
[C---:B------:R-:W-:Y:S01]  /*1cf0*/  @!P0 IADD3 R29, P4, R38.reuse, 0x20, RZ ;  /* 0x00000020261d8810 */ /* 0x040fe20007f9e0ff */
[C---:B------:R-:W-:Y:S01]  /*1d00*/  @!P1 IMAD.WIDE.U32 R42, R38.reuse, R14, R34 ;  /* 0x0000000e262a9225 */ /* 0x040fe200078e0022 */
[----:B------:R-:W-:-:S02]  /*1d10*/  @!P5 IADD3 R14, P3, R38, 0x30, RZ ;  /* 0x00000030260ed810 */ /* 0x000fc40007f7e0ff */
[----:B------:R-:W1:Y:S01]  /*1d20*/  @!P0 LDC.64 R8, c[0x0][0x210] ;  /* 0x00008400ff088b82 */ /* 0x000e620000000a00 */
[----:B------:R-:W-:Y:S01]  /*1d30*/  @!P0 IMAD.X R31, RZ, RZ, R39, P4 ;  /* 0x000000ffff1f8224 */ /* 0x000fe200020e0627 */
[C---:B---3--:R-:W-:Y:S01]  /*1d40*/  @!P1 LEA R40, P4, R42.reuse, R12, 0x1 ;  /* 0x0000000c2a289211 */ /* 0x048fe200078808ff */
[----:B------:R-:W-:Y:S01]  /*1d50*/  @!P1 IMAD.IADD R38, R43, 0x1, R15 ;  /* 0x000000012b269824 */ /* 0x000fe200078e020f */
[----:B----4-:R-:W-:Y:S01]  /*1d60*/  ULEA UR4, UR4, UR5, 0x18 ;  /* 0x0000000504047291 */ /* 0x010fe2000f8ec03f */
[----:B------:R-:W-:Y:S02]  /*1d70*/  @!P5 IMAD.X R15, RZ, RZ, R39, P3 ;  /* 0x000000ffff0fd224 */ /* 0x000fe400018e0627 */
[----:B------:R-:W-:Y:S01]  /*1d80*/  @!P0 IMAD.MOV.U32 R43, RZ, RZ, R35 ;  /* 0x000000ffff2b8224 */ /* 0x000fe200078e0023 */
[----:B------:R-:W-:Y:S01]  /*1d90*/  @!P1 LEA.HI.X R41, R42, R13, R38, 0x1, P4 ;  /* 0x0000000d2a299211 */ /* 0x000fe200020f0c26 */
[----:B------:R-:W-:Y:S01]  /*1da0*/  @!P0 IMAD.MOV.U32 R42, RZ, RZ, R34 ;  /* 0x000000ffff2a8224 */ /* 0x000fe200078e0022 */
[C---:B--2---:R-:W-:Y:S01]  /*1db0*/  @!P2 LEA R38, P3, R44.reuse, R10, 0x1 ;  /* 0x0000000a2c26a211 */ /* 0x044fe200078608ff */
[----:B------:R-:W-:Y:S01]  /*1dc0*/  @!P2 IMAD.IADD R12, R45, 0x1, R3 ;  /* 0x000000012d0ca824 */ /* 0x000fe200078e0203 */
[----:B------:R-:W-:Y:S01]  /*1dd0*/  LEA R213, R19, UR4, 0x1 ;  /* 0x0000000413d57c11 */ /* 0x000fe2000f8e08ff */
[----:B------:R-:W-:Y:S01]  /*1de0*/  IMAD.SHL.U32 R3, R211, 0x40, RZ ;  /* 0x00000040d3037824 */ /* 0x000fe200078e00ff */
[----:B------:R-:W-:Y:S01]  /*1df0*/  ULDC UR5, c[0x0][0x39c] ;  /* 0x0000e70000057ab9 */ /* 0x000fe20000000800 */
[----:B------:R-:W-:Y:S01]  /*1e00*/  @!P0 IMAD R30, R19, 0x2, R30 ;  /* 0x00000002131e8824 */ /* 0x000fe200078e021e */
[----:B------:R-:W-:Y:S01]  /*1e10*/  @!P2 LEA.HI.X R39, R44, R11, R12, 0x1, P3 ;  /* 0x0000000b2c27a211 */ /* 0x000fe200018f0c0c */
[-C--:B-1----:R-:W-:Y:S01]  /*1e20*/  @!P0 IMAD R10, R31, R4.reuse, RZ ;  /* 0x000000041f0a8224 */ /* 0x082fe200078e02ff */
[----:B------:R-:W-:Y:S01]  /*1e30*/  @!PT LDS RZ, [RZ] ;  /* 0x00000000fffff984 */ /* 0x000fe20000000800 */
[----:B------:R-:W-:Y:S01]  /*1e40*/  @!PT LDS RZ, [RZ] ;  /* 0x00000000fffff984 */ /* 0x000fe20000000800 */
[----:B------:R-:W-:Y:S01]  /*1e50*/  @!PT LDS RZ, [RZ] ;  /* 0x00000000fffff984 */ /* 0x000fe20000000800 */
[----:B------:R-:W-:Y:S01]  /*1e60*/  @!P1 LDGSTS.E.BYPASS.LTC128B.128 [R213], desc[UR10][R40.64] ;  /* 0x0000000028d59fae */ /* 0x000fe2000b901d4a */
[----:B------:R-:W-:-:S03]  /*1e70*/  @!P0 IMAD.WIDE.U32 R42, R29, R4, R42 ;  /* 0x000000041d2a8225 */ /* 0x000fc600078e002a */
[----:B------:R-:W-:Y:S01]  /*1e80*/  @!P1 LDGSTS.E.BYPASS.LTC128B.128 [R213+0x2000], desc[UR10][R40.64+0x80] ;  /* 0x0200008028d59fae */ /* 0x000fe2000b901d4a */
[----:B------:R-:W-:Y:S02]  /*1e90*/  @!P0 IMAD R10, R29, R5, R10 ;  /* 0x000000051d0a8224 */ /* 0x000fe400078e020a */
[----:B------:R-:W1:Y:S01]  /*1ea0*/  @!P5 LDC.64 R4, c[0x0][0x240] ;  /* 0x00009000ff04db82 */ /* 0x000e620000000a00 */
[----:B------:R-:W-:Y:S01]  /*1eb0*/  IMAD.IADD R13, R6, 0x1, -R3 ;  /* 0x00000001060d7824 */ /* 0x000fe200078e0a03 */
[----:B------:R-:W-:Y:S01]  /*1ec0*/  @!P1 LDGSTS.E.BYPASS.LTC128B.128 [R213+0x4000], desc[UR10][R40.64+0x100] ;  /* 0x0400010028d59fae */ /* 0x000fe2000b901d4a */
[----:B------:R-:W-:Y:S01]  /*1ed0*/  @!P2 IMAD R29, R19, 0x2, R32 ;  /* 0x00000002131da824 */ /* 0x000fe200078e0220 */
[----:B------:R-:W-:Y:S01]  /*1ee0*/  @!P0 LEA R32, P1, R42, R8, 0x1 ;  /* 0x000000082a208211 */ /* 0x000fe200078208ff */
[----:B------:R-:W-:Y:S01]  /*1ef0*/  @!P0 IMAD.IADD R10, R43, 0x1, R10 ;  /* 0x000000012b0a8824 */ /* 0x000fe200078e020a */
[-C--:B------:R-:W-:Y:S01]  /*1f00*/  ISETP.GE.AND P4, PT, R20, R13.reuse, PT ;  /* 0x0000000d1400720c */ /* 0x080fe20003f86270 */
[----:B------:R-:W-:Y:S01]  /*1f10*/  IMAD.MOV.U32 R133, RZ, RZ, R36 ;  /* 0x000000ffff857224 */ /* 0x000fe200078e0024 */
[----:B------:R-:W-:Y:S01]  /*1f20*/  @!P2 LDGSTS.E.BYPASS.LTC128B.128 [R29+0x800], desc[UR10][R38.64] ;  /* 0x00800000261dafae */ /* 0x000fe2000b901d4a */
[----:B------:R-:W-:Y:S01]  /*1f30*/  ISETP.GE.AND P3, PT, R28, R13, PT ;  /* 0x0000000d1c00720c */ /* 0x000fe20003f66270 */
[----:B------:R-:W-:Y:S01]  /*1f40*/  IMAD.IADD R212, R37, 0x1, R212 ;  /* 0x0000000125d47824 */ /* 0x000fe200078e02d4 */
[----:B------:R-:W-:Y:S01]  /*1f50*/  @!P0 LEA.HI.X R33, R42, R9, R10, 0x1, P1 ;  /* 0x000000092a218211 */ /* 0x000fe200008f0c0a */
[----:B------:R-:W-:Y:S01]  /*1f60*/  @!P2 LDGSTS.E.BYPASS.LTC128B.128 [R29+0x2800], desc[UR10][R38.64+0x80] ;  /* 0x02800080261dafae */ /* 0x000fe2000b901d4a */
[----:B------:R-:W2:Y:S01]  /*1f70*/  @!P5 LDC.64 R10, c[0x0][0x210] ;  /* 0x00008400ff0adb82 */ /* 0x000ea20000000a00 */
[----:B------:R-:W-:-:S02]  /*1f80*/  IMAD.WIDE.U32 R22, R18, UR6, R22 ;  /* 0x0000000612167c25 */ /* 0x000fc4000f8e0016 */
[----:B------:R3:W-:Y:S01]  /*1f90*/  @!P2 LDGSTS.E.BYPASS.LTC128B.128 [R29+0x4800], desc[UR10][R38.64+0x100] ;  /* 0x04800100261dafae */ /* 0x0007e2000b901d4a */
[----:B------:R-:W-:Y:S01]  /*1fa0*/  ISETP.GE.AND P2, PT, R24, R13, PT ;  /* 0x0000000d1800720c */ /* 0x000fe20003f46270 */
[----:B------:R-:W-:Y:S02]  /*1fb0*/  IMAD.IADD R23, R23, 0x1, R17 ;  /* 0x0000000117177824 */ /* 0x000fe400078e0211 */
[----:B------:R-:W-:Y:S01]  /*1fc0*/  @!P0 LDGSTS.E.BYPASS.LTC128B.128 [R30+0x1000], desc[UR10][R32.64] ;  /* 0x01000000201e8fae */ /* 0x000fe2000b901d4a */
[----:B------:R-:W4:Y:S03]  /*1fd0*/  @!P4 LDC.64 R8, c[0x0][0x218] ;  /* 0x00008600ff08cb82 */ /* 0x000f260000000a00 */
[----:B------:R-:W-:Y:S01]  /*1fe0*/  @!P0 LDGSTS.E.BYPASS.LTC128B.128 [R30+0x3000], desc[UR10][R32.64+0x80] ;  /* 0x03000080201e8fae */ /* 0x000fe2000b901d4a */
[-C--:B-1----:R-:W-:Y:S02]  /*1ff0*/  @!P5 IMAD R15, R15, R4.reuse, RZ ;  /* 0x000000040f0fd224 */ /* 0x082fe400078e02ff */
[----:B------:R-:W-:Y:S01]  /*2000*/  @!P5 IMAD.WIDE.U32 R34, R14, R4, R34 ;  /* 0x000000040e22d225 */ /* 0x000fe200078e0022 */
[----:B------:R2:W-:Y:S01]  /*2010*/  @!P0 LDGSTS.E.BYPASS.LTC128B.128 [R30+0x5000], desc[UR10][R32.64+0x100] ;  /* 0x05000100201e8fae */ /* 0x0005e2000b901d4a */
[----:B------:R-:W-:Y:S01]  /*2020*/  IADD3 R27, P0, R20, R27, RZ ;  /* 0x0000001b141b7210 */ /* 0x000fe20007f1e0ff */
[----:B------:R-:W1:Y:S04]  /*2030*/  @!P4 S2R R12, SR_CgaCtaId ;  /* 0x00000000000cc919 */ /* 0x000e680000008800 */
[----:B------:R-:W-:Y:S01]  /*2040*/  IMAD.X R25, R21, 0x1, R25, P0 ;  /* 0x0000000115197824 */ /* 0x000fe200000e0619 */
[----:B------:R-:W-:Y:S01]  /*2050*/  ISETP.GE.AND P0, PT, R16, R13, PT ;  /* 0x0000000d1000720c */ /* 0x000fe20003f06270 */
[----:B------:R-:W-:Y:S01]  /*2060*/  IMAD.WIDE.U32 R150, R27, R136, R22 ;  /* 0x000000881b967225 */ /* 0x000fe200078e0016 */
[----:B------:R-:W-:-:S03]  /*2070*/  @!P4 MOV R21, 0x400 ;  /* 0x000004000015c802 */ /* 0x000fc60000000f00 */
[----:B---3--:R-:W-:Y:S02]  /*2080*/  @!P5 IMAD R29, R14, R5, R15 ;  /* 0x000000050e1dd224 */ /* 0x008fe400078e020f */
[----:B------:R-:W3:Y:S01]  /*2090*/  @!P3 S2R R14, SR_CgaCtaId ;  /* 0x00000000000eb919 */ /* 0x000ee20000008800 */
[----:B------:R-:W3:Y:S01]  /*20a0*/  @!P3 LDC.64 R4, c[0x0][0x218] ;  /* 0x00008600ff04bb82 */ /* 0x000ee20000000a00 */
[----:B------:R-:W3:Y:S01]  /*20b0*/  @!P2 S2R R15, SR_CgaCtaId ;  /* 0x00000000000fa919 */ /* 0x000ee20000008800 */
[C---:B--2---:R-:W-:Y:S01]  /*20c0*/  @!P5 LEA R32, P1, R34.reuse, R10, 0x1 ;  /* 0x0000000a2220d211 */ /* 0x044fe200078208ff */
[----:B------:R-:W-:Y:S02]  /*20d0*/  @!P5 IMAD.IADD R30, R35, 0x1, R29 ;  /* 0x00000001231ed824 */ /* 0x000fe400078e021d */
[----:B------:R-:W2:Y:S01]  /*20e0*/  @!P0 S2R R10, SR_CgaCtaId ;  /* 0x00000000000a8919 */ /* 0x000ea20000008800 */
[----:B------:R-:W-:Y:S02]  /*20f0*/  @!P3 MOV R29, 0x400 ;  /* 0x00000400001db802 */ /* 0x000fe40000000f00 */
[----:B------:R-:W-:Y:S01]  /*2100*/  @!P5 LEA.HI.X R33, R34, R11, R30, 0x1, P1 ;  /* 0x0000000b2221d211 */ /* 0x000fe200008f0c1e */
[----:B------:R-:W-:Y:S01]  /*2110*/  @!P5 IMAD R11, R19, 0x2, R26 ;  /* 0x00000002130bd824 */ /* 0x000fe200078e021a */
[----:B----4-:R-:W-:-:S02]  /*2120*/  @!P4 LEA R30, P1, R133, R8, 0x1 ;  /* 0x00000008851ec211 */ /* 0x010fc400078208ff */
[----:B-1----:R-:W-:Y:S02]  /*2130*/  @!P4 LEA R12, R12, R21, 0x18 ;  /* 0x000000150c0cc211 */ /* 0x002fe400078ec0ff */
[----:B------:R-:W-:Y:S01]  /*2140*/  @!P4 LEA.HI.X R31, R133, R9, R212, 0x1, P1 ;  /* 0x00000009851fc211 */ /* 0x000fe200008f0cd4 */
[----:B------:R-:W-:Y:S01]  /*2150*/  @!P5 LDGSTS.E.BYPASS.LTC128B.128 [R11+0x1800], desc[UR10][R32.64] ;  /* 0x01800000200bdfae */ /* 0x000fe2000b901d4a */
[C---:B------:R-:W-:Y:S01]  /*2160*/  @!P3 LEA R21, P1, R134.reuse, R133, 0x4 ;  /* 0x000000858615b211 */ /* 0x040fe200078220ff */
[----:B------:R-:W1:Y:S01]  /*2170*/  @!P2 LDC.64 R8, c[0x0][0x218] ;  /* 0x00008600ff08ab82 */ /* 0x000e620000000a00 */
[----:B------:R-:W-:Y:S01]  /*2180*/  @!P4 IMAD R12, R19, 0x2, R12 ;  /* 0x00000002130cc824 */ /* 0x000fe200078e020c */
[----:B------:R-:W-:Y:S01]  /*2190*/  @!P5 LDGSTS.E.BYPASS.LTC128B.128 [R11+0x3800], desc[UR10][R32.64+0x80] ;  /* 0x03800080200bdfae */ /* 0x000fe2000b901d4a */
[----:B------:R-:W-:-:S03]  /*21a0*/  @!P3 LEA.HI.X R26, R134, R212, R135, 0x4, P1 ;  /* 0x000000d4861ab211 */ /* 0x000fc600008f2487 */
[----:B------:R4:W-:Y:S01]  /*21b0*/  @!P5 LDGSTS.E.BYPASS.LTC128B.128 [R11+0x5800], desc[UR10][R32.64+0x100] ;  /* 0x05800100200bdfae */ /* 0x0009e2000b901d4a */
[----:B------:R-:W-:Y:S02]  /*21c0*/  ISETP.GE.AND P5, PT, R28, R13, PT ;  /* 0x0000000d1c00720c */ /* 0x000fe40003fa6270 */
[C---:B---3--:R-:W-:Y:S01]  /*21d0*/  @!P3 LEA R28, P1, R21.reuse, R4, 0x1 ;  /* 0x00000004151cb211 */ /* 0x048fe200078208ff */
[----:B------:R-:W-:Y:S01]  /*21e0*/  @!P4 LDGSTS.E.BYPASS.LTC128B.128 [R12+0x6000], desc[UR10][R30.64] ;  /* 0x060000001e0ccfae */ /* 0x000fe2000b901d4a */
[----:B------:R-:W-:Y:S02]  /*21f0*/  @!P3 LEA R14, R14, R29, 0x18 ;  /* 0x0000001d0e0eb211 */ /* 0x000fe400078ec0ff */
[----:B------:R-:W-:Y:S01]  /*2200*/  @!P3 LEA.HI.X R29, R21, R5, R26, 0x1, P1 ;  /* 0x00000005151db211 */ /* 0x000fe200008f0c1a */
[----:B------:R-:W-:Y:S01]  /*2210*/  @!P4 LDGSTS.E.BYPASS.LTC128B.128 [R12+0x8000], desc[UR10][R30.64+0x80] ;  /* 0x080000801e0ccfae */ /* 0x000fe2000b901d4a */
[----:B------:R-:W-:Y:S01]  /*2220*/  @!P2 MOV R4, 0x400 ;  /* 0x000004000004a802 */ /* 0x000fe20000000f00 */
[----:B------:R-:W-:Y:S01]  /*2230*/  IMAD.SHL.U32 R21, R135, 0x20, RZ ;  /* 0x0000002087157824 */ /* 0x000fe200078e00ff */
[----:B------:R-:W-:Y:S01]  /*2240*/  @!P0 MOV R5, 0x400 ;  /* 0x0000040000058802 */ /* 0x000fe20000000f00 */
[----:B------:R3:W-:Y:S01]  /*2250*/  @!P4 LDGSTS.E.BYPASS.LTC128B.128 [R12+0xa000], desc[UR10][R30.64+0x100] ;  /* 0x0a0001001e0ccfae */ /* 0x0007e2000b901d4a */
[----:B------:R-:W-:-:S02]  /*2260*/  ISETP.GE.AND P4, PT, R24, R13, PT ;  /* 0x0000000d1800720c */ /* 0x000fc40003f86270 */
[----:B--2---:R-:W-:Y:S01]  /*2270*/  @!P0 LEA R10, R10, R5, 0x18 ;  /* 0x000000050a0a8211 */ /* 0x004fe200078ec0ff */
[----:B----4-:R-:W-:-:S03]  /*2280*/  IMAD.WIDE.U32 R32, R134, 0x20, RZ ;  /* 0x0000002086207825 */ /* 0x010fc600078e00ff */
[----:B------:R-:W-:-:S04]  /*2290*/  @!P2 IADD3 R11, P1, R133, R32, RZ ;  /* 0x00000020850ba210 */ /* 0x000fc80007f3e0ff */
[----:B------:R-:W-:Y:S02]  /*22a0*/  @!P2 IADD3.X R32, R212, R33, R21, P1, !PT ;  /* 0x00000021d420a210 */ /* 0x000fe40000ffe415 */
[----:B-1----:R-:W-:Y:S02]  /*22b0*/  @!P2 LEA R8, P1, R11, R8, 0x1 ;  /* 0x000000080b08a211 */ /* 0x002fe400078208ff */
[----:B---3--:R-:W-:Y:S01]  /*22c0*/  @!P2 LEA R12, R15, R4, 0x18 ;  /* 0x000000040f0ca211 */ /* 0x008fe200078ec0ff */
[----:B------:R-:W-:Y:S01]  /*22d0*/  @!P3 IMAD R15, R19, 0x2, R14 ;  /* 0x00000002130fb824 */ /* 0x000fe200078e020e */
[----:B------:R-:W1:Y:S01]  /*22e0*/  @!P0 LDC.64 R4, c[0x0][0x218] ;  /* 0x00008600ff048b82 */ /* 0x000e620000000a00 */
[----:B------:R-:W-:Y:S01]  /*22f0*/  @!P0 IMAD.MOV.U32 R14, RZ, RZ, R133 ;  /* 0x000000ffff0e8224 */ /* 0x000fe200078e0085 */
[----:B------:R-:W-:Y:S01]  /*2300*/  @!P2 LEA.HI.X R9, R11, R9, R32, 0x1, P1 ;  /* 0x000000090b09a211 */ /* 0x000fe200008f0c20 */
[----:B------:R-:W-:Y:S01]  /*2310*/  @!P2 IMAD R11, R19, 0x2, R12 ;  /* 0x00000002130ba824 */ /* 0x000fe200078e020c */
[----:B------:R-:W-:Y:S01]  /*2320*/  @!P3 LDGSTS.E.BYPASS.LTC128B.128 [R15+0x6800], desc[UR10][R28.64] ;  /* 0x068000001c0fbfae */ /* 0x000fe2000b901d4a */
[----:B------:R-:W-:-:S02]  /*2330*/  @!P0 IMAD R12, R135, 0x30, RZ ;  /* 0x00000030870c8824 */ /* 0x000fc400078e02ff */
[----:B------:R-:W-:Y:S01]  /*2340*/  @!P0 IMAD R19, R19, 0x2, R10 ;  /* 0x0000000213138824 */ /* 0x000fe200078e020a */
[----:B------:R-:W-:Y:S01]  /*2350*/  @!P3 LDGSTS.E.BYPASS.LTC128B.128 [R15+0x8800], desc[UR10][R28.64+0x80] ;  /* 0x088000801c0fbfae */ /* 0x000fe2000b901d4a */
[----:B------:R-:W-:-:S03]  /*2360*/  IMAD.SHL.U32 R10, R20, 0x8, RZ ;  /* 0x00000008140a7824 */ /* 0x000fc600078e00ff */
[----:B------:R2:W-:Y:S01]  /*2370*/  @!P3 LDGSTS.E.BYPASS.LTC128B.128 [R15+0xa800], desc[UR10][R28.64+0x100] ;  /* 0x0a8001001c0fbfae */ /* 0x0005e2000b901d4a */
[----:B------:R-:W-:-:S03]  /*2380*/  ISETP.GE.AND P3, PT, R16, R13, PT ;  /* 0x0000000d1000720c */ /* 0x000fc60003f66270 */
[----:B------:R-:W-:Y:S04]  /*2390*/  @!P2 LDGSTS.E.BYPASS.LTC128B.128 [R11+0x7000], desc[UR10][R8.64] ;  /* 0x07000000080bafae */ /* 0x000fe8000b901d4a */
[----:B------:R-:W-:Y:S04]  /*23a0*/  @!P2 LDGSTS.E.BYPASS.LTC128B.128 [R11+0x9000], desc[UR10][R8.64+0x80] ;  /* 0x09000080080bafae */ /* 0x000fe8000b901d4a */
[----:B------:R3:W-:Y:S01]  /*23b0*/  @!P2 LDGSTS.E.BYPASS.LTC128B.128 [R11+0xb000], desc[UR10][R8.64+0x100] ;  /* 0x0b000100080bafae */ /* 0x0007e2000b901d4a */
[----:B------:R-:W-:Y:S01]  /*23c0*/  ISETP.GE.AND P2, PT, R20, R13, PT ;  /* 0x0000000d1400720c */ /* 0x000fe20003f46270 */
[----:B--2---:R-:W-:-:S02]  /*23d0*/  @!P0 IMAD.MOV.U32 R15, RZ, RZ, R212 ;  /* 0x000000ffff0f8224 */ /* 0x004fc400078e00d4 */
[----:B------:R-:W-:Y:S01]  /*23e0*/  @!P0 IMAD.WIDE.U32 R30, R134, 0x30, R14 ;  /* 0x00000030861e8825 */ /* 0x000fe200078e000e */
[----:B------:R-:W-:-:S03]  /*23f0*/  LEA.HI R14, R7, R88, RZ, 0x4 ;  /* 0x00000058070e7211 */ /* 0x000fc600078f20ff */
[----:B------:R-:W-:Y:S01]  /*2400*/  @!P0 IMAD.IADD R12, R31, 0x1, R12 ;  /* 0x000000011f0c8824 */ /* 0x000fe200078e020c */
[----:B-1----:R-:W-:Y:S01]  /*2410*/  @!P0 LEA R28, P1, R30, R4, 0x1 ;  /* 0x000000041e1c8211 */ /* 0x002fe200078208ff */
[----:B------:R-:W-:Y:S01]  /*2420*/  IMAD R4, R25, R136, RZ ;  /* 0x0000008819047224 */ /* 0x000fe200078e02ff */
[----:B---3--:R-:W-:Y:S01]  /*2430*/  LOP3.LUT R11, R14, 0xfffffff0, RZ, 0xc0, !PT ;  /* 0xfffffff00e0b7812 */ /* 0x008fe200078ec0ff */
[----:B------:R-:W-:Y:S01]  /*2440*/  IMAD.MOV.U32 R7, RZ, RZ, 0x10 ;  /* 0x00000010ff077424 */ /* 0x000fe200078e00ff */
[----:B------:R-:W-:Y:S01]  /*2450*/  @!P0 LEA.HI.X R29, R30, R5, R12, 0x1, P1 ;  /* 0x000000051e1d8211 */ /* 0x000fe200008f0c0c */
[----:B------:R-:W-:Y:S01]  /*2460*/  IMAD R9, R27, R137, R4 ;  /* 0x000000891b097224 */ /* 0x000fe200078e0204 */
[----:B------:R-:W-:Y:S01]  /*2470*/  SHF.R.S32.HI R5, RZ, 0x4, R14 ;  /* 0x00000004ff057819 */ /* 0x000fe2000001140e */
[----:B------:R-:W-:Y:S02]  /*2480*/  IMAD.IADD R8, R88, 0x1, -R11 ;  /* 0x0000000158087824 */ /* 0x000fe400078e0a0b */
[----:B------:R-:W-:Y:S01]  /*2490*/  @!P0 LDGSTS.E.BYPASS.LTC128B.128 [R19+0x7800], desc[UR10][R28.64] ;  /* 0x078000001c138fae */ /* 0x000fe2000b901d4a */
[----:B------:R-:W-:Y:S01]  /*24a0*/  IMAD.SHL.U32 R11, R0, 0x40, RZ ;  /* 0x00000040000b7824 */ /* 0x000fe200078e00ff */
[----:B------:R-:W-:Y:S01]  /*24b0*/  LEA.HI R14, R14, R5, RZ, 0x1 ;  /* 0x000000050e0e7211 */ /* 0x000fe200078f08ff */
[----:B------:R-:W-:Y:S01]  /*24c0*/  IMAD.IADD R148, R151, 0x1, R9 ;  /* 0x0000000197947824 */ /* 0x000fe200078e0209 */
[----:B------:R-:W-:Y:S01]  /*24d0*/  @!P0 LDGSTS.E.BYPASS.LTC128B.128 [R19+0x9800], desc[UR10][R28.64+0x80] ;  /* 0x098000801c138fae */ /* 0x000fe2000b901d4a */
[----:B------:R-:W-:Y:S01]  /*24e0*/  SHF.R.S32.HI R89, RZ, 0x1f, R8 ;  /* 0x0000001fff597819 */ /* 0x000fe20000011408 */
[----:B------:R-:W-:Y:S01]  /*24f0*/  IMAD.WIDE.U32 R12, R136, 0x20, RZ ;  /* 0x00000020880c7825 */ /* 0x000fe200078e00ff */
[----:B------:R-:W-:Y:S01]  /*2500*/  LOP3.LUT R11, R11, 0x1c0, RZ, 0xc0, !PT ;  /* 0x000001c00b0b7812 */ /* 0x000fe200078ec0ff */
[----:B------:R1:W-:Y:S01]  /*2510*/  @!P0 LDGSTS.E.BYPASS.LTC128B.128 [R19+0xb800], desc[UR10][R28.64+0x100] ;  /* 0x0b8001001c138fae */ /* 0x0003e2000b901d4a */
[----:B------:R-:W-:Y:S01]  /*2520*/  LEA.HI R89, R89, R8, RZ, 0x3 ;  /* 0x0000000859597211 */ /* 0x000fe200078f18ff */
[----:B------:R-:W-:Y:S01]  /*2530*/  IMAD.SHL.U32 R4, R137, 0x20, RZ ;  /* 0x0000002089047824 */ /* 0x000fe200078e00ff */
[----:B------:R-:W-:Y:S01]  /*2540*/  LEA R208, P0, R150, UR8, 0x1 ;  /* 0x0000000896d07c11 */ /* 0x000fe2000f8008ff */
[----:B------:R-:W0:Y:S01]  /*2550*/  LDGDEPBAR ;  /* 0x00000000000079af */ /* 0x000e220000000000 */
[----:B------:R-:W-:-:S02]  /*2560*/  LOP3.LUT R10, R11, 0x8, R10, 0xf8, !PT ;  /* 0x000000080b0a7812 */ /* 0x000fc400078ef80a */
[----:B------:R-:W-:Y:S02]  /*2570*/  SHF.R.U32.HI R9, RZ, 0x3, R11 ;  /* 0x00000003ff097819 */ /* 0x000fe4000001160b */
[C---:B------:R-:W-:Y:S01]  /*2580*/  LOP3.LUT R11, R89.reuse, 0xfffffff8, RZ, 0xc0, !PT ;  /* 0xfffffff8590b7812 */ /* 0x040fe200078ec0ff */
[----:B------:R-:W-:Y:S01]  /*2590*/  IMAD.SHL.U32 R89, R89, 0x40, RZ ;  /* 0x0000004059597824 */ /* 0x000fe200078e00ff */
[----:B------:R-:W-:Y:S02]  /*25a0*/  LOP3.LUT R14, R14, 0xfffffffe, RZ, 0xc0, !PT ;  /* 0xfffffffe0e0e7812 */ /* 0x000fe400078ec0ff */
[----:B------:R-:W-:Y:S01]  /*25b0*/  LEA.HI.X R209, R150, UR9, R148, 0x1, P0 ;  /* 0x0000000996d17c11 */ /* 0x000fe200080f0c94 */
[----:B------:R-:W-:Y:S01]  /*25c0*/  IMAD.IADD R11, R8, 0x1, -R11 ;  /* 0x00000001080b7824 */ /* 0x000fe200078e0a0b */
[----:B------:R-:W-:Y:S01]  /*25d0*/  @!P5 IADD3 R12, P0, R208, R12, RZ ;  /* 0x0000000cd00cd210 */ /* 0x000fe20007f1e0ff */
[----:B------:R-:W-:Y:S01]  /*25e0*/  IMAD.IADD R5, R5, 0x1, -R14 ;  /* 0x0000000105057824 */ /* 0x000fe200078e0a0e */
[----:B------:R-:W-:Y:S01]  /*25f0*/  LOP3.LUT R10, R10, R9, RZ, 0x3c, !PT ;  /* 0x000000090a0a7212 */ /* 0x000fe200078e3cff */
[----:B------:R-:W-:Y:S01]  /*2600*/  @!P3 IMAD R8, R137, 0x60, RZ ;  /* 0x000000608908b824 */ /* 0x000fe200078e02ff */
[----:B------:R-:W-:Y:S01]  /*2610*/  @!P5 IADD3.X R13, R209, R13, R4, P0, !PT ;  /* 0x0000000dd10dd210 */ /* 0x000fe200007fe404 */
[----:B------:R-:W-:Y:S01]  /*2620*/  IMAD.SHL.U32 R4, R11, 0x40, RZ ;  /* 0x000000400b047824 */ /* 0x000fe200078e00ff */
[----:B------:R-:W-:Y:S01]  /*2630*/  LOP3.LUT R89, R89, 0xfffffe00, RZ, 0xc0, !PT ;  /* 0xfffffe0059597812 */ /* 0x000fe200078ec0ff */
[----:B------:R-:W-:-:S02]  /*2640*/  IMAD R205, R5, 0x200, R10 ;  /* 0x0000020005cd7824 */ /* 0x000fc400078e020a */
[----:B------:R-:W-:Y:S01]  /*2650*/  IMAD.SHL.U32 R5, R5, 0x8, RZ ;  /* 0x0000000805057824 */ /* 0x000fe200078e00ff */
[----:B------:R-:W-:Y:S02]  /*2660*/  LOP3.LUT R4, R4, 0x1c0, RZ, 0xc0, !PT ;  /* 0x000001c004047812 */ /* 0x000fe400078ec0ff */
[----:B------:R-:W-:Y:S01]  /*2670*/  LEA R205, R205, UR4, 0x1 ;  /* 0x00000004cdcd7c11 */ /* 0x000fe2000f8e08ff */
[----:B------:R-:W-:-:S04]  /*2680*/  DEPBAR.LE SB0, 0x0 ;  /* 0x000080000000791a */ /* 0x000fc80000000000 */
[----:B------:R-:W-:Y:S01]  /*2690*/  BAR.SYNC.DEFER_BLOCKING 0x0 ;  /* 0x0000000000007b1d */ /* 0x000fe20000010000 */
[----:B------:R-:W-:Y:S01]  /*26a0*/  LOP3.LUT R5, R4, 0x8, R5, 0xf8, !PT ;  /* 0x0000000804057812 */ /* 0x000fe200078ef805 */
[----:B------:R-:W-:Y:S01]  /*26b0*/  VIADD R203, R205, 0x6020 ;  /* 0x00006020cdcb7836 */ /* 0x000fe20000000000 */
[----:B------:R-:W-:-:S04]  /*26c0*/  SHF.R.U32.HI R4, RZ, 0x3, R4 ;  /* 0x00000003ff047819 */ /* 0x000fc80000011604 */
[----:B------:R-:W-:Y:S01]  /*26d0*/  LOP3.LUT R4, R5, R4, RZ, 0x3c, !PT ;  /* 0x0000000405047212 */ /* 0x000fe200078e3cff */
[C---:B------:R-:W-:Y:S02]  /*26e0*/  IMAD R5, R90.reuse, 0x400, R89 ;  /* 0x000004005a057824 */ /* 0x040fe400078e0259 */
[----:B------:R-:W-:Y:S02]  /*26f0*/  IMAD R90, R90, 0x10, R93 ;  /* 0x000000105a5a7824 */ /* 0x000fe400078e025d */
[----:B------:R-:W-:Y:S02]  /*2700*/  IMAD.IADD R206, R4, 0x1, R5 ;  /* 0x0000000104ce7824 */ /* 0x000fe400078e0205 */
[----:B------:R-:W-:Y:S02]  /*2710*/  IMAD.MOV.U32 R5, RZ, RZ, 0x20 ;  /* 0x00000020ff057424 */ /* 0x000fe400078e00ff */
[----:B------:R-:W-:Y:S01]  /*2720*/  IMAD.IADD R200, R89, 0x1, R4 ;  /* 0x0000000159c87824 */ /* 0x000fe200078e0204 */
        /* <DEDUP_REMOVED lines=9> */
[----:B------:R-:W-:Y:S01]  /*27c0*/  @!P2 LDGSTS.E.BYPASS.LTC128B.128 [R213+0x10000], desc[UR10][R208.64+0x100] ;  /* 0x10000100d0d5afae */ /* 0x000fe2000b901d4a */
[----:B------:R-:W-:Y:S01]  /*27d0*/  R2P PR, R11, 0x6 ;  /* 0x000000060b007804 */ /* 0x000fe20000000000 */
[----:B------:R-:W-:-:S02]  /*27e0*/  @!P3 IMAD.WIDE.U32 R10, R136, 0x60, R208 ;  /* 0x00000060880ab825 */ /* 0x000fc400078e00d0 */
[----:B------:R-:W-:Y:S02]  /*27f0*/  @P5 STS.128 [R213+0xc800], RZ ;  /* 0x00c800ffd5005388 */ /* 0x000fe40000000c00 */
[----:B------:R-:W-:Y:S01]  /*2800*/  @!P3 IMAD.IADD R11, R11, 0x1, R8 ;  /* 0x000000010b0bb824 */ /* 0x000fe200078e0208 */
[C---:B------:R-:W-:Y:S01]  /*2810*/  @!P4 LEA R8, P0, R136.reuse, R208, 0x6 ;  /* 0x000000d08808c211 */ /* 0x040fe200078030ff */
[----:B------:R-:W-:Y:S01]  /*2820*/  @P5 STS.128 [R213+0xe800], RZ ;  /* 0x00e800ffd5005388 */ /* 0x000fe20000000c00 */
[----:B------:R-:W-:Y:S02]  /*2830*/  SEL R7, R7, 0xfffffff0, !P1 ;  /* 0xfffffff007077807 */ /* 0x000fe40004800000 */
[----:B------:R-:W-:Y:S01]  /*2840*/  @!P4 LEA.HI.X R9, R136, R209, R137, 0x6, P0 ;  /* 0x000000d18809c211 */ /* 0x000fe200000f3489 */
[----:B------:R-:W-:Y:S01]  /*2850*/  @P5 STS.128 [R213+0x10800], RZ ;  /* 0x010800ffd5005388 */ /* 0x000fe20000000c00 */
[----:B------:R-:W-:Y:S01]  /*2860*/  SEL R5, R5, 0xffffffe0, !P2 ;  /* 0xffffffe005057807 */ /* 0x000fe20005000000 */
[----:B------:R-:W-:Y:S01]  /*2870*/  IMAD R204, R7, 0x2, R206 ;  /* 0x0000000207cc7824 */ /* 0x000fe200078e02ce */
[----:B------:R-:W-:Y:S01]  /*2880*/  R2P PR, R0, 0x6 ;  /* 0x0000000600007804 */ /* 0x000fe20000000000 */
[----:B------:R-:W-:Y:S01]  /*2890*/  @!PT LDS RZ, [RZ] ;  /* 0x00000000fffff984 */ /* 0x000fe20000000800 */
[----:B------:R-:W-:Y:S01]  /*28a0*/  @!PT LDS RZ, [RZ] ;  /* 0x00000000fffff984 */ /* 0x000fe20000000800 */
[----:B------:R-:W-:Y:S01]  /*28b0*/  @!PT LDS RZ, [RZ] ;  /* 0x00000000fffff984 */ /* 0x000fe20000000800 */
[----:B------:R-:W-:Y:S01]  /*28c0*/  @!P5 LDGSTS.E.BYPASS.LTC128B.128 [R213+0xc800], desc[UR10][R12.64] ;  /* 0x0c8000000cd5dfae */ /* 0x000fe2000b901d4a */
[----:B------:R-:W-:-:S02]  /*28d0*/  VIADD R0, R205, 0x6000 ;  /* 0x00006000cd007836 */ /* 0x000fc40000000000 */
[C---:B------:R-:W-:Y:S01]  /*28e0*/  IMAD R202, R5.reuse, 0x2, R206 ;  /* 0x0000000205ca7824 */ /* 0x040fe200078e02ce */
[----:B------:R-:W-:Y:S01]  /*28f0*/  @!P5 LDGSTS.E.BYPASS.LTC128B.128 [R213+0xe800], desc[UR10][R12.64+0x80] ;  /* 0x0e8000800cd5dfae */ /* 0x000fe2000b901d4a */
[----:B------:R-:W-:-:S03]  /*2900*/  IMAD R201, R5, 0x2, R204 ;  /* 0x0000000205c97824 */ /* 0x000fc600078e02cc */
[----:B------:R-:W-:Y:S04]  /*2910*/  @!P5 LDGSTS.E.BYPASS.LTC128B.128 [R213+0x10800], desc[UR10][R12.64+0x100] ;  /* 0x108001000cd5dfae */ /* 0x000fe8000b901d4a */
[----:B------:R-:W-:Y:S01]  /*2920*/  @P4 STS.128 [R213+0xd000], RZ ;  /* 0x00d000ffd5004388 */ /* 0x000fe20000000c00 */
[----:B------:R-:W-:Y:S02]  /*2930*/  @P1 VIADD R203, R0, 0xffffffe0 ;  /* 0xffffffe000cb1836 */ /* 0x000fe40000000000 */
[----:B------:R-:W-:Y:S01]  /*2940*/  IMAD.MOV.U32 R0, RZ, RZ, 0x40 ;  /* 0x00000040ff007424 */ /* 0x000fe200078e00ff */
[----:B------:R-:W-:Y:S01]  /*2950*/  @P4 STS.128 [R213+0xf000], RZ ;  /* 0x00f000ffd5004388 */ /* 0x000fe20000000c00 */
[C---:B------:R-:W-:Y:S02]  /*2960*/  VIADD R195, R203.reuse, 0x800 ;  /* 0x00000800cbc37836 */ /* 0x040fe40000000000 */
[C---:B------:R-:W-:Y:S01]  /*2970*/  VIADD R194, R203.reuse, 0x1000 ;  /* 0x00001000cbc27836 */ /* 0x040fe20000000000 */
[----:B------:R-:W-:Y:S01]  /*2980*/  @P4 STS.128 [R213+0x11000], RZ ;  /* 0x011000ffd5004388 */ /* 0x000fe20000000c00 */
[----:B------:R-:W-:Y:S01]  /*2990*/  SEL R0, R0, 0xffffffc0, !P2 ;  /* 0xffffffc000007807 */ /* 0x000fe20005000000 */
[----:B------:R-:W-:-:S02]  /*29a0*/  VIADD R193, R203, 0x1800 ;  /* 0x00001800cbc17836 */ /* 0x000fc40000000000 */
[----:B------:R-:W-:Y:S01]  /*29b0*/  @!PT LDS RZ, [RZ] ;  /* 0x00000000fffff984 */ /* 0x000fe20000000800 */
[----:B------:R-:W-:Y:S01]  /*29c0*/  @!PT LDS RZ, [RZ] ;  /* 0x00000000fffff984 */ /* 0x000fe20000000800 */
[----:B------:R-:W-:Y:S01]  /*29d0*/  @!PT LDS RZ, [RZ] ;  /* 0x00000000fffff984 */ /* 0x000fe20000000800 */
[----:B------:R-:W-:Y:S01]  /*29e0*/  @!P4 LDGSTS.E.BYPASS.LTC128B.128 [R213+0xd000], desc[UR10][R8.64] ;  /* 0x0d00000008d5cfae */ /* 0x000fe2000b901d4a */
[----:B------:R-:W-:Y:S02]  /*29f0*/  VIADD R191, R203, 0x2000 ;  /* 0x00002000cbbf7836 */ /* 0x000fe40000000000 */
[----:B------:R-:W-:Y:S01]  /*2a00*/  IMAD.IADD R199, R205, 0x1, R0 ;  /* 0x00000001cdc77824 */ /* 0x000fe200078e0200 */
[----:B------:R-:W-:Y:S01]  /*2a10*/  @!P4 LDGSTS.E.BYPASS.LTC128B.128 [R213+0xf000], desc[UR10][R8.64+0x80] ;  /* 0x0f00008008d5cfae */ /* 0x000fe2000b901d4a */
[----:B------:R-:W-:Y:S02]  /*2a20*/  IMAD.IADD R192, R0, 0x1, R203 ;  /* 0x0000000100c07824 */ /* 0x000fe400078e02cb */
[C---:B------:R-:W-:Y:S01]  /*2a30*/  VIADD R190, R203.reuse, 0x2800 ;  /* 0x00002800cbbe7836 */ /* 0x040fe20000000000 */
[----:B------:R-:W-:Y:S01]  /*2a40*/  @!P4 LDGSTS.E.BYPASS.LTC128B.128 [R213+0x11000], desc[UR10][R8.64+0x100] ;  /* 0x1100010008d5cfae */ /* 0x000fe2000b901d4a */
[C---:B------:R-:W-:Y:S02]  /*2a50*/  VIADD R189, R203.reuse, 0x3000 ;  /* 0x00003000cbbd7836 */ /* 0x040fe40000000000 */
[C---:B------:R-:W-:Y:S01]  /*2a60*/  VIADD R188, R203.reuse, 0x3800 ;  /* 0x00003800cbbc7836 */ /* 0x040fe20000000000 */
[----:B------:R-:W-:Y:S01]  /*2a70*/  @P3 STS.128 [R213+0xd800], RZ ;  /* 0x00d800ffd5003388 */ /* 0x000fe20000000c00 */
[----:B------:R-:W-:-:S02]  /*2a80*/  VIADD R187, R203, 0x4000 ;  /* 0x00004000cbbb7836 */ /* 0x000fc40000000000 */
[C---:B------:R-:W-:Y:S01]  /*2a90*/  VIADD R186, R203.reuse, 0x4800 ;  /* 0x00004800cbba7836 */ /* 0x040fe20000000000 */
[----:B------:R-:W-:Y:S01]  /*2aa0*/  @P3 STS.128 [R213+0xf800], RZ ;  /* 0x00f800ffd5003388 */ /* 0x000fe20000000c00 */
[C---:B------:R-:W-:Y:S02]  /*2ab0*/  VIADD R185, R203.reuse, 0x5000 ;  /* 0x00005000cbb97836 */ /* 0x040fe40000000000 */
[----:B------:R-:W-:Y:S01]  /*2ac0*/  VIADD R184, R203, 0x5800 ;  /* 0x00005800cbb87836 */ /* 0x000fe20000000000 */
[----:B------:R-:W-:Y:S04]  /*2ad0*/  @P3 STS.128 [R213+0x11800], RZ ;  /* 0x011800ffd5003388 */ /* 0x000fe80000000c00 */
[----:B------:R-:W-:Y:S01]  /*2ae0*/  @!PT LDS RZ, [RZ] ;  /* 0x00000000fffff984 */ /* 0x000fe20000000800 */
[----:B------:R-:W-:Y:S01]  /*2af0*/  @!PT LDS RZ, [RZ] ;  /* 0x00000000fffff984 */ /* 0x000fe20000000800 */
[----:B------:R-:W-:Y:S01]  /*2b00*/  @!PT LDS RZ, [RZ] ;  /* 0x00000000fffff984 */ /* 0x000fe20000000800 */
[----:B------:R-:W-:Y:S04]  /*2b10*/  @!P3 LDGSTS.E.BYPASS.LTC128B.128 [R213+0xd800], desc[UR10][R10.64] ;  /* 0x0d8000000ad5bfae */ /* 0x000fe8000b901d4a */
[----:B------:R-:W-:Y:S04]  /*2b20*/  @!P3 LDGSTS.E.BYPASS.LTC128B.128 [R213+0xf800], desc[UR10][R10.64+0x80] ;  /* 0x0f8000800ad5bfae */ /* 0x000fe8000b901d4a */
[----:B------:R2:W-:Y:S04]  /*2b30*/  @!P3 LDGSTS.E.BYPASS.LTC128B.128 [R213+0x11800], desc[UR10][R10.64+0x100] ;  /* 0x118001000ad5bfae */ /* 0x0005e8000b901d4a */
[----:B-1----:R-:W-:Y:S04]  /*2b40*/  LDSM.16.M88.4 R28, [R206] ;  /* 0x00000000ce1c783b */ /* 0x002fe80000000200 */
[----:B------:R-:W1:Y:S04]  /*2b50*/  LDSM.16.M88.4 R20, [R205+0x6000] ;  /* 0x00600000cd14783b */ /* 0x000e680000000200 */
[----:B------:R-:W3:Y:S04]  /*2b60*/  LDSM.16.M88.4 R48, [R205+0x6800] ;  /* 0x00680000cd30783b */ /* 0x000ee80000000200 */
[----:B------:R-:W4:Y:S04]  /*2b70*/  LDSM.16.M88.4 R68, [R205+0x7000] ;  /* 0x00700000cd44783b */ /* 0x000f280000000200 */
[----:B------:R-:W4:Y:S04]  /*2b80*/  LDSM.16.M88.4 R40, [R205+0x7800] ;  /* 0x00780000cd28783b */ /* 0x000f280000000200 */
[----:B------:R-:W-:Y:S04]  /*2b90*/  LDSM.16.M88.4 R32, [R204] ;  /* 0x00000000cc20783b */ /* 0x000fe80000000200 */
[----:B--2---:R-:W2:Y:S04]  /*2ba0*/  LDSM.16.M88.4 R8, [R203] ;  /* 0x00000000cb08783b */ /* 0x004ea80000000200 */
[----:B------:R-:W2:Y:S04]  /*2bb0*/  LDSM.16.M88.4 R16, [R203+0x800] ;  /* 0x00080000cb10783b */ /* 0x000ea80000000200 */
[----:B------:R-:W2:Y:S04]  /*2bc0*/  LDSM.16.M88.4 R80, [R203+0x1000] ;  /* 0x00100000cb50783b */ /* 0x000ea80000000200 */
[----:B------:R-:W2:Y:S04]  /*2bd0*/  LDSM.16.M88.4 R76, [R203+0x1800] ;  /* 0x00180000cb4c783b */ /* 0x000ea80000000200 */
[----:B------:R-:W-:Y:S01]  /*2be0*/  LDSM.16.M88.4 R60, [R202] ;  /* 0x00000000ca3c783b */ /* 0x000fe20000000200 */
[C---:B-1----:R-:W-:Y:S03]  /*2bf0*/  HMMA.16816.F32 R24, R28.reuse, R20, RZ ;  /* 0x000000141c18723c */ /* 0x042fe600000018ff */
[----:B------:R-:W1:Y:S04]  /*2c00*/  LDSM.16.M88.4 R12, [R199+0x6000] ;  /* 0x00600000c70c783b */ /* 0x000e680000000200 */
[----:B------:R-:W1:Y:S01]  /*2c10*/  LDSM.16.M88.4 R56, [R199+0x6800] ;  /* 0x00680000c738783b */ /* 0x000e620000000200 */
[C---:B------:R-:W-:Y:S03]  /*2c20*/  HMMA.16816.F32 R20, R28.reuse, R22, RZ ;  /* 0x000000161c14723c */ /* 0x040fe600000018ff */
[----:B------:R-:W1:Y:S03]  /*2c30*/  LDSM.16.M88.4 R44, [R199+0x7000] ;  /* 0x00700000c72c783b */ /* 0x000e660000000200 */
[C---:B---3--:R-:W-:Y:S01]  /*2c40*/  HMMA.16816.F32 R36, R28.reuse, R48, RZ ;  /* 0x000000301c24723c */ /* 0x048fe200000018ff */
[----:B------:R-:W-:Y:S04]  /*2c50*/  LDSM.16.M88.4 R52, [R201] ;  /* 0x00000000c934783b */ /* 0x000fe80000000200 */
[----:B------:R-:W-:Y:S01]  /*2c60*/  LDSM.16.M88.4 R84, [R199+0x8000] ;  /* 0x00800000c754783b */ /* 0x000fe20000000200 */
[C---:B----4-:R-:W-:Y:S03]  /*2c70*/  HMMA.16816.F32 R72, R28.reuse, R68, RZ ;  /* 0x000000441c48723c */ /* 0x050fe600000018ff */
[----:B------:R-:W0:Y:S03]  /*2c80*/  LDGDEPBAR ;  /* 0x00000000000079af */ /* 0x000e260000000000 */
[C---:B------:R-:W-:Y:S06]  /*2c90*/  HMMA.16816.F32 R48, R28.reuse, R50, RZ ;  /* 0x000000321c30723c */ /* 0x040fec00000018ff */
[C---:B------:R-:W-:Y:S06]  /*2ca0*/  HMMA.16816.F32 R68, R28.reuse, R70, RZ ;  /* 0x000000461c44723c */ /* 0x040fec00000018ff */
[----:B------:R-:W-:Y:S06]  /*2cb0*/  HMMA.16816.F32 R64, R28, R40, RZ ;  /* 0x000000281c40723c */ /* 0x000fec00000018ff */
[----:B--2---:R-:W-:Y:S06]  /*2cc0*/  HMMA.16816.F32 R20, R32, R10, R20 ;  /* 0x0000000a2014723c */ /* 0x004fec0000001814 */
[----:B------:R-:W-:Y:S01]  /*2cd0*/  HMMA.16816.F32 R28, R28, R42, RZ ;  /* 0x0000002a1c1c723c */ /* 0x000fe200000018ff */
[----:B------:R-:W2:Y:S05]  /*2ce0*/  LDSM.16.M88.4 R40, [R199+0x7800] ;  /* 0x00780000c728783b */ /* 0x000eaa0000000200 */
[C---:B------:R-:W-:Y:S01]  /*2cf0*/  HMMA.16816.F32 R24, R32.reuse, R8, R24 ;  /* 0x000000082018723c */ /* 0x040fe20000001818 */
[----:B------:R-:W3:Y:S05]  /*2d00*/  LDSM.16.M88.4 R8, [R192] ;  /* 0x00000000c008783b */ /* 0x000eea0000000200 */
[C---:B------:R-:W-:Y:S06]  /*2d10*/  HMMA.16816.F32 R36, R32.reuse, R16, R36 ;  /* 0x000000102024723c */ /* 0x040fec0000001824 */
[C---:B------:R-:W-:Y:S01]  /*2d20*/  HMMA.16816.F32 R48, R32.reuse, R18, R48 ;  /* 0x000000122030723c */ /* 0x040fe20000001830 */
[----:B------:R-:W4:Y:S05]  /*2d30*/  LDSM.16.M88.4 R16, [R192+0x800] ;  /* 0x00080000c010783b */ /* 0x000f2a0000000200 */
[C---:B------:R-:W-:Y:S06]  /*2d40*/  HMMA.16816.F32 R72, R32.reuse, R80, R72 ;  /* 0x000000502048723c */ /* 0x040fec0000001848 */
[C---:B------:R-:W-:Y:S01]  /*2d50*/  HMMA.16816.F32 R68, R32.reuse, R82, R68 ;  /* 0x000000522044723c */ /* 0x040fe20000001844 */
[----:B------:R-:W-:Y:S05]  /*2d60*/  LDSM.16.M88.4 R80, [R192+0x1800] ;  /* 0x00180000c050783b */ /* 0x000fea0000000200 */
[----:B------:R-:W-:Y:S06]  /*2d70*/  HMMA.16816.F32 R64, R32, R76, R64 ;  /* 0x0000004c2040723c */ /* 0x000fec0000001840 */
[----:B-1----:R-:W-:Y:S06]  /*2d80*/  HMMA.16816.F32 R20, R60, R14, R20 ;  /* 0x0000000e3c14723c */ /* 0x002fec0000001814 */
[----:B------:R-:W-:Y:S01]  /*2d90*/  HMMA.16816.F32 R28, R32, R78, R28 ;  /* 0x0000004e201c723c */ /* 0x000fe2000000181c */
[----:B------:R-:W-:Y:S04]  /*2da0*/  LDSM.16.M88.4 R32, [R206+0x2000] ;  /* 0x00200000ce20783b */ /* 0x000fe80000000200 */
[----:B------:R-:W-:Y:S01]  /*2db0*/  LDSM.16.M88.4 R76, [R205+0x8000] ;  /* 0x00800000cd4c783b */ /* 0x000fe20000000200 */
[C---:B------:R-:W-:Y:S03]  /*2dc0*/  HMMA.16816.F32 R24, R60.reuse, R12, R24 ;  /* 0x0000000c3c18723c */ /* 0x040fe60000001818 */
[----:B------:R-:W1:Y:S03]  /*2dd0*/  LDSM.16.M88.4 R12, [R192+0x1000] ;  /* 0x00100000c00c783b */ /* 0x000e660000000200 */
[C---:B------:R-:W-:Y:S06]  /*2de0*/  HMMA.16816.F32 R36, R60.reuse, R56, R36 ;  /* 0x000000383c24723c */ /* 0x040fec0000001824 */
[C---:B------:R-:W-:Y:S01]  /*2df0*/  HMMA.16816.F32 R48, R60.reuse, R58, R48 ;  /* 0x0000003a3c30723c */ /* 0x040fe20000001830 */
[----:B------:R-:W-:Y:S05]  /*2e00*/  LDSM.16.M88.4 R56, [R205+0x9800] ;  /* 0x00980000cd38783b */ /* 0x000fea0000000200 */
[C---:B------:R-:W-:Y:S06]  /*2e10*/  HMMA.16816.F32 R72, R60.reuse, R44, R72 ;  /* 0x0000002c3c48723c */ /* 0x040fec0000001848 */
[C---:B------:R-:W-:Y:S01]  /*2e20*/  HMMA.16816.F32 R68, R60.reuse, R46, R68 ;  /* 0x0000002e3c44723c */ /* 0x040fe20000001844 */
[----:B------:R-:W1:Y:S05]  /*2e30*/  LDSM.16.M88.4 R44, [R205+0x8800] ;  /* 0x00880000cd2c783b */ /* 0x000e6a0000000200 */
[----:B--2---:R-:W-:Y:S06]  /*2e40*/  HMMA.16816.F32 R64, R60, R40, R64 ;  /* 0x000000283c40723c */ /* 0x004fec0000001840 */
[----:B---3--:R-:W-:Y:S06]  /*2e50*/  HMMA.16816.F32 R20, R52, R10, R20 ;  /* 0x0000000a3414723c */ /* 0x008fec0000001814 */
[----:B------:R-:W-:Y:S01]  /*2e60*/  HMMA.16816.F32 R60, R60, R42, R28 ;  /* 0x0000002a3c3c723c */ /* 0x000fe2000000181c */
[----:B------:R-:W2:Y:S04]  /*2e70*/  LDSM.16.M88.4 R28, [R205+0x9000] ;  /* 0x00900000cd1c783b */ /* 0x000ea80000000200 */
[----:B------:R-:W-:Y:S01]  /*2e80*/  LDSM.16.M88.4 R40, [R203+0x2000] ;  /* 0x00200000cb28783b */ /* 0x000fe20000000200 */
[C---:B------:R-:W-:Y:S03]  /*2e90*/  HMMA.16816.F32 R24, R52.reuse, R8, R24 ;  /* 0x000000083418723c */ /* 0x040fe60000001818 */
[----:B------:R-:W3:Y:S03]  /*2ea0*/  LDSM.16.M88.4 R8, [R204+0x2000] ;  /* 0x00200000cc08783b */ /* 0x000ee60000000200 */
[C---:B----4-:R-:W-:Y:S06]  /*2eb0*/  HMMA.16816.F32 R36, R52.reuse, R16, R36 ;  /* 0x000000103424723c */ /* 0x050fec0000001824 */
[C---:B------:R-:W-:Y:S01]  /*2ec0*/  HMMA.16816.F32 R48, R52.reuse, R18, R48 ;  /* 0x000000123430723c */ /* 0x040fe20000001830 */
[----:B------:R-:W-:Y:S05]  /*2ed0*/  LDSM.16.M88.4 R16, [R203+0x2800] ;  /* 0x00280000cb10783b */ /* 0x000fea0000000200 */
[C---:B-1----:R-:W-:Y:S06]  /*2ee0*/  HMMA.16816.F32 R72, R52.reuse, R12, R72 ;  /* 0x0000000c3448723c */ /* 0x042fec0000001848 */
[----:B------:R-:W-:Y:S01]  /*2ef0*/  HMMA.16816.F32 R68, R52, R14, R68 ;  /* 0x0000000e3444723c */ /* 0x000fe20000001844 */
[----:B------:R-:W1:Y:S05]  /*2f00*/  LDSM.16.M88.4 R12, [R202+0x2000] ;  /* 0x00200000ca0c783b */ /* 0x000e6a0000000200 */
[C---:B------:R-:W-:Y:S06]  /*2f10*/  HMMA.16816.F32 R20, R32.reuse, R78, R20 ;  /* 0x0000004e2014723c */ /* 0x040fec0000001814 */
        /* <DEDUP_REMOVED lines=8> */
[----:B------:R-:W4:Y:S05]  /*2fa0*/  LDSM.16.M88.4 R44, [R203+0x3000] ;  /* 0x00300000cb2c783b */ /* 0x000f2a0000000200 */
[C---:B--2---:R-:W-:Y:S06]  /*2fb0*/  HMMA.16816.F32 R72, R32.reuse, R28, R72 ;  /* 0x0000001c2048723c */ /* 0x044fec0000001848 */
[----:B------:R-:W-:Y:S01]  /*2fc0*/  HMMA.16816.F32 R68, R32, R30, R68 ;  /* 0x0000001e2044723c */ /* 0x000fe20000001844 */
[----:B------:R-:W2:Y:S05]  /*2fd0*/  LDSM.16.M88.4 R28, [R203+0x3800] ;  /* 0x00380000cb1c783b */ /* 0x000eaa0000000200 */
[C---:B---3--:R-:W-:Y:S06]  /*2fe0*/  HMMA.16816.F32 R20, R8.reuse, R42, R20 ;  /* 0x0000002a0814723c */ /* 0x048fec0000001814 */
[----:B------:R-:W-:Y:S01]  /*2ff0*/  HMMA.16816.F32 R24, R8, R40, R24 ;  /* 0x000000280818723c */ /* 0x000fe20000001818 */
[----:B------:R-:W-:Y:S05]  /*3000*/  LDSM.16.M88.4 R40, [R199+0x9000] ;  /* 0x00900000c728783b */ /* 0x000fea0000000200 */
[C---:B------:R-:W-:Y:S06]  /*3010*/  HMMA.16816.F32 R64, R32.reuse, R56, R64 ;  /* 0x000000382040723c */ /* 0x040fec0000001840 */
[----:B------:R-:W-:Y:S01]  /*3020*/  HMMA.16816.F32 R60, R32, R58, R60 ;  /* 0x0000003a203c723c */ /* 0x000fe2000000183c */
[----:B------:R-:W-:Y:S04]  /*3030*/  LDSM.16.M88.4 R56, [R206+0x4000] ;  /* 0x00400000ce38783b */ /* 0x000fe80000000200 */
[----:B------:R-:W-:Y:S01]  /*3040*/  LDSM.16.M88.4 R32, [R199+0x9800] ;  /* 0x00980000c720783b */ /* 0x000fe20000000200 */
[----:B-1----:R-:W-:Y:S06]  /*3050*/  HMMA.16816.F32 R20, R12, R86, R20 ;  /* 0x000000560c14723c */ /* 0x002fec0000001814 */
[C---:B------:R-:W-:Y:S06]  /*3060*/  HMMA.16816.F32 R36, R8.reuse, R16, R36 ;  /* 0x000000100824723c */ /* 0x040fec0000001824 */
[----:B------:R-:W-:Y:S01]  /*3070*/  HMMA.16816.F32 R48, R8, R18, R48 ;  /* 0x000000120830723c */ /* 0x000fe20000001830 */
[----:B------:R-:W1:Y:S05]  /*3080*/  LDSM.16.M88.4 R16, [R205+0xa000] ;  /* 0x00a00000cd10783b */ /* 0x000e6a0000000200 */
[----:B------:R-:W-:Y:S01]  /*3090*/  HMMA.16816.F32 R24, R12, R84, R24 ;  /* 0x000000540c18723c */ /* 0x000fe20000001818 */
[----:B------:R-:W-:Y:S05]  /*30a0*/  LDSM.16.M88.4 R84, [R205+0xa800] ;  /* 0x00a80000cd54783b */ /* 0x000fea0000000200 */
[C---:B----4-:R-:W-:Y:S06]  /*30b0*/  HMMA.16816.F32 R72, R8.reuse, R44, R72 ;  /* 0x0000002c0848723c */ /* 0x050fec0000001848 */
[C---:B------:R-:W-:Y:S01]  /*30c0*/  HMMA.16816.F32 R68, R8.reuse, R46, R68 ;  /* 0x0000002e0844723c */ /* 0x040fe20000001844 */
[----:B------:R-:W-:Y:S05]  /*30d0*/  LDSM.16.M88.4 R44, [R204+0x4000] ;  /* 0x00400000cc2c783b */ /* 0x000fea0000000200 */
[C---:B--2---:R-:W-:Y:S06]  /*30e0*/  HMMA.16816.F32 R64, R8.reuse, R28, R64 ;  /* 0x0000001c0840723c */ /* 0x044fec0000001840 */
[----:B------:R-:W-:Y:S01]  /*30f0*/  HMMA.16816.F32 R60, R8, R30, R60 ;  /* 0x0000001e083c723c */ /* 0x000fe2000000183c */
[----:B------:R-:W2:Y:S04]  /*3100*/  LDSM.16.M88.4 R8, [R192+0x2800] ;  /* 0x00280000c008783b */ /* 0x000ea80000000200 */
[----:B------:R-:W3:Y:S01]  /*3110*/  LDSM.16.M88.4 R28, [R203+0x4000] ;  /* 0x00400000cb1c783b */ /* 0x000ee20000000200 */
[----:B------:R-:W-:Y:S06]  /*3120*/  HMMA.16816.F32 R20, R80, R54, R20 ;  /* 0x000000365014723c */ /* 0x000fec0000001814 */
[C---:B------:R-:W-:Y:S06]  /*3130*/  HMMA.16816.F32 R36, R12.reuse, R76, R36 ;  /* 0x0000004c0c24723c */ /* 0x040fec0000001824 */
[----:B------:R-:W-:Y:S01]  /*3140*/  HMMA.16816.F32 R48, R12, R78, R48 ;  /* 0x0000004e0c30723c */ /* 0x000fe20000001830 */
[----:B------:R-:W4:Y:S05]  /*3150*/  LDSM.16.M88.4 R76, [R192+0x3000] ;  /* 0x00300000c04c783b */ /* 0x000f2a0000000200 */
[----:B------:R-:W-:Y:S01]  /*3160*/  HMMA.16816.F32 R24, R80, R52, R24 ;  /* 0x000000345018723c */ /* 0x000fe20000001818 */
[----:B------:R-:W-:Y:S05]  /*3170*/  LDSM.16.M88.4 R52, [R205+0xb000] ;  /* 0x00b00000cd34783b */ /* 0x000fea0000000200 */
[----:B-1----:R-:W-:Y:S06]  /*3180*/  HMMA.16816.F32 R20, R56, R18, R20 ;  /* 0x000000123814723c */ /* 0x002fec0000001814 */
[----:B------:R-:W-:Y:S06]  /*3190*/  HMMA.16816.F32 R72, R12, R40, R72 ;  /* 0x000000280c48723c */ /* 0x000fec0000001848 */
[C---:B--2---:R-:W-:Y:S06]  /*31a0*/  HMMA.16816.F32 R36, R80.reuse, R8, R36 ;  /* 0x000000085024723c */ /* 0x044fec0000001824 */
[----:B------:R-:W-:Y:S01]  /*31b0*/  HMMA.16816.F32 R48, R80, R10, R48 ;  /* 0x0000000a5030723c */ /* 0x000fe20000001830 */
[----:B------:R-:W-:Y:S05]  /*31c0*/  LDSM.16.M88.4 R8, [R201+0x4000] ;  /* 0x00400000c908783b */ /* 0x000fea0000000200 */
[C---:B------:R-:W-:Y:S01]  /*31d0*/  HMMA.16816.F32 R68, R12.reuse, R42, R68 ;  /* 0x0000002a0c44723c */ /* 0x040fe20000001844 */
[----:B------:R-:W1:Y:S05]  /*31e0*/  LDSM.16.M88.4 R40, [R203+0x4800] ;  /* 0x00480000cb28783b */ /* 0x000e6a0000000200 */
[C---:B------:R-:W-:Y:S06]  /*31f0*/  HMMA.16816.F32 R64, R12.reuse, R32, R64 ;  /* 0x000000200c40723c */ /* 0x040fec0000001840 */
[----:B------:R-:W-:Y:S01]  /*3200*/  HMMA.16816.F32 R60, R12, R34, R60 ;  /* 0x000000220c3c723c */ /* 0x000fe2000000183c */
[----:B------:R-:W-:Y:S04]  /*3210*/  LDSM.16.M88.4 R12, [R202+0x4000] ;  /* 0x00400000ca0c783b */ /* 0x000fe80000000200 */
[----:B------:R-:W2:Y:S01]  /*3220*/  LDSM.16.M88.4 R32, [R199+0xa000] ;  /* 0x00a00000c720783b */ /* 0x000ea20000000200 */
[----:B------:R-:W-:Y:S03]  /*3230*/  HMMA.16816.F32 R24, R56, R16, R24 ;  /* 0x000000103818723c */ /* 0x000fe60000001818 */
[----:B------:R-:W2:Y:S03]  /*3240*/  LDSM.16.M88.4 R16, [R192+0x4000] ;  /* 0x00400000c010783b */ /* 0x000ea60000000200 */
[----:B---3--:R-:W-:Y:S06]  /*3250*/  HMMA.16816.F32 R20, R44, R30, R20 ;  /* 0x0000001e2c14723c */ /* 0x008fec0000001814 */
[C---:B------:R-:W-:Y:S06]  /*3260*/  HMMA.16816.F32 R36, R56.reuse, R84, R36 ;  /* 0x000000543824723c */ /* 0x040fec0000001824 */
[----:B------:R-:W-:Y:S01]  /*3270*/  HMMA.16816.F32 R48, R56, R86, R48 ;  /* 0x000000563830723c */ /* 0x000fe20000001830 */
[----:B------:R-:W-:Y:S05]  /*3280*/  LDSM.16.M88.4 R84, [R203+0x5000] ;  /* 0x00500000cb54783b */ /* 0x000fea0000000200 */
[----:B------:R-:W-:Y:S01]  /*3290*/  HMMA.16816.F32 R24, R44, R28, R24 ;  /* 0x0000001c2c18723c */ /* 0x000fe20000001818 */
[----:B------:R-:W3:Y:S05]  /*32a0*/  LDSM.16.M88.4 R28, [R199+0xa800] ;  /* 0x00a80000c71c783b */ /* 0x000eea0000000200 */
[----:B----4-:R-:W-:Y:S06]  /*32b0*/  HMMA.16816.F32 R72, R80, R76, R72 ;  /* 0x0000004c5048723c */ /* 0x010fec0000001848 */
[----:B-1----:R-:W-:Y:S06]  /*32c0*/  HMMA.16816.F32 R36, R44, R40, R36 ;  /* 0x000000282c24723c */ /* 0x002fec0000001824 */
[----:B--2---:R-:W-:Y:S06]  /*32d0*/  HMMA.16816.F32 R20, R12, R34, R20 ;  /* 0x000000220c14723c */ /* 0x004fec0000001814 */
[----:B------:R-:W-:Y:S01]  /*32e0*/  HMMA.16816.F32 R48, R44, R42, R48 ;  /* 0x0000002a2c30723c */ /* 0x000fe20000001830 */
[----:B------:R-:W1:Y:S05]  /*32f0*/  LDSM.16.M88.4 R40, [R192+0x3800] ;  /* 0x00380000c028783b */ /* 0x000e6a0000000200 */
[----:B------:R-:W-:Y:S06]  /*3300*/  HMMA.16816.F32 R68, R80, R78, R68 ;  /* 0x0000004e5044723c */ /* 0x000fec0000001844 */
[----:B------:R-:W-:Y:S01]  /*3310*/  HMMA.16816.F32 R24, R12, R32, R24 ;  /* 0x000000200c18723c */ /* 0x000fe20000001818 */
[----:B------:R-:W2:Y:S05]  /*3320*/  LDSM.16.M88.4 R32, [R192+0x4800] ;  /* 0x00480000c020783b */ /* 0x000eaa0000000200 */
[----:B------:R-:W-:Y:S06]  /*3330*/  HMMA.16816.F32 R20, R8, R18, R20 ;  /* 0x000000120814723c */ /* 0x000fec0000001814 */
[----:B---3--:R-:W-:Y:S06]  /*3340*/  HMMA.16816.F32 R36, R12, R28, R36 ;  /* 0x0000001c0c24723c */ /* 0x008fec0000001824 */
[----:B------:R-:W-:Y:S06]  /*3350*/  HMMA.16816.F32 R72, R56, R52, R72 ;  /* 0x000000343848723c */ /* 0x000fec0000001848 */
[----:B------:R-:W-:Y:S01]  /*3360*/  HMMA.16816.F32 R48, R12, R30, R48 ;  /* 0x0000001e0c30723c */ /* 0x000fe20000001830 */
[----:B------:R-:W3:Y:S05]  /*3370*/  LDSM.16.M88.4 R28, [R205+0xb800] ;  /* 0x00b80000cd1c783b */ /* 0x000eea0000000200 */
[----:B------:R-:W-:Y:S01]  /*3380*/  HMMA.16816.F32 R68, R56, R54, R68 ;  /* 0x000000363844723c */ /* 0x000fe20000001844 */
[----:B------:R-:W-:Y:S01]  /*3390*/  FMUL.FTZ R20, R20, UR5 ;  /* 0x0000000514147c20 */ /* 0x000fe20008410000 */
[----:B------:R-:W-:Y:S01]  /*33a0*/  FMUL.FTZ R21, R21, UR5 ;  /* 0x0000000515157c20 */ /* 0x000fe20008410000 */
[----:B------:R-:W-:Y:S03]  /*33b0*/  LDSM.16.M88.4 R52, [R192+0x5000] ;  /* 0x00500000c034783b */ /* 0x000fe60000000200 */
[----:B------:R-:W-:Y:S01]  /*33c0*/  HMMA.16816.F32 R24, R8, R16, R24 ;  /* 0x000000100818723c */ /* 0x000fe20000001818 */
[----:B------:R-:W4:Y:S05]  /*33d0*/  LDSM.16.M88.4 R16, [R199+0xb000] ;  /* 0x00b00000c710783b */ /* 0x000f2a0000000200 */
[----:B-1----:R-:W-:Y:S06]  /*33e0*/  HMMA.16816.F32 R64, R80, R40, R64 ;  /* 0x000000285040723c */ /* 0x002fec0000001840 */
[----:B--2---:R-:W-:Y:S01]  /*33f0*/  HMMA.16816.F32 R36, R8, R32, R36 ;  /* 0x000000200824723c */ /* 0x004fe20000001824 */
[----:B------:R-:W-:Y:S01]  /*3400*/  MUFU.TANH R32, R20 ;  /* 0x0000001400207308 */ /* 0x000fe20000002400 */
[----:B------:R-:W-:Y:S01]  /*3410*/  FMUL.FTZ R40, R22, UR5 ;  /* 0x0000000516287c20 */ /* 0x000fe20008410000 */
[----:B------:R-:W-:-:S03]  /*3420*/  FMUL.FTZ R41, R23, UR5 ;  /* 0x0000000517297c20 */ /* 0x000fc60008410000 */
[----:B------:R-:W-:Y:S03]  /*3430*/  HMMA.16816.F32 R60, R80, R42, R60 ;  /* 0x0000002a503c723c */ /* 0x000fe6000000183c */
[----:B------:R1:W2:Y:S03]  /*3440*/  MUFU.TANH R33, R21 ;  /* 0x0000001500217308 */ /* 0x0002a60000002400 */
[C---:B------:R-:W-:Y:S01]  /*3450*/  HMMA.16816.F32 R72, R44.reuse, R84, R72 ;  /* 0x000000542c48723c */ /* 0x040fe20000001848 */
[----:B------:R-:W-:Y:S01]  /*3460*/  FMUL.FTZ R25, R25, UR5 ;  /* 0x0000000519197c20 */ /* 0x000fe20008410000 */
[----:B------:R-:W-:Y:S01]  /*3470*/  FMUL.FTZ R27, R27, UR5 ;  /* 0x000000051b1b7c20 */ /* 0x000fe20008410000 */
[----:B------:R-:W-:Y:S02]  /*3480*/  FMUL.FTZ R24, R24, UR5 ;  /* 0x0000000518187c20 */ /* 0x000fe40008410000 */
[----:B------:R-:W2:Y:S01]  /*3490*/  MUFU.TANH R41, R41 ;  /* 0x0000002900297308 */ /* 0x000ea20000002400 */
[----:B------:R-:W-:Y:S06]  /*34a0*/  HMMA.16816.F32 R68, R44, R86, R68 ;  /* 0x000000562c44723c */ /* 0x000fec0000001844 */
[C---:B---3--:R-:W-:Y:S01]  /*34b0*/  HMMA.16816.F32 R64, R56.reuse, R28, R64 ;  /* 0x0000001c3840723c */ /* 0x048fe20000001840 */
[----:B------:R-:W3:Y:S01]  /*34c0*/  MUFU.TANH R25, R25 ;  /* 0x0000001900197308 */ /* 0x000ee20000002400 */
[----:B-1----:R-:W1:Y:S04]  /*34d0*/  LDSM.16.M88.4 R20, [R203+0x5800] ;  /* 0x00580000cb14783b */ /* 0x002e680000000200 */
[----:B------:R-:W-:Y:S01]  /*34e0*/  HMMA.16816.F32 R60, R56, R30, R60 ;  /* 0x0000001e383c723c */ /* 0x000fe2000000183c */
[----:B------:R-:W-:-:S02]  /*34f0*/  LOP3.LUT R29, R92, 0xffffffe0, RZ, 0xc0, !PT ;  /* 0xffffffe05c1d7812 */ /* 0x000fc400078ec0ff */
[----:B------:R-:W3:Y:S03]  /*3500*/  MUFU.TANH R27, R27 ;  /* 0x0000001b001b7308 */ /* 0x000ee60000002400 */
[C---:B----4-:R-:W-:Y:S01]  /*3510*/  HMMA.16816.F32 R72, R12.reuse, R16, R72 ;  /* 0x000000100c48723c */ /* 0x050fe20000001848 */
[C---:B------:R-:W-:Y:S02]  /*3520*/  IMAD.IADD R0, R88.reuse, 0x1, -R29 ;  /* 0x0000000158007824 */ /* 0x040fe400078e0a1d */
[----:B------:R-:W-:Y:S01]  /*3530*/  LDSM.16.M88.4 R28, [R192+0x5800] ;  /* 0x00580000c01c783b */ /* 0x000fe20000000200 */
[----:B------:R-:W-:Y:S01]  /*3540*/  IMAD.SHL.U32 R88, R88, 0x2, RZ ;  /* 0x0000000258587824 */ /* 0x000fe200078e00ff */
[----:B------:R-:W4:Y:S01]  /*3550*/  MUFU.TANH R40, R40 ;  /* 0x0000002800287308 */ /* 0x000f220000002400 */
[----:B------:R-:W-:Y:S01]  /*3560*/  HMMA.16816.F32 R68, R12, R18, R68 ;  /* 0x000000120c44723c */ /* 0x000fe20000001844 */
[----:B------:R-:W2:Y:S01]  /*3570*/  LDSM.16.M88.4 R16, [R199+0xb800] ;  /* 0x00b80000c710783b */ /* 0x000ea20000000200 */
[----:B------:R-:W-:-:S04]  /*3580*/  DEPBAR.LE SB0, 0x0 ;  /* 0x000080000000791a */ /* 0x000fc80000000000 */
[----:B------:R-:W-:Y:S01]  /*3590*/  LOP3.LUT R88, R88, 0x6, RZ, 0xc0, !PT ;  /* 0x0000000658587812 */ /* 0x000fe200078ec0ff */
[C---:B------:R-:W-:Y:S01]  /*35a0*/  HMMA.16816.F32 R48, R8.reuse, R34, R48 ;  /* 0x000000220830723c */ /* 0x040fe20000001830 */
[----:B------:R-:W-:Y:S06]  /*35b0*/  MUFU.TANH R24, R24 ;  /* 0x0000001800187308 */ /* 0x000fec0000002400 */
[----:B------:R-:W-:Y:S01]  /*35c0*/  FMUL.FTZ R34, R36, UR5 ;  /* 0x0000000524227c20 */ /* 0x000fe20008410000 */
[----:B------:R-:W-:Y:S01]  /*35d0*/  FMUL.FTZ R36, R38, UR5 ;  /* 0x0000000526247c20 */ /* 0x000fe20008410000 */
[----:B------:R-:W-:Y:S01]  /*35e0*/  FMUL.FTZ R35, R37, UR5 ;  /* 0x0000000525237c20 */ /* 0x000fe20008410000 */
[----:B------:R-:W-:Y:S01]  /*35f0*/  FMUL.FTZ R37, R39, UR5 ;  /* 0x0000000527257c20 */ /* 0x000fe20008410000 */
[----:B------:R-:W-:Y:S02]  /*3600*/  HMMA.16816.F32 R72, R8, R52, R72 ;  /* 0x000000340848723c */ /* 0x000fe40000001848 */
[----:B------:R-:W4:Y:S04]  /*3610*/  MUFU.TANH R34, R34 ;  /* 0x0000002200227308 */ /* 0x000f280000002400 */
[C---:B-1----:R-:W-:Y:S04]  /*3620*/  HMMA.16816.F32 R64, R44.reuse, R20, R64 ;  /* 0x000000142c40723c */ /* 0x042fe80000001840 */
[----:B------:R-:W1:Y:S02]  /*3630*/  MUFU.TANH R36, R36 ;  /* 0x0000002400247308 */ /* 0x000e640000002400 */
[----:B------:R-:W-:Y:S01]  /*3640*/  HMMA.16816.F32 R60, R44, R22, R60 ;  /* 0x000000162c3c723c */ /* 0x000fe2000000183c */
[----:B------:R-:W-:Y:S01]  /*3650*/  SHF.R.S32.HI R21, RZ, 0x1f, R0 ;  /* 0x0000001fff157819 */ /* 0x000fe20000011400 */
[----:B------:R-:W-:Y:S01]  /*3660*/  FMUL.FTZ R38, R48, UR5 ;  /* 0x0000000530267c20 */ /* 0x000fe20008410000 */
[----:B------:R-:W-:Y:S01]  /*3670*/  FMUL.FTZ R42, R50, UR5 ;  /* 0x00000005322a7c20 */ /* 0x000fe20008410000 */
[----:B------:R-:W-:Y:S01]  /*3680*/  FMUL.FTZ R39, R49, UR5 ;  /* 0x0000000531277c20 */ /* 0x000fe20008410000 */
[----:B------:R-:W-:Y:S01]  /*3690*/  LEA.HI R0, R21, R0, RZ, 0x2 ;  /* 0x0000000015007211 */ /* 0x000fe200078f10ff */
[----:B------:R-:W-:Y:S01]  /*36a0*/  HMMA.16816.F32 R68, R8, R54, R68 ;  /* 0x000000360844723c */ /* 0x000fe20000001844 */
[----:B------:R-:W1:Y:S01]  /*36b0*/  MUFU.TANH R35, R35 ;  /* 0x0000002300237308 */ /* 0x000e620000002400 */
[----:B------:R-:W-:Y:S01]  /*36c0*/  FMUL.FTZ R51, R51, UR5 ;  /* 0x0000000533337c20 */ /* 0x000fe20008410000 */
[----:B------:R-:W-:-:S03]  /*36d0*/  SHF.R.S32.HI R21, RZ, 0x2, R0 ;  /* 0x00000002ff157819 */ /* 0x000fc60000011400 */
[----:B------:R-:W-:Y:S01]  /*36e0*/  FMUL.FTZ R72, R72, UR5 ;  /* 0x0000000548487c20 */ /* 0x000fe20008410000 */
[----:B------:R-:W-:Y:S01]  /*36f0*/  IADD3 R21, R90, 0x1, R21 ;  /* 0x000000015a157810 */ /* 0x000fe20007ffe015 */
[----:B------:R-:W-:Y:S01]  /*3700*/  FMUL.FTZ R75, R75, UR5 ;  /* 0x000000054b4b7c20 */ /* 0x000fe20008410000 */
[----:B------:R-:W1:Y:S01]  /*3710*/  MUFU.TANH R37, R37 ;  /* 0x0000002500257308 */ /* 0x000e620000002400 */
[----:B------:R-:W-:Y:S01]  /*3720*/  FMUL.FTZ R74, R74, UR5 ;  /* 0x000000054a4a7c20 */ /* 0x000fe20008410000 */
[----:B------:R-:W-:Y:S01]  /*3730*/  IADD3 R94, R6, R21, -R94 ;  /* 0x00000015065e7210 */ /* 0x000fe20007ffe85e */
[C---:B--2---:R-:W-:Y:S01]  /*3740*/  HMMA.16816.F32 R64, R12.reuse, R16, R64 ;  /* 0x000000100c40723c */ /* 0x044fe20000001840 */
[----:B------:R-:W-:Y:S02]  /*3750*/  IMAD.IADD R21, R3, 0x1, R88 ;  /* 0x0000000103157824 */ /* 0x000fe400078e0258 */
[----:B------:R-:W-:Y:S01]  /*3760*/  FMUL.FTZ R73, R73, UR5 ;  /* 0x0000000549497c20 */ /* 0x000fe20008410000 */
[----:B------:R-:W-:Y:S01]  /*3770*/  IMAD.IADD R91, R94, 0x1, R91 ;  /* 0x000000015e5b7824 */ /* 0x000fe200078e025b */
[----:B------:R-:W2:Y:S01]  /*3780*/  MUFU.TANH R167, R72 ;  /* 0x0000004800a77308 */ /* 0x000ea20000002400 */
[----:B------:R-:W-:Y:S01]  /*3790*/  HMMA.16816.F32 R60, R12, R18, R60 ;  /* 0x000000120c3c723c */ /* 0x000fe2000000183c */
[----:B------:R-:W-:-:S02]  /*37a0*/  VIADD R17, R21, 0x1 ;  /* 0x0000000115117836 */ /* 0x000fc40000000000 */
[----:B------:R-:W-:Y:S01]  /*37b0*/  VIMNMX R218, R91, R6, PT ;  /* 0x000000065bda7248 */ /* 0x000fe20003fe0100 */
[----:B------:R-:W-:Y:S01]  /*37c0*/  VIADD R23, R21, 0x8 ;  /* 0x0000000815177836 */ /* 0x000fe20000000000 */
[----:B------:R-:W-:Y:S01]  /*37d0*/  VIADDMNMX R0, R91, 0x8, R6, PT ;  /* 0x000000085b007846 */ /* 0x000fe20003800106 */
[----:B------:R-:W-:Y:S01]  /*37e0*/  FMUL.FTZ R68, R68, UR5 ;  /* 0x0000000544447c20 */ /* 0x000fe20008410000 */
[----:B------:R-:W-:Y:S01]  /*37f0*/  ISETP.GE.AND P5, PT, R17, R218, PT ;  /* 0x000000da1100720c */ /* 0x000fe20003fa6270 */
[----:B------:R-:W-:Y:S01]  /*3800*/  VIADD R13, R21, 0x18 ;  /* 0x00000018150d7836 */ /* 0x000fe20000000000 */
[----:B------:R-:W-:Y:S01]  /*3810*/  ISETP.GE.AND P3, PT, R17, R0, PT ;  /* 0x000000001100720c */ /* 0x000fe20003f66270 */
[----:B------:R-:W-:Y:S01]  /*3820*/  VIADD R17, R21, 0x9 ;  /* 0x0000000915117836 */ /* 0x000fe20000000000 */
[----:B------:R-:W-:Y:S01]  /*3830*/  ISETP.GE.AND P1, PT, R23, R218, PT ;  /* 0x000000da1700720c */ /* 0x000fe20003f26270 */
[----:B------:R-:W-:Y:S01]  /*3840*/  VIADD R15, R21, 0x11 ;  /* 0x00000011150f7836 */ /* 0x000fe20000000000 */
[----:B------:R-:W-:Y:S01]  /*3850*/  ISETP.GE.AND P4, PT, R23, R0, PT ;  /* 0x000000001700720c */ /* 0x000fe20003f86270 */
[----:B------:R-:W-:Y:S01]  /*3860*/  VIADD R19, R21, 0x20 ;  /* 0x0000002015137836 */ /* 0x000fe20000000000 */
[C---:B------:R-:W-:Y:S01]  /*3870*/  ISETP.GE.AND P2, PT, R17.reuse, R218, PT ;  /* 0x000000da1100720c */ /* 0x040fe20003f46270 */
[----:B------:R-:W2:Y:S01]  /*3880*/  MUFU.TANH R38, R38 ;  /* 0x0000002600267308 */ /* 0x000ea20000002400 */
[----:B------:R-:W-:Y:S01]  /*3890*/  ISETP.GE.AND P0, PT, R17, R0, PT ;  /* 0x000000001100720c */ /* 0x000fe20003f06270 */
[----:B------:R-:W-:Y:S01]  /*38a0*/  VIADD R17, R21, 0x10 ;  /* 0x0000001015117836 */ /* 0x000fe20000000000 */
[C---:B------:R-:W-:Y:S01]  /*38b0*/  HMMA.16816.F32 R64, R8.reuse, R28, R64 ;  /* 0x0000001c0840723c */ /* 0x040fe20000001840 */
[----:B------:R-:W-:Y:S01]  /*38c0*/  FSEL R33, R33, -INF , !P2 ;  /* 0xff80000021217808 */ /* 0x000fe20005000000 */
[----:B------:R-:W-:Y:S01]  /*38d0*/  FMUL.FTZ R69, R69, UR5 ;  /* 0x0000000545457c20 */ /* 0x000fe20008410000 */
[----:B------:R-:W-:Y:S01]  /*38e0*/  FSEL R16, R41, -INF , !P0 ;  /* 0xff80000029107808 */ /* 0x000fe20004000000 */
[----:B------:R-:W-:Y:S01]  /*38f0*/  FMUL.FTZ R70, R70, UR5 ;  /* 0x0000000546467c20 */ /* 0x000fe20008410000 */
[----:B---3--:R-:W-:Y:S01]  /*3900*/  FSEL R25, R25, -INF , !P5 ;  /* 0xff80000019197808 */ /* 0x008fe20006800000 */
[----:B------:R-:W-:Y:S01]  /*3910*/  HMMA.16816.F32 R60, R8, R30, R60 ;  /* 0x0000001e083c723c */ /* 0x000fe2000000183c */
[----:B------:R-:W-:Y:S01]  /*3920*/  FSEL R18, R27, -INF , !P3 ;  /* 0xff8000001b127808 */ /* 0x000fe20005800000 */
[----:B------:R-:W3:Y:S01]  /*3930*/  MUFU.TANH R42, R42 ;  /* 0x0000002a002a7308 */ /* 0x000ee20000002400 */
[----:B------:R-:W-:Y:S01]  /*3940*/  ISETP.GE.AND P2, PT, R13, R218, PT ;  /* 0x000000da0d00720c */ /* 0x000fe20003f46270 */
[----:B------:R-:W-:Y:S01]  /*3950*/  FMUL.FTZ R71, R71, UR5 ;  /* 0x0000000547477c20 */ /* 0x000fe20008410000 */
[----:B------:R-:W-:Y:S01]  /*3960*/  ISETP.GE.AND P0, PT, R13, R0, PT ;  /* 0x000000000d00720c */ /* 0x000fe20003f06270 */
[----:B------:R-:W-:Y:S01]  /*3970*/  VIADD R13, R21, 0x19 ;  /* 0x00000019150d7836 */ /* 0x000fe20000000000 */
[----:B------:R-:W-:Y:S01]  /*3980*/  ISETP.GE.AND P5, PT, R17, R218, PT ;  /* 0x000000da1100720c */ /* 0x000fe20003fa6270 */
[----:B------:R-:W-:Y:S01]  /*3990*/  VIADD R9, R21, 0x21 ;  /* 0x0000002115097836 */ /* 0x000fe20000000000 */
[----:B------:R-:W-:Y:S01]  /*39a0*/  ISETP.GE.AND P3, PT, R17, R0, PT ;  /* 0x000000001100720c */ /* 0x000fe20003f66270 */
[----:B------:R-:W3:Y:S01]  /*39b0*/  MUFU.TANH R39, R39 ;  /* 0x0000002700277308 */ /* 0x000ee20000002400 */
[----:B------:R-:W-:Y:S01]  /*39c0*/  FSEL R17, R32, -INF , !P1 ;  /* 0xff80000020117808 */ /* 0x000fe20004800000 */
[----:B------:R-:W-:Y:S01]  /*39d0*/  VIADD R23, R21, 0x29 ;  /* 0x0000002915177836 */ /* 0x000fe20000000000 */
[----:B------:R-:W-:Y:S01]  /*39e0*/  ISETP.GE.AND P1, PT, R15, R218, PT ;  /* 0x000000da0f00720c */ /* 0x000fe20003f26270 */
[----:B------:R-:W-:Y:S01]  /*39f0*/  FMUL.FTZ R10, R26, UR5 ;  /* 0x000000051a0a7c20 */ /* 0x000fe20008410000 */
[----:B----4-:R-:W-:-:S02]  /*3a00*/  FSEL R40, R40, -INF , !P4 ;  /* 0xff80000028287808 */ /* 0x010fc40006000000 */
[----:B------:R-:W-:Y:S01]  /*3a10*/  ISETP.GE.AND P4, PT, R15, R0, PT ;  /* 0x000000000f00720c */ /* 0x000fe20003f86270 */
[----:B------:R-:W4:Y:S01]  /*3a20*/  MUFU.TANH R20, R51 ;  /* 0x0000003300147308 */ /* 0x000f220000002400 */
[----:B------:R-:W-:Y:S01]  /*3a30*/  FSEL R15, R34, -INF , !P5 ;  /* 0xff800000220f7808 */ /* 0x000fe20006800000 */
[----:B------:R-:W-:Y:S01]  /*3a40*/  FMUL.FTZ R64, R64, UR5 ;  /* 0x0000000540407c20 */ /* 0x000fe20008410000 */
[----:B-1----:R-:W-:Y:S01]  /*3a50*/  FSEL R14, R36, -INF , !P3 ;  /* 0xff800000240e7808 */ /* 0x002fe20005800000 */
[----:B------:R-:W-:Y:S01]  /*3a60*/  FMUL.FTZ R65, R65, UR5 ;  /* 0x0000000541417c20 */ /* 0x000fe20008410000 */
[C---:B------:R-:W-:Y:S01]  /*3a70*/  ISETP.GE.AND P5, PT, R13.reuse, R218, PT ;  /* 0x000000da0d00720c */ /* 0x040fe20003fa6270 */
[----:B------:R-:W-:Y:S01]  /*3a80*/  FMUL.FTZ R66, R66, UR5 ;  /* 0x0000000542427c20 */ /* 0x000fe20008410000 */
[----:B------:R-:W-:Y:S01]  /*3a90*/  ISETP.GE.AND P3, PT, R13, R0, PT ;  /* 0x000000000d00720c */ /* 0x000fe20003f66270 */
[----:B------:R-:W1:Y:S01]  /*3aa0*/  MUFU.TANH R174, R75 ;  /* 0x0000004b00ae7308 */ /* 0x000e620000002400 */
[----:B------:R-:W-:Y:S01]  /*3ab0*/  FSEL R13, R35, -INF , !P1 ;  /* 0xff800000230d7808 */ /* 0x000fe20004800000 */
[----:B------:R-:W-:Y:S01]  /*3ac0*/  FMUL.FTZ R67, R67, UR5 ;  /* 0x0000000543437c20 */ /* 0x000fe20008410000 */
[----:B------:R-:W-:Y:S01]  /*3ad0*/  ISETP.GE.AND P1, PT, R19, R218, PT ;  /* 0x000000da1300720c */ /* 0x000fe20003f26270 */
[----:B------:R-:W-:Y:S01]  /*3ae0*/  FMUL.FTZ R60, R60, UR5 ;  /* 0x000000053c3c7c20 */ /* 0x000fe20008410000 */
[----:B------:R-:W-:Y:S01]  /*3af0*/  FSEL R12, R37, -INF , !P4 ;  /* 0xff800000250c7808 */ /* 0x000fe20006000000 */
[----:B------:R-:W-:Y:S01]  /*3b00*/  FMUL.FTZ R62, R62, UR5 ;  /* 0x000000053e3e7c20 */ /* 0x000fe20008410000 */
[----:B--2---:R-:W-:Y:S01]  /*3b10*/  FSEL R167, R167, -INF , !P1 ;  /* 0xff800000a7a77808 */ /* 0x004fe20004800000 */
[----:B------:R-:W2:Y:S01]  /*3b20*/  MUFU.TANH R169, R68 ;  /* 0x0000004400a97308 */ /* 0x000ea20000002400 */
[----:B------:R-:W-:Y:S01]  /*3b30*/  ISETP.GT.AND P1, PT, R2, 0x1, PT ;  /* 0x000000010200780c */ /* 0x000fe20003f24270 */
[----:B------:R-:W-:Y:S01]  /*3b40*/  FMUL.FTZ R61, R61, UR5 ;  /* 0x000000053d3d7c20 */ /* 0x000fe20008410000 */
[----:B------:R-:W-:Y:S01]  /*3b50*/  ISETP.GE.AND P4, PT, R19, R0, PT ;  /* 0x000000001300720c */ /* 0x000fe20003f86270 */
[----:B------:R-:W-:Y:S01]  /*3b60*/  VIADD R19, R21, 0x28 ;  /* 0x0000002815137836 */ /* 0x000fe20000000000 */
[----:B------:R-:W-:Y:S01]  /*3b70*/  FSEL R11, R38, -INF , !P2 ;  /* 0xff800000260b7808 */ /* 0x000fe20005000000 */
[----:B------:R-:W-:Y:S01]  /*3b80*/  FMUL.FTZ R63, R63, UR5 ;  /* 0x000000053f3f7c20 */ /* 0x000fe20008410000 */
[----:B---3--:R-:W-:Y:S01]  /*3b90*/  FSEL R8, R42, -INF , !P0 ;  /* 0xff8000002a087808 */ /* 0x008fe20004000000 */
[----:B------:R-:W3:Y:S01]  /*3ba0*/  MUFU.TANH R224, R74 ;  /* 0x0000004a00e07308 */ /* 0x000ee20000002400 */
[----:B------:R-:W-:-:S02]  /*3bb0*/  ISETP.GE.AND P2, PT, R9, R218, PT ;  /* 0x000000da0900720c */ /* 0x000fc40003f46270 */
[----:B------:R-:W-:Y:S02]  /*3bc0*/  ISETP.GE.AND P0, PT, R9, R0, PT ;  /* 0x000000000900720c */ /* 0x000fe40003f06270 */
[----:B------:R-:W-:Y:S01]  /*3bd0*/  FSEL R9, R39, -INF , !P5 ;  /* 0xff80000027097808 */ /* 0x000fe20006800000 */
[----:B------:R-:W3:Y:S01]  /*3be0*/  @!P1 LDC.64 R138, c[0x0][0x218] ;  /* 0x00008600ff8a9b82 */ /* 0x000ee20000000a00 */
[----:B----4-:R-:W-:Y:S01]  /*3bf0*/  FSEL R6, R20, -INF , !P3 ;  /* 0xff80000014067808 */ /* 0x010fe20005800000 */
[----:B------:R-:W4:Y:S01]  /*3c00*/  MUFU.TANH R171, R69 ;  /* 0x0000004500ab7308 */ /* 0x000f220000002400 */
[C---:B------:R-:W-:Y:S02]  /*3c10*/  ISETP.GE.AND P5, PT, R19.reuse, R218, PT ;  /* 0x000000da1300720c */ /* 0x040fe40003fa6270 */
[----:B------:R-:W-:Y:S01]  /*3c20*/  ISETP.GE.AND P3, PT, R19, R0, PT ;  /* 0x000000001300720c */ /* 0x000fe20003f66270 */
[----:B------:R-:W-:Y:S01]  /*3c30*/  VIADD R19, R21, 0x30 ;  /* 0x0000003015137836 */ /* 0x000fe20000000000 */
[----:B-1----:R-:W-:-:S02]  /*3c40*/  FSEL R174, R174, -INF , !P0 ;  /* 0xff800000aeae7808 */ /* 0x002fc40004000000 */
[----:B--2---:R-:W-:Y:S01]  /*3c50*/  FSEL R169, R169, -INF , !P5 ;  /* 0xff800000a9a97808 */ /* 0x004fe20006800000 */
[----:B------:R-:W1:Y:S01]  /*3c60*/  MUFU.TANH R222, R70 ;  /* 0x0000004600de7308 */ /* 0x000e620000002400 */
[----:B---3--:R-:W-:Y:S02]  /*3c70*/  FSEL R224, R224, -INF , !P4 ;  /* 0xff800000e0e07808 */ /* 0x008fe40006000000 */
[C---:B------:R-:W-:Y:S02]  /*3c80*/  ISETP.GE.AND P0, PT, R19.reuse, R218, PT ;  /* 0x000000da1300720c */ /* 0x040fe40003f06270 */
[----:B------:R-:W-:Y:S01]  /*3c90*/  ISETP.GE.AND P5, PT, R19, R0, PT ;  /* 0x000000001300720c */ /* 0x000fe20003fa6270 */
[----:B------:R-:W-:Y:S01]  /*3ca0*/  VIADD R19, R21, 0x31 ;  /* 0x0000003115137836 */ /* 0x000fe20000000000 */
[----:B------:R-:W-:Y:S01]  /*3cb0*/  ISETP.GE.AND P4, PT, R23, R218, PT ;  /* 0x000000da1700720c */ /* 0x000fe20003f86270 */
[----:B------:R-:W2:Y:S03]  /*3cc0*/  MUFU.TANH R175, R73 ;  /* 0x0000004900af7308 */ /* 0x000ea60000002400 */
[----:B----4-:R-:W-:-:S02]  /*3cd0*/  FSEL R171, R171, -INF , !P4 ;  /* 0xff800000abab7808 */ /* 0x010fc40006000000 */
[----:B------:R-:W-:-:S03]  /*3ce0*/  ISETP.GE.AND P4, PT, R19, R0, PT ;  /* 0x000000001300720c */ /* 0x000fc60003f86270 */
        /* <DEDUP_REMOVED lines=18> */
[----:B---3--:R-:W-:Y:S01]  /*3e10*/  FSEL R182, R182, -INF , !P5 ;  /* 0xff800000b6b67808 */ /* 0x008fe20006800000 */
[----:B------:R-:W-:Y:S01]  /*3e20*/  BAR.SYNC.DEFER_BLOCKING 0x0 ;  /* 0x0000000000007b1d */ /* 0x000fe20000010000 */
[----:B------:R-:W-:-:S05]  /*3e30*/  ISETP.GE.AND P5, PT, R21, R218, PT ;  /* 0x000000da1500720c */ /* 0x000fca0003fa6270 */
[----:B------:R-:W3:Y:S01]  /*3e40*/  MUFU.TANH R176, R62 ;  /* 0x0000003e00b07308 */ /* 0x000ee20000002400 */
[----:B-1----:R-:W-:Y:S02]  /*3e50*/  FSEL R178, R178, -INF , !P4 ;  /* 0xff800000b2b27808 */ /* 0x002fe40006000000 */
[----:B------:R-:W-:-:S05]  /*3e60*/  ISETP.GE.AND P4, PT, R19, R218, PT ;  /* 0x000000da1300720c */ /* 0x000fca0003f86270 */
[----:B------:R-:W1:Y:S01]  /*3e70*/  MUFU.TANH R10, R10 ;  /* 0x0000000a000a7308 */ /* 0x000e620000002400 */
[----:B--2---:R-:W-:Y:S02]  /*3e80*/  FSEL R179, R179, -INF , !P2 ;  /* 0xff800000b3b37808 */ /* 0x004fe40005000000 */
[----:B------:R-:W-:Y:S02]  /*3e90*/  ISETP.GE.AND P2, PT, R19, R0, PT ;  /* 0x000000001300720c */ /* 0x000fe40003f46270 */
[----:B------:R-:W-:-:S03]  /*3ea0*/  FSEL R19, R24, -INF , !P5 ;  /* 0xff80000018137808 */ /* 0x000fc60006800000 */
[----:B------:R-:W2:Y:S01]  /*3eb0*/  MUFU.TANH R177, R61 ;  /* 0x0000003d00b17308 */ /* 0x000ea20000002400 */
[----:B---3--:R-:W-:Y:S02]  /*3ec0*/  FSEL R176, R176, -INF , !P0 ;  /* 0xff800000b0b07808 */ /* 0x008fe40004000000 */
[----:B------:R-:W-:-:S04]  /*3ed0*/  @!P1 LEA R216, P0, R133, R138, 0x1 ;  /* 0x0000008a85d89211 */ /* 0x000fc800078008ff */
[----:B------:R-:W-:Y:S01]  /*3ee0*/  @!P1 LEA.HI.X R217, R133, R139, R212, 0x1, P0 ;  /* 0x0000008b85d99211 */ /* 0x000fe200000f0cd4 */
[----:B------:R-:W3:Y:S01]  /*3ef0*/  MUFU.TANH R172, R63 ;  /* 0x0000003f00ac7308 */ /* 0x000ee20000002400 */
[----:B-1----:R-:W-:Y:S02]  /*3f00*/  FSEL R4, R10, -INF , !P3 ;  /* 0xff8000000a047808 */ /* 0x002fe40005800000 */
[----:B--2---:R-:W-:Y:S02]  /*3f10*/  FSEL R177, R177, -INF , !P4 ;  /* 0xff800000b1b17808 */ /* 0x004fe40006000000 */
[----:B---3--:R-:W-:Y:S01]  /*3f20*/  FSEL R172, R172, -INF , !P2 ;  /* 0xff800000acac7808 */ /* 0x008fe20005000000 */
        /* <DEDUP_REMOVED lines=61> */
.L_x_2121:
[----:B------:R-:W-:-:S04]  /*4300*/  LEA R10, -R134, RZ, 0x6 ;  /* 0x000000ff860a7211 */ /* 0x000fc800078e31ff */
[----:B------:R-:W-:-:S07]  /*4310*/  SHF.R.S32.HI R3, RZ, 0x1f, R10 ;  /* 0x0000001fff037819 */ /* 0x000fce000001140a */
.L_x_2122:
        /* <DEDUP_REMOVED lines=29> */
.L_x_2120:
[----:B-1----:R-:W-:Y:S01]  /*44f0*/  FMNMX.FTZ R20, R19, R25, !PT ;  /* 0x0000001913147209 */ /* 0x002fe20007810000 */
        /* <DEDUP_REMOVED lines=45> */
[----:B------:R-:W-:Y:S04]  /*47d0*/  LDSM.16.MT88.4 R108, [R197+0xc000] ;  /* 0x00c00000c56c783b */ /* 0x000fe80000004200 */
        /* <DEDUP_REMOVED lines=9> */
[C---:B------:R-:W-:Y:S01]  /*4870*/  FMUL.FTZ R173, R3.reuse, UR6 ;  /* 0x0000000603ad7c20 */ /* 0x040fe20008410000 */
        /* <DEDUP_REMOVED lines=11> */
[----:B------:R-:W1:Y:S01]  /*4930*/  LDSM.16.MT88.4 R40, [R200+0xe000] ;  /* 0x00e00000c828783b */ /* 0x000e620000004200 */
        /* <DEDUP_REMOVED lines=8> */
[--C-:B------:R-:W-:Y:S01]  /*49c0*/  FFMA.FTZ R153, R8, UR6, -R173.reuse ;  /* 0x0000000608997c23 */ /* 0x100fe200080108ad */
[----:B------:R-:W2:Y:S01]  /*49d0*/  LDSM.16.MT88.4 R12, [R198+0xc800] ;  /* 0x00c80000c60c783b */ /* 0x000ea20000004200 */
[----:B------:R-:W3:Y:S01]  /*49e0*/  MUFU.EX2 R163, R163 ;  /* 0x000000a300a37308 */ /* 0x000ee20000000800 */
[--C-:B------:R-:W-:Y:S01]  /*49f0*/  FFMA.FTZ R152, R6, UR6, -R173.reuse ;  /* 0x0000000606987c23 */ /* 0x100fe200080108ad */
[--C-:B------:R-:W-:Y:S01]  /*4a00*/  FFMA.FTZ R168, R175, UR6, -R220.reuse ;  /* 0x00000006afa87c23 */ /* 0x100fe200080108dc */
[----:B------:R-:W4:Y:S01]  /*4a10*/  LDSM.16.MT88.4 R8, [R200+0xe800] ;  /* 0x00e80000c808783b */ /* 0x000f220000004200 */
[--C-:B------:R-:W-:Y:S01]  /*4a20*/  FFMA.FTZ R170, R171, UR6, -R220.reuse ;  /* 0x00000006abaa7c23 */ /* 0x100fe200080108dc */
[--C-:B------:R-:W-:Y:S01]  /*4a30*/  FFMA.FTZ R167, R167, UR6, -R220.reuse ;  /* 0x00000006a7a77c23 */ /* 0x100fe200080108dc */
[--C-:B------:R-:W-:Y:S01]  /*4a40*/  FFMA.FTZ R169, R169, UR6, -R220.reuse ;  /* 0x00000006a9a97c23 */ /* 0x100fe200080108dc */
[----:B------:R-:W5:Y:S01]  /*4a50*/  LDSM.16.MT88.4 R16, [R196+0xe800] ;  /* 0x00e80000c410783b */ /* 0x000f620000004200 */
[----:B------:R-:W-:Y:S01]  /*4a60*/  MUFU.EX2 R162, R162 ;  /* 0x000000a200a27308 */ /* 0x000fe20000000800 */
[--C-:B------:R-:W-:Y:S01]  /*4a70*/  FFMA.FTZ R171, R224, UR6, -R173.reuse ;  /* 0x00000006e0ab7c23 */ /* 0x100fe200080108ad */
[--C-:B------:R-:W-:Y:S01]  /*4a80*/  FFMA.FTZ R174, R174, UR6, -R173.reuse ;  /* 0x00000006aeae7c23 */ /* 0x100fe200080108ad */
[----:B------:R-:W-:Y:S01]  /*4a90*/  LDSM.16.MT88.4 R32, [R197+0xc800] ;  /* 0x00c80000c520783b */ /* 0x000fe20000004200 */
[--C-:B------:R-:W-:Y:S01]  /*4aa0*/  FFMA.FTZ R175, R222, UR6, -R173.reuse ;  /* 0x00000006deaf7c23 */ /* 0x100fe200080108ad */
[--C-:B------:R-:W-:Y:S01]  /*4ab0*/  FFMA.FTZ R180, R180, UR6, -R173.reuse ;  /* 0x00000006b4b47c23 */ /* 0x100fe200080108ad */
[--C-:B------:R-:W-:Y:S01]  /*4ac0*/  FFMA.FTZ R183, R183, UR6, -R220.reuse ;  /* 0x00000006b7b77c23 */ /* 0x100fe200080108dc */
[----:B------:R-:W-:Y:S01]  /*4ad0*/  LDSM.16.MT88.4 R140, [R200+0xc800] ;  /* 0x00c80000c88c783b */ /* 0x000fe20000004200 */
[----:B------:R-:W1:Y:S01]  /*4ae0*/  MUFU.EX2 R159, R159 ;  /* 0x0000009f009f7308 */ /* 0x000e620000000800 */
[----:B---3--:R-:W-:Y:S01]  /*4af0*/  F2FP.F16.F32.PACK_AB R96, R163, R164 ;  /* 0x000000a4a360723e */ /* 0x008fe200000000ff */
[--C-:B------:R-:W-:Y:S01]  /*4b00*/  FFMA.FTZ R222, R181, UR6, -R220.reuse ;  /* 0x00000006b5de7c23 */ /* 0x100fe200080108dc */
[----:B------:R-:W-:Y:S01]  /*4b10*/  LDSM.16.MT88.4 R28, [R196+0xc800] ;  /* 0x00c80000c41c783b */ /* 0x000fe20000004200 */
[--C-:B------:R-:W-:Y:S01]  /*4b20*/  FFMA.FTZ R179, R179, UR6, -R220.reuse ;  /* 0x00000006b3b37c23 */ /* 0x100fe200080108dc */
[----:B------:R-:W-:Y:S01]  /*4b30*/  FFMA.FTZ R220, R177, UR6, -R220 ;  /* 0x00000006b1dc7c23 */ /* 0x000fe200080108dc */
[--C-:B------:R-:W-:Y:S01]  /*4b40*/  FFMA.FTZ R177, R182, UR6, -R173.reuse ;  /* 0x00000006b6b17c23 */ /* 0x100fe200080108ad */
[----:B------:R-:W-:Y:S01]  /*4b50*/  LDSM.16.MT88.4 R24, [R198+0xe800] ;  /* 0x00e80000c618783b */ /* 0x000fe20000004200 */
[----:B------:R-:W-:Y:S01]  /*4b60*/  MUFU.EX2 R165, R165 ;  /* 0x000000a500a57308 */ /* 0x000fe20000000800 */
[--C-:B------:R-:W-:Y:S01]  /*4b70*/  FFMA.FTZ R178, R178, UR6, -R173.reuse ;  /* 0x00000006b2b27c23 */ /* 0x100fe200080108ad */
[--C-:B------:R-:W-:Y:S01]  /*4b80*/  FFMA.FTZ R176, R176, UR6, -R173.reuse ;  /* 0x00000006b0b07c23 */ /* 0x100fe200080108ad */
[----:B------:R-:W-:Y:S01]  /*4b90*/  FFMA.FTZ R225, R172, UR6, -R173 ;  /* 0x00000006ace17c23 */ /* 0x000fe200080108ad */
[----:B------:R-:W-:Y:S01]  /*4ba0*/  FADD.FTZ R163, R164, R163 ;  /* 0x000000a3a4a37221 */ /* 0x000fe20000010000 */
[----:B------:R-:W-:-:S03]  /*4bb0*/  ISETP.GE.AND P0, PT, R2, 0x2, PT ;  /* 0x000000020200780c */ /* 0x000fc60003f06270 */
[----:B------:R-:W3:Y:S01]  /*4bc0*/  MUFU.EX2 R166, R166 ;  /* 0x000000a600a67308 */ /* 0x000ee20000000800 */
[----:B-1----:R-:W-:Y:S01]  /*4bd0*/  F2FP.F16.F32.PACK_AB R98, R159, R162 ;  /* 0x000000a29f62723e */ /* 0x002fe200000000ff */
[----:B------:R-:W-:-:S04]  /*4be0*/  FADD.FTZ R162, R162, R163 ;  /* 0x000000a3a2a27221 */ /* 0x000fc80000010000 */
[----:B------:R-:W-:Y:S02]  /*4bf0*/  FADD.FTZ R159, R159, R162 ;  /* 0x000000a29f9f7221 */ /* 0x000fe40000010000 */
[----:B------:R-:W-:Y:S08]  /*4c00*/  MUFU.EX2 R161, R161 ;  /* 0x000000a100a17308 */ /* 0x000ff00000000800 */
        /* <DEDUP_REMOVED lines=40> */
[----:B------:R-:W-:Y:S05]  /*4e90*/  MUFU.EX2 R169, R169 ;  /* 0x000000a900a97308 */ /* 0x000fea0000000800 */
[C---:B------:R-:W-:Y:S01]  /*4ea0*/  HMMA.16816.F32 R116, R4.reuse, R14, R116 ;  /* 0x0000000e0474723c */ /* 0x040fe20000001874 */
[----:B------:R-:W2:Y:S02]  /*4eb0*/  LDSM.16.MT88.4 R12, [R200+0x10800] ;  /* 0x01080000c80c783b */ /* 0x000ea40000004200 */
        /* <DEDUP_REMOVED lines=12> */
[----:B------:R-:W1:Y:S05]  /*4f80*/  LDSM.16.MT88.4 R20, [R197+0x10800] ;  /* 0x01080000c514783b */ /* 0x000e6a0000004200 */
[C---:B-----5:R-:W-:Y:S01]  /*4f90*/  HMMA.16816.F32 R60, R4.reuse, R16, R60 ;  /* 0x00000010043c723c */ /* 0x060fe2000000183c */
[----:B------:R-:W-:Y:S05]  /*4fa0*/  MUFU.EX2 R183, R183 ;  /* 0x000000b700b77308 */ /* 0x000fea0000000800 */
[----:B------:R-:W-:Y:S01]  /*4fb0*/  HMMA.16816.F32 R64, R4, R18, R64 ;  /* 0x000000120440723c */ /* 0x000fe20000001840 */
[----:B------:R-:W5:Y:S02]  /*4fc0*/  LDSM.16.MT88.4 R16, [R196+0x10800] ;  /* 0x01080000c410783b */ /* 0x000f640000004200 */
[----:B------:R-:W4:Y:S03]  /*4fd0*/  MUFU.EX2 R222, R222 ;  /* 0x000000de00de7308 */ /* 0x000f260000000800 */
[----:B------:R-:W-:Y:S05]  /*4fe0*/  HMMA.16816.F32 R108, R96, R110, RZ ;  /* 0x0000006e606c723c */ /* 0x000fea00000018ff */
[----:B------:R-:W-:Y:S01]  /*4ff0*/  MUFU.EX2 R179, R179 ;  /* 0x000000b300b37308 */ /* 0x000fe20000000800 */
[C---:B--2---:R-:W-:Y:S06]  /*5000*/  HMMA.16816.F32 R68, R4.reuse, R12, R68 ;  /* 0x0000000c0444723c */ /* 0x044fec0000001844 */
[C---:B------:R-:W-:Y:S01]  /*5010*/  HMMA.16816.F32 R72, R4.reuse, R14, R72 ;  /* 0x0000000e0448723c */ /* 0x040fe20000001848 */
[----:B------:R-:W2:Y:S01]  /*5020*/  LDSM.16.MT88.4 R12, [R197+0xd000] ;  /* 0x00d00000c50c783b */ /* 0x000ea20000004200 */
        /* <DEDUP_REMOVED lines=47> */
[----:B--2---:R-:W-:Y:S01]  /*5320*/  HMMA.16816.F32 R112, R4, R12, R112 ;  /* 0x0000000c0470723c */ /* 0x004fe20000001870 */
[----:B------:R-:W-:Y:S01]  /*5330*/  FADD.FTZ R170, R170, R169 ;  /* 0x000000a9aaaa7221 */ /* 0x000fe20000010000 */
[----:B------:R-:W-:-:S04]  /*5340*/  FADD.FTZ R180, R180, R175 ;  /* 0x000000afb4b47221 */ /* 0x000fc80000010000 */
[C---:B------:R-:W-:Y:S01]  /*5350*/  HMMA.16816.F32 R108, R4.reuse, R14, R108 ;  /* 0x0000000e046c723c */ /* 0x040fe2000000186c */
[----:B------:R-:W2:Y:S05]  /*5360*/  LDSM.16.MT88.4 R12, [R198+0x11000] ;  /* 0x01100000c60c783b */ /* 0x000eaa0000004200 */
[C---:B---3--:R-:W-:Y:S06]  /*5370*/  HMMA.16816.F32 R52, R4.reuse, R8, R52 ;  /* 0x000000080434723c */ /* 0x048fec0000001834 */
[C---:B------:R-:W-:Y:S01]  /*5380*/  HMMA.16816.F32 R56, R4.reuse, R10, R56 ;  /* 0x0000000a0438723c */ /* 0x040fe20000001838 */
[----:B------:R-:W3:Y:S05]  /*5390*/  LDSM.16.MT88.4 R8, [R197+0x11000] ;  /* 0x01100000c508783b */ /* 0x000eea0000004200 */
[C---:B-1----:R-:W-:Y:S06]  /*53a0*/  HMMA.16816.F32 R60, R4.reuse, R20, R60 ;  /* 0x00000014043c723c */ /* 0x042fec000000183c */
[C---:B------:R-:W-:Y:S01]  /*53b0*/  HMMA.16816.F32 R64, R4.reuse, R22, R64 ;  /* 0x000000160440723c */ /* 0x040fe20000001840 */
[----:B------:R-:W1:Y:S05]  /*53c0*/  LDSM.16.MT88.4 R20, [R196+0x11000] ;  /* 0x01100000c414783b */ /* 0x000e6a0000004200 */
[C---:B-----5:R-:W-:Y:S06]  /*53d0*/  HMMA.16816.F32 R68, R4.reuse, R16, R68 ;  /* 0x000000100444723c */ /* 0x060fec0000001844 */
[C---:B------:R-:W-:Y:S01]  /*53e0*/  HMMA.16816.F32 R72, R4.reuse, R18, R72 ;  /* 0x000000120448723c */ /* 0x040fe20000001848 */
[----:B------:R-:W4:Y:S05]  /*53f0*/  LDSM.16.MT88.4 R16, [R200+0xd800] ;  /* 0x00d80000c810783b */ /* 0x000f2a0000004200 */
[C---:B--2---:R-:W-:Y:S06]  /*5400*/  HMMA.16816.F32 R76, R4.reuse, R12, R76 ;  /* 0x0000000c044c723c */ /* 0x044fec000000184c */
[C---:B------:R-:W-:Y:S01]  /*5410*/  HMMA.16816.F32 R80, R4.reuse, R14, R80 ;  /* 0x0000000e0450723c */ /* 0x040fe20000001850 */
[----:B------:R-:W2:Y:S05]  /*5420*/  LDSM.16.MT88.4 R12, [R198+0xd800] ;  /* 0x00d80000c60c783b */ /* 0x000eaa0000004200 */
        /* <DEDUP_REMOVED lines=18> */
[C---:B-1----:R-:W-:Y:S06]  /*5550*/  HMMA.16816.F32 R92, R4.reuse, R20, R92 ;  /* 0x00000014045c723c */ /* 0x042fec000000185c */
[----:B------:R-:W-:Y:S01]  /*5560*/  HMMA.16816.F32 R96, R4, R22, R96 ;  /* 0x000000160460723c */ /* 0x000fe20000001860 */
[----:B------:R-:W1:Y:S06]  /*5570*/  LDSM.16.MT88.4 R20, [R200+0x11800] ;  /* 0x01180000c814783b */ /* 0x000e6c0000004200 */
        /* <DEDUP_REMOVED lines=105> */
.L_x_2124:
[----:B------:R-:W-:-:S04]  /*5c10*/  LEA R4, -R136, RZ, 0x6 ;  /* 0x000000ff88047211 */ /* 0x000fc800078e31ff */
[----:B------:R-:W-:-:S07]  /*5c20*/  SHF.R.S32.HI R5, RZ, 0x1f, R4 ;  /* 0x0000001fff057819 */ /* 0x000fce0000011404 */
.L_x_2125:
[----:B------:R-:W-:Y:S02]  /*5c30*/  IADD3 R7, P0, R4, R150, RZ ;  /* 0x0000009604077210 */ /* 0x000fe40007f1e0ff */
[----:B------:R-:W-:Y:S02]  /*5c40*/  LEA R9, P1, R136, R4, 0x4 ;  /* 0x0000000488097211 */ /* 0x000fe400078220ff */
[----:B------:R-:W-:Y:S01]  /*5c50*/  LEA R208, P3, R4, R208, 0x1 ;  /* 0x000000d004d07211 */ /* 0x000fe200078608ff */
[----:B------:R-:W-:Y:S01]  /*5c60*/  IMAD.X R6, R5, 0x1, R148, P0 ;  /* 0x0000000105067824 */ /* 0x000fe200000e0694 */
[----:B------:R-:W-:Y:S02]  /*5c70*/  IADD3 R150, P0, R9, R150, RZ ;  /* 0x0000009609967210 */ /* 0x000fe40007f1e0ff */
[----:B------:R-:W-:Y:S02]  /*5c80*/  LEA.HI.X R9, R136, R5, R137, 0x4, P1 ;  /* 0x0000000588097211 */ /* 0x000fe400008f2489 */
[----:B------:R-:W-:-:S02]  /*5c90*/  LEA R10, P2, R7, UR8, 0x1 ;  /* 0x00000008070a7c11 */ /* 0x000fc4000f8408ff */
[----:B------:R-:W-:Y:S01]  /*5ca0*/  LEA.HI.X R209, R4, R209, R5, 0x1, P3 ;  /* 0x000000d104d17211 */ /* 0x000fe200018f0c05 */
[----:B------:R-:W-:Y:S01]  /*5cb0*/  IMAD.SHL.U32 R5, R136, 0x20, RZ ;  /* 0x0000002088057824 */ /* 0x000fe200078e00ff */
[----:B------:R-:W-:Y:S01]  /*5cc0*/  LEA.HI.X R11, R7, UR9, R6, 0x1, P2 ;  /* 0x00000009070b7c11 */ /* 0x000fe200090f0c06 */
[----:B------:R-:W-:Y:S01]  /*5cd0*/  IMAD.X R9, R9, 0x1, R148, P0 ;  /* 0x0000000109097824 */ /* 0x000fe200000e0694 */
[----:B------:R-:W-:Y:S01]  /*5ce0*/  LEA R6, P0, R150, UR8, 0x1 ;  /* 0x0000000896067c11 */ /* 0x000fe2000f8008ff */
[----:B------:R-:W-:Y:S01]  /*5cf0*/  @!PT LDS RZ, [RZ] ;  /* 0x00000000fffff984 */ /* 0x000fe20000000800 */
[----:B------:R-:W-:Y:S01]  /*5d00*/  @!PT LDS RZ, [RZ] ;  /* 0x00000000fffff984 */ /* 0x000fe20000000800 */
[----:B------:R-:W-:Y:S01]  /*5d10*/  @!PT LDS RZ, [RZ] ;  /* 0x00000000fffff984 */ /* 0x000fe20000000800 */
[----:B------:R-:W-:Y:S01]  /*5d20*/  LDGSTS.E.BYPASS.LTC128B.128 [R213+0xc000], desc[UR10][R208.64] ;  /* 0x0c000000d0d57fae */ /* 0x000fe2000b901d4a */
[----:B------:R-:W-:Y:S02]  /*5d30*/  SHF.L.U64.HI R4, R136, 0x5, R137 ;  /* 0x0000000588047819 */ /* 0x000fe40000010289 */
[----:B------:R-:W-:Y:S01]  /*5d40*/  IADD3 R8, P1, R5, R208, RZ ;  /* 0x000000d005087210 */ /* 0x000fe20007f3e0ff */
[----:B------:R-:W-:Y:S01]  /*5d50*/  LDGSTS.E.BYPASS.LTC128B.128 [R213+0xe000], desc[UR10][R10.64+0x80] ;  /* 0x0e0000800ad57fae */ /* 0x000fe2000b901d4a */
[----:B------:R-:W-:-:S02]  /*5d60*/  LEA.HI.X R7, R150, UR9, R9, 0x1, P0 ;  /* 0x0000000996077c11 */ /* 0x000fc400080f0c09 */
[-C--:B------:R-:W-:Y:S01]  /*5d70*/  IADD3 R12, P0, R8, R5.reuse, RZ ;  /* 0x00000005080c7210 */ /* 0x080fe20007f1e0ff */
[----:B------:R-:W-:Y:S01]  /*5d80*/  IMAD.X R9, R4, 0x1, R209, P1 ;  /* 0x0000000104097824 */ /* 0x000fe200008e06d1 */
[-C--:B------:R-:W-:Y:S01]  /*5d90*/  IADD3 R14, P2, R6, R5.reuse, RZ ;  /* 0x00000005060e7210 */ /* 0x080fe20007f5e0ff */
[----:B------:R-:W-:Y:S01]  /*5da0*/  LDGSTS.E.BYPASS.LTC128B.128 [R213+0x10000], desc[UR10][R10.64+0x100] ;  /* 0x100001000ad57fae */ /* 0x000fe2000b901d4a */
[-C--:B------:R-:W-:Y:S01]  /*5db0*/  IADD3 R16, P1, R12, R5.reuse, RZ ;  /* 0x000000050c107210 */ /* 0x080fe20007f3e0ff */
[--C-:B------:R-:W-:Y:S01]  /*5dc0*/  IMAD.X R13, R9, 0x1, R4.reuse, P0 ;  /* 0x00000001090d7824 */ /* 0x100fe200000e0604 */
[----:B------:R-:W-:Y:S01]  /*5dd0*/  IADD3 R18, P0, R14, R5, RZ ;  /* 0x000000050e127210 */ /* 0x000fe20007f1e0ff */
[--C-:B------:R-:W-:Y:S01]  /*5de0*/  IMAD.X R15, R7, 0x1, R4.reuse, P2 ;  /* 0x00000001070f7824 */ /* 0x100fe200010e0604 */
[----:B------:R1:W-:Y:S01]  /*5df0*/  LDGSTS.E.BYPASS.LTC128B.128 [R213+0xc800], desc[UR10][R8.64] ;  /* 0x0c80000008d57fae */ /* 0x0003e2000b901d4a */
[--C-:B------:R-:W-:Y:S02]  /*5e00*/  IMAD.X R17, R13, 0x1, R4.reuse, P1 ;  /* 0x000000010d117824 */ /* 0x100fe400008e0604 */
[----:B------:R-:W-:Y:S01]  /*5e10*/  IMAD.X R19, R15, 0x1, R4, P0 ;  /* 0x000000010f137824 */ /* 0x000fe200000e0604 */
[----:B------:R-:W-:Y:S01]  /*5e20*/  LDGSTS.E.BYPASS.LTC128B.128 [R213+0xe800], desc[UR10][R6.64+0x80] ;  /* 0x0e80008006d57fae */ /* 0x000fe2000b901d4a */
[----:B------:R-:W-:-:S03]  /*5e30*/  ISETP.GE.AND P0, PT, R2, 0x3, PT ;  /* 0x000000030200780c */ /* 0x000fc60003f06270 */
[----:B------:R-:W-:Y:S04]  /*5e40*/  LDGSTS.E.BYPASS.LTC128B.128 [R213+0x10800], desc[UR10][R6.64+0x100] ;  /* 0x1080010006d57fae */ /* 0x000fe8000b901d4a */
[----:B------:R-:W-:Y:S04]  /*5e50*/  LDGSTS.E.BYPASS.LTC128B.128 [R213+0xd000], desc[UR10][R12.64] ;  /* 0x0d0000000cd57fae */ /* 0x000fe8000b901d4a */
[----:B------:R-:W-:Y:S04]  /*5e60*/  LDGSTS.E.BYPASS.LTC128B.128 [R213+0xf000], desc[UR10][R14.64+0x80] ;  /* 0x0f0000800ed57fae */ /* 0x000fe8000b901d4a */
[----:B------:R2:W-:Y:S04]  /*5e70*/  LDGSTS.E.BYPASS.LTC128B.128 [R213+0x11000], desc[UR10][R14.64+0x100] ;  /* 0x110001000ed57fae */ /* 0x0005e8000b901d4a */
[----:B------:R-:W-:Y:S04]  /*5e80*/  LDGSTS.E.BYPASS.LTC128B.128 [R213+0xd800], desc[UR10][R16.64] ;  /* 0x0d80000010d57fae */ /* 0x000fe8000b901d4a */
[----:B------:R-:W-:Y:S04]  /*5e90*/  LDGSTS.E.BYPASS.LTC128B.128 [R213+0xf800], desc[UR10][R18.64+0x80] ;  /* 0x0f80008012d57fae */ /* 0x000fe8000b901d4a */
[----:B------:R3:W-:Y:S04]  /*5ea0*/  LDGSTS.E.BYPASS.LTC128B.128 [R213+0x11800], desc[UR10][R18.64+0x100] ;  /* 0x1180010012d57fae */ /* 0x0007e8000b901d4a */
[----:B------:R-:W-:Y:S04]  /*5eb0*/  LDSM.16.M88.4 R176, [R206] ;  /* 0x00000000ceb0783b */ /* 0x000fe80000000200 */
[----:B------:R-:W2:Y:S04]  /*5ec0*/  LDSM.16.M88.4 R24, [R205+0x6000] ;  /* 0x00600000cd18783b */ /* 0x000ea80000000200 */
[----:B-1----:R-:W-:Y:S04]  /*5ed0*/  LDSM.16.M88.4 R8, [R204] ;  /* 0x00000000cc08783b */ /* 0x002fe80000000200 */
[----:B------:R-:W-:Y:S04]  /*5ee0*/  LDSM.16.M88.4 R164, [R203] ;  /* 0x00000000cba4783b */ /* 0x000fe80000000200 */
[----:B------:R-:W1:Y:S04]  /*5ef0*/  LDSM.16.M88.4 R160, [R205+0x6800] ;  /* 0x00680000cda0783b */ /* 0x000e680000000200 */
[----:B------:R-:W4:Y:S04]  /*5f00*/  LDSM.16.M88.4 R152, [R205+0x7000] ;  /* 0x00700000cd98783b */ /* 0x000f280000000200 */
[----:B------:R-:W-:Y:S04]  /*5f10*/  LDSM.16.M88.4 R168, [R202] ;  /* 0x00000000caa8783b */ /* 0x000fe80000000200 */
[----:B------:R-:W5:Y:S04]  /*5f20*/  LDSM.16.M88.4 R228, [R199+0x6000] ;  /* 0x00600000c7e4783b */ /* 0x000f680000000200 */
[----:B------:R-:W5:Y:S04]  /*5f30*/  LDSM.16.M88.4 R32, [R205+0x7800] ;  /* 0x00780000cd20783b */ /* 0x000f680000000200 */
[----:B------:R-:W5:Y:S04]  /*5f40*/  LDSM.16.M88.4 R20, [R195] ;  /* 0x00000000c314783b */ /* 0x000f680000000200 */
[----:B------:R-:W5:Y:S01]  /*5f50*/  LDSM.16.M88.4 R28, [R194] ;  /* 0x00000000c21c783b */ /* 0x000f620000000200 */
[C---:B--2---:R-:W-:Y:S03]  /*5f60*/  HMMA.16816.F32 R12, R176.reuse, R24, RZ ;  /* 0x00000018b00c723c */ /* 0x044fe600000018ff */
[----:B---3--:R-:W-:Y:S04]  /*5f70*/  LDSM.16.M88.4 R16, [R201] ;  /* 0x00000000c910783b */ /* 0x008fe80000000200 */
[----:B------:R-:W2:Y:S01]  /*5f80*/  LDSM.16.M88.4 R220, [R192] ;  /* 0x00000000c0dc783b */ /* 0x000ea20000000200 */
[C---:B------:R-:W-:Y:S03]  /*5f90*/  HMMA.16816.F32 R24, R176.reuse, R26, RZ ;  /* 0x0000001ab018723c */ /* 0x040fe600000018ff */
[----:B------:R-:W3:Y:S03]  /*5fa0*/  LDSM.16.M88.4 R148, [R193] ;  /* 0x00000000c194783b */ /* 0x000ee60000000200 */
[C---:B-1----:R-:W-:Y:S01]  /*5fb0*/  HMMA.16816.F32 R140, R176.reuse, R160, RZ ;  /* 0x000000a0b08c723c */ /* 0x042fe200000018ff */
[----:B------:R-:W1:Y:S04]  /*5fc0*/  LDSM.16.M88.4 R4, [R199+0x6800] ;  /* 0x00680000c704783b */ /* 0x000e680000000200 */
[----:B------:R-:W1:Y:S01]  /*5fd0*/  LDSM.16.M88.4 R144, [R199+0x7000] ;  /* 0x00700000c790783b */ /* 0x000e620000000200 */
[----:B----4-:R-:W-:Y:S03]  /*5fe0*/  HMMA.16816.F32 R156, R176, R152, RZ ;  /* 0x00000098b09c723c */ /* 0x010fe600000018ff */
        /* <DEDUP_REMOVED lines=9> */
[C---:B-----5:R-:W-:Y:S06]  /*6080*/  HMMA.16816.F32 R12, R168.reuse, R228, R12 ;  /* 0x000000e4a80c723c */ /* 0x060fec000000180c */
[----:B------:R-:W-:Y:S01]  /*6090*/  HMMA.16816.F32 R24, R168, R230, R24 ;  /* 0x000000e6a818723c */ /* 0x000fe20000001818 */
[----:B------:R-:W-:Y:S05]  /*60a0*/  LDSM.16.M88.4 R228, [R204+0x2000] ;  /* 0x00200000cce4783b */ /* 0x000fea0000000200 */
[C---:B------:R-:W-:Y:S06]  /*60b0*/  HMMA.16816.F32 R180, R176.reuse, R32, RZ ;  /* 0x00000020b0b4723c */ /* 0x040fec00000018ff */
[----:B------:R-:W-:Y:S01]  /*60c0*/  HMMA.16816.F32 R176, R176, R34, RZ ;  /* 0x00000022b0b0723c */ /* 0x000fe200000018ff */
[----:B------:R-:W-:Y:S05]  /*60d0*/  LDSM.16.M88.4 R32, [R192+0x800] ;  /* 0x00080000c020783b */ /* 0x000fea0000000200 */
[C---:B------:R-:W-:Y:S06]  /*60e0*/  HMMA.16816.F32 R140, R8.reuse, R20, R140 ;  /* 0x00000014088c723c */ /* 0x040fec000000188c */
[C---:B------:R-:W-:Y:S01]  /*60f0*/  HMMA.16816.F32 R160, R8.reuse, R22, R160 ;  /* 0x0000001608a0723c */ /* 0x040fe200000018a0 */
[----:B------:R-:W-:Y:S05]  /*6100*/  LDSM.16.M88.4 R20, [R192+0x1000] ;  /* 0x00100000c014783b */ /* 0x000fea0000000200 */
[C---:B------:R-:W-:Y:S06]  /*6110*/  HMMA.16816.F32 R156, R8.reuse, R28, R156 ;  /* 0x0000001c089c723c */ /* 0x040fec000000189c */
[----:B------:R-:W-:Y:S01]  /*6120*/  HMMA.16816.F32 R152, R8, R30, R152 ;  /* 0x0000001e0898723c */ /* 0x000fe20000001898 */
[----:B------:R-:W4:Y:S05]  /*6130*/  LDSM.16.M88.4 R28, [R206+0x2000] ;  /* 0x00200000ce1c783b */ /* 0x000f2a0000000200 */
[C---:B--2---:R-:W-:Y:S06]  /*6140*/  HMMA.16816.F32 R12, R16.reuse, R220, R12 ;  /* 0x000000dc100c723c */ /* 0x044fec000000180c */
[----:B------:R-:W-:Y:S01]  /*6150*/  HMMA.16816.F32 R24, R16, R222, R24 ;  /* 0x000000de1018723c */ /* 0x000fe20000001818 */
[----:B------:R-:W-:Y:S05]  /*6160*/  LDSM.16.M88.4 R220, [R188] ;  /* 0x00000000bcdc783b */ /* 0x000fea0000000200 */
[C---:B---3--:R-:W-:Y:S06]  /*6170*/  HMMA.16816.F32 R180, R8.reuse, R148, R180 ;  /* 0x0000009408b4723c */ /* 0x048fec00000018b4 */
[----:B------:R-:W-:Y:S01]  /*6180*/  HMMA.16816.F32 R176, R8, R150, R176 ;  /* 0x0000009608b0723c */ /* 0x000fe200000018b0 */
[----:B------:R-:W-:Y:S04]  /*6190*/  LDSM.16.M88.4 R148, [R192+0x1800] ;  /* 0x00180000c094783b */ /* 0x000fe80000000200 */
[----:B------:R-:W-:Y:S01]  /*61a0*/  LDSM.16.M88.4 R8, [R205+0x8800] ;  /* 0x00880000cd08783b */ /* 0x000fe20000000200 */
[C---:B-1----:R-:W-:Y:S06]  /*61b0*/  HMMA.16816.F32 R140, R168.reuse, R4, R140 ;  /* 0x00000004a88c723c */ /* 0x042fec000000188c */
[C---:B------:R-:W-:Y:S01]  /*61c0*/  HMMA.16816.F32 R160, R168.reuse, R6, R160 ;  /* 0x00000006a8a0723c */ /* 0x040fe200000018a0 */
[----:B------:R-:W-:Y:S05]  /*61d0*/  LDSM.16.M88.4 R4, [R205+0x9000] ;  /* 0x00900000cd04783b */ /* 0x000fea0000000200 */
[C---:B------:R-:W-:Y:S06]  /*61e0*/  HMMA.16816.F32 R156, R168.reuse, R144, R156 ;  /* 0x00000090a89c723c */ /* 0x040fec000000189c */
[----:B------:R-:W-:Y:S01]  /*61f0*/  HMMA.16816.F32 R152, R168, R146, R152 ;  /* 0x00000092a898723c */ /* 0x000fe20000001898 */
[----:B------:R-:W1:Y:S05]  /*6200*/  LDSM.16.M88.4 R144, [R191] ;  /* 0x00000000bf90783b */ /* 0x000e6a0000000200 */
[C---:B----4-:R-:W-:Y:S06]  /*6210*/  HMMA.16816.F32 R12, R28.reuse, R164, R12 ;  /* 0x000000a41c0c723c */ /* 0x050fec000000180c */
        /* <DEDUP_REMOVED lines=33> */
[C---:B------:R-:W-:Y:S06]  /*6430*/  HMMA.16816.F32 R140, R228.reuse, R16, R140 ;  /* 0x00000010e48c723c */ /* 0x040fec000000188c */
[----:B------:R-:W-:Y:S01]  /*6440*/  HMMA.16816.F32 R160, R228, R18, R160 ;  /* 0x00000012e4a0723c */ /* 0x000fe200000018a0 */
[----:B------:R-:W1:Y:S05]  /*6450*/  LDSM.16.M88.4 R16, [R187] ;  /* 0x00000000bb10783b */ /* 0x000e6a0000000200 */
[----:B------:R-:W-:Y:S01]  /*6460*/  HMMA.16816.F32 R24, R148, R10, R24 ;  /* 0x0000000a9418723c */ /* 0x000fe20000001818 */
[----:B------:R-:W-:Y:S05]  /*6470*/  LDSM.16.M88.4 R8, [R202+0x4000] ;  /* 0x00400000ca08783b */ /* 0x000fea0000000200 */
[----:B--2---:R-:W-:Y:S06]  /*6480*/  HMMA.16816.F32 R156, R228, R4, R156 ;  /* 0x00000004e49c723c */ /* 0x004fec000000189c */
[----:B------:R-:W-:Y:S06]  /*6490*/  HMMA.16816.F32 R140, R172, R236, R140 ;  /* 0x000000ecac8c723c */ /* 0x000fec000000188c */
[----:B---3--:R-:W-:Y:S06]  /*64a0*/  HMMA.16816.F32 R12, R32, R232, R12 ;  /* 0x000000e8200c723c */ /* 0x008fec000000180c */
[----:B------:R-:W-:Y:S06]  /*64b0*/  HMMA.16816.F32 R160, R172, R238, R160 ;  /* 0x000000eeaca0723c */ /* 0x000fec00000018a0 */
[C---:B------:R-:W-:Y:S06]  /*64c0*/  HMMA.16816.F32 R180, R228.reuse, R220, R180 ;  /* 0x000000dce4b4723c */ /* 0x040fec00000018b4 */
[----:B------:R-:W-:Y:S01]  /*64d0*/  HMMA.16816.F32 R176, R228, R222, R176 ;  /* 0x000000dee4b0723c */ /* 0x000fe200000018b0 */
[----:B------:R-:W2:Y:S05]  /*64e0*/  LDSM.16.M88.4 R220, [R192+0x3000] ;  /* 0x00300000c0dc783b */ /* 0x000eaa0000000200 */
[----:B------:R-:W-:Y:S01]  /*64f0*/  HMMA.16816.F32 R24, R32, R234, R24 ;  /* 0x000000ea2018723c */ /* 0x000fe20000001818 */
[----:B------:R-:W-:Y:S05]  /*6500*/  LDSM.16.M88.4 R232, [R201+0x4000] ;  /* 0x00400000c9e8783b */ /* 0x000fea0000000200 */
[----:B------:R-:W-:Y:S01]  /*6510*/  HMMA.16816.F32 R152, R228, R6, R152 ;  /* 0x00000006e498723c */ /* 0x000fe20000001898 */
[----:B------:R-:W3:Y:S04]  /*6520*/  LDSM.16.M88.4 R4, [R199+0xa000] ;  /* 0x00a00000c704783b */ /* 0x000ee80000000200 */
[----:B------:R-:W-:Y:S01]  /*6530*/  LDSM.16.M88.4 R228, [R186] ;  /* 0x00000000bae4783b */ /* 0x000fe20000000200 */
[----:B------:R-:W-:Y:S03]  /*6540*/  HMMA.16816.F32 R236, R172, R168, R156 ;  /* 0x000000a8acec723c */ /* 0x000fe6000000189c */
[----:B------:R-:W-:Y:S03]  /*6550*/  LDSM.16.M88.4 R156, [R192+0x4000] ;  /* 0x00400000c09c783b */ /* 0x000fe60000000200 */
[----:B-1----:R-:W-:Y:S06]  /*6560*/  HMMA.16816.F32 R12, R20, R16, R12 ;  /* 0x00000010140c723c */ /* 0x002fec000000180c */
[C---:B------:R-:W-:Y:S06]  /*6570*/  HMMA.16816.F32 R140, R148.reuse, R144, R140 ;  /* 0x00000090948c723c */ /* 0x040fec000000188c */
[----:B------:R-:W-:Y:S01]  /*6580*/  HMMA.16816.F32 R160, R148, R146, R160 ;  /* 0x0000009294a0723c */ /* 0x000fe200000018a0 */
[----:B------:R-:W-:Y:S05]  /*6590*/  LDSM.16.M88.4 R144, [R199+0xa800] ;  /* 0x00a80000c790783b */ /* 0x000fea0000000200 */
[----:B------:R-:W-:Y:S01]  /*65a0*/  HMMA.16816.F32 R24, R20, R18, R24 ;  /* 0x000000121418723c */ /* 0x000fe20000001818 */
[----:B------:R-:W1:Y:S05]  /*65b0*/  LDSM.16.M88.4 R16, [R205+0xb000] ;  /* 0x00b00000cd10783b */ /* 0x000e6a0000000200 */
[----:B------:R-:W-:Y:S06]  /*65c0*/  HMMA.16816.F32 R152, R172, R170, R152 ;  /* 0x000000aaac98723c */ /* 0x000fec0000001898 */
[----:B--2---:R-:W-:Y:S06]  /*65d0*/  HMMA.16816.F32 R236, R148, R220, R236 ;  /* 0x000000dc94ec723c */ /* 0x004fec00000018ec */
[----:B---3--:R-:W-:Y:S06]  /*65e0*/  HMMA.16816.F32 R12, R8, R4, R12 ;  /* 0x00000004080c723c */ /* 0x008fec000000180c */
[C---:B------:R-:W-:Y:S06]  /*65f0*/  HMMA.16816.F32 R140, R32.reuse, R28, R140 ;  /* 0x0000001c208c723c */ /* 0x040fec000000188c */
[----:B------:R-:W-:Y:S01]  /*6600*/  HMMA.16816.F32 R160, R32, R30, R160 ;  /* 0x0000001e20a0723c */ /* 0x000fe200000018a0 */
[----:B------:R-:W-:Y:S05]  /*6610*/  LDSM.16.M88.4 R28, [R192+0x4800] ;  /* 0x00480000c01c783b */ /* 0x000fea0000000200 */
[----:B------:R-:W-:Y:S01]  /*6620*/  HMMA.16816.F32 R24, R8, R6, R24 ;  /* 0x000000060818723c */ /* 0x000fe20000001818 */
[----:B------:R-:W2:Y:S05]  /*6630*/  LDSM.16.M88.4 R4, [R185] ;  /* 0x00000000b904783b */ /* 0x000eaa0000000200 */
[C---:B------:R-:W-:Y:S06]  /*6640*/  HMMA.16816.F32 R180, R172.reuse, R164, R180 ;  /* 0x000000a4acb4723c */ /* 0x040fec00000018b4 */
[----:B------:R-:W-:Y:S01]  /*6650*/  HMMA.16816.F32 R176, R172, R166, R176 ;  /* 0x000000a6acb0723c */ /* 0x000fe200000018b0 */
[----:B------:R-:W3:Y:S05]  /*6660*/  LDSM.16.M88.4 R164, [R192+0x3800] ;  /* 0x00380000c0a4783b */ /* 0x000eea0000000200 */
[----:B------:R-:W-:Y:S06]  /*6670*/  HMMA.16816.F32 R152, R148, R222, R152 ;  /* 0x000000de9498723c */ /* 0x000fec0000001898 */
[----:B-1----:R-:W-:Y:S06]  /*6680*/  HMMA.16816.F32 R236, R32, R16, R236 ;  /* 0x0000001020ec723c */ /* 0x002fec00000018ec */
[----:B------:R-:W-:Y:S06]  /*6690*/  HMMA.16816.F32 R12, R232, R156, R12 ;  /* 0x0000009ce80c723c */ /* 0x000fec000000180c */
[C---:B------:R-:W-:Y:S06]  /*66a0*/  HMMA.16816.F32 R140, R20.reuse, R228, R140 ;  /* 0x000000e4148c723c */ /* 0x040fec000000188c */
[----:B------:R-:W-:Y:S06]  /*66b0*/  HMMA.16816.F32 R160, R20, R230, R160 ;  /* 0x000000e614a0723c */ /* 0x000fec00000018a0 */
[----:B------:R-:W-:Y:S01]  /*66c0*/  HMMA.16816.F32 R24, R232, R158, R24 ;  /* 0x0000009ee818723c */ /* 0x000fe20000001818 */
[----:B------:R-:W1:Y:S05]  /*66d0*/  LDSM.16.M88.4 R156, [R199+0xb000] ;  /* 0x00b00000c79c783b */ /* 0x000e6a0000000200 */
[----:B------:R-:W-:Y:S01]  /*66e0*/  HMMA.16816.F32 R152, R32, R18, R152 ;  /* 0x000000122098723c */ /* 0x000fe20000001898 */
[----:B------:R-:W4:Y:S01]  /*66f0*/  LDSM.16.M88.4 R16, [R205+0xb800] ;  /* 0x00b80000cd10783b */ /* 0x000f220000000200 */
[----:B------:R-:W-:Y:S01]  /*6700*/  FMUL.FTZ R12, R12, UR5 ;  /* 0x000000050c0c7c20 */ /* 0x000fe20008410000 */
[----:B------:R-:W-:Y:S01]  /*6710*/  FMUL.FTZ R13, R13, UR5 ;  /* 0x000000050d0d7c20 */ /* 0x000fe20008410000 */
[----:B------:R-:W-:-:S02]  /*6720*/  FMUL.FTZ R172, R14, UR5 ;  /* 0x000000050eac7c20 */ /* 0x000fc40008410000 */
[----:B--2---:R-:W-:Y:S04]  /*6730*/  HMMA.16816.F32 R236, R20, R4, R236 ;  /* 0x0000000414ec723c */ /* 0x004fe800000018ec */
[----:B------:R-:W-:Y:S02]  /*6740*/  MUFU.TANH R172, R172 ;  /* 0x000000ac00ac7308 */ /* 0x000fe40000002400 */
[----:B---3--:R-:W-:Y:S06]  /*6750*/  HMMA.16816.F32 R180, R148, R164, R180 ;  /* 0x000000a494b4723c */ /* 0x008fec00000018b4 */
[----:B------:R-:W-:Y:S01]  /*6760*/  HMMA.16816.F32 R140, R8, R144, R140 ;  /* 0x00000090088c723c */ /* 0x000fe2000000188c */
[----:B------:R-:W-:Y:S01]  /*6770*/  MUFU.TANH R144, R12 ;  /* 0x0000000c00907308 */ /* 0x000fe20000002400 */
[----:B------:R-:W-:Y:S01]  /*6780*/  FMUL.FTZ R24, R24, UR5 ;  /* 0x0000000518187c20 */ /* 0x000fe20008410000 */
[----:B------:R-:W-:Y:S01]  /*6790*/  FMUL.FTZ R25, R25, UR5 ;  /* 0x0000000519197c20 */ /* 0x000fe20008410000 */
[----:B------:R-:W-:-:S02]  /*67a0*/  FMUL.FTZ R26, R26, UR5 ;  /* 0x000000051a1a7c20 */ /* 0x000fc40008410000 */
[----:B------:R-:W-:Y:S03]  /*67b0*/  HMMA.16816.F32 R160, R8, R146, R160 ;  /* 0x0000009208a0723c */ /* 0x000fe600000018a0 */
[----:B------:R2:W3:Y:S03]  /*67c0*/  MUFU.TANH R145, R13 ;  /* 0x0000000d00917308 */ /* 0x0004e60000002400 */
[----:B------:R-:W-:Y:S01]  /*67d0*/  HMMA.16816.F32 R176, R148, R166, R176 ;  /* 0x000000a694b0723c */ /* 0x000fe200000018b0 */
[----:B------:R-:W-:-:S04]  /*67e0*/  FMUL.FTZ R146, R15, UR5 ;  /* 0x000000050f927c20 */ /* 0x000fc80008410000 */
[----:B------:R-:W-:Y:S01]  /*67f0*/  MUFU.TANH R147, R26 ;  /* 0x0000001a00937308 */ /* 0x000fe20000002400 */
[----:B------:R-:W-:Y:S01]  /*6800*/  HMMA.16816.F32 R152, R20, R6, R152 ;  /* 0x000000061498723c */ /* 0x000fe20000001898 */
[----:B------:R-:W5:Y:S05]  /*6810*/  LDSM.16.M88.4 R4, [R184] ;  /* 0x00000000b804783b */ /* 0x000f6a0000000200 */
[----:B-1----:R-:W-:Y:S01]  /*6820*/  HMMA.16816.F32 R236, R8, R156, R236 ;  /* 0x0000009c08ec723c */ /* 0x002fe200000018ec */
[----:B------:R-:W1:Y:S01]  /*6830*/  MUFU.TANH R146, R146 ;  /* 0x0000009200927308 */ /* 0x000e620000002400 */
[----:B--2---:R-:W2:Y:S04]  /*6840*/  LDSM.16.M88.4 R12, [R192+0x5000] ;  /* 0x00500000c00c783b */ /* 0x004ea80000000200 */
[----:B----4-:R-:W-:Y:S01]  /*6850*/  HMMA.16816.F32 R180, R32, R16, R180 ;  /* 0x0000001020b4723c */ /* 0x010fe200000018b4 */
[----:B------:R-:W-:-:S05]  /*6860*/  FMUL.FTZ R156, R27, UR5 ;  /* 0x000000051b9c7c20 */ /* 0x000fca0008410000 */
[----:B------:R-:W-:Y:S01]  /*6870*/  HMMA.16816.F32 R140, R232, R28, R140 ;  /* 0x0000001ce88c723c */ /* 0x000fe2000000188c */
[----:B------:R-:W-:Y:S05]  /*6880*/  MUFU.TANH R28, R24 ;  /* 0x00000018001c7308 */ /* 0x000fea0000002400 */
[----:B------:R-:W-:Y:S01]  /*6890*/  HMMA.16816.F32 R176, R32, R18, R176 ;  /* 0x0000001220b0723c */ /* 0x000fe200000018b0 */
[----:B------:R-:W-:Y:S02]  /*68a0*/  LDSM.16.M88.4 R16, [R192+0x5800] ;  /* 0x00580000c010783b */ /* 0x000fe40000000200 */
[----:B------:R4:W1:Y:S03]  /*68b0*/  MUFU.TANH R29, R25 ;  /* 0x00000019001d7308 */ /* 0x0008660000002400 */
[----:B------:R-:W-:Y:S05]  /*68c0*/  HMMA.16816.F32 R152, R8, R158, R152 ;  /* 0x0000009e0898723c */ /* 0x000fea0000001898 */
[----:B------:R-:W1:Y:S01]  /*68d0*/  MUFU.TANH R156, R156 ;  /* 0x0000009c009c7308 */ /* 0x000e620000002400 */
[----:B------:R-:W-:Y:S06]  /*68e0*/  HMMA.16816.F32 R160, R232, R30, R160 ;  /* 0x0000001ee8a0723c */ /* 0x000fec00000018a0 */
[----:B-----5:R-:W-:Y:S01]  /*68f0*/  HMMA.16816.F32 R180, R20, R4, R180 ;  /* 0x0000000414b4723c */ /* 0x020fe200000018b4 */
[----:B------:R-:W-:Y:S01]  /*6900*/  FMUL.FTZ R30, R140, UR5 ;  /* 0x000000058c1e7c20 */ /* 0x000fe20008410000 */
[----:B----4-:R-:W4:Y:S01]  /*6910*/  LDSM.16.M88.4 R24, [R199+0xb800] ;  /* 0x00b80000c718783b */ /* 0x010f220000000200 */
[----:B------:R-:W-:Y:S01]  /*6920*/  FMUL.FTZ R140, R143, UR5 ;  /* 0x000000058f8c7c20 */ /* 0x000fe20008410000 */
[----:B------:R-:W-:Y:S01]  /*6930*/  FMUL.FTZ R142, R142, UR5 ;  /* 0x000000058e8e7c20 */ /* 0x000fe20008410000 */
[----:B------:R-:W-:Y:S01]  /*6940*/  FMUL.FTZ R31, R141, UR5 ;  /* 0x000000058d1f7c20 */ /* 0x000fe20008410000 */
[----:B--2---:R-:W-:Y:S01]  /*6950*/  HMMA.16816.F32 R236, R232, R12, R236 ;  /* 0x0000000ce8ec723c */ /* 0x004fe200000018ec */
[----:B------:R-:W2:Y:S01]  /*6960*/  S2R R12, SR_TID.X ;  /* 0x00000000000c7919 */ /* 0x000ea20000002100 */
[----:B------:R-:W5:Y:S01]  /*6970*/  MUFU.TANH R30, R30 ;  /* 0x0000001e001e7308 */ /* 0x000f620000002400 */
[----:B------:R-:W-:-:S04]  /*6980*/  DEPBAR.LE SB0, 0x0 ;  /* 0x000080000000791a */ /* 0x000fc80000000000 */
[----:B------:R-:W-:Y:S03]  /*6990*/  HMMA.16816.F32 R176, R20, R6, R176 ;  /* 0x0000000614b0723c */ /* 0x000fe600000018b0 */
[----:B------:R-:W-:Y:S02]  /*69a0*/  MUFU.TANH R140, R140 ;  /* 0x0000008c008c7308 */ /* 0x000fe40000002400 */
[----:B------:R-:W-:Y:S01]  /*69b0*/  FMUL.FTZ R143, R160, UR5 ;  /* 0x00000005a08f7c20 */ /* 0x000fe20008410000 */
[----:B------:R-:W-:Y:S01]  /*69c0*/  HMMA.16816.F32 R152, R232, R14, R152 ;  /* 0x0000000ee898723c */ /* 0x000fe20000001898 */
[----:B------:R-:W-:Y:S01]  /*69d0*/  FMUL.FTZ R141, R161, UR5 ;  /* 0x00000005a18d7c20 */ /* 0x000fe20008410000 */
[----:B------:R-:W-:Y:S01]  /*69e0*/  FMUL.FTZ R158, R162, UR5 ;  /* 0x00000005a29e7c20 */ /* 0x000fe20008410000 */
[----:B------:R-:W-:Y:S02]  /*69f0*/  FMUL.FTZ R4, R163, UR5 ;  /* 0x00000005a3047c20 */ /* 0x000fe40008410000 */
[----:B------:R-:W5:Y:S06]  /*6a00*/  MUFU.TANH R143, R143 ;  /* 0x0000008f008f7308 */ /* 0x000f6c0000002400 */
[----:B------:R-:W-:Y:S01]  /*6a10*/  FMUL.FTZ R5, R236, UR5 ;  /* 0x00000005ec057c20 */ /* 0x000fe20008410000 */
[----:B------:R-:W-:Y:S01]  /*6a20*/  FMUL.FTZ R13, R237, UR5 ;  /* 0x00000005ed0d7c20 */ /* 0x000fe20008410000 */
[----:B------:R-:W5:Y:S01]  /*6a30*/  MUFU.TANH R142, R142 ;  /* 0x0000008e008e7308 */ /* 0x000f620000002400 */
[----:B------:R-:W-:Y:S01]  /*6a40*/  FMUL.FTZ R14, R238, UR5 ;  /* 0x00000005ee0e7c20 */ /* 0x000fe20008410000 */
[----:B--2---:R-:W-:-:S06]  /*6a50*/  IMAD.SHL.U32 R6, R12, 0x2, RZ ;  /* 0x000000020c067824 */ /* 0x004fcc00078e00ff */
[----:B------:R-:W2:Y:S01]  /*6a60*/  MUFU.TANH R31, R31 ;  /* 0x0000001f001f7308 */ /* 0x000ea20000002400 */
[----:B------:R-:W-:Y:S01]  /*6a70*/  FMUL.FTZ R12, R239, UR5 ;  /* 0x00000005ef0c7c20 */ /* 0x000fe20008410000 */
[C---:B----4-:R-:W-:Y:S01]  /*6a80*/  HMMA.16816.F32 R180, R8.reuse, R24, R180 ;  /* 0x0000001808b4723c */ /* 0x050fe200000018b4 */
[----:B------:R-:W-:Y:S01]  /*6a90*/  FMUL.FTZ R149, R153, UR5 ;  /* 0x0000000599957c20 */ /* 0x000fe20008410000 */
[----:B------:R-:W-:Y:S01]  /*6aa0*/  LOP3.LUT R6, R6, 0x6, RZ, 0xc0, !PT ;  /* 0x0000000606067812 */ /* 0x000fe200078ec0ff */
[----:B------:R-:W-:Y:S01]  /*6ab0*/  FMUL.FTZ R150, R154, UR5 ;  /* 0x000000059a967c20 */ /* 0x000fe20008410000 */
[----:B------:R-:W-:Y:S01]  /*6ac0*/  FMUL.FTZ R151, R152, UR5 ;  /* 0x0000000598977c20 */ /* 0x000fe20008410000 */
[----:B------:R-:W-:Y:S01]  /*6ad0*/  FMUL.FTZ R148, R155, UR5 ;  /* 0x000000059b947c20 */ /* 0x000fe20008410000 */
[----:B------:R-:W-:Y:S01]  /*6ae0*/  HMMA.16816.F32 R176, R8, R26, R176 ;  /* 0x0000001a08b0723c */ /* 0x000fe200000018b0 */
[----:B------:R-:W-:Y:S01]  /*6af0*/  IMAD R7, R211, 0x40, R6 ;  /* 0x00000040d3077824 */ /* 0x000fe200078e0206 */
[----:B------:R-:W-:Y:S03]  /*6b00*/  MUFU.TANH R141, R141 ;  /* 0x0000008d008d7308 */ /* 0x000fe60000002400 */
[----:B------:R-:W-:-:S05]  /*6b10*/  VIADD R15, R7, 0x1 ;  /* 0x00000001070f7836 */ /* 0x000fca0000000000 */
[C---:B------:R-:W-:Y:S01]  /*6b20*/  ISETP.GE.AND P4, PT, R15.reuse, R218, PT ;  /* 0x000000da0f00720c */ /* 0x040fe20003f86270 */
[----:B------:R-:W4:Y:S01]  /*6b30*/  MUFU.TANH R158, R158 ;  /* 0x0000009e009e7308 */ /* 0x000f220000002400 */
[----:B------:R-:W-:Y:S01]  /*6b40*/  ISETP.GE.AND P5, PT, R15, R0, PT ;  /* 0x000000000f00720c */ /* 0x000fe20003fa6270 */
[----:B------:R-:W-:Y:S01]  /*6b50*/  VIADD R15, R7, 0x9 ;  /* 0x00000009070f7836 */ /* 0x000fe20000000000 */
[----:B---3--:R-:W-:Y:S02]  /*6b60*/  FSEL R9, R145, -INF , !P4 ;  /* 0xff80000091097808 */ /* 0x008fe40006000000 */
[----:B-1----:R-:W-:Y:S02]  /*6b70*/  FSEL R146, R146, -INF , !P5 ;  /* 0xff80000092927808 */ /* 0x002fe40006800000 */
[C---:B------:R-:W-:Y:S01]  /*6b80*/  HMMA.16816.F32 R180, R232.reuse, R16, R180 ;  /* 0x00000010e8b4723c */ /* 0x040fe200000018b4 */
[C---:B------:R-:W-:Y:S01]  /*6b90*/  ISETP.GE.AND P2, PT, R15.reuse, R218, PT ;  /* 0x000000da0f00720c */ /* 0x040fe20003f46270 */
[----:B------:R-:W1:Y:S01]  /*6ba0*/  MUFU.TANH R5, R5 ;  /* 0x0000000500057308 */ /* 0x000e620000002400 */
[----:B------:R-:W-:Y:S01]  /*6bb0*/  ISETP.GE.AND P4, PT, R15, R0, PT ;  /* 0x000000000f00720c */ /* 0x000fe20003f86270 */
[----:B------:R-:W-:Y:S01]  /*6bc0*/  VIADD R15, R7, 0x10 ;  /* 0x00000010070f7836 */ /* 0x000fe20000000000 */
[----:B------:R-:W-:Y:S01]  /*6bd0*/  FSEL R29, R29, -INF , !P2 ;  /* 0xff8000001d1d7808 */ /* 0x000fe20005000000 */
[----:B------:R-:W-:Y:S01]  /*6be0*/  HMMA.16816.F32 R176, R232, R18, R176 ;  /* 0x00000012e8b0723c */ /* 0x000fe200000018b0 */
[----:B------:R-:W-:Y:S01]  /*6bf0*/  VIADD R17, R7, 0x8 ;  /* 0x0000000807117836 */ /* 0x000fe20000000000 */
[----:B------:R-:W-:-:S02]  /*6c00*/  FSEL R6, R156, -INF , !P4 ;  /* 0xff8000009c067808 */ /* 0x000fc40006000000 */
[-C--:B------:R-:W-:Y:S01]  /*6c10*/  ISETP.GE.AND P5, PT, R15, R218.reuse, PT ;  /* 0x000000da0f00720c */ /* 0x080fe20003fa6270 */
[----:B------:R-:W-:Y:S01]  /*6c20*/  MUFU.TANH R13, R13 ;  /* 0x0000000d000d7308 */ /* 0x000fe20000002400 */
[C---:B------:R-:W-:Y:S02]  /*6c30*/  ISETP.GE.AND P3, PT, R17.reuse, R218, PT ;  /* 0x000000da1100720c */ /* 0x040fe40003f66270 */
[-C--:B------:R-:W-:Y:S01]  /*6c40*/  ISETP.GE.AND P1, PT, R17, R0.reuse, PT ;  /* 0x000000001100720c */ /* 0x080fe20003f26270 */
[----:B------:R-:W-:Y:S01]  /*6c50*/  VIADD R17, R7, 0x11 ;  /* 0x0000001107117836 */ /* 0x000fe20000000000 */
[----:B------:R-:W-:Y:S02]  /*6c60*/  FSEL R11, R28, -INF , !P3 ;  /* 0xff8000001c0b7808 */ /* 0x000fe40005800000 */
[----:B------:R-:W-:Y:S01]  /*6c70*/  ISETP.GE.AND P3, PT, R15, R0, PT ;  /* 0x000000000f00720c */ /* 0x000fe20003f66270 */
[----:B------:R-:W-:Y:S01]  /*6c80*/  VIADD R15, R7, 0x18 ;  /* 0x00000018070f7836 */ /* 0x000fe20000000000 */
[----:B------:R-:W-:Y:S01]  /*6c90*/  FSEL R8, R147, -INF , !P1 ;  /* 0xff80000093087808 */ /* 0x000fe20004800000 */
[----:B------:R-:W3:Y:S01]  /*6ca0*/  MUFU.TANH R14, R14 ;  /* 0x0000000e000e7308 */ /* 0x000ee20000002400 */
[----:B-----5:R-:W-:-:S02]  /*6cb0*/  FSEL R147, R30, -INF , !P5 ;  /* 0xff8000001e937808 */ /* 0x020fc40006800000 */
[C---:B------:R-:W-:Y:S01]  /*6cc0*/  ISETP.GE.AND P4, PT, R15.reuse, R218, PT ;  /* 0x000000da0f00720c */ /* 0x040fe20003f86270 */
[----:B------:R-:W-:Y:S01]  /*6cd0*/  FMUL.FTZ R175, R180, UR5 ;  /* 0x00000005b4af7c20 */ /* 0x000fe20008410000 */
[----:B------:R-:W-:Y:S01]  /*6ce0*/  ISETP.GE.AND P5, PT, R15, R0, PT ;  /* 0x000000000f00720c */ /* 0x000fe20003fa6270 */
[----:B------:R-:W-:Y:S01]  /*6cf0*/  VIADD R15, R7, 0x20 ;  /* 0x00000020070f7836 */ /* 0x000fe20000000000 */
[C---:B------:R-:W-:Y:S01]  /*6d00*/  ISETP.GE.AND P1, PT, R17.reuse, R218, PT ;  /* 0x000000da1100720c */ /* 0x040fe20003f26270 */
[----:B------:R-:W5:Y:S01]  /*6d10*/  MUFU.TANH R4, R4 ;  /* 0x0000000400047308 */ /* 0x000f620000002400 */
[----:B------:R-:W-:Y:S01]  /*6d20*/  ISETP.GE.AND P2, PT, R17, R0, PT ;  /* 0x000000001100720c */ /* 0x000fe20003f46270 */
[----:B------:R-:W-:Y:S02]  /*6d30*/  VIADD R17, R7, 0x19 ;  /* 0x0000001907117836 */ /* 0x000fe40000000000 */
[----:B------:R-:W-:Y:S01]  /*6d40*/  FMUL.FTZ R170, R182, UR5 ;  /* 0x00000005b6aa7c20 */ /* 0x000fe20008410000 */
[----:B------:R-:W-:Y:S01]  /*6d50*/  FSEL R143, R143, -INF , !P4 ;  /* 0xff8000008f8f7808 */ /* 0x000fe20006000000 */
[----:B------:R-:W-:Y:S01]  /*6d60*/  FMUL.FTZ R173, R181, UR5 ;  /* 0x00000005b5ad7c20 */ /* 0x000fe20008410000 */
[----:B------:R-:W-:Y:S01]  /*6d70*/  FSEL R140, R140, -INF , !P2 ;  /* 0xff8000008c8c7808 */ /* 0x000fe20005000000 */
[----:B------:R-:W-:Y:S01]  /*6d80*/  FMUL.FTZ R168, R183, UR5 ;  /* 0x00000005b7a87c20 */ /* 0x000fe20008410000 */
[----:B------:R-:W5:Y:S01]  /*6d90*/  MUFU.TANH R12, R12 ;  /* 0x0000000c000c7308 */ /* 0x000f620000002400 */
[----:B------:R-:W-:Y:S01]  /*6da0*/  FSEL R142, R142, -INF , !P3 ;  /* 0xff8000008e8e7808 */ /* 0x000fe20005800000 */
[----:B------:R-:W-:Y:S01]  /*6db0*/  FMUL.FTZ R171, R176, UR5 ;  /* 0x00000005b0ab7c20 */ /* 0x000fe20008410000 */
[----:B------:R-:W-:Y:S01]  /*6dc0*/  ISETP.GE.AND P2, PT, R15, R218, PT ;  /* 0x000000da0f00720c */ /* 0x000fe20003f46270 */
[----:B------:R-:W-:Y:S01]  /*6dd0*/  FMUL.FTZ R169, R177, UR5 ;  /* 0x00000005b1a97c20 */ /* 0x000fe20008410000 */
[----:B------:R-:W-:Y:S01]  /*6de0*/  ISETP.GE.AND P4, PT, R15, R0, PT ;  /* 0x000000000f00720c */ /* 0x000fe20003f86270 */
[----:B------:R-:W-:Y:S01]  /*6df0*/  VIADD R15, R7, 0x21 ;  /* 0x00000021070f7836 */ /* 0x000fe20000000000 */
[----:B------:R-:W-:Y:S01]  /*6e00*/  ISETP.GE.AND P3, PT, R17, R218, PT ;  /* 0x000000da1100720c */ /* 0x000fe20003f66270 */
[----:B------:R-:W-:Y:S01]  /*6e10*/  MUFU.TANH R149, R149 ;  /* 0x0000009500957308 */ /* 0x000fe20000002400 */
[----:B--2---:R-:W-:Y:S01]  /*6e20*/  FSEL R145, R31, -INF , !P1 ;  /* 0xff8000001f917808 */ /* 0x004fe20004800000 */
[----:B------:R-:W-:Y:S01]  /*6e30*/  FMUL.FTZ R166, R178, UR5 ;  /* 0x00000005b2a67c20 */ /* 0x000fe20008410000 */
[----:B----4-:R-:W-:Y:S01]  /*6e40*/  FSEL R158, R158, -INF , !P5 ;  /* 0xff8000009e9e7808 */ /* 0x010fe20006800000 */
[----:B------:R-:W-:Y:S01]  /*6e50*/  FMUL.FTZ R164, R179, UR5 ;  /* 0x00000005b3a47c20 */ /* 0x000fe20008410000 */
[----:B------:R-:W-:-:S02]  /*6e60*/  FSEL R141, R141, -INF , !P3 ;  /* 0xff8000008d8d7808 */ /* 0x000fc40005800000 */
[----:B------:R-:W-:Y:S01]  /*6e70*/  ISETP.GE.AND P1, PT, R17, R0, PT ;  /* 0x000000001100720c */ /* 0x000fe20003f26270 */
[----:B------:R-:W2:Y:S01]  /*6e80*/  MUFU.TANH R150, R150 ;  /* 0x0000009600967308 */ /* 0x000ea20000002400 */
[----:B------:R-:W-:Y:S01]  /*6e90*/  ISETP.GE.AND P5, PT, R15, R218, PT ;  /* 0x000000da0f00720c */ /* 0x000fe20003fa6270 */
[----:B------:R-:W-:Y:S01]  /*6ea0*/  VIADD R17, R7, 0x28 ;  /* 0x0000002807117836 */ /* 0x000fe20000000000 */
[----:B------:R-:W-:Y:S01]  /*6eb0*/  ISETP.GE.AND P3, PT, R15, R0, PT ;  /* 0x000000000f00720c */ /* 0x000fe20003f66270 */
[----:B------:R-:W-:Y:S01]  /*6ec0*/  VIADD R15, R7, 0x29 ;  /* 0x00000029070f7836 */ /* 0x000fe20000000000 */
[----:B-1----:R-:W-:Y:S01]  /*6ed0*/  FSEL R155, R5, -INF , !P2 ;  /* 0xff800000059b7808 */ /* 0x002fe20005000000 */
[----:B------:R-:W-:Y:S01]  /*6ee0*/  VIADD R5, R7, 0x31 ;  /* 0x0000003107057836 */ /* 0x000fe20000000000 */
[----:B---3--:R-:W-:Y:S01]  /*6ef0*/  FSEL R154, R14, -INF , !P4 ;  /* 0xff8000000e9a7808 */ /* 0x008fe20006000000 */
[----:B------:R-:W1:Y:S01]  /*6f00*/  MUFU.TANH R151, R151 ;  /* 0x0000009700977308 */ /* 0x000e620000002400 */
[----:B------:R-:W-:Y:S01]  /*6f10*/  FSEL R153, R13, -INF , !P5 ;  /* 0xff8000000d997808 */ /* 0x000fe20006800000 */
[----:B------:R-:W-:Y:S01]  /*6f20*/  VIADD R13, R7, 0x30 ;  /* 0x00000030070d7836 */ /* 0x000fe20000000000 */
[----:B-----5:R-:W-:-:S02]  /*6f30*/  FSEL R156, R4, -INF , !P1 ;  /* 0xff800000049c7808 */ /* 0x020fc40004800000 */
[----:B------:R-:W-:Y:S02]  /*6f40*/  ISETP.GE.AND P2, PT, R17, R0, PT ;  /* 0x000000001100720c */ /* 0x000fe40003f46270 */
[-C--:B------:R-:W-:Y:S01]  /*6f50*/  ISETP.GE.AND P4, PT, R15, R218.reuse, PT ;  /* 0x000000da0f00720c */ /* 0x080fe20003f86270 */
[----:B------:R-:W3:Y:S01]  /*6f60*/  MUFU.TANH R148, R148 ;  /* 0x0000009400947308 */ /* 0x000ee20000002400 */
[----:B------:R-:W-:Y:S02]  /*6f70*/  ISETP.GE.AND P1, PT, R17, R218, PT ;  /* 0x000000da1100720c */ /* 0x000fe40003f26270 */
[----:B------:R-:W-:Y:S02]  /*6f80*/  FSEL R152, R12, -INF , !P3 ;  /* 0xff8000000c987808 */ /* 0x000fe40005800000 */
[----:B--2---:R-:W-:Y:S02]  /*6f90*/  FSEL R150, R150, -INF , !P2 ;  /* 0xff80000096967808 */ /* 0x004fe40005000000 */
[----:B------:R-:W-:Y:S01]  /*6fa0*/  FSEL R149, R149, -INF , !P4 ;  /* 0xff80000095957808 */ /* 0x000fe20006000000 */
[----:B------:R-:W2:Y:S01]  /*6fb0*/  MUFU.TANH R175, R175 ;  /* 0x000000af00af7308 */ /* 0x000ea20000002400 */
[----:B------:R-:W-:-:S02]  /*6fc0*/  ISETP.GE.AND P5, PT, R15, R0, PT ;  /* 0x000000000f00720c */ /* 0x000fc40003fa6270 */
[-C--:B------:R-:W-:Y:S02]  /*6fd0*/  ISETP.GE.AND P3, PT, R13, R218.reuse, PT ;  /* 0x000000da0d00720c */ /* 0x080fe40003f66270 */
[----:B-1----:R-:W-:Y:S02]  /*6fe0*/  FSEL R151, R151, -INF , !P1 ;  /* 0xff80000097977808 */ /* 0x002fe40004800000 */
[C---:B------:R-:W-:Y:S01]  /*6ff0*/  ISETP.GE.AND P2, PT, R5.reuse, R218, PT ;  /* 0x000000da0500720c */ /* 0x040fe20003f46270 */
[----:B------:R-:W1:Y:S01]  /*7000*/  MUFU.TANH R170, R170 ;  /* 0x000000aa00aa7308 */ /* 0x000e620000002400 */
[-C--:B------:R-:W-:Y:S01]  /*7010*/  ISETP.GE.AND P4, PT, R5, R0.reuse, PT ;  /* 0x000000000500720c */ /* 0x080fe20003f86270 */
[----:B------:R-:W-:Y:S01]  /*7020*/  VIADD R5, R7, 0x38 ;  /* 0x0000003807057836 */ /* 0x000fe20000000000 */
[----:B------:R-:W-:Y:S02]  /*7030*/  ISETP.GE.AND P1, PT, R13, R0, PT ;  /* 0x000000000d00720c */ /* 0x000fe40003f26270 */
[----:B---3--:R-:W-:-:S02]  /*7040*/  FSEL R148, R148, -INF , !P5 ;  /* 0xff80000094947808 */ /* 0x008fc40006800000 */
[----:B------:R-:W-:Y:S01]  /*7050*/  ISETP.GE.AND P5, PT, R7, R218, PT ;  /* 0x000000da0700720c */ /* 0x000fe20003fa6270 */
[----:B------:R-:W3:Y:S01]  /*7060*/  MUFU.TANH R173, R173 ;  /* 0x000000ad00ad7308 */ /* 0x000ee20000002400 */
[----:B--2---:R-:W-:Y:S02]  /*7070*/  FSEL R175, R175, -INF , !P3 ;  /* 0xff800000afaf7808 */ /* 0x004fe40005800000 */
[C---:B------:R-:W-:Y:S01]  /*7080*/  ISETP.GE.AND P3, PT, R7.reuse, R0, PT ;  /* 0x000000000700720c */ /* 0x040fe20003f66270 */
[----:B------:R-:W-:-:S04]  /*7090*/  VIADD R7, R7, 0x39 ;  /* 0x0000003907077836 */ /* 0x000fc80000000000 */
[----:B------:R-:W2:Y:S01]  /*70a0*/  MUFU.TANH R168, R168 ;  /* 0x000000a800a87308 */ /* 0x000ea20000002400 */
[----:B-1----:R-:W-:Y:S01]  /*70b0*/  FSEL R170, R170, -INF , !P1 ;  /* 0xff800000aaaa7808 */ /* 0x002fe20004800000 */
[----:B------:R-:W-:Y:S01]  /*70c0*/  BAR.SYNC.DEFER_BLOCKING 0x0 ;  /* 0x0000000000007b1d */ /* 0x000fe20000010000 */
[----:B------:R-:W-:-:S05]  /*70d0*/  ISETP.GE.AND P1, PT, R5, R218, PT ;  /* 0x000000da0500720c */ /* 0x000fca0003f26270 */
[----:B------:R-:W1:Y:S01]  /*70e0*/  MUFU.TANH R171, R171 ;  /* 0x000000ab00ab7308 */ /* 0x000e620000002400 */
[----:B---3--:R-:W-:Y:S02]  /*70f0*/  FSEL R173, R173, -INF , !P2 ;  /* 0xff800000adad7808 */ /* 0x008fe40005000000 */
[----:B------:R-:W-:Y:S02]  /*7100*/  ISETP.GE.AND P2, PT, R5, R0, PT ;  /* 0x000000000500720c */ /* 0x000fe40003f46270 */
[----:B------:R-:W-:-:S03]  /*7110*/  FSEL R5, R144, -INF , !P5 ;  /* 0xff80000090057808 */ /* 0x000fc60006800000 */
[----:B------:R-:W3:Y:S01]  /*7120*/  MUFU.TANH R169, R169 ;  /* 0x000000a900a97308 */ /* 0x000ee20000002400 */
[----:B--2---:R-:W-:Y:S02]  /*7130*/  FSEL R168, R168, -INF , !P4 ;  /* 0xff800000a8a87808 */ /* 0x004fe40006000000 */
[----:B------:R-:W-:-:S05]  /*7140*/  ISETP.GE.AND P4, PT, R7, R218, PT ;  /* 0x000000da0700720c */ /* 0x000fca0003f86270 */
[----:B------:R-:W2:Y:S01]  /*7150*/  MUFU.TANH R166, R166 ;  /* 0x000000a600a67308 */ /* 0x000ea20000002400 */
[----:B-1----:R-:W-:Y:S02]  /*7160*/  FSEL R171, R171, -INF , !P1 ;  /* 0xff800000abab7808 */ /* 0x002fe40004800000 */
[----:B------:R-:W-:Y:S02]  /*7170*/  ISETP.GE.AND P1, PT, R7, R0, PT ;  /* 0x000000000700720c */ /* 0x000fe40003f26270 */
[----:B------:R-:W-:-:S03]  /*7180*/  FSEL R0, R172, -INF , !P3 ;  /* 0xff800000ac007808 */ /* 0x000fc60005800000 */
[----:B------:R-:W1:Y:S01]  /*7190*/  MUFU.TANH R164, R164 ;  /* 0x000000a400a47308 */ /* 0x000e620000002400 */
[----:B---3--:R-:W-:Y:S02]  /*71a0*/  FSEL R169, R169, -INF , !P4 ;  /* 0xff800000a9a97808 */ /* 0x008fe40006000000 */
[----:B--2---:R-:W-:Y:S02]  /*71b0*/  FSEL R166, R166, -INF , !P2 ;  /* 0xff800000a6a67808 */ /* 0x004fe40005000000 */
[----:B-1----:R-:W-:Y:S01]  /*71c0*/  FSEL R164, R164, -INF , !P1 ;  /* 0xff800000a4a47808 */ /* 0x002fe20004800000 */
        /* <DEDUP_REMOVED lines=44> */
[----:B------:R-:W-:Y:S02]  /*7490*/  IMAD.WIDE R16, R2, 0x4, R214 ;  /* 0x0000000402107825 */ /* 0x000fe400078e02d6 */
[----:B------:R-:W2:Y:S04]  /*74a0*/  LDG.E R15, desc[UR10][R14.64] ;  /* 0x0000000a0e0f7981 */ /* 0x000ea8000c1e1900 */
[----:B------:R-:W2:Y:S01]  /*74b0*/  LDG.E R10, desc[UR10][R16.64] ;  /* 0x0000000a100a7981 */ /* 0x000ea2000c1e1900 */
[----:B------:R-:W-:-:S05]  /*74c0*/  IADD3 R7, R7, -R2, RZ ;  /* 0x8000000207077210 */ /* 0x000fca0007ffe0ff */
[----:B------:R-:W-:-:S05]  /*74d0*/  IMAD R7, R7, R4, -0x40 ;  /* 0xffffffc007077424 */ /* 0x000fca00078e0204 */
[----:B------:R-:W-:-:S05]  /*74e0*/  SHF.R.S32.HI R13, RZ, 0x1f, R7 ;  /* 0x0000001fff0d7819 */ /* 0x000fca0000011407 */
[-C--:B------:R-:W-:Y:S02]  /*74f0*/  IMAD R2, R13, R134.reuse, RZ ;  /* 0x000000860d027224 */ /* 0x080fe400078e02ff */
[----:B------:R-:W-:-:S04]  /*7500*/  IMAD.WIDE.U32 R12, R7, R134, RZ ;  /* 0x00000086070c7225 */ /* 0x000fc800078e00ff */
[----:B------:R-:W-:-:S05]  /*7510*/  IMAD R2, R7, R135, R2 ;  /* 0x0000008707027224 */ /* 0x000fca00078e0202 */
[----:B------:R-:W-:Y:S01]  /*7520*/  IADD3 R13, R13, R2, RZ ;  /* 0x000000020d0d7210 */ /* 0x000fe20007ffe0ff */
[----:B--2---:R-:W-:-:S04]  /*7530*/  IMAD.IADD R10, R10, 0x1, -R15 ;  /* 0x000000010a0a7824 */ /* 0x004fc800078e0a0f */
[----:B------:R-:W-:Y:S01]  /*7540*/  IMAD.WIDE.U32 R12, R10, UR4, R12 ;  /* 0x000000040a0c7c25 */ /* 0x000fe2000f8e000c */
[----:B------:R-:W-:-:S05]  /*7550*/  SHF.R.S32.HI R4, RZ, 0x1f, R10 ;  /* 0x0000001fff047819 */ /* 0x000fca000001140a */
[----:B------:R-:W-:-:S04]  /*7560*/  IMAD R7, R4, UR4, RZ ;  /* 0x0000000404077c24 */ /* 0x000fc8000f8e02ff */
[----:B------:R-:W-:-:S04]  /*7570*/  IMAD R7, R10, UR5, R7 ;  /* 0x000000050a077c24 */ /* 0x000fc8000f8e0207 */
[----:B------:R-:W-:Y:S01]  /*7580*/  IMAD.IADD R7, R13, 0x1, R7 ;  /* 0x000000010d077824 */ /* 0x000fe200078e0207 */
[----:B------:R-:W-:Y:S06]  /*7590*/  BRA `(.L_x_2128) ;  /* 0x0000000000087947 */ /* 0x000fec0003800000 */
.L_x_2127:
[----:B------:R-:W-:-:S04]  /*75a0*/  LEA R12, -R134, RZ, 0x6 ;  /* 0x000000ff860c7211 */ /* 0x000fc800078e31ff */
[----:B------:R-:W-:-:S07]  /*75b0*/  SHF.R.S32.HI R7, RZ, 0x1f, R12 ;  /* 0x0000001fff077819 */ /* 0x000fce000001140c */
.L_x_2128:
[----:B------:R-:W-:Y:S01]  /*75c0*/  IADD3 R133, P0, R133, R12, RZ ;  /* 0x0000000c85857210 */ /* 0x000fe20007f1e0ff */
[C---:B------:R-:W-:Y:S01]  /*75d0*/  IMAD.SHL.U32 R2, R134.reuse, 0x20, RZ ;  /* 0x0000002086027824 */ /* 0x040fe200078e00ff */
[----:B------:R-:W-:Y:S02]  /*75e0*/  SHF.L.U64.HI R4, R134, 0x5, R135 ;  /* 0x0000000586047819 */ /* 0x000fe40000010287 */
[----:B------:R-:W-:Y:S01]  /*75f0*/  LEA R216, P1, R133, R138, 0x1 ;  /* 0x0000008a85d87211 */ /* 0x000fe200078208ff */
[----:B------:R-:W-:-:S03]  /*7600*/  IMAD.X R212, R212, 0x1, R7, P0 ;  /* 0x00000001d4d47824 */ /* 0x000fc600000e0607 */
        /* <DEDUP_REMOVED lines=23> */
.L_x_2126:
        /* <DEDUP_REMOVED lines=90> */
[----:B------:R-:W-:-:S02]  /*7d20*/  FFMA.FTZ R166, R166, UR6, -R167 ;  /* 0x00000006a6a67c23 */ /* 0x000fc400080108a7 */
        /* <DEDUP_REMOVED lines=73> */
[----:B------:R-:W-:Y:S01]  /*81c0*/  FMUL.FTZ R97, R97, R132 ;  /* 0x0000008461617220 */ /* 0x000fe20000410000 */
[-C--:B------:R-:W-:Y:S01]  /*81d0*/  FMUL.FTZ R98, R98, R3.reuse ;  /* 0x0000000362627220 */ /* 0x080fe20000410000 */
[----:B------:R-:W-:-:S03]  /*81e0*/  FMUL.FTZ R99, R99, R3 ;  /* 0x0000000363637220 */ /* 0x000fc60000410000 */
[----:B------:R-:W-:Y:S01]  /*81f0*/  MUFU.EX2 R178, R178 ;  /* 0x000000b200b27308 */ /* 0x000fe20000000800 */
        /* <DEDUP_REMOVED lines=8> */
[----:B------:R-:W5:Y:S01]  /*8280*/  MUFU.EX2 R181, R181 ;  /* 0x000000b500b57308 */ /* 0x000f620000000800 */
[C---:B--2---:R-:W-:Y:S06]  /*8290*/  HMMA.16816.F32 R92, R4.reuse, R144, R92 ;  /* 0x00000090045c723c */ /* 0x044fec000000185c */
[C---:B---3--:R-:W-:Y:S01]  /*82a0*/  HMMA.16816.F32 R40, R4.reuse, R116, R104 ;  /* 0x000000740428723c */ /* 0x048fe20000001868 */
[----:B------:R-:W2:Y:S01]  /*82b0*/  LDSM.16.MT88.4 R104, [R196+0xe000] ;  /* 0x00e00000c468783b */ /* 0x000ea20000004200 */
[----:B------:R-:W-:Y:S04]  /*82c0*/  MUFU.EX2 R180, R180 ;  /* 0x000000b400b47308 */ /* 0x000fe80000000800 */
        /* <DEDUP_REMOVED lines=53> */
[-C--:B------:R-:W-:Y:S01]  /*8620*/  FMUL.FTZ R81, R85, R132.reuse ;  /* 0x0000008455517220 */ /* 0x080fe20000410000 */
[----:B------:R-:W-:Y:S01]  /*8630*/  MUFU.EX2 R218, R218 ;  /* 0x000000da00da7308 */ /* 0x000fe20000000800 */
[C---:B-1----:R-:W-:Y:S01]  /*8640*/  HMMA.16816.F32 R76, R4.reuse, R108, R76 ;  /* 0x0000006c044c723c */ /* 0x042fe2000000184c */
[-C--:B------:R-:W-:Y:S01]  /*8650*/  FMUL.FTZ R114, R82, R3.reuse ;  /* 0x0000000352727220 */ /* 0x080fe20000410000 */
[-C--:B------:R-:W-:Y:S01]  /*8660*/  FMUL.FTZ R115, R83, R3.reuse ;  /* 0x0000000353737220 */ /* 0x080fe20000410000 */
[-C--:B------:R-:W-:Y:S01]  /*8670*/  FMUL.FTZ R82, R86, R3.reuse ;  /* 0x0000000356527220 */ /* 0x080fe20000410000 */
[-C--:B------:R-:W-:Y:S01]  /*8680*/  FMUL.FTZ R83, R87, R3.reuse ;  /* 0x0000000357537220 */ /* 0x080fe20000410000 */
[----:B------:R-:W-:Y:S01]  /*8690*/  FFMA.FTZ R132, R227, R132, R162 ;  /* 0x00000084e3847223 */ /* 0x000fe200000100a2 */
[----:B------:R-:W-:Y:S01]  /*86a0*/  FFMA.FTZ R3, R225, R3, R138 ;  /* 0x00000003e1037223 */ /* 0x000fe2000001008a */
[----:B------:R-:W1:Y:S02]  /*86b0*/  MUFU.EX2 R223, R223 ;  /* 0x000000df00df7308 */ /* 0x000e640000000800 */
[----:B------:R-:W-:Y:S01]  /*86c0*/  HMMA.16816.F32 R84, R4, R110, R112 ;  /* 0x0000006e0454723c */ /* 0x000fe20000001870 */
[----:B------:R-:W1:Y:S01]  /*86d0*/  LDSM.16.MT88.4 R112, [R198+0xe800] ;  /* 0x00e80000c670783b */ /* 0x000e620000004200 */
[----:B------:R-:W-:Y:S01]  /*86e0*/  FADD.FTZ R139, R139, R132 ;  /* 0x000000848b8b7221 */ /* 0x000fe20000010000 */
[----:B------:R-:W-:Y:S01]  /*86f0*/  FADD.FTZ R3, R2, R3 ;  /* 0x0000000302037221 */ /* 0x000fe20000010000 */
[----:B------:R-:W-:Y:S01]  /*8700*/  MOV R132, R163 ;  /* 0x000000a300847202 */ /* 0x000fe20000000f00 */
[----:B------:R-:W1:Y:S01]  /*8710*/  LDSM.16.MT88.4 R108, [R197+0xe800] ;  /* 0x00e80000c56c783b */ /* 0x000e620000004200 */
[----:B------:R-:W-:Y:S01]  /*8720*/  MUFU.EX2 R220, R220 ;  /* 0x000000dc00dc7308 */ /* 0x000fe20000000800 */
[----:B------:R-:W-:Y:S01]  /*8730*/  FADD.FTZ R160, R160, R139 ;  /* 0x0000008ba0a07221 */ /* 0x000fe20000010000 */
[----:B------:R-:W-:Y:S01]  /*8740*/  FADD.FTZ R0, R0, R3 ;  /* 0x0000000300007221 */ /* 0x000fe20000010000 */
[----:B------:R-:W-:-:S02]  /*8750*/  MOV R3, R161 ;  /* 0x000000a100037202 */ /* 0x000fc40000000f00 */
[----:B------:R-:W-:Y:S01]  /*8760*/  FADD.FTZ R133, R133, R160 ;  /* 0x000000a085857221 */ /* 0x000fe20000010000 */
[----:B------:R-:W-:Y:S01]  /*8770*/  FADD.FTZ R165, R165, R0 ;  /* 0x00000000a5a57221 */ /* 0x000fe20000010000 */
[C---:B--2---:R-:W-:Y:S01]  /*8780*/  HMMA.16816.F32 R80, R4.reuse, R104, R80 ;  /* 0x000000680450723c */ /* 0x044fe20000001850 */
[----:B------:R-:W2:Y:S05]  /*8790*/  MUFU.EX2 R229, R229 ;  /* 0x000000e500e57308 */ /* 0x000eaa0000000800 */
        /* <DEDUP_REMOVED lines=18> */
[----:B------:R-:W-:-:S03]  /*88c0*/  FADD.FTZ R183, R183, R180 ;  /* 0x000000b4b7b77221 */ /* 0x000fc60000010000 */
[C---:B------:R-:W-:Y:S01]  /*88d0*/  HMMA.16816.F32 R16, R104.reuse, R118, R16 ;  /* 0x000000766810723c */ /* 0x040fe20000001810 */
[----:B------:R-:W3:Y:S05]  /*88e0*/  LDSM.16.MT88.4 R116, [R196+0xe800] ;  /* 0x00e80000c474783b */ /* 0x000eea0000004200 */
[C---:B------:R-:W-:Y:S06]  /*88f0*/  HMMA.16816.F32 R28, R104.reuse, R128, R28 ;  /* 0x00000080681c723c */ /* 0x040fec000000181c */
[C---:B------:R-:W-:Y:S01]  /*8900*/  HMMA.16816.F32 R24, R104.reuse, R130, R24 ;  /* 0x000000826818723c */ /* 0x040fe20000001818 */
[----:B------:R-:W4:Y:S05]  /*8910*/  LDSM.16.MT88.4 R128, [R200+0x10800] ;  /* 0x01080000c880783b */ /* 0x000f2a0000004200 */
        /* <DEDUP_REMOVED lines=22> */
[----:B------:R-:W-:Y:S01]  /*8a80*/  F2FP.F16.F32.PACK_AB R97, R223, R218 ;  /* 0x000000dadf61723e */ /* 0x000fe200000000ff */
[----:B------:R-:W-:-:S02]  /*8a90*/  FADD.FTZ R218, R218, R183 ;  /* 0x000000b7dada7221 */ /* 0x000fc40000010000 */
[C---:B----4-:R-:W-:Y:S01]  /*8aa0*/  HMMA.16816.F32 R72, R104.reuse, R128, R72 ;  /* 0x000000806848723c */ /* 0x050fe20000001848 */
        /* <DEDUP_REMOVED lines=63> */
[----:B------:R-:W-:-:S04]  /*8ea0*/  FADD.FTZ R156, R156, R221 ;  /* 0x000000dd9c9c7221 */ /* 0x000fc80000010000 */
        /* <DEDUP_REMOVED lines=36> */
[----:B------:R-:W-:-:S15]  /*90f0*/  HMMA.16816.F32 R96, R96, R18, R4 ;  /* 0x000000126060723c */ /* 0x000fde0000001804 */
[----:B------:R-:W-:-:S09]  /*9100*/  NOP ;  /* 0x0000000000007918 */ /* 0x000fd20000000000 */
.L_x_2123:
[----:B------:R-:W-:-:S13]  /*9110*/  ISETP.GE.AND P0, PT, R211, 0x1, PT ;  /* 0x00000001d300780c */ /* 0x000fda0003f06270 */
[----:B------:R-:W-:Y:S05]  /*9120*/  @!P0 BRA `(.L_x_2129) ;  /* 0x0000003000ec8947 */ /* 0x000fea0003800000 */
[----:B------:R-:W-:Y:S01]  /*9130*/  IMAD.U32 R224, R136, -0x40, RZ ;  /* 0xffffffc088e07824 */ /* 0x000fe200078e00ff */
[C---:B------:R-:W-:Y:S01]  /*9140*/  SHF.L.U64.HI R212, R134.reuse, 0x5, R135 ;  /* 0x0000000586d47819 */ /* 0x040fe20000010287 */
[----:B------:R-:W-:Y:S01]  /*9150*/  IMAD.U32 R222, R134, -0x40, RZ ;  /* 0xffffffc086de7824 */ /* 0x000fe200078e00ff */
[C---:B------:R-:W-:Y:S01]  /*9160*/  SHF.L.U64.HI R218, R136.reuse, 0x5, R137 ;  /* 0x0000000588da7819 */ /* 0x040fe20000010289 */
[----:B------:R-:W-:Y:S01]  /*9170*/  IMAD.SHL.U32 R221, R136, 0x20, RZ ;  /* 0x0000002088dd7824 */ /* 0x000fe200078e00ff */
[----:B------:R-:W-:Y:S01]  /*9180*/  SHF.L.U32 R219, R134, 0x5, RZ ;  /* 0x0000000586db7819 */ /* 0x000fe200000006ff */
[----:B------:R-:W-:Y:S01]  /*9190*/  IMAD.MOV.U32 R0, RZ, RZ, R3 ;  /* 0x000000ffff007224 */ /* 0x000fe200078e0003 */
[----:B------:R-:W-:Y:S01]  /*91a0*/  MOV R135, R132 ;  /* 0x0000008400877202 */ /* 0x000fe20000000f00 */
[----:B------:R-:W-:Y:S01]  /*91b0*/  ULDC UR5, c[0x0][0x39c] ;  /* 0x0000e70000057ab9 */ /* 0x000fe20000000800 */
[----:B------:R-:W-:Y:S01]  /*91c0*/  SHF.R.S32.HI R223, RZ, 0x1f, R224 ;  /* 0x0000001fffdf7819 */ /* 0x000fe200000114e0 */
[----:B------:R-:W-:Y:S01]  /*91d0*/  ULDC UR4, c[0x0][0x2ec] ;  /* 0x0000bb0000047ab9 */ /* 0x000fe20000000800 */
[----:B------:R-:W-:-:S07]  /*91e0*/  SHF.R.S32.HI R220, RZ, 0x1f, R222 ;  /* 0x0000001fffdc7819 */ /* 0x000fce00000114de */
.L_x_2133:
        /* <DEDUP_REMOVED lines=66> */
.L_x_2130:
[C---:B------:R-:W-:Y:S04]  /*9610*/  LEA R208, P0, R10.reuse, R208, 0x1 ;  /* 0x000000d00ad07211 */ /* 0x040fe800078008ff */
[----:B------:R-:W-:Y:S02]  /*9620*/  LEA.HI.X R209, R10, R209, R2, 0x1, P0 ;  /* 0x000000d10ad17211 */ /* 0x000fe400000f0c02 */
[C---:B------:R-:W-:Y:S03]  /*9630*/  IADD3 R228, P0, R221.reuse, R208, RZ ;  /* 0x000000d0dde47210 */ /* 0x040fe60007f1e0ff */
[----:B------:R-:W-:Y:S01]  /*9640*/  @!PT LDS RZ, [RZ] ;  /* 0x00000000fffff984 */ /* 0x000fe20000000800 */
[----:B------:R-:W-:Y:S01]  /*9650*/  @!PT LDS RZ, [RZ] ;  /* 0x00000000fffff984 */ /* 0x000fe20000000800 */
[----:B------:R-:W-:Y:S01]  /*9660*/  @!PT LDS RZ, [RZ] ;  /* 0x00000000fffff984 */ /* 0x000fe20000000800 */
[----:B------:R-:W-:Y:S01]  /*9670*/  LDGSTS.E.BYPASS.LTC128B.128 [R213+0xc000], desc[UR10][R208.64] ;  /* 0x0c000000d0d57fae */ /* 0x000fe2000b901d4a */
[C---:B------:R-:W-:Y:S02]  /*9680*/  IADD3.X R229, R218.reuse, R209, RZ, P0, !PT ;  /* 0x000000d1dae57210 */ /* 0x040fe400007fe4ff */
[C---:B------:R-:W-:Y:S02]  /*9690*/  IADD3 R132, P0, R221.reuse, R228, RZ ;  /* 0x000000e4dd847210 */ /* 0x040fe40007f1e0ff */
[----:B------:R-:W-:Y:S02]  /*96a0*/  LDGSTS.E.BYPASS.LTC128B.128 [R213+0xe000], desc[UR10][R208.64+0x80] ;  /* 0x0e000080d0d57fae */ /* 0x000fe4000b901d4a */
[C---:B------:R-:W-:Y:S03]  /*96b0*/  IADD3.X R133, R218.reuse, R229, RZ, P0, !PT ;  /* 0x000000e5da857210 */ /* 0x040fe600007fe4ff */
[----:B------:R-:W-:Y:S01]  /*96c0*/  LDGSTS.E.BYPASS.LTC128B.128 [R213+0x10000], desc[UR10][R208.64+0x100] ;  /* 0x10000100d0d57fae */ /* 0x000fe2000b901d4a */
[----:B------:R-:W-:Y:S04]  /*96d0*/  IADD3 R2, P0, R221, R132, RZ ;  /* 0x00000084dd027210 */ /* 0x000fe80007f1e0ff */
[----:B------:R-:W-:Y:S01]  /*96e0*/  LDGSTS.E.BYPASS.LTC128B.128 [R213+0xc800], desc[UR10][R228.64] ;  /* 0x0c800000e4d57fae */ /* 0x000fe2000b901d4a */
[----:B------:R-:W-:Y:S02]  /*96f0*/  IADD3.X R3, R218, R133, RZ, P0, !PT ;  /* 0x00000085da037210 */ /* 0x000fe400007fe4ff */
[----:B------:R-:W-:Y:S02]  /*9700*/  ISETP.GE.AND P0, PT, R211, 0x2, PT ;  /* 0x00000002d300780c */ /* 0x000fe40003f06270 */
[----:B------:R-:W-:Y:S05]  /*9710*/  LDGSTS.E.BYPASS.LTC128B.128 [R213+0xe800], desc[UR10][R228.64+0x80] ;  /* 0x0e800080e4d57fae */ /* 0x000fea000b901d4a */
[----:B------:R-:W-:Y:S05]  /*9720*/  LDGSTS.E.BYPASS.LTC128B.128 [R213+0x10800], desc[UR10][R228.64+0x100] ;  /* 0x10800100e4d57fae */ /* 0x000fea000b901d4a */
[----:B------:R-:W-:Y:S05]  /*9730*/  LDGSTS.E.BYPASS.LTC128B.128 [R213+0xd000], desc[UR10][R132.64] ;  /* 0x0d00000084d57fae */ /* 0x000fea000b901d4a */
[----:B------:R-:W-:Y:S05]  /*9740*/  LDGSTS.E.BYPASS.LTC128B.128 [R213+0xf000], desc[UR10][R132.64+0x80] ;  /* 0x0f00008084d57fae */ /* 0x000fea000b901d4a */
[----:B------:R1:W-:Y:S05]  /*9750*/  LDGSTS.E.BYPASS.LTC128B.128 [R213+0x11000], desc[UR10][R132.64+0x100] ;  /* 0x1100010084d57fae */ /* 0x0003ea000b901d4a */
[----:B------:R-:W-:Y:S05]  /*9760*/  LDGSTS.E.BYPASS.LTC128B.128 [R213+0xd800], desc[UR10][R2.64] ;  /* 0x0d80000002d57fae */ /* 0x000fea000b901d4a */
[----:B------:R-:W-:Y:S05]  /*9770*/  LDGSTS.E.BYPASS.LTC128B.128 [R213+0xf800], desc[UR10][R2.64+0x80] ;  /* 0x0f80008002d57fae */ /* 0x000fea000b901d4a */
[----:B------:R2:W-:Y:S05]  /*9780*/  LDGSTS.E.BYPASS.LTC128B.128 [R213+0x11800], desc[UR10][R2.64+0x100] ;  /* 0x1180010002d57fae */ /* 0x0005ea000b901d4a */
[----:B------:R-:W-:Y:S05]  /*9790*/  LDSM.16.M88.4 R136, [R206] ;  /* 0x00000000ce88783b */ /* 0x000fea0000000200 */
[----:B------:R-:W3:Y:S05]  /*97a0*/  LDSM.16.M88.4 R140, [R205+0x6000] ;  /* 0x00600000cd8c783b */ /* 0x000eea0000000200 */
[----:B------:R-:W4:Y:S05]  /*97b0*/  LDSM.16.M88.4 R144, [R205+0x6800] ;  /* 0x00680000cd90783b */ /* 0x000f2a0000000200 */
[----:B------:R-:W5:Y:S05]  /*97c0*/  LDSM.16.M88.4 R148, [R205+0x7000] ;  /* 0x00700000cd94783b */ /* 0x000f6a0000000200 */
[----:B------:R-:W1:Y:S05]  /*97d0*/  LDSM.16.M88.4 R152, [R205+0x7800] ;  /* 0x00780000cd98783b */ /* 0x000e6a0000000200 */
[----:B------:R-:W0:Y:S05]  /*97e0*/  LDGDEPBAR ;  /* 0x00000000000079af */ /* 0x000e2a0000000000 */
[----:B------:R-:W-:Y:S05]  /*97f0*/  LDSM.16.M88.4 R156, [R204] ;  /* 0x00000000cc9c783b */ /* 0x000fea0000000200 */
[----:B------:R-:W2:Y:S05]  /*9800*/  LDSM.16.M88.4 R160, [R203] ;  /* 0x00000000cba0783b */ /* 0x000eaa0000000200 */
[----:B------:R-:W2:Y:S05]  /*9810*/  LDSM.16.M88.4 R164, [R195] ;  /* 0x00000000c3a4783b */ /* 0x000eaa0000000200 */
[----:B------:R-:W2:Y:S01]  /*9820*/  LDSM.16.M88.4 R168, [R194] ;  /* 0x00000000c2a8783b */ /* 0x000ea20000000200 */
[C---:B---3--:R-:W-:Y:S04]  /*9830*/  HMMA.16816.F32 R4, R136.reuse, R140, RZ ;  /* 0x0000008c8804723c */ /* 0x048fe800000018ff */
[----:B------:R-:W3:Y:S02]  /*9840*/  LDSM.16.M88.4 R172, [R193] ;  /* 0x00000000c1ac783b */ /* 0x000ee40000000200 */
[C---:B------:R-:W-:Y:S03]  /*9850*/  HMMA.16816.F32 R8, R136.reuse, R142, RZ ;  /* 0x0000008e8808723c */ /* 0x040fe600000018ff */
[----:B------:R-:W-:Y:S03]  /*9860*/  LDSM.16.M88.4 R176, [R202] ;  /* 0x00000000cab0783b */ /* 0x000fe60000000200 */
[C---:B----4-:R-:W-:Y:S02]  /*9870*/  HMMA.16816.F32 R12, R136.reuse, R144, RZ ;  /* 0x00000090880c723c */ /* 0x050fe400000018ff */
[----:B------:R-:W4:Y:S04]  /*9880*/  LDSM.16.M88.4 R180, [R199+0x6000] ;  /* 0x00600000c7b4783b */ /* 0x000f280000000200 */
[C---:B------:R-:W-:Y:S01]  /*9890*/  HMMA.16816.F32 R16, R136.reuse, R146, RZ ;  /* 0x000000928810723c */ /* 0x040fe200000018ff */
[----:B------:R-:W-:Y:S05]  /*98a0*/  LDSM.16.M88.4 R140, [R199+0x7000] ;  /* 0x00700000c78c783b */ /* 0x000fea0000000200 */
[C---:B-----5:R-:W-:Y:S01]  /*98b0*/  HMMA.16816.F32 R20, R136.reuse, R148, RZ ;  /* 0x000000948814723c */ /* 0x060fe200000018ff */
[----:B------:R-:W-:Y:S05]  /*98c0*/  LDSM.16.M88.4 R144, [R199+0x7800] ;  /* 0x00780000c790783b */ /* 0x000fea0000000200 */
[C---:B------:R-:W-:Y:S01]  /*98d0*/  HMMA.16816.F32 R24, R136.reuse, R150, RZ ;  /* 0x000000968818723c */ /* 0x040fe200000018ff */
[----:B------:R-:W-:Y:S05]  /*98e0*/  LDSM.16.M88.4 R148, [R201] ;  /* 0x00000000c994783b */ /* 0x000fea0000000200 */
[C---:B-1----:R-:W-:Y:S06]  /*98f0*/  HMMA.16816.F32 R28, R136.reuse, R152, RZ ;  /* 0x00000098881c723c */ /* 0x042fec00000018ff */
[----:B------:R-:W-:Y:S01]  /*9900*/  HMMA.16816.F32 R32, R136, R154, RZ ;  /* 0x0000009a8820723c */ /* 0x000fe200000018ff */
[----:B------:R-:W1:Y:S05]  /*9910*/  LDSM.16.M88.4 R136, [R199+0x6800] ;  /* 0x00680000c788783b */ /* 0x000e6a0000000200 */
[C---:B--2---:R-:W-:Y:S01]  /*9920*/  HMMA.16816.F32 R4, R156.reuse, R160, R4 ;  /* 0x000000a09c04723c */ /* 0x044fe20000001804 */
[----:B------:R-:W2:Y:S05]  /*9930*/  LDSM.16.M88.4 R152, [R192] ;  /* 0x00000000c098783b */ /* 0x000eaa0000000200 */
        /* <DEDUP_REMOVED lines=11> */
[C---:B----4-:R-:W-:Y:S01]  /*99f0*/  HMMA.16816.F32 R4, R176.reuse, R180, R4 ;  /* 0x000000b4b004723c */ /* 0x050fe20000001804 */
[----:B------:R-:W4:Y:S05]  /*9a00*/  LDSM.16.M88.4 R172, [R205+0x8000] ;  /* 0x00800000cdac783b */ /* 0x000f2a0000000200 */
[C---:B------:R-:W-:Y:S01]  /*9a10*/  HMMA.16816.F32 R8, R176.reuse, R182, R8 ;  /* 0x000000b6b008723c */ /* 0x040fe20000001808 */
[----:B------:R-:W-:Y:S05]  /*9a20*/  LDSM.16.M88.4 R180, [R191] ;  /* 0x00000000bfb4783b */ /* 0x000fea0000000200 */
[C---:B-1----:R-:W-:Y:S06]  /*9a30*/  HMMA.16816.F32 R12, R176.reuse, R136, R12 ;  /* 0x00000088b00c723c */ /* 0x042fec000000180c */
[C---:B------:R-:W-:Y:S01]  /*9a40*/  HMMA.16816.F32 R16, R176.reuse, R138, R16 ;  /* 0x0000008ab010723c */ /* 0x040fe20000001810 */
[----:B------:R-:W1:Y:S05]  /*9a50*/  LDSM.16.M88.4 R136, [R205+0x8800] ;  /* 0x00880000cd88783b */ /* 0x000e6a0000000200 */
[C---:B------:R-:W-:Y:S06]  /*9a60*/  HMMA.16816.F32 R20, R176.reuse, R140, R20 ;  /* 0x0000008cb014723c */ /* 0x040fec0000001814 */
[C---:B------:R-:W-:Y:S01]  /*9a70*/  HMMA.16816.F32 R24, R176.reuse, R142, R24 ;  /* 0x0000008eb018723c */ /* 0x040fe20000001818 */
[----:B------:R-:W5:Y:S05]  /*9a80*/  LDSM.16.M88.4 R140, [R205+0x9000] ;  /* 0x00900000cd8c783b */ /* 0x000f6a0000000200 */
[C---:B------:R-:W-:Y:S06]  /*9a90*/  HMMA.16816.F32 R28, R176.reuse, R144, R28 ;  /* 0x00000090b01c723c */ /* 0x040fec000000181c */
[----:B------:R-:W-:Y:S01]  /*9aa0*/  HMMA.16816.F32 R32, R176, R146, R32 ;  /* 0x00000092b020723c */ /* 0x000fe20000001820 */
[----:B------:R-:W5:Y:S05]  /*9ab0*/  LDSM.16.M88.4 R144, [R205+0x9800] ;  /* 0x00980000cd90783b */ /* 0x000f6a0000000200 */
[C---:B--2---:R-:W-:Y:S01]  /*9ac0*/  HMMA.16816.F32 R4, R148.reuse, R152, R4 ;  /* 0x000000989404723c */ /* 0x044fe20000001804 */
[----:B------:R-:W2:Y:S05]  /*9ad0*/  LDSM.16.M88.4 R176, [R204+0x2000] ;  /* 0x00200000ccb0783b */ /* 0x000eaa0000000200 */
[C---:B------:R-:W-:Y:S01]  /*9ae0*/  HMMA.16816.F32 R8, R148.reuse, R154, R8 ;  /* 0x0000009a9408723c */ /* 0x040fe20000001808 */
[----:B------:R-:W-:Y:S05]  /*9af0*/  LDSM.16.M88.4 R152, [R189] ;  /* 0x00000000bd98783b */ /* 0x000fea0000000200 */
[C---:B---3--:R-:W-:Y:S06]  /*9b00*/  HMMA.16816.F32 R12, R148.reuse, R156, R12 ;  /* 0x0000009c940c723c */ /* 0x048fec000000180c */
[C---:B------:R-:W-:Y:S01]  /*9b10*/  HMMA.16816.F32 R16, R148.reuse, R158, R16 ;  /* 0x0000009e9410723c */ /* 0x040fe20000001810 */
[----:B------:R-:W-:Y:S05]  /*9b20*/  LDSM.16.M88.4 R156, [R188] ;  /* 0x00000000bc9c783b */ /* 0x000fea0000000200 */
[C---:B------:R-:W-:Y:S06]  /*9b30*/  HMMA.16816.F32 R20, R148.reuse, R160, R20 ;  /* 0x000000a09414723c */ /* 0x040fec0000001814 */
[C---:B------:R-:W-:Y:S01]  /*9b40*/  HMMA.16816.F32 R24, R148.reuse, R162, R24 ;  /* 0x000000a29418723c */ /* 0x040fe20000001818 */
[----:B------:R-:W-:Y:S05]  /*9b50*/  LDSM.16.M88.4 R160, [R202+0x2000] ;  /* 0x00200000caa0783b */ /* 0x000fea0000000200 */
[C---:B------:R-:W-:Y:S06]  /*9b60*/  HMMA.16816.F32 R28, R148.reuse, R164, R28 ;  /* 0x000000a4941c723c */ /* 0x040fec000000181c */
[----:B------:R-:W-:Y:S01]  /*9b70*/  HMMA.16816.F32 R32, R148, R166, R32 ;  /* 0x000000a69420723c */ /* 0x000fe20000001820 */
[----:B------:R-:W3:Y:S05]  /*9b80*/  LDSM.16.M88.4 R148, [R190] ;  /* 0x00000000be94783b */ /* 0x000eea0000000200 */
[C---:B----4-:R-:W-:Y:S01]  /*9b90*/  HMMA.16816.F32 R4, R168.reuse, R172, R4 ;  /* 0x000000aca804723c */ /* 0x050fe20000001804 */
[----:B------:R-:W4:Y:S05]  /*9ba0*/  LDSM.16.M88.4 R164, [R199+0x8000] ;  /* 0x00800000c7a4783b */ /* 0x000f2a0000000200 */
[C---:B------:R-:W-:Y:S01]  /*9bb0*/  HMMA.16816.F32 R8, R168.reuse, R174, R8 ;  /* 0x000000aea808723c */ /* 0x040fe20000001808 */
[----:B------:R-:W-:Y:S05]  /*9bc0*/  LDSM.16.M88.4 R172, [R192+0x2000] ;  /* 0x00200000c0ac783b */ /* 0x000fea0000000200 */
[C---:B-1----:R-:W-:Y:S06]  /*9bd0*/  HMMA.16816.F32 R12, R168.reuse, R136, R12 ;  /* 0x00000088a80c723c */ /* 0x042fec000000180c */
[C---:B------:R-:W-:Y:S01]  /*9be0*/  HMMA.16816.F32 R16, R168.reuse, R138, R16 ;  /* 0x0000008aa810723c */ /* 0x040fe20000001810 */
[----:B------:R-:W1:Y:S05]  /*9bf0*/  LDSM.16.M88.4 R136, [R199+0x8800] ;  /* 0x00880000c788783b */ /* 0x000e6a0000000200 */
[C---:B-----5:R-:W-:Y:S06]  /*9c00*/  HMMA.16816.F32 R20, R168.reuse, R140, R20 ;  /* 0x0000008ca814723c */ /* 0x060fec0000001814 */
        /* <DEDUP_REMOVED lines=57> */
[----:B------:R-:W5:Y:S01]  /*9fa0*/  LDSM.16.M88.4 R176, [R201+0x4000] ;  /* 0x00400000c9b0783b */ /* 0x000f620000000200 */
[C---:B--2---:R-:W-:Y:S06]  /*9fb0*/  HMMA.16816.F32 R4, R160.reuse, R164, R4 ;  /* 0x000000a4a004723c */ /* 0x044fec0000001804 */
[C---:B------:R-:W-:Y:S06]  /*9fc0*/  HMMA.16816.F32 R8, R160.reuse, R166, R8 ;  /* 0x000000a6a008723c */ /* 0x040fec0000001808 */
[C---:B---3--:R-:W-:Y:S06]  /*9fd0*/  HMMA.16816.F32 R12, R160.reuse, R148, R12 ;  /* 0x00000094a00c723c */ /* 0x048fec000000180c */
[C---:B------:R-:W-:Y:S06]  /*9fe0*/  HMMA.16816.F32 R16, R160.reuse, R150, R16 ;  /* 0x00000096a010723c */ /* 0x040fec0000001810 */
[C---:B------:R-:W-:Y:S06]  /*9ff0*/  HMMA.16816.F32 R20, R160.reuse, R152, R20 ;  /* 0x00000098a014723c */ /* 0x040fec0000001814 */
[C---:B------:R-:W-:Y:S06]  /*a000*/  HMMA.16816.F32 R24, R160.reuse, R154, R24 ;  /* 0x0000009aa018723c */ /* 0x040fec0000001818 */
[C---:B------:R-:W-:Y:S06]  /*a010*/  HMMA.16816.F32 R28, R160.reuse, R156, R28 ;  /* 0x0000009ca01c723c */ /* 0x040fec000000181c */
[----:B------:R-:W-:Y:S06]  /*a020*/  HMMA.16816.F32 R32, R160, R158, R32 ;  /* 0x0000009ea020723c */ /* 0x000fec0000001820 */
[C---:B----4-:R-:W-:Y:S06]  /*a030*/  HMMA.16816.F32 R4, R168.reuse, R172, R4 ;  /* 0x000000aca804723c */ /* 0x050fec0000001804 */
[C---:B------:R-:W-:Y:S06]  /*a040*/  HMMA.16816.F32 R8, R168.reuse, R174, R8 ;  /* 0x000000aea808723c */ /* 0x040fec0000001808 */
[C---:B-1----:R-:W-:Y:S06]  /*a050*/  HMMA.16816.F32 R12, R168.reuse, R136, R12 ;  /* 0x00000088a80c723c */ /* 0x042fec000000180c */
[C---:B------:R-:W-:Y:S01]  /*a060*/  HMMA.16816.F32 R16, R168.reuse, R138, R16 ;  /* 0x0000008aa810723c */ /* 0x040fe20000001810 */
[----:B------:R-:W1:Y:S05]  /*a070*/  LDSM.16.M88.4 R136, [R192+0x4800] ;  /* 0x00480000c088783b */ /* 0x000e6a0000000200 */
[C---:B-----5:R-:W-:Y:S06]  /*a080*/  HMMA.16816.F32 R20, R168.reuse, R140, R20 ;  /* 0x0000008ca814723c */ /* 0x060fec0000001814 */
[C---:B------:R-:W-:Y:S01]  /*a090*/  HMMA.16816.F32 R24, R168.reuse, R142, R24 ;  /* 0x0000008ea818723c */ /* 0x040fe20000001818 */
[----:B------:R-:W2:Y:S05]  /*a0a0*/  LDSM.16.M88.4 R140, [R192+0x5000] ;  /* 0x00500000c08c783b */ /* 0x000eaa0000000200 */
[C---:B------:R-:W-:Y:S06]  /*a0b0*/  HMMA.16816.F32 R28, R168.reuse, R144, R28 ;  /* 0x00000090a81c723c */ /* 0x040fec000000181c */
        /* <DEDUP_REMOVED lines=17> */
[----:B------:R3:W4:Y:S01]  /*a1d0*/  MUFU.TANH R174, R133 ;  /* 0x0000008500ae7308 */ /* 0x0007220000002400 */
        /* <DEDUP_REMOVED lines=20> */
[----:B------:R3:W1:Y:S01]  /*a320*/  MUFU.TANH R175, R3 ;  /* 0x0000000300af7308 */ /* 0x0006620000002400 */
[----:B------:R-:W-:Y:S01]  /*a330*/  FMUL.FTZ R132, R9, UR5 ;  /* 0x0000000509847c20 */ /* 0x000fe20008410000 */
[----:B------:R-:W-:Y:S08]  /*a340*/  FMUL.FTZ R2, R11, UR5 ;  /* 0x000000050b027c20 */ /* 0x000ff00008410000 */
[----:B------:R3:W1:Y:S01]  /*a350*/  MUFU.TANH R170, R132 ;  /* 0x0000008400aa7308 */ /* 0x0006620000002400 */
        /* <DEDUP_REMOVED lines=8> */
[----:B------:R3:W1:Y:S01]  /*a3e0*/  MUFU.TANH R181, R2 ;  /* 0x0000000200b57308 */ /* 0x0006620000002400 */
        /* <DEDUP_REMOVED lines=25> */
[----:B--2-4-:R-:W-:Y:S05]  /*a580*/  @!P0 BRA `(.L_x_2131) ;  /* 0x0000000400648947 */ /* 0x014fea0003800000 */
[----:B------:R-:W-:Y:S02]  /*a590*/  MOV R10, R222 ;  /* 0x000000de000a7202 */ /* 0x000fe40000000f00 */
[----:B---3--:R-:W-:Y:S01]  /*a5a0*/  MOV R3, R220 ;  /* 0x000000dc00037202 */ /* 0x008fe20000000f00 */
        /* <DEDUP_REMOVED lines=10> */
[-C--:B------:R-:W-:Y:S02]  /*a650*/  LOP3.LUT R11, R11, R6.reuse, RZ, 0x3c, !PT ;  /* 0x000000060b0b7212 */ /* 0x080fe400078e3cff */
[----:B------:R-:W-:Y:S02]  /*a660*/  ISETP.GE.AND P0, PT, R9, RZ, PT ;  /* 0x000000ff0900720c */ /* 0x000fe40003f06270 */
[----:B------:R-:W-:Y:S02]  /*a670*/  ISETP.GE.AND P2, PT, R11, RZ, PT ;  /* 0x000000ff0b00720c */ /* 0x000fe40003f46270 */
[----:B------:R-:W-:Y:S03]  /*a680*/  LOP3.LUT R9, RZ, R6, RZ, 0x33, !PT ;  /* 0x00000006ff097212 */ /* 0x000fe600078e33ff */
[----:B--2---:R-:W2:Y:S02]  /*a690*/  MUFU.RCP R3, R5 ;  /* 0x0000000500037308 */ /* 0x004ea40000001000 */
[----:B--2---:R-:W-:Y:S08]  /*a6a0*/  VIADD R12, R3, 0xffffffe ;  /* 0x0ffffffe030c7836 */ /* 0x004ff00000000000 */
[----:B------:R-:W2:Y:S02]  /*a6b0*/  F2I.FTZ.U32.TRUNC.NTZ R13, R12 ;  /* 0x0000000c000d7305 */ /* 0x000ea4000021f000 */
[--C-:B--2---:R-:W-:Y:S01]  /*a6c0*/  IMAD.MOV R3, RZ, RZ, -R13.reuse ;  /* 0x000000ffff037224 */ /* 0x104fe200078e0a0d */
        /* <DEDUP_REMOVED lines=16> */
[----:B------:R-:W2:Y:S01]  /*a7d0*/  LDC.64 R4, c[0x0][0x248] ;  /* 0x00009200ff047b82 */ /* 0x000ea20000000a00 */
        /* <DEDUP_REMOVED lines=13> */
[----:B------:R-:W3:Y:S01]  /*a8b0*/  LDG.E R7, desc[UR10][R14.64] ;  /* 0x0000000a0e077981 */ /* 0x000ee2000c1e1900 */
[----:B------:R-:W4:Y:S01]  /*a8c0*/  LDC.64 R2, c[0x0][0x230] ;  /* 0x00008c00ff027b82 */ /* 0x000f220000000a00 */
[----:B------:R-:W-:Y:S02]  /*a8d0*/  IMAD R9, R9, R6, -0x40 ;  /* 0xffffffc009097424 */ /* 0x000fe400078e0206 */
[----:B------:R-:W3:Y:S03]  /*a8e0*/  LDG.E R8, desc[UR10][R12.64] ;  /* 0x0000000a0c087981 */ /* 0x000ee6000c1e1900 */
[----:B------:R-:W-:Y:S05]  /*a8f0*/  SHF.R.S32.HI R11, RZ, 0x1f, R9 ;  /* 0x0000001fff0b7819 */ /* 0x000fea0000011409 */
[-C--:B--2---:R-:W-:Y:S02]  /*a900*/  IMAD R6, R11, R4.reuse, RZ ;  /* 0x000000040b067224 */ /* 0x084fe400078e02ff */
[C---:B------:R-:W-:Y:S04]  /*a910*/  IMAD.WIDE.U32 R10, R9.reuse, R4, RZ ;  /* 0x00000004090a7225 */ /* 0x040fe800078e00ff */
[----:B------:R-:W-:Y:S04]  /*a920*/  IMAD R6, R9, R5, R6 ;  /* 0x0000000509067224 */ /* 0x000fe800078e0206 */
[----:B------:R-:W-:Y:S01]  /*a930*/  IMAD.IADD R11, R11, 0x1, R6 ;  /* 0x000000010b0b7824 */ /* 0x000fe200078e0206 */
[----:B---3--:R-:W-:Y:S04]  /*a940*/  IADD3 R7, -R8, R7, RZ ;  /* 0x0000000708077210 */ /* 0x008fe80007ffe1ff */
[----:B------:R-:W-:Y:S01]  /*a950*/  SHF.R.S32.HI R5, RZ, 0x1f, R7 ;  /* 0x0000001fff057819 */ /* 0x000fe20000011407 */
[-C--:B----4-:R-:W-:Y:S04]  /*a960*/  IMAD.WIDE.U32 R10, R7, R2.reuse, R10 ;  /* 0x00000002070a7225 */ /* 0x090fe800078e000a */
[----:B------:R-:W-:Y:S04]  /*a970*/  IMAD R4, R5, R2, RZ ;  /* 0x0000000205047224 */ /* 0x000fe800078e02ff */
[----:B------:R-:W-:Y:S05]  /*a980*/  IMAD R4, R7, R3, R4 ;  /* 0x0000000307047224 */ /* 0x000fea00078e0204 */
[----:B------:R-:W-:Y:S07]  /*a990*/  IADD3 R3, R11, R4, RZ ;  /* 0x000000040b037210 */ /* 0x000fee0007ffe0ff */
.L_x_2132:
        /* <DEDUP_REMOVED lines=24> */
.L_x_2131:
[----:B--2---:R-:W-:Y:S01]  /*ab20*/  FMNMX.FTZ R5, R252, R135, !PT ;  /* 0x00000087fc057209 */ /* 0x004fe20007810000 */
[----:B------:R-:W-:Y:S01]  /*ab30*/  LDSM.16.MT88.4 R16, [R200+0xc000] ;  /* 0x00c00000c810783b */ /* 0x000fe20000004200 */
[----:B-1-3--:R-:W-:Y:S02]  /*ab40*/  FMNMX.FTZ R2, R249, R0, !PT ;  /* 0x00000000f9027209 */ /* 0x00afe40007810000 */
        /* <DEDUP_REMOVED lines=163> */
[C---:B------:R-:W-:Y:S01]  /*b580*/  FMUL.FTZ R80, R2.reuse, R80 ;  /* 0x0000005002507220 */ /* 0x040fe20000410000 */
[C---:B------:R-:W-:Y:S05]  /*b590*/  HMMA.16816.F32 R8, R128.reuse, R18, R8 ;  /* 0x000000128008723c */ /* 0x040fea0000001808 */
[----:B------:R-:W3:Y:S01]  /*b5a0*/  MUFU.EX2 R175, R175 ;  /* 0x000000af00af7308 */ /* 0x000ee20000000800 */
        /* <DEDUP_REMOVED lines=87> */
[----:B------:R-:W-:Y:S01]  /*bb20*/  IADD3 R0, R211, -0x1, RZ ;  /* 0xffffffffd3007810 */ /* 0x000fe20007ffe0ff */
        /* <DEDUP_REMOVED lines=14> */
[----:B------:R-:W-:Y:S01]  /*bc10*/  MOV R211, R0 ;  /* 0x0000000000d37202 */ /* 0x000fe20000000f00 */
        /* <DEDUP_REMOVED lines=31> */
[----:B------:R-:W-:Y:S01]  /*be10*/  MOV R0, R3 ;  /* 0x0000000300007202 */ /* 0x000fe20000000f00 */
        /* <DEDUP_REMOVED lines=108> */
.L_x_2129:
        /* <DEDUP_REMOVED lines=266> */
.L_x_2134:
        /* <DEDUP_REMOVED lines=10> */
.L_x_2135:
[----:B------:R-:W1:Y:S01]  /*d620*/  S2R R3, SR_CTAID.Y ;  /* 0x0000000000037919 */ /* 0x000e620000002600 */
[----:B------:R-:W1:Y:S08]  /*d630*/  S2UR UR6, SR_CTAID.Z ;  /* 0x00000000000679c3 */ /* 0x000e700000002700 */
[----:B------:R-:W1:Y:S08]  /*d640*/  LDC R2, c[0x0][0x270] ;  /* 0x00009c00ff027b82 */ /* 0x000e700000000800 */
[----:B------:R-:W2:Y:S01]  /*d650*/  LDC R210, c[0x0][0x2c4] ;  /* 0x0000b100ffd27b82 */ /* 0x000ea20000000800 */
[----:B-1----:R-:W-:-:S04]  /*d660*/  IMAD R3, R3, R2, UR6 ;  /* 0x0000000603037e24 */ /* 0x002fc8000f8e0202 */
[----:B--2---:R-:W-:-:S07]  /*d670*/  IMAD R210, R3, R210, RZ ;  /* 0x000000d203d27224 */ /* 0x004fce00078e02ff */
.L_x_2136:
        /* <DEDUP_REMOVED lines=32> */
.L_x_2138:
[----:B------:R-:W-:Y:S05]  /*d880*/  BSYNC B0 ;  /* 0x0000000000007941 */ /* 0x000fea0003800000 */
.L_x_2137:
        /* <DEDUP_REMOVED lines=48> */
.L_x_2140:
[----:B------:R-:W-:Y:S05]  /*db90*/  BSYNC B0 ;  /* 0x0000000000007941 */ /* 0x000fea0003800000 */
.L_x_2139:
        /* <DEDUP_REMOVED lines=19> */
.L_x_2142:
[----:B------:R-:W-:Y:S05]  /*dcd0*/  BSYNC B0 ;  /* 0x0000000000007941 */ /* 0x000fea0003800000 */
.L_x_2141:
        /* <DEDUP_REMOVED lines=19> */
.L_x_2144:
[----:B------:R-:W-:Y:S05]  /*de10*/  BSYNC B0 ;  /* 0x0000000000007941 */ /* 0x000fea0003800000 */
.L_x_2143:
        /* <DEDUP_REMOVED lines=16> */
.L_x_2145:
        /* <DEDUP_REMOVED lines=14> */
.L_x_4167:


//--------------------- .text._ZN5flash24flash_fwd_splitkv_kernelI23Flash_fwd_kernel_traitsILi192ELi64ELi64ELi4ELb0ELb0EN7cutlass6half_tE19Flash_kernel_traitsILi192ELi64ELi64ELi4ES3_EELb1ELb0ELb1ELb0ELb0ELb0ELb0ELb0EEEvNS_16Flash_fwd_paramsE --------------------------
	.section	.text._ZN5flash24flash_fwd_splitkv_kernelI23Flash_fwd_kernel_traitsILi192ELi64ELi64ELi4ELb0ELb0EN7cutlass6half_tE19Flash_kernel_traitsILi192ELi64ELi64ELi4ES3_EELb1ELb0ELb1ELb0ELb0ELb0ELb0ELb0EEEvNS_16Flash_fwd_paramsE,"ax",@progbits
	.align	128
        .global         _ZN5flash24flash_fwd_splitkv_kernelI23Flash_fwd_kernel_traitsILi192ELi64ELi64ELi4ELb0ELb0EN7cutlass6half_tE19Flash_kernel_traitsILi192ELi64ELi64ELi4ES3_EELb1ELb0ELb1ELb0ELb0ELb0ELb0ELb0EEEvNS_16Flash_fwd_paramsE
        .type           _ZN5flash24flash_fwd_splitkv_kernelI23Flash_fwd_kernel_traitsILi192ELi64ELi64ELi4ELb0ELb0EN7cutlass6half_tE19Flash_kernel_traitsILi192ELi64ELi64ELi4ES3_EELb1ELb0ELb1ELb0ELb0ELb0ELb0ELb0EEEvNS_16Flash_fwd_paramsE,@function
        .size           _ZN5flash24flash_fwd_splitkv_kernelI23Flash_fwd_kernel_traitsILi192ELi64ELi64ELi4ELb0ELb0EN7cutlass6half_tE19Flash_kernel_traitsILi192ELi64ELi64ELi4ES3_EELb1ELb0ELb1ELb0ELb0ELb0ELb0ELb0EEEvNS_16Flash_fwd_paramsE,(.L_x_4168 - _ZN5flash24flash_fwd_splitkv_kernelI23Flash_fwd_kernel_traitsILi192ELi64ELi64ELi4ELb0ELb0EN7cutlass6half_tE19Flash_kernel_traitsILi192ELi64ELi64ELi4ES3_EELb1ELb0ELb1ELb0ELb0ELb0ELb0ELb0EEEvNS_16Flash_fwd_paramsE)
        .other          _ZN5flash24flash_fwd_splitkv_kernelI23Flash_fwd_kernel_traitsILi192ELi64ELi64ELi4ELb0ELb0EN7cutlass6half_tE19Flash_kernel_traitsILi192ELi64ELi64ELi4ES3_EELb1ELb0ELb1ELb0ELb0ELb0ELb0ELb0EEEvNS_16Flash_fwd_paramsE,@"STO_CUDA_ENTRY STV_DEFAULT"
_ZN5flash24flash_fwd_splitkv_kernelI23Flash_fwd_kernel_traitsILi192ELi64ELi64ELi4ELb0ELb0EN7cutlass6half_tE19Flash_kernel_traitsILi192ELi64ELi64ELi4ES3_EELb1ELb0ELb1ELb0ELb0ELb0ELb0ELb0EEEvNS_16Flash_fwd_paramsE:
.text._ZN5flash24flash_fwd_splitkv_kernelI23Flash_fwd_kernel_traitsILi192ELi64ELi64ELi4ELb0ELb0EN7cutlass6half_tE19Flash_kernel_traitsILi192ELi64ELi64ELi4ES3_EELb1ELb0ELb1ELb0ELb0ELb0ELb0ELb0EEEvNS_16Flash_fwd_paramsE:
        /* <DEDUP_REMOVED lines=54> */
.L_x_2146:
[----:B------:R-:W-:-:S03]  /*0360*/  ULDC UR6, c[0x0][0x2c8] ;  /* 0x0000b20000067ab9 */ /* 0x000fc60000000800 */
.L_x_2147:
        /* <DEDUP_REMOVED lines=49> */
[----:B------:R-:W-:Y:S01]  /*0680*/  USHF.R.S32.HI UR10, URZ, 0x1f, UR22 ;  /* 0x0000001f3f0a7899 */ /* 0x000fe20008011416 */
[----:B------:R-:W-:Y:S02]  /*0690*/  ULDC.64 UR6, c[0x0][0x2a0] ;  /* 0x0000a80000067ab9 */ /* 0x000fe40000000a00 */
[----:B------:R-:W-:Y:S01]  /*06a0*/  LOP3.LUT R0, R8, 0xfffffff8, RZ, 0xc0, !PT ;  /* 0xfffffff808007812 */ /* 0x000fe200078ec0ff */
[----:B------:R-:W-:Y:S01]  /*06b0*/  UIMAD UR10, UR10, UR6, URZ ;  /* 0x000000060a0a72a4 */ /* 0x000fe2000f8e023f */
[----:B------:R-:W-:Y:S01]  /*06c0*/  SHF.R.S32.HI R8, RZ, 0x3, R8 ;  /* 0x00000003ff087819 */ /* 0x000fe20000011408 */
[----:B------:R-:W-:Y:S01]  /*06d0*/  @!UP0 USHF.R.S32.HI UR9, URZ, 0x1f, UR21 ;  /* 0x0000001f3f098899 */ /* 0x000fe20008011415 */
[----:B------:R-:W-:Y:S01]  /*06e0*/  IMAD.U32 R10, RZ, RZ, UR6 ;  /* 0x00000006ff0a7e24 */ /* 0x000fe2000f8e00ff */
[----:B------:R-:W-:Y:S01]  /*06f0*/  @!UP0 ULDC.64 UR4, c[0x0][0x290] ;  /* 0x0000a40000048ab9 */ /* 0x000fe20000000a00 */
[----:B------:R-:W-:Y:S01]  /*0700*/  IMAD.IADD R3, R3, 0x1, -R0 ;  /* 0x0000000103037824 */ /* 0x000fe200078e0a00 */
[----:B------:R-:W-:Y:S01]  /*0710*/  @!UP0 UIMAD UR9, UR9, UR4, URZ ;  /* 0x00000004090982a4 */ /* 0x000fe2000f8e023f */
[----:B------:R-:W-:Y:S01]  /*0720*/  ISETP.GE.AND P1, PT, R8, UR12, PT ;  /* 0x0000000c08007c0c */ /* 0x000fe2000bf26270 */
[----:B------:R-:W-:Y:S01]  /*0730*/  @!UP0 UIMAD.WIDE.U32 UR14, UR21, UR4, URZ ;  /* 0x00000004150e82a5 */ /* 0x000fe2000f8e003f */
[C---:B------:R-:W-:Y:S01]  /*0740*/  IMAD.SHL.U32 R16, R3.reuse, 0x8, RZ ;  /* 0x0000000803107824 */ /* 0x040fe200078e00ff */
[----:B------:R-:W-:Y:S01]  /*0750*/  @!UP0 UIMAD UR9, UR21, UR5, UR9 ;  /* 0x00000005150982a4 */ /* 0x000fe2000f8e0209 */
[----:B------:R-:W-:Y:S01]  /*0760*/  ISETP.NE.AND P6, PT, R3, RZ, PT ;  /* 0x000000ff0300720c */ /* 0x000fe20003fc5270 */
[----:B------:R-:W-:Y:S01]  /*0770*/  UIMAD UR7, UR22, UR7, UR10 ;  /* 0x00000007160772a4 */ /* 0x000fe2000f8e020a */
[C---:B------:R-:W-:Y:S01]  /*0780*/  VIADD R7, R16.reuse, 0x40 ;  /* 0x0000004010077836 */ /* 0x040fe20000000000 */
[----:B------:R-:W-:Y:S01]  /*0790*/  ULDC.64 UR4, c[0x0][0x298] ;  /* 0x0000a60000047ab9 */ /* 0x000fe20000000a00 */
[--C-:B------:R-:W-:Y:S01]  /*07a0*/  SHF.R.S32.HI R17, RZ, 0x1f, R16.reuse ;  /* 0x0000001fff117819 */ /* 0x100fe20000011410 */
[----:B------:R-:W-:Y:S01]  /*07b0*/  UIMAD UR8, UR8, UR4, URZ ;  /* 0x00000004080872a4 */ /* 0x000fe2000f8e023f */
[----:B------:R-:W-:Y:S01]  /*07c0*/  IMAD.U32 R5, RZ, RZ, UR4 ;  /* 0x00000004ff057e24 */ /* 0x000fe2000f8e00ff */
[----:B------:R-:W-:Y:S01]  /*07d0*/  @UP0 UIMAD.WIDE.U32 UR16, UR13, UR4, URZ ;  /* 0x000000040d1002a5 */ /* 0x000fe2000f8e003f */
[----:B------:R-:W-:Y:S01]  /*07e0*/  VIADD R6, R16, 0x80 ;  /* 0x0000008010067836 */ /* 0x000fe20000000000 */
[----:B------:R-:W-:Y:S01]  /*07f0*/  UIMAD UR8, UR23, UR5, UR8 ;  /* 0x00000005170872a4 */ /* 0x000fe2000f8e0208 */
[----:B------:R-:W-:Y:S01]  /*0800*/  IMAD.WIDE.U32 R4, R5, UR23, R16 ;  /* 0x0000001705047c25 */ /* 0x000fe2000f8e0010 */
[----:B------:R-:W-:-:S02]  /*0810*/  @UP0 UIMAD UR13, UR13, UR5, UR17 ;  /* 0x000000050d0d02a4 */ /* 0x000fc4000f8e0211 */
[----:B------:R-:W-:Y:S01]  /*0820*/  @!UP0 UIADD3 UR13, UR15, UR9, URZ ;  /* 0x000000090f0d8290 */ /* 0x000fe2000fffe03f */
[----:B------:R-:W-:Y:S01]  /*0830*/  @!UP0 UMOV UR16, UR14 ;  /* 0x0000000e00108c82 */ /* 0x000fe20008000000 */
[----:B------:R-:W-:Y:S01]  /*0840*/  IMAD.U32 R0, RZ, RZ, UR8 ;  /* 0x00000008ff007e24 */ /* 0x000fe2000f8e00ff */
[----:B------:R-:W-:Y:S01]  /*0850*/  IADD3 R2, P0, R4, UR16, RZ ;  /* 0x0000001004027c10 */ /* 0x000fe2000ff1e0ff */
[----:B------:R-:W-:Y:S01]  /*0860*/  ULDC UR8, c[0x0][0x270] ;  /* 0x00009c0000087ab9 */ /* 0x000fe20000000800 */
[----:B------:R-:W-:Y:S01]  /*0870*/  ULDC UR6, c[0x0][0x2c4] ;  /* 0x0000b10000067ab9 */ /* 0x000fe20000000800 */
[----:B------:R-:W-:Y:S01]  /*0880*/  UIMAD UR8, UR21, UR8, UR22 ;  /* 0x00000008150872a4 */ /* 0x000fe2000f8e0216 */
[----:B------:R-:W-:Y:S01]  /*0890*/  IADD3.X R3, R5, UR13, R0, P0, !PT ;  /* 0x0000000d05037c10 */ /* 0x000fe200087fe400 */
[C---:B------:R-:W-:Y:S02]  /*08a0*/  VIADD R0, R8.reuse, 0x10 ;  /* 0x0000001008007836 */ /* 0x040fe40000000000 */
[----:B------:R-:W-:Y:S01]  /*08b0*/  UIMAD UR23, UR8, UR6, UR23 ;  /* 0x00000006081772a4 */ /* 0x000fe2000f8e0217 */
[----:B------:R-:W-:-:S02]  /*08c0*/  VIADD R5, R8, 0x20 ;  /* 0x0000002008057836 */ /* 0x000fc40000000000 */
[----:B------:R-:W-:Y:S01]  /*08d0*/  IMAD.WIDE.U32 R10, R10, UR22, R2 ;  /* 0x000000160a0a7c25 */ /* 0x000fe2000f8e0002 */
[C---:B------:R-:W-:Y:S02]  /*08e0*/  ISETP.GE.AND P0, PT, R0.reuse, UR12, PT ;  /* 0x0000000c00007c0c */ /* 0x040fe4000bf06270 */
[----:B------:R-:W-:Y:S01]  /*08f0*/  ISETP.GE.OR P4, PT, R0, UR12, P6 ;  /* 0x0000000c00007c0c */ /* 0x000fe2000b786670 */
[----:B------:R-:W-:Y:S01]  /*0900*/  VIADD R15, R11, UR7 ;  /* 0x000000070b0f7c36 */ /* 0x000fe20008000000 */
[----:B------:R-:W-:Y:S01]  /*0910*/  SHF.R.S32.HI R2, RZ, 0x1f, R8 ;  /* 0x0000001fff027819 */ /* 0x000fe20000011408 */
[----:B------:R-:W-:Y:S10]  /*0920*/  @P1 BRA `(.L_x_2150) ;  /* 0x00000000003c1947 */ /* 0x000ff40003800000 */
        /* <DEDUP_REMOVED lines=15> */
.L_x_2150:
[----:B------:R-:W-:Y:S05]  /*0a20*/  BSYNC B0 ;  /* 0x0000000000007941 */ /* 0x000fea0003800000 */
.L_x_2149:
        /* <DEDUP_REMOVED lines=22> */
.L_x_2152:
[----:B------:R-:W-:Y:S05]  /*0b90*/  BSYNC B0 ;  /* 0x0000000000007941 */ /* 0x000fea0003800000 */
.L_x_2151:
        /* <DEDUP_REMOVED lines=21> */
.L_x_2154:
[----:B------:R-:W-:Y:S05]  /*0cf0*/  BSYNC B0 ;  /* 0x0000000000007941 */ /* 0x000fea0003800000 */
.L_x_2153:
        /* <DEDUP_REMOVED lines=20> */
.L_x_2156:
[----:B------:R-:W-:Y:S05]  /*0e40*/  BSYNC B0 ;  /* 0x0000000000007941 */ /* 0x000fea0003800000 */
.L_x_2155:
        /* <DEDUP_REMOVED lines=18> */
.L_x_2148:
        /* <DEDUP_REMOVED lines=29> */
.L_x_2157:
        /* <DEDUP_REMOVED lines=19> */
[----:B------:R-:W-:-:S04]  /*1270*/  UIMAD.WIDE.U32 UR8, UR9, UR4, UR8 ;  /* 0x00000004090872a5 */ /* 0x000fc8000f8e0008 */
[----:B------:R-:W-:-:S04]  /*1280*/  UIMAD.WIDE.U32 UR8, UR9, UR5, URZ ;  /* 0x00000005090872a5 */ /* 0x000fc8000f8e003f */
        /* <DEDUP_REMOVED lines=9> */
[----:B------:R-:W-:-:S05]  /*1320*/  UISETP.NE.AND UP1, UPT, UR7, URZ, UPT ;  /* 0x0000003f0700728c */ /* 0x000fca000bf25270 */
[----:B------:R-:W-:Y:S02]  /*1330*/  UMOV UR6, UR9 ;  /* 0x0000000900067c82 */ /* 0x000fe40008000000 */
[----:B------:R-:W-:-:S04]  /*1340*/  @!UP0 UIADD3 UR6, -UR6, URZ, URZ ;  /* 0x0000003f06068290 */ /* 0x000fc8000fffe13f */
        /* <DEDUP_REMOVED lines=11> */
[----:B------:R-:W-:Y:S01]  /*1400*/  ULDC.64 UR6, c[0x0][0x248] ;  /* 0x0000920000067ab9 */ /* 0x000fe20000000a00 */
[----:B------:R-:W-:-:S03]  /*1410*/  USHF.R.S32.HI UR26, URZ, 0x1f, UR27 ;  /* 0x0000001f3f1a7899 */ /* 0x000fc6000801141b */
        /* <DEDUP_REMOVED lines=28> */
[----:B------:R-:W-:Y:S02]  /*15e0*/  UIMAD UR14, UR26, UR6, URZ ;  /* 0x000000061a0e72a4 */ /* 0x000fe4000f8e023f */
[----:B------:R-:W-:Y:S02]  /*15f0*/  UIADD3 UR9, UR9, UR5, URZ ;  /* 0x0000000509097290 */ /* 0x000fe4000fffe03f */
[----:B------:R-:W-:Y:S02]  /*1600*/  UIMAD UR14, UR27, UR7, UR14 ;  /* 0x000000071b0e72a4 */ /* 0x000fe4000f8e020e */
[----:B------:R-:W-:Y:S01]  /*1610*/  UIMAD.WIDE.U32 UR28, UR27, UR6, UR8 ;  /* 0x000000061b1c72a5 */ /* 0x000fe2000f8e0008 */
[----:B------:R-:W-:Y:S02]  /*1620*/  ULDC.64 UR4, c[0x0][0x238] ;  /* 0x00008e0000047ab9 */ /* 0x000fe40000000a00 */
[----:B------:R-:W-:Y:S01]  /*1630*/  ULDC.64 UR8, c[0x0][0x260] ;  /* 0x0000980000087ab9 */ /* 0x000fe20000000a00 */
[----:B------:R-:W-:Y:S01]  /*1640*/  UIADD3 UR14, UR29, UR14, URZ ;  /* 0x0000000e1d0e7290 */ /* 0x000fe2000fffe03f */
[----:B------:R-:W-:Y:S01]  /*1650*/  IMAD R9, R5, UR8, RZ ;  /* 0x0000000805097c24 */ /* 0x000fe2000f8e02ff */
[----:B------:R-:W-:Y:S01]  /*1660*/  UIMAD UR10, UR10, UR4, URZ ;  /* 0x000000040a0a72a4 */ /* 0x000fe2000f8e023f */
[----:B------:R-:W-:-:S02]  /*1670*/  IMAD.U32 R7, RZ, RZ, UR29 ;  /* 0x0000001dff077e24 */ /* 0x000fc4000f8e00ff */
[----:B------:R-:W-:Y:S01]  /*1680*/  IMAD.U32 R6, RZ, RZ, UR28 ;  /* 0x0000001cff067e24 */ /* 0x000fe2000f8e00ff */
[----:B------:R-:W-:Y:S01]  /*1690*/  MOV R7, UR14 ;  /* 0x0000000e00077c02 */ /* 0x000fe20008000f00 */
[----:B------:R-:W-:Y:S01]  /*16a0*/  UIMAD.WIDE.U32 UR28, UR11, UR4, URZ ;  /* 0x000000040b1c72a5 */ /* 0x000fe2000f8e003f */
[C---:B------:R-:W-:Y:S01]  /*16b0*/  IMAD R24, R4.reuse, UR9, R9 ;  /* 0x0000000904187c24 */ /* 0x040fe2000f8e0209 */
[----:B------:R-:W-:Y:S01]  /*16c0*/  UIMAD UR5, UR11, UR5, UR10 ;  /* 0x000000050b0572a4 */ /* 0x000fe2000f8e020a */
[----:B------:R-:W-:-:S03]  /*16d0*/  IMAD.WIDE.U32 R26, R4, UR8, R6 ;  /* 0x00000008041a7c25 */ /* 0x000fc6000f8e0006 */
[----:B------:R-:W-:Y:S01]  /*16e0*/  UIADD3 UR14, UR29, UR5, URZ ;  /* 0x000000051d0e7290 */ /* 0x000fe2000fffe03f */
[----:B------:R-:W-:Y:S01]  /*16f0*/  IMAD.IADD R24, R27, 0x1, R24 ;  /* 0x000000011b187824 */ /* 0x000fe200078e0218 */
[----:B------:R-:W-:Y:S01]  /*1700*/  UMOV UR20, UR28 ;  /* 0x0000001c00147c82 */ /* 0x000fe20008000000 */
[----:B------:R-:W-:Y:S09]  /*1710*/  BRA `(.L_x_2159) ;  /* 0x0000000400547947 */ /* 0x000ff20003800000 */
.L_x_2158:
        /* <DEDUP_REMOVED lines=11> */
[----:B-1----:R-:W-:Y:S01]  /*17d0*/  IABS R5, R8 ;  /* 0x0000000800057213 */ /* 0x002fe20000000000 */
[----:B------:R-:W-:Y:S01]  /*17e0*/  @UP0 UMOV UR14, UR28 ;  /* 0x0000001c000e0c82 */ /* 0x000fe20008000000 */
        /* <DEDUP_REMOVED lines=28> */
[----:B------:R-:W-:-:S03]  /*19b0*/  ULDC.64 UR4, c[0x0][0x230] ;  /* 0x00008c0000047ab9 */ /* 0x000fc60000000a00 */
[----:B------:R-:W-:Y:S02]  /*19c0*/  UIADD3 UR29, UR29, UR11, URZ ;  /* 0x0000000b1d1d7290 */ /* 0x000fe4000fffe03f */
[----:B------:R-:W-:Y:S02]  /*19d0*/  UIMAD UR14, UR14, UR4, URZ ;  /* 0x000000040e0e72a4 */ /* 0x000fe4000f8e023f */
[----:B------:R-:W-:Y:S02]  /*19e0*/  UIMAD.WIDE.U32 UR28, UR8, UR4, UR28 ;  /* 0x00000004081c72a5 */ /* 0x000fe4000f8e001c */
[----:B------:R-:W-:-:S04]  /*19f0*/  UIMAD UR5, UR8, UR5, UR14 ;  /* 0x00000005080572a4 */ /* 0x000fc8000f8e020e */
[----:B------:R-:W-:Y:S01]  /*1a00*/  UIADD3 UR5, UR29, UR5, URZ ;  /* 0x000000051d057290 */ /* 0x000fe2000fffe03f */
[----:B------:R-:W-:-:S11]  /*1a10*/  UMOV UR14, UR28 ;  /* 0x0000001c000e7c82 */ /* 0x000fd60008000000 */
.L_x_2160:
[----:B------:R-:W-:Y:S01]  /*1a20*/  UIMAD UR4, UR26, UR6, URZ ;  /* 0x000000061a0472a4 */ /* 0x000fe2000f8e023f */
[----:B------:R-:W-:Y:S01]  /*1a30*/  @!P3 IADD3 R4, -R4, RZ, RZ ;  /* 0x000000ff0404b210 */ /* 0x000fe20007ffe1ff */
[----:B------:R-:W-:Y:S01]  /*1a40*/  UMOV UR28, UR14 ;  /* 0x0000000e001c7c82 */ /* 0x000fe20008000000 */
[----:B------:R-:W-:Y:S01]  /*1a50*/  UMOV UR29, UR5 ;  /* 0x00000005001d7c82 */ /* 0x000fe20008000000 */
[----:B------:R-:W-:Y:S01]  /*1a60*/  UIMAD UR4, UR7, UR27, UR4 ;  /* 0x0000001b070472a4 */ /* 0x000fe2000f8e0204 */
[----:B------:R-:W-:Y:S01]  /*1a70*/  @!P2 LOP3.LUT R4, RZ, R8, RZ, 0x33, !PT ;  /* 0x00000008ff04a212 */ /* 0x000fe200078e33ff */
[----:B------:R-:W-:Y:S02]  /*1a80*/  UIMAD.WIDE.U32 UR28, UR6, UR27, UR28 ;  /* 0x0000001b061c72a5 */ /* 0x000fe4000f8e001c */
[----:B------:R-:W-:Y:S01]  /*1a90*/  @UP0 UIADD3 UR10, UR9, UR10, URZ ;  /* 0x0000000a090a0290 */ /* 0x000fe2000fffe03f */
[--C-:B------:R-:W-:Y:S01]  /*1aa0*/  SHF.R.S32.HI R5, RZ, 0x1f, R4.reuse ;  /* 0x0000001fff057819 */ /* 0x100fe20000011404 */
[----:B------:R-:W-:Y:S01]  /*1ab0*/  UIADD3 UR4, UR29, UR4, URZ ;  /* 0x000000041d047290 */ /* 0x000fe2000fffe03f */
[----:B------:R-:W-:Y:S01]  /*1ac0*/  IMAD.MOV.U32 R16, RZ, RZ, R4 ;  /* 0x000000ffff107224 */ /* 0x000fe200078e0004 */
[----:B------:R-:W-:-:S02]  /*1ad0*/  MOV R9, UR29 ;  /* 0x0000001d00097c02 */ /* 0x000fc40008000f00 */
[----:B------:R-:W-:Y:S01]  /*1ae0*/  MOV R8, UR28 ;  /* 0x0000001c00087c02 */ /* 0x000fe20008000f00 */
[-C--:B-1----:R-:W-:Y:S02]  /*1af0*/  IMAD R0, R5, R6.reuse, RZ ;  /* 0x0000000605007224 */ /* 0x082fe400078e02ff */
[----:B------:R-:W-:Y:S01]  /*1b00*/  IMAD.U32 R9, RZ, RZ, UR4 ;  /* 0x00000004ff097e24 */ /* 0x000fe2000f8e00ff */
[----:B------:R-:W-:Y:S01]  /*1b10*/  @UP0 ULDC.64 UR4, c[0x0][0x250] ;  /* 0x0000940000040ab9 */ /* 0x000fe20000000a00 */
[C---:B------:R-:W-:Y:S01]  /*1b20*/  IMAD R7, R4.reuse, R7, R0 ;  /* 0x0000000704077224 */ /* 0x040fe200078e0200 */
[----:B------:R-:W-:Y:S01]  /*1b30*/  @UP0 UIMAD.WIDE.U32 UR28, UR10, UR4, URZ ;  /* 0x000000040a1c02a5 */ /* 0x000fe2000f8e003f */
[----:B------:R-:W-:-:S03]  /*1b40*/  IMAD.WIDE.U32 R26, R4, R6, R8 ;  /* 0x00000006041a7225 */ /* 0x000fc600078e0008 */
[----:B------:R-:W-:Y:S02]  /*1b50*/  @UP0 UIMAD UR14, UR10, UR5, UR29 ;  /* 0x000000050a0e02a4 */ /* 0x000fe4000f8e021d */
[----:B------:R-:W-:Y:S01]  /*1b60*/  IADD3 R24, R27, R7, RZ ;  /* 0x000000071b187210 */ /* 0x000fe20007ffe0ff */
[----:B------:R-:W-:Y:S01]  /*1b70*/  @UP0 UMOV UR20, UR28 ;  /* 0x0000001c00140c82 */ /* 0x000fe20008000000 */
[----:B------:R-:W-:Y:S08]  /*1b80*/  @P1 BRA `(.L_x_2159) ;  /* 0x0000000000381947 */ /* 0x000ff00003800000 */
[----:B------:R-:W-:Y:S01]  /*1b90*/  USHF.R.S32.HI UR10, URZ, 0x1f, UR9 ;  /* 0x0000001f3f0a7899 */ /* 0x000fe20008011409 */
[----:B------:R-:W-:-:S03]  /*1ba0*/  ULDC.64 UR4, c[0x0][0x250] ;  /* 0x0000940000047ab9 */ /* 0x000fc60000000a00 */
[----:B------:R-:W-:Y:S02]  /*1bb0*/  UIMAD UR10, UR10, UR4, URZ ;  /* 0x000000040a0a72a4 */ /* 0x000fe4000f8e023f */
[----:B------:R-:W-:Y:S02]  /*1bc0*/  UIMAD.WIDE.U32 UR28, UR9, UR4, URZ ;  /* 0x00000004091c72a5 */ /* 0x000fe4000f8e003f */
[----:B------:R-:W-:Y:S02]  /*1bd0*/  UIMAD UR10, UR9, UR5, UR10 ;  /* 0x00000005090a72a4 */ /* 0x000fe4000f8e020a */
[----:B------:R-:W-:Y:S02]  /*1be0*/  USHF.R.S32.HI UR9, URZ, 0x1f, UR8 ;  /* 0x0000001f3f097899 */ /* 0x000fe40008011408 */
[----:B------:R-:W-:Y:S01]  /*1bf0*/  UIADD3 UR11, UR29, UR10, URZ ;  /* 0x0000000a1d0b7290 */ /* 0x000fe2000fffe03f */
[----:B------:R-:W-:Y:S02]  /*1c00*/  ULDC.64 UR4, c[0x0][0x238] ;  /* 0x00008e0000047ab9 */ /* 0x000fe40000000a00 */
[----:B------:R-:W-:Y:S01]  /*1c10*/  UMOV UR10, UR28 ;  /* 0x0000001c000a7c82 */ /* 0x000fe20008000000 */
[----:B------:R-:W-:-:S02]  /*1c20*/  UIMAD UR9, UR9, UR4, URZ ;  /* 0x00000004090972a4 */ /* 0x000fc4000f8e023f */
[----:B------:R-:W-:Y:S02]  /*1c30*/  UIMAD.WIDE.U32 UR10, UR8, UR4, UR10 ;  /* 0x00000004080a72a5 */ /* 0x000fe4000f8e000a */
[----:B------:R-:W-:-:S04]  /*1c40*/  UIMAD UR5, UR8, UR5, UR9 ;  /* 0x00000005080572a4 */ /* 0x000fc8000f8e0209 */
[----:B------:R-:W-:Y:S01]  /*1c50*/  UIADD3 UR14, UR11, UR5, URZ ;  /* 0x000000050b0e7290 */ /* 0x000fe2000fffe03f */
[----:B------:R-:W-:-:S11]  /*1c60*/  UMOV UR20, UR10 ;  /* 0x0000000a00147c82 */ /* 0x000fd60008000000 */
.L_x_2159:
[----:B------:R-:W-:Y:S01]  /*1c70*/  UISETP.NE.AND UP0, UPT, UR13, -0x1, UPT ;  /* 0xffffffff0d00788c */ /* 0x000fe2000bf05270 */
[----:B------:R-:W-:Y:S01]  /*1c80*/  SHF.R.S32.HI R6, RZ, 0x1f, R3 ;  /* 0x0000001fff067819 */ /* 0x000fe20000011403 */
[----:B------:R-:W1:Y:S01]  /*1c90*/  S2R R31, SR_CTAID.X ;  /* 0x00000000001f7919 */ /* 0x000e620000002500 */
[----:B------:R-:W-:Y:S01]  /*1ca0*/  ULDC.64 UR10, c[0x0][0x258] ;  /* 0x00009600000a7ab9 */ /* 0x000fe20000000a00 */
[----:B------:R-:W-:Y:S01]  /*1cb0*/  ULDC.64 UR8, c[0x0][0x268] ;  /* 0x00009a0000087ab9 */ /* 0x000fe20000000a00 */
[CC--:B------:R-:W-:Y:S01]  /*1cc0*/  LEA.HI R2, R6.reuse, R3.reuse, RZ, 0x3 ;  /* 0x0000000306027211 */ /* 0x0c0fe200078f18ff */
[----:B------:R-:W-:Y:S01]  /*1cd0*/  IMAD.U32 R22, RZ, RZ, UR10 ;  /* 0x0000000aff167e24 */ /* 0x000fe2000f8e00ff */
[----:B------:R-:W-:Y:S01]  /*1ce0*/  LEA.HI R13, R6, R3, RZ, 0x4 ;  /* 0x00000003060d7211 */ /* 0x000fe200078f20ff */
[----:B------:R-:W-:Y:S01]  /*1cf0*/  IMAD R5, R5, UR8, RZ ;  /* 0x0000000805057c24 */ /* 0x000fe2000f8e02ff */
[----:B------:R-:W-:Y:S01]  /*1d00*/  SHF.R.S32.HI R20, RZ, 0x3, R2 ;  /* 0x00000003ff147819 */ /* 0x000fe20000011402 */
[----:B------:R-:W-:Y:S01]  /*1d10*/  BSSY B0, `(.L_x_2161) ;  /* 0x0000064000007945 */ /* 0x000fe20003800000 */
[----:B------:R-:W-:Y:S01]  /*1d20*/  @UP0 ULDC.64 UR4, c[0x0][0x240] ;  /* 0x0000900000040ab9 */ /* 0x000fe20000000a00 */
[----:B------:R-:W-:Y:S01]  /*1d30*/  LOP3.LUT R2, R2, 0xfffffff8, RZ, 0xc0, !PT ;  /* 0xfffffff802027812 */ /* 0x000fe200078ec0ff */
[----:B------:R-:W-:Y:S01]  /*1d40*/  @UP0 UIMAD.WIDE.U32 UR32, UR13, UR4, URZ ;  /* 0x000000040d2002a5 */ /* 0x000fe2000f8e003f */
[C---:B------:R-:W-:Y:S01]  /*1d50*/  IMAD.SHL.U32 R203, R20.reuse, 0x40, RZ ;  /* 0x0000004014cb7824 */ /* 0x040fe200078e00ff */
[----:B------:R-:W-:Y:S01]  /*1d60*/  @!UP0 USHF.R.S32.HI UR30, URZ, 0x1f, UR21 ;  /* 0x0000001f3f1e8899 */ /* 0x000fe20008011415 */
[----:B------:R-:W-:Y:S01]  /*1d70*/  LOP3.LUT R0, R13, 0xfffffff0, RZ, 0xc0, !PT ;  /* 0xfffffff00d007812 */ /* 0x000fe200078ec0ff */
[----:B------:R-:W-:Y:S01]  /*1d80*/  IMAD.IADD R2, R3, 0x1, -R2 ;  /* 0x0000000103027824 */ /* 0x000fe200078e0a02 */
[----:B------:R-:W-:Y:S01]  /*1d90*/  @UP0 UIMAD UR29, UR13, UR5, UR33 ;  /* 0x000000050d1d02a4 */ /* 0x000fe2000f8e0221 */
[----:B------:R-:W-:Y:S01]  /*1da0*/  LOP3.LUT R203, R203, 0x1c0, RZ, 0xc0, !PT ;  /* 0x000001c0cbcb7812 */ /* 0x000fe200078ec0ff */
[----:B------:R-:W-:Y:S01]  /*1db0*/  VIADD R18, R20, 0x10 ;  /* 0x0000001014127836 */ /* 0x000fe20000000000 */
[----:B------:R-:W-:Y:S01]  /*1dc0*/  @!UP0 ULDC.64 UR4, c[0x0][0x228] ;  /* 0x00008a0000048ab9 */ /* 0x000fe20000000a00 */
[----:B------:R-:W-:Y:S01]  /*1dd0*/  IMAD.SHL.U32 R204, R2, 0x8, RZ ;  /* 0x0000000802cc7824 */ /* 0x000fe200078e00ff */
[----:B------:R-:W-:Y:S01]  /*1de0*/  @!UP0 UIMAD UR30, UR30, UR4, URZ ;  /* 0x000000041e1e82a4 */ /* 0x000fe2000f8e023f */
[----:B------:R-:W-:Y:S01]  /*1df0*/  IMAD.IADD R7, R3, 0x1, -R0 ;  /* 0x0000000103077824 */ /* 0x000fe200078e0a00 */
[----:B------:R-:W-:Y:S01]  /*1e00*/  @!UP0 UIMAD.WIDE.U32 UR34, UR21, UR4, URZ ;  /* 0x00000004152282a5 */ /* 0x000fe2000f8e003f */
[----:B------:R-:W2:Y:S01]  /*1e10*/  S2UR UR4, SR_CgaCtaId ;  /* 0x00000000000479c3 */ /* 0x000ea20000008800 */
[--C-:B------:R-:W-:Y:S01]  /*1e20*/  LOP3.LUT R4, R203, 0x38, R204.reuse, 0xf8, !PT ;  /* 0x00000038cb047812 */ /* 0x100fe200078ef8cc */
[----:B------:R-:W-:Y:S01]  /*1e30*/  @!UP0 UIMAD UR30, UR21, UR5, UR30 ;  /* 0x00000005151e82a4 */ /* 0x000fe2000f8e021e */
[----:B------:R-:W-:Y:S01]  /*1e40*/  SHF.R.U32.HI R203, RZ, 0x3, R203 ;  /* 0x00000003ffcb7819 */ /* 0x000fe200000116cb */
[----:B------:R-:W-:Y:S01]  /*1e50*/  USHF.R.S32.HI UR5, URZ, 0x1f, UR22 ;  /* 0x0000001f3f057899 */ /* 0x000fe20008011416 */
[----:B------:R-:W-:Y:S01]  /*1e60*/  SHF.R.S32.HI R0, RZ, 0x1f, R7 ;  /* 0x0000001fff007819 */ /* 0x000fe20000011407 */
[----:B------:R-:W-:Y:S01]  /*1e70*/  @!UP0 UMOV UR32, UR34 ;  /* 0x0000002200208c82 */ /* 0x000fe20008000000 */
[----:B------:R-:W-:Y:S01]  /*1e80*/  LOP3.LUT R203, R4, R203, RZ, 0x3c, !PT ;  /* 0x000000cb04cb7212 */ /* 0x000fe200078e3cff */
[----:B------:R-:W-:Y:S01]  /*1e90*/  UIMAD UR28, UR5, UR10, URZ ;  /* 0x0000000a051c72a4 */ /* 0x000fe2000f8e023f */
[----:B------:R-:W-:Y:S01]  /*1ea0*/  LEA.HI R4, R6, R3, RZ, 0x6 ;  /* 0x0000000306047211 */ /* 0x000fe200078f30ff */
[----:B------:R-:W-:Y:S01]  /*1eb0*/  UIADD3 UR10, -UR23, UR12, URZ ;  /* 0x0000000c170a7290 */ /* 0x000fe2000fffe13f */
[----:B------:R-:W-:Y:S01]  /*1ec0*/  LEA.HI R0, R0, R7, RZ, 0x3 ;  /* 0x0000000700007211 */ /* 0x000fe200078f18ff */
[----:B------:R-:W-:Y:S01]  /*1ed0*/  @!UP0 UIADD3 UR29, UR35, UR30, URZ ;  /* 0x0000001e231d8290 */ /* 0x000fe2000fffe03f */
[----:B------:R-:W-:Y:S01]  /*1ee0*/  SHF.R.S32.HI R19, RZ, 0x1f, R204 ;  /* 0x0000001fff137819 */ /* 0x000fe200000114cc */
[----:B------:R-:W-:Y:S01]  /*1ef0*/  IMAD.SHL.U32 R4, R4, 0x8, RZ ;  /* 0x0000000804047824 */ /* 0x000fe200078e00ff */
[----:B------:R-:W-:Y:S01]  /*1f00*/  IADD3 R10, P2, R204, UR20, RZ ;  /* 0x00000014cc0a7c10 */ /* 0x000fe2000ff5e0ff */
[----:B------:R-:W-:Y:S01]  /*1f10*/  VIADD R12, R20, 0x20 ;  /* 0x00000020140c7836 */ /* 0x000fe20000000000 */
[----:B------:R-:W-:Y:S01]  /*1f20*/  IADD3 R8, P1, R204, UR32, RZ ;  /* 0x00000020cc087c10 */ /* 0x000fe2000ff3e0ff */
[----:B------:R-:W-:Y:S01]  /*1f30*/  UIMAD UR28, UR22, UR11, UR28 ;  /* 0x0000000b161c72a4 */ /* 0x000fe2000f8e021c */
[----:B------:R-:W-:Y:S01]  /*1f40*/  LOP3.LUT R14, R0, 0xfffffff8, RZ, 0xc0, !PT ;  /* 0xfffffff8000e7812 */ /* 0x000fe200078ec0ff */
[----:B------:R-:W-:Y:S01]  /*1f50*/  UIADD3 UR11, UR15, -0x1, URZ ;  /* 0xffffffff0f0b7890 */ /* 0x000fe2000fffe03f */
[----:B------:R-:W-:Y:S01]  /*1f60*/  ISETP.GE.AND P6, PT, R20, UR10, PT ;  /* 0x0000000a14007c0c */ /* 0x000fe2000bfc6270 */
[----:B------:R-:W-:Y:S01]  /*1f70*/  VIADD R200, R204, 0x40 ;  /* 0x00000040ccc87836 */ /* 0x000fe20000000000 */
[----:B------:R-:W-:Y:S01]  /*1f80*/  IADD3.X R11, R19, UR14, RZ, P2, !PT ;  /* 0x0000000e130b7c10 */ /* 0x000fe200097fe4ff */
[----:B------:R-:W-:Y:S01]  /*1f90*/  IMAD.IADD R14, R7, 0x1, -R14 ;  /* 0x00000001070e7824 */ /* 0x000fe200078e0a0e */
[----:B------:R-:W-:Y:S01]  /*1fa0*/  IADD3.X R9, R19, UR29, RZ, P1, !PT ;  /* 0x0000001d13097c10 */ /* 0x000fe20008ffe4ff */
[----:B------:R-:W-:Y:S01]  /*1fb0*/  USHF.L.U32 UR14, UR11, 0x6, URZ ;  /* 0x000000060b0e7899 */ /* 0x000fe2000800063f */
[----:B------:R-:W-:Y:S01]  /*1fc0*/  LOP3.LUT R203, R203, 0xfffffe00, R4, 0xf8, !PT ;  /* 0xfffffe00cbcb7812 */ /* 0x000fe200078ef804 */
[----:B------:R-:W-:Y:S01]  /*1fd0*/  IMAD R4, R16, UR9, R5 ;  /* 0x0000000910047c24 */ /* 0x000fe2000f8e0205 */
[----:B------:R-:W-:Y:S01]  /*1fe0*/  IADD3 R154, P5, R20, UR27, RZ ;  /* 0x0000001b149a7c10 */ /* 0x000fe2000ffbe0ff */
[----:B------:R-:W-:Y:S01]  /*1ff0*/  IMAD.WIDE.U32 R16, R16, UR8, R10 ;  /* 0x0000000810107c25 */ /* 0x000fe2000f8e000a */
[----:B------:R-:W-:Y:S01]  /*2000*/  ISETP.GE.AND P4, PT, R18, UR10, PT ;  /* 0x0000000a12007c0c */ /* 0x000fe2000bf86270 */
[----:B------:R-:W-:Y:S01]  /*2010*/  UMOV UR8, 0x400 ;  /* 0x0000040000087882 */ /* 0x000fe20000000000 */
[----:B------:R-:W-:Y:S01]  /*2020*/  ISETP.GE.AND P3, PT, R12, UR10, PT ;  /* 0x0000000a0c007c0c */ /* 0x000fe2000bf66270 */
[----:B------:R-:W-:Y:S01]  /*2030*/  IMAD.WIDE.U32 R22, R22, UR22, R8 ;  /* 0x0000001616167c25 */ /* 0x000fe2000f8e0008 */
[--C-:B------:R-:W-:Y:S01]  /*2040*/  SHF.R.S32.HI R21, RZ, 0x1f, R20.reuse ;  /* 0x0000001fff157819 */ /* 0x100fe20000011414 */
[----:B--2---:R-:W-:Y:S01]  /*2050*/  ULEA UR4, UR4, UR8, 0x18 ;  /* 0x0000000804047291 */ /* 0x004fe2000f8ec03f */
[----:B------:R-:W-:Y:S01]  /*2060*/  R2P PR, R14, 0x6 ;  /* 0x000000060e007804 */ /* 0x000fe20000000000 */
[----:B------:R-:W-:Y:S01]  /*2070*/  IMAD.MOV.U32 R7, RZ, RZ, 0x10 ;  /* 0x00000010ff077424 */ /* 0x000fe200078e00ff */
[----:B------:R-:W-:Y:S01]  /*2080*/  UIADD3 UR20, -UR14, UR17, URZ ;  /* 0x000000110e147290 */ /* 0x000fe2000fffe13f */
[----:B------:R-:W-:Y:S01]  /*2090*/  IMAD.MOV.U32 R5, RZ, RZ, 0x20 ;  /* 0x00000020ff057424 */ /* 0x000fe200078e00ff */
[----:B------:R-:W-:Y:S01]  /*20a0*/  IADD3.X R15, R21, UR26, RZ, P5, !PT ;  /* 0x0000001a150f7c10 */ /* 0x000fe2000affe4ff */
[----:B------:R-:W-:Y:S01]  /*20b0*/  VIADD R29, R23, UR28 ;  /* 0x0000001c171d7c36 */ /* 0x000fe20008000000 */
[----:B------:R-:W-:Y:S01]  /*20c0*/  LEA R203, R203, UR4, 0x1 ;  /* 0x00000004cbcb7c11 */ /* 0x000fe2000f8e08ff */
[----:B-1----:R-:W-:Y:S01]  /*20d0*/  IMAD.WIDE R30, R31, 0x40, R20 ;  /* 0x000000401f1e7825 */ /* 0x002fe200078e0214 */
[----:B------:R-:W-:-:S02]  /*20e0*/  SEL R7, R7, 0xfffffff0, !P1 ;  /* 0xfffffff007077807 */ /* 0x000fc40004800000 */
[----:B------:R-:W-:Y:S01]  /*20f0*/  SEL R5, R5, 0xffffffe0, !P2 ;  /* 0xffffffe005057807 */ /* 0x000fe20005000000 */
[----:B------:R-:W-:Y:S01]  /*2100*/  VIADD R199, R204, 0x80 ;  /* 0x00000080ccc77836 */ /* 0x000fe20000000000 */
[----:B------:R-:W-:Y:S06]  /*2110*/  @P6 BRA `(.L_x_2162) ;  /* 0x00000000008c6947 */ /* 0x000fec0003800000 */
        /* <DEDUP_REMOVED lines=35> */
.L_x_2162:
[----:B------:R-:W-:Y:S05]  /*2350*/  BSYNC B0 ;  /* 0x0000000000007941 */ /* 0x000fea0003800000 */
.L_x_2161:
        /* <DEDUP_REMOVED lines=41> */
.L_x_2164:
[----:B------:R-:W-:Y:S05]  /*25f0*/  BSYNC B0 ;  /* 0x0000000000007941 */ /* 0x000fea0003800000 */
.L_x_2163:
        /* <DEDUP_REMOVED lines=42> */
.L_x_2166:
[----:B------:R-:W-:Y:S05]  /*28a0*/  BSYNC B0 ;  /* 0x0000000000007941 */ /* 0x000fea0003800000 */
.L_x_2165:
        /* <DEDUP_REMOVED lines=44> */
.L_x_2168:
[----:B------:R-:W-:Y:S05]  /*2b70*/  BSYNC B0 ;  /* 0x0000000000007941 */ /* 0x000fea0003800000 */
.L_x_2167:
        /* <DEDUP_REMOVED lines=37> */
.L_x_2170:
[----:B------:R-:W-:Y:S05]  /*2dd0*/  BSYNC B0 ;  /* 0x0000000000007941 */ /* 0x000fea0003800000 */
.L_x_2169:
        /* <DEDUP_REMOVED lines=33> */
.L_x_2172:
[----:B------:R-:W-:Y:S05]  /*2ff0*/  BSYNC B0 ;  /* 0x0000000000007941 */ /* 0x000fea0003800000 */
.L_x_2171:
[----:B------:R-:W-:Y:S01]  /*3000*/  ISETP.GE.AND P2, PT, R12, UR20, PT ;  /* 0x000000140c007c0c */ /* 0x000fe2000bf46270 */
[----:B------:R-:W-:Y:S01]  /*3010*/  BSSY B0, `(.L_x_2173) ;  /* 0x0000025000007945 */ /* 0x000fe20003800000 */
[----:B------:R-:W-:-:S11]  /*3020*/  ISETP.GE.AND P1, PT, R18, UR20, PT ;  /* 0x0000001412007c0c */ /* 0x000fd6000bf26270 */
        /* <DEDUP_REMOVED lines=35> */
.L_x_2174:
[----:B------:R-:W-:Y:S05]  /*3260*/  BSYNC B0 ;  /* 0x0000000000007941 */ /* 0x000fea0003800000 */
.L_x_2173:
[----:B------:R-:W-:Y:S01]  /*3270*/  SHF.R.S32.HI R22, RZ, 0x4, R13 ;  /* 0x00000004ff167819 */ /* 0x000fe2000001140d */
[----:B------:R-:W-:Y:S01]  /*3280*/  BSSY B0, `(.L_x_2175) ;  /* 0x0000027000007945 */ /* 0x000fe20003800000 */
[----:B------:R-:W-:Y:S01]  /*3290*/  ISETP.GE.AND P6, PT, R12, UR20, PT ;  /* 0x000000140c007c0c */ /* 0x000fe2000bfc6270 */
[----:B------:R-:W-:Y:S01]  /*32a0*/  IMAD.SHL.U32 R23, R2, 0x40, RZ ;  /* 0x0000004002177824 */ /* 0x000fe200078e00ff */
[----:B------:R-:W-:Y:S01]  /*32b0*/  LEA.HI R24, R13, R22, RZ, 0x1 ;  /* 0x000000160d187211 */ /* 0x000fe200078f08ff */
[----:B------:R-:W-:Y:S10]  /*32c0*/  @P1 BRA `(.L_x_2176) ;  /* 0x0000000000881947 */ /* 0x000ff40003800000 */
[----:B------:R-:W-:Y:S01]  /*32d0*/  ULDC UR8, c[0x0][0x2d0] ;  /* 0x0000b40000087ab9 */ /* 0x000fe20000000800 */
[----:B------:R-:W-:Y:S01]  /*32e0*/  IMAD.U32 R19, RZ, RZ, UR6 ;  /* 0x00000006ff137e24 */ /* 0x000fe2000f8e00ff */
[----:B------:R-:W-:Y:S01]  /*32f0*/  ISETP.GE.AND P5, PT, R204, UR8, PT ;  /* 0x00000008cc007c0c */ /* 0x000fe2000bfa6270 */
[----:B------:R-:W-:Y:S01]  /*3300*/  IMAD.MOV.U32 R26, RZ, RZ, R133 ;  /* 0x000000ffff1a7224 */ /* 0x000fe200078e0085 */
[----:B------:R-:W-:Y:S01]  /*3310*/  ISETP.GE.AND P3, PT, R200, UR8, PT ;  /* 0x00000008c8007c0c */ /* 0x000fe2000bf66270 */
[----:B------:R-:W-:Y:S01]  /*3320*/  IMAD.MOV.U32 R27, RZ, RZ, R134 ;  /* 0x000000ffff1b7224 */ /* 0x000fe200078e0086 */
[----:B------:R-:W-:Y:S01]  /*3330*/  ISETP.GE.AND P2, PT, R199, UR8, PT ;  /* 0x00000008c7007c0c */ /* 0x000fe2000bf46270 */
[----:B------:R-:W-:Y:S01]  /*3340*/  UIMAD UR8, UR7, 0x30, URZ ;  /* 0x00000030070878a4 */ /* 0x000fe2000f8e023f */
[----:B------:R-:W-:-:S05]  /*3350*/  IMAD.WIDE.U32 R28, R19, 0x30, R26 ;  /* 0x00000030131c7825 */ /* 0x000fca00078e001a */
[----:B------:R-:W-:Y:S02]  /*3360*/  VIADD R26, R29, UR8 ;  /* 0x000000081d1a7c36 */ /* 0x000fe40008000000 */
[----:B------:R-:W5:Y:S01]  /*3370*/  @!P5 LDC.64 R12, c[0x0][0x218] ;  /* 0x00008600ff0cdb82 */ /* 0x000f620000000a00 */
[----:B------:R5:W-:Y:S07]  /*3380*/  @P5 STS.128 [R203+0x7800], RZ ;  /* 0x007800ffcb005388 */ /* 0x000bee0000000c00 */
[----:B-12---:R-:W1:Y:S08]  /*3390*/  @!P3 LDC.64 R10, c[0x0][0x218] ;  /* 0x00008600ff0abb82 */ /* 0x006e700000000a00 */
[----:B---34-:R-:W2:Y:S01]  /*33a0*/  @!P2 LDC.64 R8, c[0x0][0x218] ;  /* 0x00008600ff08ab82 */ /* 0x018ea20000000a00 */
[----:B-----5:R-:W-:-:S04]  /*33b0*/  @!P5 LEA R12, P1, R28, R12, 0x1 ;  /* 0x0000000c1c0cd211 */ /* 0x020fc800078208ff */
[C---:B------:R-:W-:Y:S02]  /*33c0*/  @!P5 LEA.HI.X R13, R28.reuse, R13, R26, 0x1, P1 ;  /* 0x0000000d1c0dd211 */ /* 0x040fe400008f0c1a */
[----:B-1----:R-:W-:-:S03]  /*33d0*/  @!P3 LEA R10, P1, R28, R10, 0x1 ;  /* 0x0000000a1c0ab211 */ /* 0x002fc600078208ff */
[----:B------:R-:W-:Y:S01]  /*33e0*/  @!PT LDS RZ, [RZ] ;  /* 0x00000000fffff984 */ /* 0x000fe20000000800 */
[----:B------:R-:W-:Y:S01]  /*33f0*/  @!PT LDS RZ, [RZ] ;  /* 0x00000000fffff984 */ /* 0x000fe20000000800 */
[----:B------:R-:W-:Y:S01]  /*3400*/  @!PT LDS RZ, [RZ] ;  /* 0x00000000fffff984 */ /* 0x000fe20000000800 */
[----:B------:R1:W-:Y:S01]  /*3410*/  @!P5 LDGSTS.E.BYPASS.LTC128B.128 [R203+0x7800], desc[UR24][R12.64] ;  /* 0x078000000ccbdfae */ /* 0x0003e2000b901d58 */
[----:B------:R-:W-:-:S03]  /*3420*/  @!P3 LEA.HI.X R11, R28, R11, R26, 0x1, P1 ;  /* 0x0000000b1c0bb211 */ /* 0x000fc600008f0c1a */
[----:B------:R1:W-:Y:S01]  /*3430*/  @P3 STS.128 [R203+0x9800], RZ ;  /* 0x009800ffcb003388 */ /* 0x0003e20000000c00 */
[----:B--2---:R-:W-:-:S03]  /*3440*/  @!P2 LEA R8, P1, R28, R8, 0x1 ;  /* 0x000000081c08a211 */ /* 0x004fc600078208ff */
        /* <DEDUP_REMOVED lines=9> */
[----:B------:R1:W-:Y:S02]  /*34e0*/  @!P2 LDGSTS.E.BYPASS.LTC128B.128 [R203+0xb800], desc[UR24][R8.64+0x100] ;  /* 0x0b80010008cbafae */ /* 0x0003e4000b901d58 */
.L_x_2176:
[----:B------:R-:W-:Y:S05]  /*34f0*/  BSYNC B0 ;  /* 0x0000000000007941 */ /* 0x000fea0003800000 */
.L_x_2175:
[----:B------:R-:W-:Y:S01]  /*3500*/  USHF.R.S32.HI UR28, URZ, 0x1f, UR21 ;  /* 0x0000001f3f1c7899 */ /* 0x000fe20008011415 */
[----:B-1234-:R-:W-:Y:S01]  /*3510*/  LOP3.LUT R9, R24, 0xfffffffe, RZ, 0xc0, !PT ;  /* 0xfffffffe18097812 */ /* 0x01efe200078ec0ff */
[----:B------:R-:W-:Y:S01]  /*3520*/  ULDC.64 UR8, c[0x0][0x3d0] ;  /* 0x0000f40000087ab9 */ /* 0x000fe20000000a00 */
[----:B------:R-:W0:Y:S01]  /*3530*/  LDGDEPBAR ;  /* 0x00000000000079af */ /* 0x000e220000000000 */
[----:B------:R-:W-:Y:S01]  /*3540*/  UIMAD UR28, UR28, UR8, URZ ;  /* 0x000000081c1c72a4 */ /* 0x000fe2000f8e023f */
[----:B------:R-:W-:Y:S01]  /*3550*/  IMAD.SHL.U32 R10, R14, 0x40, RZ ;  /* 0x000000400e0a7824 */ /* 0x000fe200078e00ff */
[----:B------:R-:W-:Y:S01]  /*3560*/  UMOV UR30, UR22 ;  /* 0x00000016001e7c82 */ /* 0x000fe20008000000 */
[----:B------:R-:W-:Y:S01]  /*3570*/  UMOV UR31, UR5 ;  /* 0x00000005001f7c82 */ /* 0x000fe20008000000 */
[----:B------:R-:W-:Y:S01]  /*3580*/  IMAD.IADD R9, R22, 0x1, -R9 ;  /* 0x0000000116097824 */ /* 0x000fe200078e0a09 */
[----:B------:R-:W-:Y:S01]  /*3590*/  UIMAD.WIDE.U32 UR30, UR21, UR8, UR30 ;  /* 0x00000008151e72a5 */ /* 0x000fe2000f8e001e */
[----:B------:R-:W-:Y:S01]  /*35a0*/  LOP3.LUT R10, R10, 0x1c0, RZ, 0xc0, !PT ;  /* 0x000001c00a0a7812 */ /* 0x000fe200078ec0ff */
[----:B------:R-:W-:Y:S01]  /*35b0*/  UIMAD UR28, UR21, UR9, UR28 ;  /* 0x00000009151c72a4 */ /* 0x000fe2000f8e021c */
[----:B------:R-:W-:Y:S01]  /*35c0*/  IMAD.SHL.U32 R11, R9, 0x8, RZ ;  /* 0x00000008090b7824 */ /* 0x000fe200078e00ff */
[----:B------:R-:W1:Y:S01]  /*35d0*/  LDC.64 R228, c[0x0][0x250] ;  /* 0x00009400ffe47b82 */ /* 0x000e620000000a00 */
[----:B------:R-:W-:Y:S01]  /*35e0*/  ULDC.64 UR8, c[0x0][0x3c8] ;  /* 0x0000f20000087ab9 */ /* 0x000fe20000000a00 */
[----:B------:R-:W-:Y:S01]  /*35f0*/  UIADD3 UR28, UR31, UR28, URZ ;  /* 0x0000001c1f1c7290 */ /* 0x000fe2000fffe03f */
[----:B------:R-:W-:Y:S01]  /*3600*/  IMAD.IADD R17, R17, 0x1, R4 ;  /* 0x0000000111117824 */ /* 0x000fe200078e0204 */
[----:B------:R-:W-:Y:S01]  /*3610*/  ULEA UR8, UP0, UR30, UR8, 0x2 ;  /* 0x000000081e087291 */ /* 0x000fe2000f80103f */
[----:B------:R-:W-:Y:S01]  /*3620*/  LOP3.LUT R11, R10, 0x8, R11, 0xf8, !PT ;  /* 0x000000080a0b7812 */ /* 0x000fe200078ef80b */
[----:B------:R-:W-:Y:S01]  /*3630*/  IMAD.SHL.U32 R13, R0, 0x40, RZ ;  /* 0x00000040000d7824 */ /* 0x000fe200078e00ff */
[----:B------:R-:W-:Y:S01]  /*3640*/  SHF.R.U32.HI R4, RZ, 0x3, R10 ;  /* 0x00000003ff047819 */ /* 0x000fe2000001160a */
[----:B------:R-:W-:Y:S01]  /*3650*/  ULEA.HI.X UR9, UR30, UR9, UR28, 0x2, UP0 ;  /* 0x000000091e097291 */ /* 0x000fe200080f141c */
[C---:B------:R-:W-:Y:S01]  /*3660*/  ISETP.GE.AND P2, PT, R20.reuse, UR20, PT ;  /* 0x0000001414007c0c */ /* 0x040fe2000bf46270 */
[----:B------:R-:W-:Y:S01]  /*3670*/  IMAD.U32 R10, RZ, RZ, UR8 ;  /* 0x00000008ff0a7e24 */ /* 0x000fe2000f8e00ff */
[----:B------:R-:W-:Y:S01]  /*3680*/  LOP3.LUT R4, R11, R4, RZ, 0x3c, !PT ;  /* 0x000000040b047212 */ /* 0x000fe200078e3cff */
[----:B------:R-:W-:Y:S01]  /*3690*/  IMAD.SHL.U32 R20, R20, 0x8, RZ ;  /* 0x0000000814147824 */ /* 0x000fe200078e00ff */
[----:B------:R-:W-:Y:S01]  /*36a0*/  LOP3.LUT R23, R23, 0x1c0, RZ, 0xc0, !PT ;  /* 0x000001c017177812 */ /* 0x000fe200078ec0ff */
[----:B------:R-:W-:Y:S01]  /*36b0*/  IMAD.U32 R11, RZ, RZ, UR9 ;  /* 0x00000009ff0b7e24 */ /* 0x000fe2000f8e00ff */
[----:B------:R-:W-:Y:S01]  /*36c0*/  LOP3.LUT R0, R4, 0xfffffe00, R13, 0xf8, !PT ;  /* 0xfffffe0004007812 */ /* 0x000fe200078ef80d */
[----:B------:R-:W-:-:S04]  /*36d0*/  DEPBAR.LE SB0, 0x0 ;  /* 0x000080000000791a */ /* 0x000fc80000000000 */
[----:B------:R2:W5:Y:S01]  /*36e0*/  LDG.E R4, desc[UR24][R10.64] ;  /* 0x000000180a047981 */ /* 0x000562000c1e1900 */
[----:B------:R-:W-:Y:S01]  /*36f0*/  LOP3.LUT R8, R23, 0x8, R20, 0xf8, !PT ;  /* 0x0000000817087812 */ /* 0x000fe200078ef814 */
[----:B------:R-:W-:Y:S01]  /*3700*/  ULDC.64 UR8, c[0x0][0x220] ;  /* 0x0000880000087ab9 */ /* 0x000fe20000000a00 */
[----:B------:R-:W-:Y:S01]  /*3710*/  SHF.R.U32.HI R23, RZ, 0x3, R23 ;  /* 0x00000003ff177819 */ /* 0x000fe20000011617 */
[----:B------:R-:W-:Y:S01]  /*3720*/  BAR.SYNC.DEFER_BLOCKING 0x0 ;  /* 0x0000000000007b1d */ /* 0x000fe20000010000 */
[----:B------:R-:W-:Y:S02]  /*3730*/  LEA.HI R6, R6, R3, RZ, 0x5 ;  /* 0x0000000306067211 */ /* 0x000fe400078f28ff */
[----:B------:R-:W-:Y:S02]  /*3740*/  LOP3.LUT R8, R8, R23, RZ, 0x3c, !PT ;  /* 0x0000001708087212 */ /* 0x000fe400078e3cff */
[----:B------:R-:W-:Y:S01]  /*3750*/  ISETP.GE.AND P5, PT, R18, UR20, PT ;  /* 0x0000001412007c0c */ /* 0x000fe2000bfa6270 */
[----:B------:R-:W-:-:S02]  /*3760*/  ULDC UR5, c[0x0][0x2e8] ;  /* 0x0000ba0000057ab9 */ /* 0x000fc40000000800 */
[----:B------:R-:W-:Y:S02]  /*3770*/  IMAD R197, R9, 0x200, R8 ;  /* 0x0000020009c57824 */ /* 0x000fe400078e0208 */
[----:B-1----:R-:W-:Y:S01]  /*3780*/  IMAD R9, R15, R228, RZ ;  /* 0x000000e40f097224 */ /* 0x002fe200078e02ff */
[----:B------:R-:W-:-:S03]  /*3790*/  SHF.R.S32.HI R81, RZ, 0x5, R6 ;  /* 0x00000005ff517819 */ /* 0x000fc60000011406 */
[C---:B------:R-:W-:Y:S02]  /*37a0*/  IMAD R9, R154.reuse, R229, R9 ;  /* 0x000000e59a097224 */ /* 0x040fe400078e0209 */
[----:B------:R-:W-:Y:S01]  /*37b0*/  IMAD.WIDE.U32 R154, R154, R228, R16 ;  /* 0x000000e49a9a7225 */ /* 0x000fe200078e0010 */
[----:B------:R2:W-:Y:S04]  /*37c0*/  @P2 STS.128 [R203+0xc000], RZ ;  /* 0x00c000ffcb002388 */ /* 0x0005e80000000c00 */
[----:B------:R2:W-:Y:S04]  /*37d0*/  @P2 STS.128 [R203+0xe000], RZ ;  /* 0x00e000ffcb002388 */ /* 0x0005e80000000c00 */
[----:B------:R2:W-:Y:S01]  /*37e0*/  @P2 STS.128 [R203+0x10000], RZ ;  /* 0x010000ffcb002388 */ /* 0x0005e20000000c00 */
[----:B------:R-:W-:Y:S01]  /*37f0*/  IMAD.IADD R152, R155, 0x1, R9 ;  /* 0x000000019b987824 */ /* 0x000fe200078e0209 */
[----:B------:R-:W-:Y:S01]  /*3800*/  LEA R212, P1, R154, UR8, 0x1 ;  /* 0x000000089ad47c11 */ /* 0x000fe2000f8208ff */
[----:B------:R-:W-:Y:S01]  /*3810*/  IMAD R198, R81, 0x400, R0 ;  /* 0x0000040051c67824 */ /* 0x000fe200078e0200 */
[----:B------:R-:W1:Y:S01]  /*3820*/  MUFU.RCP R83, UR5 ;  /* 0x0000000500537d08 */ /* 0x000e620008001000 */
[----:B------:R-:W-:Y:S01]  /*3830*/  BSSY B0, `(.L_x_2177) ;  /* 0x000001e000007945 */ /* 0x000fe20003800000 */
[C---:B------:R-:W-:Y:S01]  /*3840*/  SHF.L.U64.HI R201, R228.reuse, 0x4, R229 ;  /* 0x00000004e4c97819 */ /* 0x040fe200000102e5 */
[----:B------:R-:W-:Y:S01]  /*3850*/  IMAD.SHL.U32 R202, R228, 0x10, RZ ;  /* 0x00000010e4ca7824 */ /* 0x000fe200078e00ff */
[----:B------:R-:W-:-:S02]  /*3860*/  LEA R197, R197, UR4, 0x1 ;  /* 0x00000004c5c57c11 */ /* 0x000fc4000f8e08ff */
[----:B------:R-:W-:Y:S02]  /*3870*/  LEA.HI.X R215, R154, UR9, R152, 0x1, P1 ;  /* 0x000000099ad77c11 */ /* 0x000fe400088f0c98 */
[----:B------:R-:W-:Y:S01]  /*3880*/  LEA R198, R198, UR4, 0x1 ;  /* 0x00000004c6c67c11 */ /* 0x000fe2000f8e08ff */
[----:B------:R-:W-:Y:S06]  /*3890*/  @P2 BRA `(.L_x_2178) ;  /* 0x00000000005c2947 */ /* 0x000fec0003800000 */
        /* <DEDUP_REMOVED lines=18> */
[----:B---3--:R-:W-:-:S05]  /*39c0*/  MOV R213, R215 ;  /* 0x000000d700d57202 */ /* 0x008fca0000000f00 */
[----:B------:R-:W-:Y:S01]  /*39d0*/  @!PT LDS RZ, [RZ] ;  /* 0x00000000fffff984 */ /* 0x000fe20000000800 */
[----:B------:R-:W-:Y:S01]  /*39e0*/  @!PT LDS RZ, [RZ] ;  /* 0x00000000fffff984 */ /* 0x000fe20000000800 */
[----:B------:R-:W-:Y:S01]  /*39f0*/  @!PT LDS RZ, [RZ] ;  /* 0x00000000fffff984 */ /* 0x000fe20000000800 */
[----:B------:R4:W-:Y:S02]  /*3a00*/  LDGSTS.E.BYPASS.LTC128B.128 [R203+0x10000], desc[UR24][R212.64+0x100] ;  /* 0x10000100d4cb7fae */ /* 0x0009e4000b901d58 */
.L_x_2178:
[----:B------:R-:W-:Y:S05]  /*3a10*/  BSYNC B0 ;  /* 0x0000000000007941 */ /* 0x000fea0003800000 */
.L_x_2177:
        /* <DEDUP_REMOVED lines=31> */
.L_x_2180:
[----:B------:R-:W-:Y:S05]  /*3c10*/  BSYNC B0 ;  /* 0x0000000000007941 */ /* 0x000fea0003800000 */
.L_x_2179:
[----:B------:R1:W-:Y:S01]  /*3c20*/  @P6 STS.128 [R203+0xd000], RZ ;  /* 0x00d000ffcb006388 */ /* 0x0003e20000000c00 */
[----:B------:R-:W-:Y:S03]  /*3c30*/  BSSY B0, `(.L_x_2181) ;  /* 0x0000020000007945 */ /* 0x000fe60003800000 */
[----:B------:R1:W-:Y:S04]  /*3c40*/  @P6 STS.128 [R203+0xf000], RZ ;  /* 0x00f000ffcb006388 */ /* 0x0003e80000000c00 */
[----:B------:R1:W-:Y:S01]  /*3c50*/  @P6 STS.128 [R203+0x11000], RZ ;  /* 0x011000ffcb006388 */ /* 0x0003e20000000c00 */
[----:B------:R-:W-:Y:S05]  /*3c60*/  @P6 BRA `(.L_x_2182) ;  /* 0x0000000000706947 */ /* 0x000fea0003800000 */
[----:B------:R-:W-:Y:S01]  /*3c70*/  ULDC UR5, c[0x0][0x2d0] ;  /* 0x0000b40000057ab9 */ /* 0x000fe20000000800 */
[----:B--2---:R-:W-:Y:S01]  /*3c80*/  IMAD.SHL.U32 R9, R228, 0x20, RZ ;  /* 0x00000020e4097824 */ /* 0x004fe200078e00ff */
        /* <DEDUP_REMOVED lines=26> */
.L_x_2182:
[----:B------:R-:W-:Y:S05]  /*3e30*/  BSYNC B0 ;  /* 0x0000000000007941 */ /* 0x000fea0003800000 */
.L_x_2181:
        /* <DEDUP_REMOVED lines=9> */
[----:B---3--:R-:W-:Y:S01]  /*3ed0*/  @!P3 MOV R214, R212 ;  /* 0x000000d400d6b202 */ /* 0x008fe20000000f00 */
[C---:B--2---:R-:W-:Y:S01]  /*3ee0*/  @!P3 IMAD R9, R229.reuse, 0x60, RZ ;  /* 0x00000060e509b824 */ /* 0x044fe200078e02ff */
[----:B----4-:R-:W-:Y:S01]  /*3ef0*/  @!P2 MOV R213, R215 ;  /* 0x000000d700d5a202 */ /* 0x010fe20000000f00 */
        /* <DEDUP_REMOVED lines=19> */
[----:B--2---:R-:W-:-:S05]  /*4030*/  IMAD.WIDE.U32 R10, R228, 0x60, R212 ;  /* 0x00000060e40a7825 */ /* 0x004fca00078e00d4 */
[----:B------:R-:W-:-:S05]  /*4040*/  IADD3 R11, R11, R8, RZ ;  /* 0x000000080b0b7210 */ /* 0x000fca0007ffe0ff */
[----:B------:R-:W-:Y:S01]  /*4050*/  @!PT LDS RZ, [RZ] ;  /* 0x00000000fffff984 */ /* 0x000fe20000000800 */
[----:B------:R-:W-:Y:S01]  /*4060*/  @!PT LDS RZ, [RZ] ;  /* 0x00000000fffff984 */ /* 0x000fe20000000800 */
[----:B------:R-:W-:Y:S01]  /*4070*/  @!PT LDS RZ, [RZ] ;  /* 0x00000000fffff984 */ /* 0x000fe20000000800 */
[----:B------:R2:W-:Y:S02]  /*4080*/  LDGSTS.E.BYPASS.LTC128B.128 [R203+0x11800], desc[UR24][R10.64+0x100] ;  /* 0x118001000acb7fae */ /* 0x0005e4000b901d58 */
.L_x_2184:
[----:B------:R-:W-:Y:S05]  /*4090*/  BSYNC B0 ;  /* 0x0000000000007941 */ /* 0x000fea0003800000 */
.L_x_2183:
[----:B------:R-:W-:Y:S01]  /*40a0*/  LDSM.16.M88.4 R60, [R198] ;  /* 0x00000000c63c783b */ /* 0x000fe20000000200 */
[----:B------:R-:W-:Y:S01]  /*40b0*/  R2P PR, R2, 0x6 ;  /* 0x0000000602007804 */ /* 0x000fe20000000000 */
[C---:B------:R-:W-:Y:S01]  /*40c0*/  VIADD R2, R197.reuse, 0x6000 ;  /* 0x00006000c5027836 */ /* 0x040fe20000000000 */
[----:B------:R-:W-:Y:S01]  /*40d0*/  LOP3.LUT R6, R6, 0xffffffe0, RZ, 0xc0, !PT ;  /* 0xffffffe006067812 */ /* 0x000fe200078ec0ff */
[----:B------:R-:W3:Y:S01]  /*40e0*/  LDSM.16.M88.4 R40, [R197+0x6000] ;  /* 0x00600000c528783b */ /* 0x000ee20000000200 */
[----:B------:R-:W-:Y:S01]  /*40f0*/  VIADD R195, R197, 0x6020 ;  /* 0x00006020c5c37836 */ /* 0x000fe20000000000 */
[----:B------:R-:W-:Y:S01]  /*4100*/  LEA R81, R81, UR23, 0x4 ;  /* 0x0000001751517c11 */ /* 0x000fe2000f8e20ff */
[--C-:B------:R-:W-:Y:S01]  /*4110*/  IMAD R196, R7, 0x2, R198.reuse ;  /* 0x0000000207c47824 */ /* 0x100fe200078e02c6 */
[----:B------:R-:W4:Y:S01]  /*4120*/  LDSM.16.M88.4 R32, [R197+0x6800] ;  /* 0x00680000c520783b */ /* 0x000f220000000200 */
[C---:B------:R-:W-:Y:S02]  /*4130*/  IMAD R194, R5.reuse, 0x2, R198 ;  /* 0x0000000205c27824 */ /* 0x040fe400078e02c6 */
[----:B-1---5:R-:W-:Y:S01]  /*4140*/  FMUL.FTZ R4, R4, R83 ;  /* 0x0000005304047220 */ /* 0x022fe20000410000 */
[----:B------:R-:W-:Y:S01]  /*4150*/  IMAD R193, R5, 0x2, R196 ;  /* 0x0000000205c17824 */ /* 0x000fe200078e02c4 */
[----:B------:R-:W1:Y:S01]  /*4160*/  LDSM.16.M88.4 R24, [R197+0x7000] ;  /* 0x00700000c518783b */ /* 0x000e620000000200 */
[C---:B------:R-:W-:Y:S01]  /*4170*/  IMAD.IADD R6, R3.reuse, 0x1, -R6 ;  /* 0x0000000103067824 */ /* 0x040fe200078e0a06 */
[----:B------:R-:W-:Y:S01]  /*4180*/  UISETP.GE.AND UP0, UPT, UR15, 0x2, UPT ;  /* 0x000000020f00788c */ /* 0x000fe2000bf06270 */
[----:B------:R-:W-:Y:S01]  /*4190*/  @P1 VIADD R195, R2, 0xffffffe0 ;  /* 0xffffffe002c31836 */ /* 0x000fe20000000000 */
[----:B------:R-:W1:Y:S01]  /*41a0*/  LDSM.16.M88.4 R56, [R197+0x7800] ;  /* 0x00780000c538783b */ /* 0x000e620000000200 */
[----:B------:R-:W-:Y:S01]  /*41b0*/  IMAD.MOV.U32 R2, RZ, RZ, 0x40 ;  /* 0x00000040ff027424 */ /* 0x000fe200078e00ff */
[----:B------:R-:W-:Y:S01]  /*41c0*/  R2UR UR5, R4 ;  /* 0x00000000040572ca */ /* 0x000fe200000e0000 */
[----:B------:R-:W-:Y:S01]  /*41d0*/  IMAD.SHL.U32 R206, R3, 0x2, RZ ;  /* 0x0000000203ce7824 */ /* 0x000fe200078e00ff */
[----:B------:R-:W-:Y:S01]  /*41e0*/  LDSM.16.M88.4 R48, [R196] ;  /* 0x00000000c430783b */ /* 0x000fe20000000200 */
[C---:B------:R-:W-:Y:S01]  /*41f0*/  VIADD R187, R195.reuse, 0x800 ;  /* 0x00000800c3bb7836 */ /* 0x040fe20000000000 */
[----:B------:R-:W-:Y:S01]  /*4200*/  SEL R2, R2, 0xffffffc0, !P2 ;  /* 0xffffffc002027807 */ /* 0x000fe20005000000 */
[C---:B------:R-:W-:Y:S01]  /*4210*/  VIADD R186, R195.reuse, 0x1000 ;  /* 0x00001000c3ba7836 */ /* 0x040fe20000000000 */
[----:B------:R-:W1:Y:S01]  /*4220*/  LDSM.16.M88.4 R52, [R195] ;  /* 0x00000000c334783b */ /* 0x000e620000000200 */
[----:B------:R-:W-:Y:S01]  /*4230*/  LOP3.LUT R206, R206, 0x6, RZ, 0xc0, !PT ;  /* 0x00000006cece7812 */ /* 0x000fe200078ec0ff */
[----:B------:R-:W-:-:S02]  /*4240*/  VIADD R185, R195, 0x1800 ;  /* 0x00001800c3b97836 */ /* 0x000fc40000000000 */
[----:B--2---:R-:W2:Y:S01]  /*4250*/  LDSM.16.M88.4 R12, [R195+0x800] ;  /* 0x00080000c30c783b */ /* 0x004ea20000000200 */
[----:B------:R-:W-:Y:S02]  /*4260*/  IMAD.IADD R191, R197, 0x1, R2 ;  /* 0x00000001c5bf7824 */ /* 0x000fe400078e0202 */
[----:B------:R-:W-:Y:S01]  /*4270*/  IMAD.IADD R184, R2, 0x1, R195 ;  /* 0x0000000102b87824 */ /* 0x000fe200078e02c3 */
[----:B------:R-:W2:Y:S01]  /*4280*/  LDSM.16.M88.4 R8, [R195+0x1000] ;  /* 0x00100000c308783b */ /* 0x000ea20000000200 */
[----:B------:R-:W-:Y:S02]  /*4290*/  IMAD.U32 R2, RZ, RZ, UR17 ;  /* 0x00000011ff027e24 */ /* 0x000fe4000f8e00ff */
[----:B------:R-:W-:Y:S01]  /*42a0*/  VIADD R3, R206, UR14 ;  /* 0x0000000ece037c36 */ /* 0x000fe20008000000 */
[----:B------:R-:W2:Y:S01]  /*42b0*/  LDSM.16.M88.4 R72, [R195+0x1800] ;  /* 0x00180000c348783b */ /* 0x000ea20000000200 */
[C---:B------:R-:W-:Y:S02]  /*42c0*/  VIADD R183, R195.reuse, 0x2000 ;  /* 0x00002000c3b77836 */ /* 0x040fe40000000000 */
[C---:B------:R-:W-:Y:S01]  /*42d0*/  VIADD R182, R195.reuse, 0x2800 ;  /* 0x00002800c3b67836 */ /* 0x040fe20000000000 */
[----:B------:R-:W-:Y:S01]  /*42e0*/  LDSM.16.M88.4 R68, [R194] ;  /* 0x00000000c244783b */ /* 0x000fe20000000200 */
[----:B------:R-:W-:-:S02]  /*42f0*/  VIADD R181, R195, 0x3000 ;  /* 0x00003000c3b57836 */ /* 0x000fc40000000000 */
[C---:B------:R-:W-:Y:S01]  /*4300*/  VIADD R180, R195.reuse, 0x3800 ;  /* 0x00003800c3b47836 */ /* 0x040fe20000000000 */
[C---:B---3--:R-:W-:Y:S01]  /*4310*/  HMMA.16816.F32 R44, R60.reuse, R40, RZ ;  /* 0x000000283c2c723c */ /* 0x048fe200000018ff */
[----:B------:R-:W3:Y:S01]  /*4320*/  LDSM.16.M88.4 R16, [R191+0x6000] ;  /* 0x00600000bf10783b */ /* 0x000ee20000000200 */
[C---:B------:R-:W-:Y:S02]  /*4330*/  VIADD R179, R195.reuse, 0x4000 ;  /* 0x00004000c3b37836 */ /* 0x040fe40000000000 */
[C---:B------:R-:W-:Y:S01]  /*4340*/  VIADD R178, R195.reuse, 0x4800 ;  /* 0x00004800c3b27836 */ /* 0x040fe20000000000 */
[----:B------:R-:W-:Y:S01]  /*4350*/  LDSM.16.M88.4 R64, [R191+0x7800] ;  /* 0x00780000bf40783b */ /* 0x000fe20000000200 */
[----:B------:R-:W-:Y:S01]  /*4360*/  HMMA.16816.F32 R40, R60, R42, RZ ;  /* 0x0000002a3c28723c */ /* 0x000fe200000018ff */
[C---:B------:R-:W-:Y:S02]  /*4370*/  VIADD R177, R195.reuse, 0x5000 ;  /* 0x00005000c3b17836 */ /* 0x040fe40000000000 */
[----:B------:R-:W-:Y:S01]  /*4380*/  LDSM.16.M88.4 R76, [R195+0x3800] ;  /* 0x00380000c34c783b */ /* 0x000fe20000000200 */
[----:B------:R-:W-:-:S02]  /*4390*/  VIADD R176, R195, 0x5800 ;  /* 0x00005800c3b07836 */ /* 0x000fc40000000000 */
[C---:B----4-:R-:W-:Y:S01]  /*43a0*/  HMMA.16816.F32 R36, R60.reuse, R32, RZ ;  /* 0x000000203c24723c */ /* 0x050fe200000018ff */
[----:B------:R-:W0:Y:S05]  /*43b0*/  LDGDEPBAR ;  /* 0x00000000000079af */ /* 0x000e2a0000000000 */
[C---:B-1----:R-:W-:Y:S06]  /*43c0*/  HMMA.16816.F32 R28, R60.reuse, R24, RZ ;  /* 0x000000183c1c723c */ /* 0x042fec00000018ff */
[C---:B------:R-:W-:Y:S06]  /*43d0*/  HMMA.16816.F32 R32, R60.reuse, R34, RZ ;  /* 0x000000223c20723c */ /* 0x040fec00000018ff */
[C---:B------:R-:W-:Y:S06]  /*43e0*/  HMMA.16816.F32 R24, R60.reuse, R26, RZ ;  /* 0x0000001a3c18723c */ /* 0x040fec00000018ff */
[C---:B------:R-:W-:Y:S06]  /*43f0*/  HMMA.16816.F32 R20, R60.reuse, R56, RZ ;  /* 0x000000383c14723c */ /* 0x040fec00000018ff */
[----:B------:R-:W-:Y:S01]  /*4400*/  HMMA.16816.F32 R60, R60, R58, RZ ;  /* 0x0000003a3c3c723c */ /* 0x000fe200000018ff */
[----:B------:R-:W1:Y:S05]  /*4410*/  LDSM.16.M88.4 R56, [R191+0x6800] ;  /* 0x00680000bf38783b */ /* 0x000e6a0000000200 */
[C---:B------:R-:W-:Y:S06]  /*4420*/  HMMA.16816.F32 R44, R48.reuse, R52, R44 ;  /* 0x00000034302c723c */ /* 0x040fec000000182c */
[C---:B------:R-:W-:Y:S01]  /*4430*/  HMMA.16816.F32 R40, R48.reuse, R54, R40 ;  /* 0x000000363028723c */ /* 0x040fe20000001828 */
[----:B------:R-:W4:Y:S05]  /*4440*/  LDSM.16.M88.4 R52, [R191+0x7000] ;  /* 0x00700000bf34783b */ /* 0x000f2a0000000200 */
[C---:B--2---:R-:W-:Y:S06]  /*4450*/  HMMA.16816.F32 R36, R48.reuse, R12, R36 ;  /* 0x0000000c3024723c */ /* 0x044fec0000001824 */
[C---:B------:R-:W-:Y:S01]  /*4460*/  HMMA.16816.F32 R32, R48.reuse, R14, R32 ;  /* 0x0000000e3020723c */ /* 0x040fe20000001820 */
[----:B------:R-:W-:Y:S05]  /*4470*/  LDSM.16.M88.4 R12, [R184] ;  /* 0x00000000b80c783b */ /* 0x000fea0000000200 */
[C---:B------:R-:W-:Y:S06]  /*4480*/  HMMA.16816.F32 R28, R48.reuse, R8, R28 ;  /* 0x00000008301c723c */ /* 0x040fec000000181c */
[C---:B------:R-:W-:Y:S01]  /*4490*/  HMMA.16816.F32 R24, R48.reuse, R10, R24 ;  /* 0x0000000a3018723c */ /* 0x040fe20000001818 */
[----:B------:R-:W2:Y:S05]  /*44a0*/  LDSM.16.M88.4 R8, [R193] ;  /* 0x00000000c108783b */ /* 0x000eaa0000000200 */
[C---:B------:R-:W-:Y:S06]  /*44b0*/  HMMA.16816.F32 R20, R48.reuse, R72, R20 ;  /* 0x000000483014723c */ /* 0x040fec0000001814 */
[----:B------:R-:W-:Y:S01]  /*44c0*/  HMMA.16816.F32 R60, R48, R74, R60 ;  /* 0x0000004a303c723c */ /* 0x000fe2000000183c */
[----:B------:R-:W2:Y:S04]  /*44d0*/  LDSM.16.M88.4 R48, [R184+0x800] ;  /* 0x00080000b830783b */ /* 0x000ea80000000200 */
[----:B------:R-:W-:Y:S01]  /*44e0*/  LDSM.16.M88.4 R72, [R184+0x1800] ;  /* 0x00180000b848783b */ /* 0x000fe20000000200 */
[C---:B---3--:R-:W-:Y:S06]  /*44f0*/  HMMA.16816.F32 R44, R68.reuse, R16, R44 ;  /* 0x00000010442c723c */ /* 0x048fec000000182c */
[C---:B------:R-:W-:Y:S01]  /*4500*/  HMMA.16816.F32 R40, R68.reuse, R18, R40 ;  /* 0x000000124428723c */ /* 0x040fe20000001828 */
[----:B------:R-:W3:Y:S05]  /*4510*/  LDSM.16.M88.4 R16, [R184+0x1000] ;  /* 0x00100000b810783b */ /* 0x000eea0000000200 */
        /* <DEDUP_REMOVED lines=18> */
[----:B------:R-:W3:Y:S05]  /*4640*/  LDSM.16.M88.4 R16, [R196+0x2000] ;  /* 0x00200000c410783b */ /* 0x000eea0000000200 */
[C---:B------:R-:W-:Y:S06]  /*4650*/  HMMA.16816.F32 R20, R8.reuse, R72, R20 ;  /* 0x000000480814723c */ /* 0x040fec0000001814 */
[----:B------:R-:W-:Y:S01]  /*4660*/  HMMA.16816.F32 R68, R8, R74, R68 ;  /* 0x0000004a0844723c */ /* 0x000fe20000001844 */
[----:B------:R-:W3:Y:S04]  /*4670*/  LDSM.16.M88.4 R8, [R195+0x2800] ;  /* 0x00280000c308783b */ /* 0x000ee80000000200 */
[----:B------:R-:W-:Y:S01]  /*4680*/  LDSM.16.M88.4 R72, [R191+0x8800] ;  /* 0x00880000bf48783b */ /* 0x000fe20000000200 */
[C---:B-1----:R-:W-:Y:S06]  /*4690*/  HMMA.16816.F32 R44, R56.reuse, R52, R44 ;  /* 0x00000034382c723c */ /* 0x042fec000000182c */
[C---:B------:R-:W-:Y:S01]  /*46a0*/  HMMA.16816.F32 R40, R56.reuse, R54, R40 ;  /* 0x000000363828723c */ /* 0x040fe20000001828 */
[----:B------:R-:W1:Y:S05]  /*46b0*/  LDSM.16.M88.4 R52, [R195+0x3000] ;  /* 0x00300000c334783b */ /* 0x000e6a0000000200 */
        /* <DEDUP_REMOVED lines=8> */
[----:B------:R-:W4:Y:S04]  /*4740*/  LDSM.16.M88.4 R60, [R191+0x9000] ;  /* 0x00900000bf3c783b */ /* 0x000f280000000200 */
        /* <DEDUP_REMOVED lines=10> */
[C---:B------:R-:W-:Y:S06]  /*47f0*/  HMMA.16816.F32 R20, R16.reuse, R76, R20 ;  /* 0x0000004c1014723c */ /* 0x040fec0000001814 */
[----:B------:R-:W-:Y:S01]  /*4800*/  HMMA.16816.F32 R68, R16, R78, R68 ;  /* 0x0000004e1044723c */ /* 0x000fe20000001844 */
[----:B------:R-:W1:Y:S04]  /*4810*/  LDSM.16.M88.4 R16, [R184+0x3000] ;  /* 0x00300000b810783b */ /* 0x000e680000000200 */
[----:B------:R-:W-:Y:S01]  /*4820*/  LDSM.16.M88.4 R76, [R195+0x5800] ;  /* 0x00580000c34c783b */ /* 0x000fe20000000200 */
[C---:B--2---:R-:W-:Y:S06]  /*4830*/  HMMA.16816.F32 R44, R12.reuse, R64, R44 ;  /* 0x000000400c2c723c */ /* 0x044fec000000182c */
[C---:B------:R-:W-:Y:S01]  /*4840*/  HMMA.16816.F32 R40, R12.reuse, R66, R40 ;  /* 0x000000420c28723c */ /* 0x040fe20000001828 */
[----:B------:R-:W2:Y:S05]  /*4850*/  LDSM.16.M88.4 R64, [R184+0x3800] ;  /* 0x00380000b840783b */ /* 0x000eaa0000000200 */
[C---:B------:R-:W-:Y:S06]  /*4860*/  HMMA.16816.F32 R36, R12.reuse, R72, R36 ;  /* 0x000000480c24723c */ /* 0x040fec0000001824 */
[C---:B------:R-:W-:Y:S01]  /*4870*/  HMMA.16816.F32 R32, R12.reuse, R74, R32 ;  /* 0x0000004a0c20723c */ /* 0x040fe20000001820 */
[----:B------:R-:W-:Y:S05]  /*4880*/  LDSM.16.M88.4 R72, [R196+0x4000] ;  /* 0x00400000c448783b */ /* 0x000fea0000000200 */
[C---:B----4-:R-:W-:Y:S06]  /*4890*/  HMMA.16816.F32 R28, R12.reuse, R60, R28 ;  /* 0x0000003c0c1c723c */ /* 0x050fec000000181c */
[C---:B------:R-:W-:Y:S01]  /*48a0*/  HMMA.16816.F32 R24, R12.reuse, R62, R24 ;  /* 0x0000003e0c18723c */ /* 0x040fe20000001818 */
[----:B------:R-:W-:Y:S05]  /*48b0*/  LDSM.16.M88.4 R60, [R197+0xa800] ;  /* 0x00a80000c53c783b */ /* 0x000fea0000000200 */
[C---:B---3--:R-:W-:Y:S06]  /*48c0*/  HMMA.16816.F32 R20, R12.reuse, R48, R20 ;  /* 0x000000300c14723c */ /* 0x048fec0000001814 */
[----:B------:R-:W-:Y:S01]  /*48d0*/  HMMA.16816.F32 R68, R12, R50, R68 ;  /* 0x000000320c44723c */ /* 0x000fe20000001844 */
[----:B------:R-:W-:Y:S04]  /*48e0*/  LDSM.16.M88.4 R48, [R198+0x4000] ;  /* 0x00400000c630783b */ /* 0x000fe80000000200 */
[----:B------:R-:W3:Y:S01]  /*48f0*/  LDSM.16.M88.4 R12, [R197+0xa000] ;  /* 0x00a00000c50c783b */ /* 0x000ee20000000200 */
[C---:B------:R-:W-:Y:S06]  /*4900*/  HMMA.16816.F32 R44, R8.reuse, R56, R44 ;  /* 0x00000038082c723c */ /* 0x040fec000000182c */
[C---:B------:R-:W-:Y:S01]  /*4910*/  HMMA.16816.F32 R40, R8.reuse, R58, R40 ;  /* 0x0000003a0828723c */ /* 0x040fe20000001828 */
[----:B------:R-:W4:Y:S05]  /*4920*/  LDSM.16.M88.4 R56, [R197+0xb000] ;  /* 0x00b00000c538783b */ /* 0x000f2a0000000200 */
[C---:B-1----:R-:W-:Y:S06]  /*4930*/  HMMA.16816.F32 R36, R8.reuse, R52, R36 ;  /* 0x000000340824723c */ /* 0x042fec0000001824 */
[C---:B------:R-:W-:Y:S01]  /*4940*/  HMMA.16816.F32 R32, R8.reuse, R54, R32 ;  /* 0x000000360820723c */ /* 0x040fe20000001820 */
[----:B------:R-:W1:Y:S05]  /*4950*/  LDSM.16.M88.4 R52, [R197+0xb800] ;  /* 0x00b80000c534783b */ /* 0x000e6a0000000200 */
[C---:B------:R-:W-:Y:S06]  /*4960*/  HMMA.16816.F32 R28, R8.reuse, R16, R28 ;  /* 0x00000010081c723c */ /* 0x040fec000000181c */
[C---:B------:R-:W-:Y:S01]  /*4970*/  HMMA.16816.F32 R24, R8.reuse, R18, R24 ;  /* 0x000000120818723c */ /* 0x040fe20000001818 */
[----:B------:R-:W-:Y:S05]  /*4980*/  LDSM.16.M88.4 R16, [R195+0x4000] ;  /* 0x00400000c310783b */ /* 0x000fea0000000200 */
        /* <DEDUP_REMOVED lines=9> */
[----:B------:R-:W-:Y:S05]  /*4a20*/  LDSM.16.M88.4 R60, [R191+0xa000] ;  /* 0x00a00000bf3c783b */ /* 0x000fea0000000200 */
[C---:B----4-:R-:W-:Y:S06]  /*4a30*/  HMMA.16816.F32 R28, R48.reuse, R56, R28 ;  /* 0x00000038301c723c */ /* 0x050fec000000181c */
[C---:B------:R-:W-:Y:S01]  /*4a40*/  HMMA.16816.F32 R24, R48.reuse, R58, R24 ;  /* 0x0000003a3018723c */ /* 0x040fe20000001818 */
[----:B------:R-:W4:Y:S05]  /*4a50*/  LDSM.16.M88.4 R56, [R191+0xa800] ;  /* 0x00a80000bf38783b */ /* 0x000f2a0000000200 */
[C---:B-1----:R-:W-:Y:S06]  /*4a60*/  HMMA.16816.F32 R20, R48.reuse, R52, R20 ;  /* 0x000000343014723c */ /* 0x042fec0000001814 */
[----:B------:R-:W-:Y:S01]  /*4a70*/  HMMA.16816.F32 R68, R48, R54, R68 ;  /* 0x000000363044723c */ /* 0x000fe20000001844 */
[----:B------:R-:W1:Y:S04]  /*4a80*/  LDSM.16.M88.4 R52, [R191+0xb000] ;  /* 0x00b00000bf34783b */ /* 0x000e680000000200 */
[----:B------:R-:W1:Y:S01]  /*4a90*/  LDSM.16.M88.4 R48, [R191+0xb800] ;  /* 0x00b80000bf30783b */ /* 0x000e620000000200 */
[C---:B--2---:R-:W-:Y:S06]  /*4aa0*/  HMMA.16816.F32 R36, R72.reuse, R8, R36 ;  /* 0x000000084824723c */ /* 0x044fec0000001824 */
[C---:B------:R-:W-:Y:S06]  /*4ab0*/  HMMA.16816.F32 R44, R72.reuse, R16, R44 ;  /* 0x00000010482c723c */ /* 0x040fec000000182c */
[C---:B------:R-:W-:Y:S01]  /*4ac0*/  HMMA.16816.F32 R32, R72.reuse, R10, R32 ;  /* 0x0000000a4820723c */ /* 0x040fe20000001820 */
[----:B------:R-:W-:Y:S05]  /*4ad0*/  LDSM.16.M88.4 R8, [R193+0x4000] ;  /* 0x00400000c108783b */ /* 0x000fea0000000200 */
[C---:B---3--:R-:W-:Y:S06]  /*4ae0*/  HMMA.16816.F32 R28, R72.reuse, R12, R28 ;  /* 0x0000000c481c723c */ /* 0x048fec000000181c */
[C---:B------:R-:W-:Y:S01]  /*4af0*/  HMMA.16816.F32 R24, R72.reuse, R14, R24 ;  /* 0x0000000e4818723c */ /* 0x040fe20000001818 */
[----:B------:R-:W2:Y:S05]  /*4b00*/  LDSM.16.M88.4 R12, [R184+0x4800] ;  /* 0x00480000b80c783b */ /* 0x000eaa0000000200 */
[C---:B------:R-:W-:Y:S01]  /*4b10*/  HMMA.16816.F32 R40, R72.reuse, R18, R40 ;  /* 0x000000124828723c */ /* 0x040fe20000001828 */
[----:B------:R-:W3:Y:S05]  /*4b20*/  LDSM.16.M88.4 R16, [R184+0x4000] ;  /* 0x00400000b810783b */ /* 0x000eea0000000200 */
[----:B------:R-:W-:Y:S06]  /*4b30*/  HMMA.16816.F32 R20, R72, R76, R20 ;  /* 0x0000004c4814723c */ /* 0x000fec0000001814 */
[----:B----4-:R-:W-:Y:S06]  /*4b40*/  HMMA.16816.F32 R36, R64, R56, R36 ;  /* 0x000000384024723c */ /* 0x010fec0000001824 */
[----:B------:R-:W-:Y:S06]  /*4b50*/  HMMA.16816.F32 R68, R72, R78, R68 ;  /* 0x0000004e4844723c */ /* 0x000fec0000001844 */
[C---:B------:R-:W-:Y:S06]  /*4b60*/  HMMA.16816.F32 R44, R64.reuse, R60, R44 ;  /* 0x0000003c402c723c */ /* 0x040fec000000182c */
[C---:B-1----:R-:W-:Y:S06]  /*4b70*/  HMMA.16816.F32 R28, R64.reuse, R52, R28 ;  /* 0x00000034401c723c */ /* 0x042fec000000181c */
[C---:B------:R-:W-:Y:S06]  /*4b80*/  HMMA.16816.F32 R24, R64.reuse, R54, R24 ;  /* 0x000000364018723c */ /* 0x040fec0000001818 */
[C---:B------:R-:W-:Y:S01]  /*4b90*/  HMMA.16816.F32 R40, R64.reuse, R62, R40 ;  /* 0x0000003e4028723c */ /* 0x040fe20000001828 */
[----:B------:R-:W1:Y:S05]  /*4ba0*/  LDSM.16.M88.4 R60, [R184+0x5000] ;  /* 0x00500000b83c783b */ /* 0x000e6a0000000200 */
[----:B------:R-:W-:Y:S01]  /*4bb0*/  HMMA.16816.F32 R52, R64, R48, R20 ;  /* 0x000000304034723c */ /* 0x000fe20000001814 */
[----:B------:R-:W4:Y:S01]  /*4bc0*/  LDSM.16.M88.4 R20, [R184+0x5800] ;  /* 0x00580000b814783b */ /* 0x000f220000000200 */
[----:B------:R-:W-:-:S04]  /*4bd0*/  DEPBAR.LE SB0, 0x0 ;  /* 0x000080000000791a */ /* 0x000fc80000000000 */
[----:B--2---:R-:W-:Y:S06]  /*4be0*/  HMMA.16816.F32 R36, R8, R12, R36 ;  /* 0x0000000c0824723c */ /* 0x004fec0000001824 */
[----:B------:R-:W-:Y:S01]  /*4bf0*/  HMMA.16816.F32 R32, R64, R58, R32 ;  /* 0x0000003a4020723c */ /* 0x000fe20000001820 */
[----:B------:R-:W-:Y:S01]  /*4c00*/  SHF.R.S32.HI R13, RZ, 0x1f, R6 ;  /* 0x0000001fff0d7819 */ /* 0x000fe20000011406 */
[----:B------:R-:W-:-:S03]  /*4c10*/  VIADD R12, R3, 0x9 ;  /* 0x00000009030c7836 */ /* 0x000fc60000000000 */
[----:B------:R-:W-:Y:S01]  /*4c20*/  LEA.HI R6, R13, R6, RZ, 0x2 ;  /* 0x000000060d067211 */ /* 0x000fe200078f10ff */
[----:B------:R-:W-:Y:S03]  /*4c30*/  HMMA.16816.F32 R68, R64, R50, R68 ;  /* 0x000000324044723c */ /* 0x000fe60000001844 */
[----:B------:R-:W-:-:S03]  /*4c40*/  SHF.R.S32.HI R6, RZ, 0x2, R6 ;  /* 0x00000002ff067819 */ /* 0x000fc60000011406 */
[----:B---3--:R-:W-:Y:S01]  /*4c50*/  HMMA.16816.F32 R44, R8, R16, R44 ;  /* 0x00000010082c723c */ /* 0x008fe2000000182c */
[----:B------:R-:W-:Y:S01]  /*4c60*/  IADD3 R81, R81, 0x1, R6 ;  /* 0x0000000151517810 */ /* 0x000fe20007ffe006 */
[----:B------:R-:W-:-:S03]  /*4c70*/  VIADD R6, R3, 0x1 ;  /* 0x0000000103067836 */ /* 0x000fc60000000000 */
[----:B------:R-:W-:Y:S01]  /*4c80*/  IADD3 R13, R2, -UR12, R81 ;  /* 0x8000000c020d7c10 */ /* 0x000fe2000fffe051 */
[C---:B------:R-:W-:Y:S01]  /*4c90*/  HMMA.16816.F32 R40, R8.reuse, R18, R40 ;  /* 0x000000120828723c */ /* 0x040fe20000001828 */
[----:B------:R-:W-:Y:S01]  /*4ca0*/  I2FP.F32.S32 R4, R6 ;  /* 0x0000000600047245 */ /* 0x000fe20000201400 */
[----:B------:R-:W-:Y:S02]  /*4cb0*/  VIADD R16, R3, 0x21 ;  /* 0x0000002103107836 */ /* 0x000fe40000000000 */
[----:B------:R-:W-:Y:S02]  /*4cc0*/  VIADD R13, R13, UR16 ;  /* 0x000000100d0d7c36 */ /* 0x000fe40008000000 */
[C---:B------:R-:W-:Y:S01]  /*4cd0*/  HMMA.16816.F32 R32, R8.reuse, R14, R32 ;  /* 0x0000000e0820723c */ /* 0x040fe20000001820 */
[----:B------:R-:W-:Y:S02]  /*4ce0*/  VIADD R17, R3, 0x28 ;  /* 0x0000002803117836 */ /* 0x000fe40000000000 */
[----:B------:R-:W-:Y:S01]  /*4cf0*/  VIMNMX R135, R13, UR17, PT ;  /* 0x000000110d877c48 */ /* 0x000fe2000bfe0100 */
[----:B------:R-:W-:Y:S01]  /*4d00*/  VIADD R19, R3, 0x20 ;  /* 0x0000002003137836 */ /* 0x000fe20000000000 */
[----:B------:R-:W-:Y:S01]  /*4d10*/  VIADDMNMX R2, R13, 0x8, R2, PT ;  /* 0x000000080d027846 */ /* 0x000fe20003800102 */
[C---:B-1----:R-:W-:Y:S01]  /*4d20*/  HMMA.16816.F32 R28, R8.reuse, R60, R28 ;  /* 0x0000003c081c723c */ /* 0x042fe2000000181c */
[CC--:B------:R-:W-:Y:S01]  /*4d30*/  ISETP.GE.AND P5, PT, R6.reuse, R135.reuse, PT ;  /* 0x000000870600720c */ /* 0x0c0fe20003fa6270 */
[C---:B------:R-:W-:Y:S01]  /*4d40*/  VIADD R18, R3.reuse, 0x29 ;  /* 0x0000002903127836 */ /* 0x040fe20000000000 */
[-C--:B------:R-:W-:Y:S01]  /*4d50*/  ISETP.GE.AND P2, PT, R6, R2.reuse, PT ;  /* 0x000000020600720c */ /* 0x080fe20003f46270 */
[----:B------:R-:W-:Y:S01]  /*4d60*/  BAR.SYNC.DEFER_BLOCKING 0x0 ;  /* 0x0000000000007b1d */ /* 0x000fe20000010000 */
[----:B------:R-:W-:Y:S01]  /*4d70*/  ISETP.GE.AND P1, PT, R12, R135, PT ;  /* 0x000000870c00720c */ /* 0x000fe20003f26270 */
[C---:B------:R-:W-:Y:S01]  /*4d80*/  HMMA.16816.F32 R24, R8.reuse, R62, R24 ;  /* 0x0000003e0818723c */ /* 0x040fe20000001818 */
[C---:B------:R-:W-:Y:S01]  /*4d90*/  FFMA.FTZ R45, R4.reuse, UR5, R45 ;  /* 0x00000005042d7c23 */ /* 0x040fe2000801002d */
[----:B------:R-:W-:Y:S01]  /*4da0*/  FFMA.FTZ R47, R4, UR5, R47 ;  /* 0x00000005042f7c23 */ /* 0x000fe2000801002f */
[----:B------:R-:W-:Y:S01]  /*4db0*/  ISETP.GE.AND P3, PT, R12, R2, PT ;  /* 0x000000020c00720c */ /* 0x000fe20003f66270 */
[----:B------:R-:W-:Y:S01]  /*4dc0*/  VIADD R4, R3, 0x19 ;  /* 0x0000001903047836 */ /* 0x000fe20000000000 */
[----:B------:R-:W-:Y:S01]  /*4dd0*/  I2FP.F32.S32 R12, R12 ;  /* 0x0000000c000c7245 */ /* 0x000fe20000201400 */
[----:B----4-:R-:W-:Y:S01]  /*4de0*/  HMMA.16816.F32 R52, R8, R20, R52 ;  /* 0x000000140834723c */ /* 0x010fe20000001834 */
[----:B------:R-:W-:-:S02]  /*4df0*/  FSEL R45, R45, -INF , !P5 ;  /* 0xff8000002d2d7808 */ /* 0x000fc40006800000 */
[----:B------:R-:W-:Y:S01]  /*4e00*/  FSEL R48, R47, -INF , !P2 ;  /* 0xff8000002f307808 */ /* 0x000fe20005000000 */
[C---:B------:R-:W-:Y:S01]  /*4e10*/  FFMA.FTZ R41, R12.reuse, UR5, R41 ;  /* 0x000000050c297c23 */ /* 0x040fe20008010029 */
[----:B------:R-:W-:Y:S01]  /*4e20*/  FFMA.FTZ R12, R12, UR5, R43 ;  /* 0x000000050c0c7c23 */ /* 0x000fe2000801002b */
[----:B------:R-:W-:Y:S03]  /*4e30*/  HMMA.16816.F32 R68, R8, R22, R68 ;  /* 0x000000160844723c */ /* 0x000fe60000001844 */
[----:B------:R-:W-:Y:S02]  /*4e40*/  FSEL R41, R41, -INF , !P1 ;  /* 0xff80000029297808 */ /* 0x000fe40004800000 */
[----:B------:R-:W-:Y:S02]  /*4e50*/  FSEL R12, R12, -INF , !P3 ;  /* 0xff8000000c0c7808 */ /* 0x000fe40005800000 */
[----:B------:R-:W-:-:S02]  /*4e60*/  VIADD R9, R3, 0x10 ;  /* 0x0000001003097836 */ /* 0x000fc40000000000 */
[C---:B------:R-:W-:Y:S02]  /*4e70*/  VIADD R11, R3.reuse, 0x8 ;  /* 0x00000008030b7836 */ /* 0x040fe40000000000 */
[----:B------:R-:W-:Y:S01]  /*4e80*/  VIADD R10, R3, 0x11 ;  /* 0x00000011030a7836 */ /* 0x000fe20000000000 */
[C---:B------:R-:W-:Y:S02]  /*4e90*/  ISETP.GE.AND P5, PT, R9.reuse, R135, PT ;  /* 0x000000870900720c */ /* 0x040fe40003fa6270 */
[-C--:B------:R-:W-:Y:S02]  /*4ea0*/  ISETP.GE.AND P2, PT, R9, R2.reuse, PT ;  /* 0x000000020900720c */ /* 0x080fe40003f46270 */
[----:B------:R-:W-:Y:S02]  /*4eb0*/  I2FP.F32.S32 R9, R9 ;  /* 0x0000000900097245 */ /* 0x000fe40000201400 */
[C---:B------:R-:W-:Y:S02]  /*4ec0*/  ISETP.GE.AND P6, PT, R11.reuse, R135, PT ;  /* 0x000000870b00720c */ /* 0x040fe40003fc6270 */
[----:B------:R-:W-:Y:S01]  /*4ed0*/  ISETP.GE.AND P4, PT, R11, R2, PT ;  /* 0x000000020b00720c */ /* 0x000fe20003f86270 */
[C---:B------:R-:W-:Y:S01]  /*4ee0*/  FFMA.FTZ R13, R9.reuse, UR5, R36 ;  /* 0x00000005090d7c23 */ /* 0x040fe20008010024 */
[----:B------:R-:W-:Y:S01]  /*4ef0*/  FFMA.FTZ R8, R9, UR5, R38 ;  /* 0x0000000509087c23 */ /* 0x000fe20008010026 */
[----:B------:R-:W-:Y:S01]  /*4f00*/  VIADD R9, R3, 0x18 ;  /* 0x0000001803097836 */ /* 0x000fe20000000000 */
[----:B------:R-:W-:-:S02]  /*4f10*/  I2FP.F32.S32 R11, R11 ;  /* 0x0000000b000b7245 */ /* 0x000fc40000201400 */
[----:B------:R-:W-:Y:S02]  /*4f20*/  FSEL R13, R13, -INF , !P5 ;  /* 0xff8000000d0d7808 */ /* 0x000fe40006800000 */
[----:B------:R-:W-:Y:S01]  /*4f30*/  ISETP.GE.AND P1, PT, R9, R135, PT ;  /* 0x000000870900720c */ /* 0x000fe20003f26270 */
[----:B------:R-:W-:Y:S01]  /*4f40*/  FFMA.FTZ R40, R11, UR5, R40 ;  /* 0x000000050b287c23 */ /* 0x000fe20008010028 */
[----:B------:R-:W-:Y:S01]  /*4f50*/  ISETP.GE.AND P3, PT, R9, R2, PT ;  /* 0x000000020900720c */ /* 0x000fe20003f66270 */
[----:B------:R-:W-:Y:S01]  /*4f60*/  FFMA.FTZ R14, R11, UR5, R42 ;  /* 0x000000050b0e7c23 */ /* 0x000fe2000801002a */
[----:B------:R-:W-:Y:S02]  /*4f70*/  FSEL R8, R8, -INF , !P2 ;  /* 0xff80000008087808 */ /* 0x000fe40005000000 */
[----:B------:R-:W-:Y:S02]  /*4f80*/  I2FP.F32.S32 R9, R9 ;  /* 0x0000000900097245 */ /* 0x000fe40000201400 */
[----:B------:R-:W-:-:S02]  /*4f90*/  ISETP.GE.AND P5, PT, R4, R135, PT ;  /* 0x000000870400720c */ /* 0x000fc40003fa6270 */
[----:B------:R-:W-:Y:S01]  /*4fa0*/  ISETP.GE.AND P2, PT, R4, R2, PT ;  /* 0x000000020400720c */ /* 0x000fe20003f46270 */
[C---:B------:R-:W-:Y:S01]  /*4fb0*/  FFMA.FTZ R11, R9.reuse, UR5, R32 ;  /* 0x00000005090b7c23 */ /* 0x040fe20008010020 */
[----:B------:R-:W-:Y:S01]  /*4fc0*/  I2FP.F32.S32 R4, R4 ;  /* 0x0000000400047245 */ /* 0x000fe20000201400 */
[----:B------:R-:W-:Y:S01]  /*4fd0*/  FFMA.FTZ R6, R9, UR5, R34 ;  /* 0x0000000509067c23 */ /* 0x000fe20008010022 */
[----:B------:R-:W-:Y:S02]  /*4fe0*/  FSEL R43, R40, -INF , !P6 ;  /* 0xff800000282b7808 */ /* 0x000fe40007000000 */
[----:B------:R-:W-:Y:S01]  /*4ff0*/  FSEL R14, R14, -INF , !P4 ;  /* 0xff8000000e0e7808 */ /* 0x000fe20006000000 */
[C---:B------:R-:W-:Y:S01]  /*5000*/  FFMA.FTZ R9, R4.reuse, UR5, R33 ;  /* 0x0000000504097c23 */ /* 0x040fe20008010021 */
[----:B------:R-:W-:Y:S01]  /*5010*/  FFMA.FTZ R4, R4, UR5, R35 ;  /* 0x0000000504047c23 */ /* 0x000fe20008010023 */
[C---:B------:R-:W-:Y:S02]  /*5020*/  ISETP.GE.AND P6, PT, R10.reuse, R135, PT ;  /* 0x000000870a00720c */ /* 0x040fe40003fc6270 */
[----:B------:R-:W-:-:S02]  /*5030*/  ISETP.GE.AND P4, PT, R10, R2, PT ;  /* 0x000000020a00720c */ /* 0x000fc40003f86270 */
[----:B------:R-:W-:Y:S02]  /*5040*/  I2FP.F32.S32 R10, R10 ;  /* 0x0000000a000a7245 */ /* 0x000fe40000201400 */
[----:B------:R-:W-:Y:S02]  /*5050*/  FSEL R11, R11, -INF , !P1 ;  /* 0xff8000000b0b7808 */ /* 0x000fe40004800000 */
[----:B------:R-:W-:Y:S01]  /*5060*/  FSEL R6, R6, -INF , !P3 ;  /* 0xff80000006067808 */ /* 0x000fe20005800000 */
[C---:B------:R-:W-:Y:S01]  /*5070*/  FFMA.FTZ R15, R10.reuse, UR5, R37 ;  /* 0x000000050a0f7c23 */ /* 0x040fe20008010025 */
[----:B------:R-:W-:Y:S01]  /*5080*/  FSEL R9, R9, -INF , !P5 ;  /* 0xff80000009097808 */ /* 0x000fe20006800000 */
[----:B------:R-:W-:Y:S01]  /*5090*/  FFMA.FTZ R10, R10, UR5, R39 ;  /* 0x000000050a0a7c23 */ /* 0x000fe20008010027 */
[----:B------:R-:W-:Y:S02]  /*50a0*/  FSEL R4, R4, -INF , !P2 ;  /* 0xff80000004047808 */ /* 0x000fe40005000000 */
[----:B------:R-:W-:-:S02]  /*50b0*/  ISETP.GE.AND P1, PT, R16, R135, PT ;  /* 0x000000871000720c */ /* 0x000fc40003f26270 */
[-C--:B------:R-:W-:Y:S02]  /*50c0*/  ISETP.GE.AND P3, PT, R16, R2.reuse, PT ;  /* 0x000000021000720c */ /* 0x080fe40003f66270 */
[C---:B------:R-:W-:Y:S02]  /*50d0*/  ISETP.GE.AND P5, PT, R17.reuse, R135, PT ;  /* 0x000000871100720c */ /* 0x040fe40003fa6270 */
[----:B------:R-:W-:Y:S02]  /*50e0*/  ISETP.GE.AND P2, PT, R17, R2, PT ;  /* 0x000000021100720c */ /* 0x000fe40003f46270 */
[----:B------:R-:W-:Y:S02]  /*50f0*/  I2FP.F32.S32 R16, R16 ;  /* 0x0000001000107245 */ /* 0x000fe40000201400 */
[----:B------:R-:W-:Y:S02]  /*5100*/  I2FP.F32.S32 R17, R17 ;  /* 0x0000001100117245 */ /* 0x000fe40000201400 */
[----:B------:R-:W-:Y:S01]  /*5110*/  FSEL R15, R15, -INF , !P6 ;  /* 0xff8000000f0f7808 */ /* 0x000fe20007000000 */
[C---:B------:R-:W-:Y:S01]  /*5120*/  FFMA.FTZ R29, R16.reuse, UR5, R29 ;  /* 0x00000005101d7c23 */ /* 0x040fe2000801001d */
[----:B------:R-:W-:Y:S01]  /*5130*/  FFMA.FTZ R31, R16, UR5, R31 ;  /* 0x00000005101f7c23 */ /* 0x000fe2000801001f */
[C---:B------:R-:W-:Y:S01]  /*5140*/  FFMA.FTZ R24, R17.reuse, UR5, R24 ;  /* 0x0000000511187c23 */ /* 0x040fe20008010018 */
[----:B------:R-:W-:Y:S01]  /*5150*/  FFMA.FTZ R26, R17, UR5, R26 ;  /* 0x00000005111a7c23 */ /* 0x000fe2000801001a */
[C---:B------:R-:W-:Y:S01]  /*5160*/  VIADD R16, R3.reuse, 0x31 ;  /* 0x0000003103107836 */ /* 0x040fe20000000000 */
[----:B------:R-:W-:Y:S01]  /*5170*/  FSEL R10, R10, -INF , !P4 ;  /* 0xff8000000a0a7808 */ /* 0x000fe20006000000 */
[----:B------:R-:W-:Y:S01]  /*5180*/  VIADD R17, R3, 0x30 ;  /* 0x0000003003117836 */ /* 0x000fe20000000000 */
[----:B------:R-:W-:-:S02]  /*5190*/  ISETP.GE.AND P6, PT, R19, R135, PT ;  /* 0x000000871300720c */ /* 0x000fc40003fc6270 */
[-C--:B------:R-:W-:Y:S02]  /*51a0*/  ISETP.GE.AND P4, PT, R19, R2.reuse, PT ;  /* 0x000000021300720c */ /* 0x080fe40003f86270 */
[----:B------:R-:W-:Y:S02]  /*51b0*/  I2FP.F32.S32 R19, R19 ;  /* 0x0000001300137245 */ /* 0x000fe40000201400 */
[----:B------:R-:W-:Y:S02]  /*51c0*/  FSEL R147, R24, -INF , !P5 ;  /* 0xff80000018937808 */ /* 0x000fe40006800000 */
[----:B------:R-:W-:Y:S01]  /*51d0*/  FSEL R146, R26, -INF , !P2 ;  /* 0xff8000001a927808 */ /* 0x000fe20005000000 */
[C---:B------:R-:W-:Y:S01]  /*51e0*/  FFMA.FTZ R28, R19.reuse, UR5, R28 ;  /* 0x00000005131c7c23 */ /* 0x040fe2000801001c */
[C---:B------:R-:W-:Y:S01]  /*51f0*/  ISETP.GE.AND P5, PT, R16.reuse, R135, PT ;  /* 0x000000871000720c */ /* 0x040fe20003fa6270 */
[----:B------:R-:W-:Y:S01]  /*5200*/  FFMA.FTZ R30, R19, UR5, R30 ;  /* 0x00000005131e7c23 */ /* 0x000fe2000801001e */
[----:B------:R-:W-:-:S02]  /*5210*/  ISETP.GE.AND P2, PT, R16, R2, PT ;  /* 0x000000021000720c */ /* 0x000fc40003f46270 */
[----:B------:R-:W-:Y:S02]  /*5220*/  I2FP.F32.S32 R16, R16 ;  /* 0x0000001000107245 */ /* 0x000fe40000201400 */
[----:B------:R-:W-:Y:S02]  /*5230*/  FSEL R171, R29, -INF , !P1 ;  /* 0xff8000001dab7808 */ /* 0x000fe40004800000 */
[----:B------:R-:W-:Y:S01]  /*5240*/  FSEL R150, R31, -INF , !P3 ;  /* 0xff8000001f967808 */ /* 0x000fe20005800000 */
[C---:B------:R-:W-:Y:S01]  /*5250*/  FFMA.FTZ R53, R16.reuse, UR5, R53 ;  /* 0x0000000510357c23 */ /* 0x040fe20008010035 */
[C---:B------:R-:W-:Y:S01]  /*5260*/  ISETP.GE.AND P1, PT, R17.reuse, R135, PT ;  /* 0x000000871100720c */ /* 0x040fe20003f26270 */
[----:B------:R-:W-:Y:S01]  /*5270*/  FFMA.FTZ R55, R16, UR5, R55 ;  /* 0x0000000510377c23 */ /* 0x000fe20008010037 */
[----:B------:R-:W-:Y:S01]  /*5280*/  ISETP.GE.AND P3, PT, R17, R2, PT ;  /* 0x000000021100720c */ /* 0x000fe20003f66270 */
[----:B------:R-:W-:Y:S01]  /*5290*/  VIADD R16, R3, 0x38 ;  /* 0x0000003803107836 */ /* 0x000fe20000000000 */
[----:B------:R-:W-:-:S02]  /*52a0*/  I2FP.F32.S32 R17, R17 ;  /* 0x0000001100117245 */ /* 0x000fc40000201400 */
[----:B------:R-:W-:Y:S02]  /*52b0*/  FSEL R173, R28, -INF , !P6 ;  /* 0xff8000001cad7808 */ /* 0x000fe40007000000 */
[----:B------:R-:W-:Y:S01]  /*52c0*/  FSEL R174, R30, -INF , !P4 ;  /* 0xff8000001eae7808 */ /* 0x000fe20006000000 */
[C---:B------:R-:W-:Y:S01]  /*52d0*/  FFMA.FTZ R52, R17.reuse, UR5, R52 ;  /* 0x0000000511347c23 */ /* 0x040fe20008010034 */
[C---:B------:R-:W-:Y:S01]  /*52e0*/  ISETP.GE.AND P6, PT, R18.reuse, R135, PT ;  /* 0x000000871200720c */ /* 0x040fe20003fc6270 */
[----:B------:R-:W-:Y:S01]  /*52f0*/  FFMA.FTZ R54, R17, UR5, R54 ;  /* 0x0000000511367c23 */ /* 0x000fe20008010036 */
[----:B------:R-:W-:Y:S02]  /*5300*/  ISETP.GE.AND P4, PT, R18, R2, PT ;  /* 0x000000021200720c */ /* 0x000fe40003f86270 */
[----:B------:R-:W-:Y:S02]  /*5310*/  I2FP.F32.S32 R18, R18 ;  /* 0x0000001200127245 */ /* 0x000fe40000201400 */
[----:B------:R-:W-:-:S02]  /*5320*/  I2FP.F32.S32 R19, R16 ;  /* 0x0000001000137245 */ /* 0x000fc40000201400 */
[----:B------:R-:W-:Y:S01]  /*5330*/  FSEL R151, R52, -INF , !P1 ;  /* 0xff80000034977808 */ /* 0x000fe20004800000 */
[C---:B------:R-:W-:Y:S01]  /*5340*/  FFMA.FTZ R25, R18.reuse, UR5, R25 ;  /* 0x0000000512197c23 */ /* 0x040fe20008010019 */
[----:B------:R-:W-:Y:S01]  /*5350*/  FFMA.FTZ R27, R18, UR5, R27 ;  /* 0x00000005121b7c23 */ /* 0x000fe2000801001b */
[C---:B------:R-:W-:Y:S01]  /*5360*/  FFMA.FTZ R68, R19.reuse, UR5, R68 ;  /* 0x0000000513447c23 */ /* 0x040fe20008010044 */
[----:B------:R-:W-:Y:S01]  /*5370*/  ISETP.GE.AND P1, PT, R16, R135, PT ;  /* 0x000000871000720c */ /* 0x000fe20003f26270 */
[----:B------:R-:W-:Y:S01]  /*5380*/  FFMA.FTZ R70, R19, UR5, R70 ;  /* 0x0000000513467c23 */ /* 0x000fe20008010046 */
[----:B------:R-:W-:Y:S02]  /*5390*/  FSEL R145, R25, -INF , !P6 ;  /* 0xff80000019917808 */ /* 0x000fe40007000000 */
[----:B------:R-:W-:Y:S02]  /*53a0*/  FSEL R144, R27, -INF , !P4 ;  /* 0xff8000001b907808 */ /* 0x000fe40006000000 */
[----:B------:R-:W-:-:S02]  /*53b0*/  I2FP.F32.S32 R17, R3 ;  /* 0x0000000300117245 */ /* 0x000fc40000201400 */
[C---:B------:R-:W-:Y:S02]  /*53c0*/  ISETP.GE.AND P6, PT, R3.reuse, R135, PT ;  /* 0x000000870300720c */ /* 0x040fe40003fc6270 */
[CC--:B------:R-:W-:Y:S01]  /*53d0*/  ISETP.GE.AND P4, PT, R3.reuse, R2.reuse, PT ;  /* 0x000000020300720c */ /* 0x0c0fe20003f86270 */
[----:B------:R-:W-:Y:S01]  /*53e0*/  VIADD R3, R3, 0x39 ;  /* 0x0000003903037836 */ /* 0x000fe20000000000 */
[----:B------:R-:W-:Y:S01]  /*53f0*/  FSEL R143, R68, -INF , !P1 ;  /* 0xff800000448f7808 */ /* 0x000fe20004800000 */
[----:B------:R-:W-:Y:S01]  /*5400*/  FFMA.FTZ R24, R17, UR5, R46 ;  /* 0x0000000511187c23 */ /* 0x000fe2000801002e */
[----:B------:R-:W-:Y:S02]  /*5410*/  PLOP3.LUT P1, PT, PT, PT, UP0, 0x80, 0x0 ;  /* 0x000000000000781c */ /* 0x000fe40003f2f008 */
[----:B------:R-:W-:Y:S02]  /*5420*/  FSEL R142, R54, -INF , !P3 ;  /* 0xff800000368e7808 */ /* 0x000fe40005800000 */
        /* <DEDUP_REMOVED lines=8> */
[----:B------:R-:W-:Y:S01]  /*54b0*/  FFMA.FTZ R3, R17, UR5, R44 ;  /* 0x0000000511037c23 */ /* 0x000fe2000801002c */
[----:B------:R-:W-:-:S02]  /*54c0*/  FSEL R214, R70, -INF , !P3 ;  /* 0xff80000046d67808 */ /* 0x000fc40005800000 */
[----:B------:R-:W-:Y:S02]  /*54d0*/  FSEL R24, R24, -INF , !P4 ;  /* 0xff80000018187808 */ /* 0x000fe40006000000 */
[----:B------:R-:W-:Y:S02]  /*54e0*/  FSEL R3, R3, -INF , !P6 ;  /* 0xff80000003037808 */ /* 0x000fe40007000000 */
[----:B------:R-:W-:Y:S02]  /*54f0*/  FSEL R141, R69, -INF , !P5 ;  /* 0xff800000458d7808 */ /* 0x000fe40006800000 */
[----:B------:R-:W-:Y:S01]  /*5500*/  FSEL R208, R71, -INF , !P2 ;  /* 0xff80000047d07808 */ /* 0x000fe20005000000 */
[----:B------:R-:W-:Y:S06]  /*5510*/  @!P1 BRA `(.L_x_2185) ;  /* 0x0000000c00589947 */ /* 0x000fec0003800000 */
[----:B------:R-:W-:Y:S05]  /*5520*/  @!P0 BRA `(.L_x_2186) ;  /* 0x0000000400248947 */ /* 0x000fea0003800000 */
[----:B------:R-:W-:Y:S01]  /*5530*/  ULDC UR17, c[0x0][0x380] ;  /* 0x0000e00000117ab9 */ /* 0x000fe20000000800 */
[----:B------:R-:W-:Y:S01]  /*5540*/  UIADD3 UR28, UR14, -0x40, URZ ;  /* 0xffffffc00e1c7890 */ /* 0x000fe2000fffe03f */
[----:B------:R-:W-:Y:S01]  /*5550*/  IMAD.U32 R16, RZ, RZ, UR17 ;  /* 0x00000011ff107e24 */ /* 0x000fe2000f8e00ff */
[----:B------:R-:W-:Y:S01]  /*5560*/  MOV R17, UR14 ;  /* 0x0000000e00117c02 */ /* 0x000fe20008000f00 */
[----:B------:R-:W-:Y:S01]  /*5570*/  UMOV UR30, URZ ;  /* 0x0000003f001e7c82 */ /* 0x000fe20008000000 */
[----:B------:R-:W-:Y:S02]  /*5580*/  ULOP3.LUT UR14, UR14, UR17, URZ, 0x3c, !UPT ;  /* 0x000000110e0e7292 */ /* 0x000fe4000f8e3c3f */
[----:B------:R-:W-:Y:S02]  /*5590*/  IABS R16, R16 ;  /* 0x0000001000107213 */ /* 0x000fe40000000000 */
[----:B------:R-:W-:Y:S01]  /*55a0*/  IABS R17, R17 ;  /* 0x0000001100117213 */ /* 0x000fe20000000000 */
[----:B------:R-:W-:Y:S01]  /*55b0*/  UISETP.GE.AND UP1, UPT, UR14, URZ, UPT ;  /* 0x0000003f0e00728c */ /* 0x000fe2000bf26270 */
[----:B------:R-:W-:Y:S01]  /*55c0*/  R2UR UR16, R16 ;  /* 0x00000000101072ca */ /* 0x000fe200000e0000 */
[----:B------:R-:W-:Y:S01]  /*55d0*/  ULOP3.LUT UR14, URZ, UR17, URZ, 0x33, !UPT ;  /* 0x000000113f0e7292 */ /* 0x000fe2000f8e333f */
        /* <DEDUP_REMOVED lines=30> */
[----:B------:R-:W-:-:S04]  /*57c0*/  @UP4 UIADD3 UR31, UR31, 0x1, URZ ;  /* 0x000000011f1f4890 */ /* 0x000fc8000fffe03f */
[----:B------:R-:W-:Y:S02]  /*57d0*/  @!UP1 UIADD3 UR31, -UR31, URZ, URZ ;  /* 0x0000003f1f1f9290 */ /* 0x000fe4000fffe13f */
[----:B------:R-:W-:Y:S02]  /*57e0*/  @UP3 UIADD3 UR29, UR29, 0x1, URZ ;  /* 0x000000011d1d3890 */ /* 0x000fe4000fffe03f */
[----:B------:R-:W-:Y:S02]  /*57f0*/  USEL UR31, UR14, UR31, !UP2 ;  /* 0x0000001f0e1f7287 */ /* 0x000fe4000d000000 */
[----:B------:R-:W-:Y:S02]  /*5800*/  @!UP0 UIADD3 UR29, -UR29, URZ, URZ ;  /* 0x0000003f1d1d8290 */ /* 0x000fe4000fffe13f */
[----:B------:R-:W-:Y:S02]  /*5810*/  UIMAD.WIDE UR20, UR31, 0x4, UR18 ;  /* 0x000000041f1478a5 */ /* 0x000fe4000f8e0212 */
[----:B------:R-:W-:-:S04]  /*5820*/  USEL UR14, UR14, UR29, !UP2 ;  /* 0x0000001d0e0e7287 */ /* 0x000fc8000d000000 */
[----:B------:R-:W-:Y:S01]  /*5830*/  UIMAD.WIDE UR22, UR14, 0x4, UR18 ;  /* 0x000000040e1678a5 */ /* 0x000fe2000f8e0212 */
[----:B------:R-:W-:Y:S01]  /*5840*/  IMAD.U32 R20, RZ, RZ, UR20 ;  /* 0x00000014ff147e24 */ /* 0x000fe2000f8e00ff */
[----:B------:R-:W-:-:S04]  /*5850*/  MOV R21, UR21 ;  /* 0x0000001500157c02 */ /* 0x000fc80008000f00 */
[----:B------:R-:W-:Y:S01]  /*5860*/  IMAD.U32 R18, RZ, RZ, UR22 ;  /* 0x00000016ff127e24 */ /* 0x000fe2000f8e00ff */
[----:B------:R-:W2:Y:S01]  /*5870*/  LDG.E R17, desc[UR24][R20.64] ;  /* 0x0000001814117981 */ /* 0x000ea2000c1e1900 */
[----:B------:R-:W-:-:S05]  /*5880*/  IMAD.U32 R19, RZ, RZ, UR23 ;  /* 0x00000017ff137e24 */ /* 0x000fca000f8e00ff */
[----:B------:R1:W2:Y:S01]  /*5890*/  LDG.E R16, desc[UR24][R18.64] ;  /* 0x0000001812107981 */ /* 0x0002a2000c1e1900 */
[----:B------:R-:W-:-:S04]  /*58a0*/  UIADD3 UR14, UR31, -UR14, URZ ;  /* 0x8000000e1f0e7290 */ /* 0x000fc8000fffe03f */
[----:B------:R-:W-:-:S04]  /*58b0*/  UIMAD UR17, UR14, UR17, -0x40 ;  /* 0xffffffc00e1174a4 */ /* 0x000fc8000f8e0211 */
[----:B------:R-:W-:-:S04]  /*58c0*/  USHF.R.S32.HI UR14, URZ, 0x1f, UR17 ;  /* 0x0000001f3f0e7899 */ /* 0x000fc80008011411 */
[----:B------:R-:W-:Y:S02]  /*58d0*/  UIMAD UR14, UR14, UR6, URZ ;  /* 0x000000060e0e72a4 */ /* 0x000fe4000f8e023f */
[----:B------:R-:W-:Y:S02]  /*58e0*/  UIMAD.WIDE.U32 UR20, UR17, UR6, URZ ;  /* 0x00000006111472a5 */ /* 0x000fe4000f8e003f */
[----:B------:R-:W-:-:S03]  /*58f0*/  UIMAD UR14, UR17, UR7, UR14 ;  /* 0x00000007110e72a4 */ /* 0x000fc6000f8e020e */
[----:B------:R-:W-:Y:S01]  /*5900*/  ULDC.64 UR16, c[0x0][0x230] ;  /* 0x00008c0000107ab9 */ /* 0x000fe20000000a00 */
[----:B------:R-:W-:Y:S01]  /*5910*/  UIADD3 UR14, UR21, UR14, URZ ;  /* 0x0000000e150e7290 */ /* 0x000fe2000fffe03f */
[----:B-1----:R-:W-:Y:S01]  /*5920*/  MOV R19, UR21 ;  /* 0x0000001500137c02 */ /* 0x002fe20008000f00 */
[----:B------:R-:W-:-:S04]  /*5930*/  IMAD.U32 R18, RZ, RZ, UR20 ;  /* 0x00000014ff127e24 */ /* 0x000fc8000f8e00ff */
[----:B------:R-:W-:Y:S01]  /*5940*/  IMAD.U32 R19, RZ, RZ, UR14 ;  /* 0x0000000eff137e24 */ /* 0x000fe2000f8e00ff */
[----:B--2---:R-:W-:-:S04]  /*5950*/  IADD3 R16, -R17, R16, RZ ;  /* 0x0000001011107210 */ /* 0x004fc80007ffe1ff */
[----:B------:R-:W-:Y:S01]  /*5960*/  SHF.R.S32.HI R25, RZ, 0x1f, R16 ;  /* 0x0000001fff197819 */ /* 0x000fe20000011410 */
[----:B------:R-:W-:-:S04]  /*5970*/  IMAD.WIDE.U32 R26, R16, UR16, R18 ;  /* 0x00000010101a7c25 */ /* 0x000fc8000f8e0012 */
[----:B------:R-:W-:-:S04]  /*5980*/  IMAD R25, R25, UR16, RZ ;  /* 0x0000001019197c24 */ /* 0x000fc8000f8e02ff */
[----:B------:R-:W-:-:S05]  /*5990*/  IMAD R25, R16, UR17, R25 ;  /* 0x0000001110197c24 */ /* 0x000fca000f8e0219 */
[----:B------:R-:W-:Y:S01]  /*59a0*/  IADD3 R25, R27, R25, RZ ;  /* 0x000000191b197210 */ /* 0x000fe20007ffe0ff */
[----:B------:R-:W-:Y:S06]  /*59b0*/  BRA `(.L_x_2187) ;  /* 0x0000000000107947 */ /* 0x000fec0003800000 */
.L_x_2186:
[----:B------:R-:W-:-:S04]  /*59c0*/  ULEA UR14, -UR6, URZ, 0x6 ;  /* 0x0000003f060e7291 */ /* 0x000fc8000f8e313f */
[----:B------:R-:W-:Y:S02]  /*59d0*/  USHF.R.S32.HI UR16, URZ, 0x1f, UR14 ;  /* 0x0000001f3f107899 */ /* 0x000fe4000801140e */
[----:B------:R-:W-:-:S04]  /*59e0*/  MOV R26, UR14 ;  /* 0x0000000e001a7c02 */ /* 0x000fc80008000f00 */
[----:B------:R-:W-:-:S07]  /*59f0*/  MOV R25, UR16 ;  /* 0x0000001000197c02 */ /* 0x000fce0008000f00 */
.L_x_2187:
        /* <DEDUP_REMOVED lines=8> */
[C-C-:B------:R-:W-:Y:S01]  /*5a80*/  @!P5 IMAD.X R32, R25.reuse, 0x1, R134.reuse, P2 ;  /* 0x000000011920d824 */ /* 0x140fe200010e0686 */
[----:B------:R-:W-:Y:S01]  /*5a90*/  @!P4 IADD3 R28, P2, R26, R133, RZ ;  /* 0x000000851a1cc210 */ /* 0x000fe20007f5e0ff */
[----:B------:R-:W3:Y:S04]  /*5aa0*/  @!P4 LDC.64 R18, c[0x0][0x218] ;  /* 0x00008600ff12cb82 */ /* 0x000ee80000000a00 */
[----:B------:R-:W-:-:S04]  /*5ab0*/  @!P4 IMAD.X R29, R25, 0x1, R134, P2 ;  /* 0x00000001191dc824 */ /* 0x000fc800010e0686 */
[----:B------:R-:W4:Y:S01]  /*5ac0*/  @!P3 LDC.64 R16, c[0x0][0x218] ;  /* 0x00008600ff10bb82 */ /* 0x000f220000000a00 */
[----:B-1----:R-:W-:-:S07]  /*5ad0*/  @!P5 LEA R30, P6, R27, R20, 0x1 ;  /* 0x000000141b1ed211 */ /* 0x002fce00078c08ff */
[----:B------:R-:W1:Y:S01]  /*5ae0*/  @!P5 LDC.64 R22, c[0x0][0x218] ;  /* 0x00008600ff16db82 */ /* 0x000e620000000a00 */
[----:B------:R-:W-:Y:S02]  /*5af0*/  @!P5 LEA.HI.X R31, R27, R21, R32, 0x1, P6 ;  /* 0x000000151b1fd211 */ /* 0x000fe400030f0c20 */
        /* <DEDUP_REMOVED lines=11> */
[C---:B----4-:R-:W-:Y:S01]  /*5bb0*/  @!P3 LEA R28, P2, R27.reuse, R16, 0x1 ;  /* 0x000000101b1cb211 */ /* 0x050fe200078408ff */
[----:B------:R-:W4:Y:S02]  /*5bc0*/  @!P3 LDC.64 R18, c[0x0][0x218] ;  /* 0x00008600ff12bb82 */ /* 0x000f240000000a00 */
        /* <DEDUP_REMOVED lines=8> */
[----:B------:R-:W5:Y:S01]  /*5c50*/  @!P5 LDC.64 R16, c[0x0][0x218] ;  /* 0x00008600ff10db82 */ /* 0x000f620000000a00 */
[----:B------:R-:W-:Y:S01]  /*5c60*/  @!P4 IADD3 R33, P2, R32, R133, RZ ;  /* 0x000000852021c210 */ /* 0x000fe20007f5e0ff */
[----:B------:R-:W-:Y:S01]  /*5c70*/  @!PT LDS RZ, [RZ] ;  /* 0x00000000fffff984 */ /* 0x000fe20000000800 */
[----:B------:R-:W-:Y:S01]  /*5c80*/  @!PT LDS RZ, [RZ] ;  /* 0x00000000fffff984 */ /* 0x000fe20000000800 */
[----:B------:R-:W-:Y:S01]  /*5c90*/  @!PT LDS RZ, [RZ] ;  /* 0x00000000fffff984 */ /* 0x000fe20000000800 */
[----:B------:R2:W-:Y:S02]  /*5ca0*/  @!P3 LDGSTS.E.BYPASS.LTC128B.128 [R203+0xa000], desc[UR24][R28.64+0x100] ;  /* 0x0a0001001ccbbfae */ /* 0x0005e4000b901d58 */
[--C-:B------:R-:W-:Y:S01]  /*5cb0*/  @!P5 IMAD.X R38, R27, 0x1, R134.reuse, P6 ;  /* 0x000000011b26d824 */ /* 0x100fe200030e0686 */
[----:B-1----:R-:W-:Y:S01]  /*5cc0*/  @!P5 LEA R36, P6, R37, R22, 0x1 ;  /* 0x000000162524d211 */ /* 0x002fe200078c08ff */
[----:B------:R-:W-:Y:S01]  /*5cd0*/  @!P4 IMAD.X R22, R27, 0x1, R134, P2 ;  /* 0x000000011b16c824 */ /* 0x000fe200010e0686 */
[----:B------:R1:W-:Y:S02]  /*5ce0*/  @P5 STS.128 [R203+0x6800], RZ ;  /* 0x006800ffcb005388 */ /* 0x0003e40000000c00 */
[----:B------:R-:W-:-:S02]  /*5cf0*/  @!P5 LEA.HI.X R37, R37, R23, R38, 0x1, P6 ;  /* 0x000000172525d211 */ /* 0x000fc400030f0c26 */
[C---:B---3--:R-:W-:Y:S02]  /*5d00*/  @!P4 LEA R38, P6, R33.reuse, R20, 0x1 ;  /* 0x000000142126c211 */ /* 0x048fe400078c08ff */
[----:B------:R-:W-:Y:S01]  /*5d10*/  @!P3 IADD3 R20, P2, R32, R133, RZ ;  /* 0x000000852014b210 */ /* 0x000fe20007f5e0ff */
[----:B------:R-:W-:Y:S01]  /*5d20*/  @!PT LDS RZ, [RZ] ;  /* 0x00000000fffff984 */ /* 0x000fe20000000800 */
[----:B------:R-:W-:Y:S01]  /*5d30*/  @!PT LDS RZ, [RZ] ;  /* 0x00000000fffff984 */ /* 0x000fe20000000800 */
[----:B------:R-:W-:Y:S01]  /*5d40*/  @!PT LDS RZ, [RZ] ;  /* 0x00000000fffff984 */ /* 0x000fe20000000800 */
[----:B------:R1:W-:Y:S01]  /*5d50*/  @!P5 LDGSTS.E.BYPASS.LTC128B.128 [R203+0x6800], desc[UR24][R36.64] ;  /* 0x0680000024cbdfae */ /* 0x0003e2000b901d58 */
[----:B------:R-:W-:Y:S02]  /*5d60*/  @!P4 LEA.HI.X R39, R33, R21, R22, 0x1, P6 ;  /* 0x000000152127c211 */ /* 0x000fe400030f0c16 */
[----:B------:R-:W3:Y:S01]  /*5d70*/  @!P4 LDC.64 R22, c[0x0][0x218] ;  /* 0x00008600ff16cb82 */ /* 0x000ee20000000a00 */
[----:B------:R-:W-:Y:S01]  /*5d80*/  @!P3 IMAD.X R21, R27, 0x1, R134, P2 ;  /* 0x000000011b15b824 */ /* 0x000fe200010e0686 */
[----:B----4-:R-:W-:Y:S01]  /*5d90*/  @!P3 LEA R46, P2, R20, R18, 0x1 ;  /* 0x00000012142eb211 */ /* 0x010fe200078408ff */
[----:B------:R1:W-:Y:S01]  /*5da0*/  @P4 STS.128 [R203+0x8800], RZ ;  /* 0x008800ffcb004388 */ /* 0x0003e20000000c00 */
[----:B------:R-:W-:-:S02]  /*5db0*/  IADD3 R32, P6, R32, UR27, RZ ;  /* 0x0000001b20207c10 */ /* 0x000fc4000ffde0ff */
[----:B------:R-:W-:Y:S01]  /*5dc0*/  @!P3 LEA.HI.X R47, R20, R19, R21, 0x1, P2 ;  /* 0x00000013142fb211 */ /* 0x000fe200010f0c15 */
[----:B------:R-:W-:Y:S01]  /*5dd0*/  @!PT LDS RZ, [RZ] ;  /* 0x00000000fffff984 */ /* 0x000fe20000000800 */
[----:B------:R-:W-:Y:S01]  /*5de0*/  @!PT LDS RZ, [RZ] ;  /* 0x00000000fffff984 */ /* 0x000fe20000000800 */
[----:B------:R-:W-:Y:S01]  /*5df0*/  @!PT LDS RZ, [RZ] ;  /* 0x00000000fffff984 */ /* 0x000fe20000000800 */
[----:B------:R1:W-:Y:S01]  /*5e00*/  @!P4 LDGSTS.E.BYPASS.LTC128B.128 [R203+0x8800], desc[UR24][R38.64+0x80] ;  /* 0x0880008026cbcfae */ /* 0x0003e2000b901d58 */
[----:B------:R-:W2:Y:S01]  /*5e10*/  @!P3 LDC.64 R20, c[0x0][0x218] ;  /* 0x00008600ff14bb82 */ /* 0x000ea20000000a00 */
[----:B------:R-:W-:Y:S02]  /*5e20*/  IADD3.X R27, R27, UR26, RZ, P6, !PT ;  /* 0x0000001a1b1b7c10 */ /* 0x000fe4000b7fe4ff */
[CC--:B------:R-:W-:Y:S01]  /*5e30*/  @!P5 IADD3 R33, P2, R32.reuse, R133.reuse, RZ ;  /* 0x000000852021d210 */ /* 0x0c0fe20007f5e0ff */
[----:B------:R1:W-:Y:S01]  /*5e40*/  @P3 STS.128 [R203+0xa800], RZ ;  /* 0x00a800ffcb003388 */ /* 0x0003e20000000c00 */
[----:B------:R-:W-:-:S03]  /*5e50*/  @!P4 IADD3 R42, P6, R32, R133, RZ ;  /* 0x00000085202ac210 */ /* 0x000fc60007fde0ff */
[----:B------:R-:W-:Y:S01]  /*5e60*/  @!P5 IMAD.X R40, R27, 0x1, R134, P2 ;  /* 0x000000011b28d824 */ /* 0x000fe200010e0686 */
[C---:B-----5:R-:W-:Y:S01]  /*5e70*/  @!P5 LEA R50, P2, R33.reuse, R16, 0x1 ;  /* 0x000000102132d211 */ /* 0x060fe200078408ff */
[----:B------:R-:W4:Y:S01]  /*5e80*/  @!P5 LDC.64 R18, c[0x0][0x218] ;  /* 0x00008600ff12db82 */ /* 0x000f220000000a00 */
        /* <DEDUP_REMOVED lines=8> */
[C---:B---3--:R-:W-:Y:S01]  /*5f10*/  @!P4 LEA R30, P6, R42.reuse, R22, 0x1 ;  /* 0x000000162a1ec211 */ /* 0x048fe200078c08ff */
[----:B------:R-:W3:Y:S02]  /*5f20*/  @!P4 LDC.64 R16, c[0x0][0x218] ;  /* 0x00008600ff10cb82 */ /* 0x000ee40000000a00 */
[----:B------:R-:W-:Y:S01]  /*5f30*/  @!P3 IMAD.X R22, R27, 0x1, R134, P2 ;  /* 0x000000011b16b824 */ /* 0x000fe200010e0686 */
[----:B------:R-:W-:Y:S01]  /*5f40*/  @!P4 LEA.HI.X R31, R42, R23, R40, 0x1, P6 ;  /* 0x000000172a1fc211 */ /* 0x000fe200030f0c28 */
[----:B------:R-:W-:Y:S01]  /*5f50*/  @!PT LDS RZ, [RZ] ;  /* 0x00000000fffff984 */ /* 0x000fe20000000800 */
[----:B------:R-:W-:Y:S01]  /*5f60*/  @!PT LDS RZ, [RZ] ;  /* 0x00000000fffff984 */ /* 0x000fe20000000800 */
[----:B------:R-:W-:Y:S01]  /*5f70*/  @!PT LDS RZ, [RZ] ;  /* 0x00000000fffff984 */ /* 0x000fe20000000800 */
[----:B------:R1:W-:Y:S01]  /*5f80*/  @!P5 LDGSTS.E.BYPASS.LTC128B.128 [R203+0x7000], desc[UR24][R50.64] ;  /* 0x0700000032cbdfae */ /* 0x0003e2000b901d58 */
[----:B------:R-:W-:-:S02]  /*5f90*/  IADD3 R32, P6, R32, UR27, RZ ;  /* 0x0000001b20207c10 */ /* 0x000fc4000ffde0ff */
[----:B--2---:R-:W-:Y:S01]  /*5fa0*/  @!P3 LEA R34, P2, R33, R20, 0x1 ;  /* 0x000000142122b211 */ /* 0x004fe200078408ff */
        /* <DEDUP_REMOVED lines=10> */
[C---:B----4-:R-:W-:Y:S01]  /*6050*/  @!P5 LEA R28, P6, R20.reuse, R18, 0x1 ;  /* 0x00000012141cd211 */ /* 0x050fe200078c08ff */
[----:B------:R1:W-:Y:S02]  /*6060*/  @P3 STS.128 [R203+0xb000], RZ ;  /* 0x00b000ffcb003388 */ /* 0x0003e40000000c00 */
[----:B------:R-:W-:Y:S01]  /*6070*/  @!P4 IMAD.X R18, R27, 0x1, R134, P2 ;  /* 0x000000011b12c824 */ /* 0x000fe200010e0686 */
[----:B------:R-:W-:Y:S01]  /*6080*/  @!P5 LEA.HI.X R29, R20, R19, R22, 0x1, P6 ;  /* 0x00000013141dd211 */ /* 0x000fe200030f0c16 */
[----:B------:R-:W-:Y:S01]  /*6090*/  @!PT LDS RZ, [RZ] ;  /* 0x00000000fffff984 */ /* 0x000fe20000000800 */
[----:B------:R-:W-:Y:S01]  /*60a0*/  @!PT LDS RZ, [RZ] ;  /* 0x00000000fffff984 */ /* 0x000fe20000000800 */
[----:B------:R-:W-:Y:S01]  /*60b0*/  @!PT LDS RZ, [RZ] ;  /* 0x00000000fffff984 */ /* 0x000fe20000000800 */
[----:B------:R1:W-:Y:S01]  /*60c0*/  @!P3 LDGSTS.E.BYPASS.LTC128B.128 [R203+0xb000], desc[UR24][R34.64+0x100] ;  /* 0x0b00010022cbbfae */ /* 0x0003e2000b901d58 */
[----:B---3--:R-:W-:-:S03]  /*60d0*/  @!P4 LEA R16, P2, R21, R16, 0x1 ;  /* 0x000000101510c211 */ /* 0x008fc600078408ff */
        /* <DEDUP_REMOVED lines=22> */
.L_x_2189:
[----:B------:R-:W-:Y:S05]  /*6240*/  BSYNC B0 ;  /* 0x0000000000007941 */ /* 0x000fea0003800000 */
.L_x_2188:
[----:B------:R-:W0:Y:S01]  /*6250*/  LDGDEPBAR ;  /* 0x00000000000079af */ /* 0x000e220000000000 */
[----:B------:R-:W-:-:S04]  /*6260*/  IADD3 R133, P2, R26, R133, RZ ;  /* 0x000000851a857210 */ /* 0x000fc80007f5e0ff */
[----:B------:R-:W-:-:S09]  /*6270*/  IADD3.X R134, R25, R134, RZ, P2, !PT ;  /* 0x0000008619867210 */ /* 0x000fd200017fe4ff */
.L_x_2185:
[----:B------:R-:W-:Y:S01]  /*6280*/  FMNMX.FTZ R20, R3, R45, !PT ;  /* 0x0000002d03147209 */ /* 0x000fe20007810000 */
[----:B------:R-:W-:Y:S01]  /*6290*/  ULDC UR14, c[0x0][0x2ec] ;  /* 0x0000bb00000e7ab9 */ /* 0x000fe20000000800 */
[----:B-12---:R-:W-:Y:S01]  /*62a0*/  FMNMX.FTZ R17, R24, R48, !PT ;  /* 0x0000003018117209 */ /* 0x006fe20007810000 */
[----:B------:R-:W-:Y:S01]  /*62b0*/  ULDC.64 UR20, c[0x0][0x218] ;  /* 0x0000860000147ab9 */ /* 0x000fe20000000a00 */
        /* <DEDUP_REMOVED lines=49> */
[C---:B------:R-:W-:Y:S01]  /*65d0*/  FSETP.NEU.FTZ.AND P2, PT, R132.reuse, -INF , PT ;  /* 0xff8000008400780b */ /* 0x040fe20003f5d000 */
[----:B------:R-:W-:Y:S02]  /*65e0*/  FMUL.FTZ R148, R132, UR14 ;  /* 0x0000000e84947c20 */ /* 0x000fe40008410000 */
[----:B------:R-:W-:Y:S03]  /*65f0*/  LDSM.16.MT88.4 R28, [R189+0xc800] ;  /* 0x00c80000bd1c783b */ /* 0x000fe60000004200 */
[----:B------:R-:W-:Y:S01]  /*6600*/  FSEL R148, R148, RZ, P2 ;  /* 0x000000ff94947208 */ /* 0x000fe20001000000 */
[----:B------:R-:W-:Y:S04]  /*6610*/  LDSM.16.MT88.4 R20, [R189+0xe800] ;  /* 0x00e80000bd14783b */ /* 0x000fe80000004200 */
[--C-:B------:R-:W-:Y:S01]  /*6620*/  FFMA.FTZ R167, R3, UR14, -R148.reuse ;  /* 0x0000000e03a77c23 */ /* 0x100fe20008010894 */
[----:B--2---:R-:W-:Y:S01]  /*6630*/  FMNMX.FTZ R3, R17, R16, !PT ;  /* 0x0000001011037209 */ /* 0x004fe20007810000 */
[--C-:B------:R-:W-:Y:S01]  /*6640*/  FFMA.FTZ R165, R43, UR14, -R148.reuse ;  /* 0x0000000e2ba57c23 */ /* 0x100fe20008010894 */
[--C-:B------:R-:W-:Y:S01]  /*6650*/  FFMA.FTZ R162, R41, UR14, -R148.reuse ;  /* 0x0000000e29a27c23 */ /* 0x100fe20008010894 */
[--C-:B------:R-:W-:Y:S01]  /*6660*/  FFMA.FTZ R166, R45, UR14, -R148.reuse ;  /* 0x0000000e2da67c23 */ /* 0x100fe20008010894 */
[----:B------:R-:W1:Y:S01]  /*6670*/  LDSM.16.MT88.4 R40, [R190+0xc000] ;  /* 0x00c00000be28783b */ /* 0x000e620000004200 */
[C---:B------:R-:W-:Y:S01]  /*6680*/  FMUL.FTZ R209, R3.reuse, UR14 ;  /* 0x0000000e03d17c20 */ /* 0x040fe20008410000 */
[----:B------:R-:W-:Y:S01]  /*6690*/  FSETP.NEU.FTZ.AND P2, PT, R3, -INF , PT ;  /* 0xff8000000300780b */ /* 0x000fe20003f5d000 */
[----:B------:R-:W-:Y:S01]  /*66a0*/  MUFU.EX2 R167, R167 ;  /* 0x000000a700a77308 */ /* 0x000fe20000000800 */
[--C-:B------:R-:W-:Y:S01]  /*66b0*/  FFMA.FTZ R161, R13, UR14, -R148.reuse ;  /* 0x0000000e0da17c23 */ /* 0x100fe20008010894 */
[--C-:B------:R-:W-:Y:S01]  /*66c0*/  FFMA.FTZ R160, R15, UR14, -R148.reuse ;  /* 0x0000000e0fa07c23 */ /* 0x100fe20008010894 */
[----:B------:R-:W-:Y:S01]  /*66d0*/  FSEL R209, R209, RZ, P2 ;  /* 0x000000ffd1d17208 */ /* 0x000fe20001000000 */
[--C-:B------:R-:W-:Y:S01]  /*66e0*/  FFMA.FTZ R159, R11, UR14, -R148.reuse ;  /* 0x0000000e0b9f7c23 */ /* 0x100fe20008010894 */
[--C-:B------:R-:W-:Y:S01]  /*66f0*/  FFMA.FTZ R0, R9, UR14, -R148.reuse ;  /* 0x0000000e09007c23 */ /* 0x100fe20008010894 */
[----:B------:R-:W2:Y:S01]  /*6700*/  LDSM.16.MT88.4 R16, [R192+0xc800] ;  /* 0x00c80000c010783b */ /* 0x000ea20000004200 */
        /* <DEDUP_REMOVED lines=16> */
[----:B------:R-:W5:Y:S01]  /*6810*/  LDSM.16.MT88.4 R4, [R190+0xe800] ;  /* 0x00e80000be04783b */ /* 0x000f620000004200 */
[--C-:B------:R-:W-:Y:S01]  /*6820*/  FFMA.FTZ R174, R174, UR14, -R209.reuse ;  /* 0x0000000eaeae7c23 */ /* 0x100fe200080108d1 */
[--C-:B------:R-:W-:Y:S01]  /*6830*/  FFMA.FTZ R175, R150, UR14, -R209.reuse ;  /* 0x0000000e96af7c23 */ /* 0x100fe200080108d1 */
[--C-:B------:R-:W-:Y:S01]  /*6840*/  FFMA.FTZ R207, R146, UR14, -R209.reuse ;  /* 0x0000000e92cf7c23 */ /* 0x100fe200080108d1 */
[--C-:B------:R-:W-:Y:S01]  /*6850*/  FFMA.FTZ R210, R144, UR14, -R209.reuse ;  /* 0x0000000e90d27c23 */ /* 0x100fe200080108d1 */
[----:B------:R-:W1:Y:S01]  /*6860*/  MUFU.EX2 R162, R162 ;  /* 0x000000a200a27308 */ /* 0x000e620000000800 */
[----:B---3--:R-:W-:Y:S01]  /*6870*/  F2FP.F16.F32.PACK_AB R112, R166, R167 ;  /* 0x000000a7a670723e */ /* 0x008fe200000000ff */
[----:B------:R-:W-:Y:S01]  /*6880*/  LDSM.16.MT88.4 R48, [R189+0xc000] ;  /* 0x00c00000bd30783b */ /* 0x000fe20000004200 */
[--C-:B------:R-:W-:Y:S01]  /*6890*/  FFMA.FTZ R217, R142, UR14, -R209.reuse ;  /* 0x0000000e8ed97c23 */ /* 0x100fe200080108d1 */
[--C-:B------:R-:W-:Y:S01]  /*68a0*/  FFMA.FTZ R220, R140, UR14, -R209.reuse ;  /* 0x0000000e8cdc7c23 */ /* 0x100fe200080108d1 */
[--C-:B------:R-:W-:Y:S01]  /*68b0*/  FFMA.FTZ R214, R214, UR14, -R209.reuse ;  /* 0x0000000ed6d67c23 */ /* 0x100fe200080108d1 */
[----:B------:R-:W-:Y:S01]  /*68c0*/  LDSM.16.MT88.4 R24, [R188+0xc800] ;  /* 0x00c80000bc18783b */ /* 0x000fe20000004200 */
[--C-:B------:R-:W-:Y:S01]  /*68d0*/  FFMA.FTZ R211, R151, UR14, -R148.reuse ;  /* 0x0000000e97d37c23 */ /* 0x100fe20008010894 */
[----:B------:R-:W-:Y:S01]  /*68e0*/  MUFU.EX2 R168, R168 ;  /* 0x000000a800a87308 */ /* 0x000fe20000000800 */
[--C-:B------:R-:W-:Y:S01]  /*68f0*/  FFMA.FTZ R216, R149, UR14, -R148.reuse ;  /* 0x0000000e95d87c23 */ /* 0x100fe20008010894 */
[--C-:B------:R-:W-:Y:S01]  /*6900*/  FFMA.FTZ R213, R143, UR14, -R148.reuse ;  /* 0x0000000e8fd57c23 */ /* 0x100fe20008010894 */
[----:B------:R-:W-:Y:S01]  /*6910*/  FFMA.FTZ R218, R141, UR14, -R148 ;  /* 0x0000000e8dda7c23 */ /* 0x000fe20008010894 */
[----:B------:R-:W-:Y:S01]  /*6920*/  FFMA.FTZ R209, R208, UR14, -R209 ;  /* 0x0000000ed0d17c23 */ /* 0x000fe200080108d1 */
[----:B------:R-:W-:Y:S01]  /*6930*/  LDSM.16.MT88.4 R148, [R188+0x11000] ;  /* 0x01100000bc94783b */ /* 0x000fe20000004200 */
[----:B------:R-:W-:-:S02]  /*6940*/  FADD.FTZ R166, R167, R166 ;  /* 0x000000a6a7a67221 */ /* 0x000fc40000010000 */
[----:B------:R-:W3:Y:S01]  /*6950*/  MUFU.EX2 R169, R169 ;  /* 0x000000a900a97308 */ /* 0x000ee20000000800 */
[C---:B-1----:R-:W-:Y:S01]  /*6960*/  F2FP.F16.F32.PACK_AB R114, R162.reuse, R165 ;  /* 0x000000a5a272723e */ /* 0x042fe200000000ff */
[----:B------:R-:W-:Y:S01]  /*6970*/  FADD.FTZ R165, R165, R166 ;  /* 0x000000a6a5a57221 */ /* 0x000fe20000010000 */
[----:B------:R-:W-:Y:S03]  /*6980*/  LDSM.16.MT88.4 R140, [R192+0xd800] ;  /* 0x00d80000c08c783b */ /* 0x000fe60000004200 */
        /* <DEDUP_REMOVED lines=45> */
[----:B------:R-:W3:Y:S01]  /*6c60*/  MUFU.EX2 R173, R173 ;  /* 0x000000ad00ad7308 */ /* 0x000ee20000000800 */
[C---:B-1----:R-:W-:Y:S01]  /*6c70*/  F2FP.F16.F32.PACK_AB R144, R171.reuse, R170 ;  /* 0x000000aaab90723e */ /* 0x042fe200000000ff */
[----:B------:R-:W-:Y:S01]  /*6c80*/  FADD.FTZ R170, R170, R159 ;  /* 0x0000009faaaa7221 */ /* 0x000fe20000010000 */
[----:B----4-:R-:W-:Y:S03]  /*6c90*/  HMMA.16816.F32 R36, R32, R12, R36 ;  /* 0x0000000c2024723c */ /* 0x010fe60000001824 */
[----:B------:R-:W-:-:S02]  /*6ca0*/  FADD.FTZ R171, R171, R170 ;  /* 0x000000aaabab7221 */ /* 0x000fc40000010000 */
[----:B------:R-:W1:Y:S01]  /*6cb0*/  MUFU.EX2 R174, R174 ;  /* 0x000000ae00ae7308 */ /* 0x000e620000000800 */
[C---:B------:R-:W-:Y:S01]  /*6cc0*/  HMMA.16816.F32 R40, R32.reuse, R14, R40 ;  /* 0x0000000e2028723c */ /* 0x040fe20000001828 */
[----:B------:R-:W4:Y:S05]  /*6cd0*/  LDSM.16.MT88.4 R12, [R192+0x10800] ;  /* 0x01080000c00c783b */ /* 0x000f2a0000004200 */
[----:B-----5:R-:W-:Y:S01]  /*6ce0*/  HMMA.16816.F32 R60, R32, R8, R60 ;  /* 0x00000008203c723c */ /* 0x020fe2000000183c */
[----:B------:R-:W5:Y:S01]  /*6cf0*/  MUFU.EX2 R175, R175 ;  /* 0x000000af00af7308 */ /* 0x000f620000000800 */
[----:B---3--:R-:W-:Y:S01]  /*6d00*/  F2FP.F16.F32.PACK_AB R146, R173, R172 ;  /* 0x000000acad92723e */ /* 0x008fe200000000ff */
[----:B------:R-:W-:-:S03]  /*6d10*/  FADD.FTZ R172, R172, R171 ;  /* 0x000000abacac7221 */ /* 0x000fc60000010000 */
[----:B------:R-:W-:Y:S01]  /*6d20*/  HMMA.16816.F32 R64, R32, R10, R64 ;  /* 0x0000000a2040723c */ /* 0x000fe20000001840 */
[----:B------:R-:W3:Y:S02]  /*6d30*/  LDSM.16.MT88.4 R8, [R190+0x10800] ;  /* 0x01080000be08783b */ /* 0x000ee40000004200 */
[----:B------:R-:W-:Y:S01]  /*6d40*/  MUFU.EX2 R207, R207 ;  /* 0x000000cf00cf7308 */ /* 0x000fe20000000800 */
[----:B-1----:R-:W-:Y:S02]  /*6d50*/  FADD.FTZ R0, R174, R153 ;  /* 0x00000099ae007221 */ /* 0x002fe40000010000 */
[C---:B------:R-:W-:Y:S05]  /*6d60*/  HMMA.16816.F32 R88, R112.reuse, R90, RZ ;  /* 0x0000005a7058723c */ /* 0x040fea00000018ff */
[----:B------:R-:W1:Y:S01]  /*6d70*/  MUFU.EX2 R210, R210 ;  /* 0x000000d200d27308 */ /* 0x000e620000000800 */
[----:B------:R-:W-:Y:S01]  /*6d80*/  HMMA.16816.F32 R96, R112, R98, RZ ;  /* 0x000000627060723c */ /* 0x000fe200000018ff */
[C---:B-----5:R-:W-:Y:S01]  /*6d90*/  F2FP.F16.F32.PACK_AB R145, R175.reuse, R174 ;  /* 0x000000aeaf91723e */ /* 0x060fe200000000ff */
[----:B------:R-:W-:-:S04]  /*6da0*/  FADD.FTZ R0, R175, R0 ;  /* 0x00000000af007221 */ /* 0x000fc80000010000 */
[----:B------:R-:W-:Y:S01]  /*6db0*/  HMMA.16816.F32 R104, R112, R106, RZ ;  /* 0x0000006a7068723c */ /* 0x000fe200000018ff */
[----:B------:R-:W-:Y:S05]  /*6dc0*/  MUFU.EX2 R211, R211 ;  /* 0x000000d300d37308 */ /* 0x000fea0000000800 */
[C---:B------:R-:W-:Y:S03]  /*6dd0*/  HMMA.16816.F32 R68, R32.reuse, R4, R68 ;  /* 0x000000042044723c */ /* 0x040fe60000001844 */
[----:B------:R-:W5:Y:S01]  /*6de0*/  MUFU.EX2 R216, R216 ;  /* 0x000000d800d87308 */ /* 0x000f620000000800 */
[C---:B-1----:R-:W-:Y:S01]  /*6df0*/  F2FP.F16.F32.PACK_AB R147, R210.reuse, R207 ;  /* 0x000000cfd293723e */ /* 0x042fe200000000ff */
[----:B------:R-:W-:Y:S01]  /*6e00*/  FADD.FTZ R207, R207, R0 ;  /* 0x00000000cfcf7221 */ /* 0x000fe20000010000 */
[----:B------:R-:W-:Y:S01]  /*6e10*/  HMMA.16816.F32 R72, R32, R6, R72 ;  /* 0x000000062048723c */ /* 0x000fe20000001848 */
[----:B------:R-:W-:Y:S01]  /*6e20*/  LDSM.16.MT88.4 R4, [R189+0x10800] ;  /* 0x01080000bd04783b */ /* 0x000fe20000004200 */
[----:B------:R-:W-:Y:S01]  /*6e30*/  FADD.FTZ R0, R173, R172 ;  /* 0x000000acad007221 */ /* 0x000fe20000010000 */
[----:B------:R-:W-:-:S02]  /*6e40*/  FADD.FTZ R210, R210, R207 ;  /* 0x000000cfd2d27221 */ /* 0x000fc40000010000 */
[----:B------:R-:W-:Y:S01]  /*6e50*/  MUFU.EX2 R213, R213 ;  /* 0x000000d500d57308 */ /* 0x000fe20000000800 */
[C---:B--2---:R-:W-:Y:S06]  /*6e60*/  HMMA.16816.F32 R84, R32.reuse, R16, R84 ;  /* 0x000000102054723c */ /* 0x044fec0000001854 */
[C---:B------:R-:W-:Y:S01]  /*6e70*/  HMMA.16816.F32 R88, R32.reuse, R18, R88 ;  /* 0x000000122058723c */ /* 0x040fe20000001858 */
[----:B------:R-:W1:Y:S01]  /*6e80*/  LDSM.16.MT88.4 R16, [R192+0xd000] ;  /* 0x00d00000c010783b */ /* 0x000e620000004200 */
[----:B------:R-:W-:Y:S04]  /*6e90*/  MUFU.EX2 R218, R218 ;  /* 0x000000da00da7308 */ /* 0x000fe80000000800 */
[C---:B----4-:R-:W-:Y:S04]  /*6ea0*/  HMMA.16816.F32 R92, R32.reuse, R12, R92 ;  /* 0x0000000c205c723c */ /* 0x050fe8000000185c */
[----:B------:R-:W-:Y:S02]  /*6eb0*/  MUFU.EX2 R217, R217 ;  /* 0x000000d900d97308 */ /* 0x000fe40000000800 */
[C---:B------:R-:W-:Y:S01]  /*6ec0*/  HMMA.16816.F32 R96, R32.reuse, R14, R96 ;  /* 0x0000000e2060723c */ /* 0x040fe20000001860 */
[----:B------:R-:W2:Y:S05]  /*6ed0*/  LDSM.16.MT88.4 R12, [R190+0xd000] ;  /* 0x00d00000be0c783b */ /* 0x000eaa0000004200 */
[C---:B---3--:R-:W-:Y:S01]  /*6ee0*/  HMMA.16816.F32 R100, R32.reuse, R8, R100 ;  /* 0x000000082064723c */ /* 0x048fe20000001864 */
[----:B------:R-:W3:Y:S05]  /*6ef0*/  MUFU.EX2 R220, R220 ;  /* 0x000000dc00dc7308 */ /* 0x000eea0000000800 */
[----:B------:R-:W-:Y:S01]  /*6f00*/  HMMA.16816.F32 R104, R32, R10, R104 ;  /* 0x0000000a2068723c */ /* 0x000fe20000001868 */
[----:B------:R-:W4:Y:S02]  /*6f10*/  LDSM.16.MT88.4 R8, [R192+0xf000] ;  /* 0x00f00000c008783b */ /* 0x000f240000004200 */
[----:B------:R-:W-:Y:S03]  /*6f20*/  MUFU.EX2 R214, R214 ;  /* 0x000000d600d67308 */ /* 0x000fe60000000800 */
[C---:B------:R-:W-:Y:S05]  /*6f30*/  HMMA.16816.F32 R108, R112.reuse, R120, RZ ;  /* 0x00000078706c723c */ /* 0x040fea00000018ff */
[----:B------:R-:W3:Y:S01]  /*6f40*/  MUFU.EX2 R209, R209 ;  /* 0x000000d100d17308 */ /* 0x000ee20000000800 */
[----:B------:R-:W-:Y:S06]  /*6f50*/  HMMA.16816.F32 R120, R112, R122, RZ ;  /* 0x0000007a7078723c */ /* 0x000fec00000018ff */
[C---:B-1----:R-:W-:Y:S06]  /*6f60*/  HMMA.16816.F32 R128, R144.reuse, R16, R128 ;  /* 0x000000109080723c */ /* 0x042fec0000001880 */
[----:B------:R-:W-:Y:S01]  /*6f70*/  HMMA.16816.F32 R124, R144, R18, R124 ;  /* 0x00000012907c723c */ /* 0x000fe2000000187c */
[----:B------:R-:W-:Y:S05]  /*6f80*/  LDSM.16.MT88.4 R16, [R188+0xf000] ;  /* 0x00f00000bc10783b */ /* 0x000fea0000004200 */
[C---:B------:R-:W-:Y:S06]  /*6f90*/  HMMA.16816.F32 R108, R32.reuse, R4, R108 ;  /* 0x00000004206c723c */ /* 0x040fec000000186c */
[----:B------:R-:W-:Y:S01]  /*6fa0*/  HMMA.16816.F32 R120, R32, R6, R120 ;  /* 0x000000062078723c */ /* 0x000fe20000001878 */
[----:B------:R-:W1:Y:S05]  /*6fb0*/  LDSM.16.MT88.4 R4, [R190+0xf000] ;  /* 0x00f00000be04783b */ /* 0x000e6a0000004200 */
[C---:B--2---:R-:W-:Y:S06]  /*6fc0*/  HMMA.16816.F32 R36, R144.reuse, R12, R36 ;  /* 0x0000000c9024723c */ /* 0x044fec0000001824 */
[C---:B------:R-:W-:Y:S01]  /*6fd0*/  HMMA.16816.F32 R40, R144.reuse, R14, R40 ;  /* 0x0000000e9028723c */ /* 0x040fe20000001828 */
[----:B------:R-:W2:Y:S05]  /*6fe0*/  LDSM.16.MT88.4 R12, [R192+0x11000] ;  /* 0x01100000c00c783b */ /* 0x000eaa0000004200 */
[C---:B----4-:R-:W-:Y:S06]  /*6ff0*/  HMMA.16816.F32 R60, R144.reuse, R8, R60 ;  /* 0x00000008903c723c */ /* 0x050fec000000183c */
[----:B------:R-:W-:Y:S01]  /*7000*/  HMMA.16816.F32 R64, R144, R10, R64 ;  /* 0x0000000a9040723c */ /* 0x000fe20000001840 */
[----:B------:R-:W4:Y:S05]  /*7010*/  LDSM.16.MT88.4 R8, [R190+0x11000] ;  /* 0x01100000be08783b */ /* 0x000f2a0000004200 */
        /* <DEDUP_REMOVED lines=24> */
[C---:B--2---:R-:W-:Y:S06]  /*71a0*/  HMMA.16816.F32 R92, R144.reuse, R12, R92 ;  /* 0x0000000c905c723c */ /* 0x044fec000000185c */
[C---:B------:R-:W-:Y:S01]  /*71b0*/  HMMA.16816.F32 R96, R144.reuse, R14, R96 ;  /* 0x0000000e9060723c */ /* 0x040fe20000001860 */
[----:B------:R-:W2:Y:S05]  /*71c0*/  LDSM.16.MT88.4 R12, [R192+0xf800] ;  /* 0x00f80000c00c783b */ /* 0x000eaa0000004200 */
[C---:B----4-:R-:W-:Y:S06]  /*71d0*/  HMMA.16816.F32 R100, R144.reuse, R8, R100 ;  /* 0x000000089064723c */ /* 0x050fec0000001864 */
[C---:B------:R-:W-:Y:S01]  /*71e0*/  HMMA.16816.F32 R104, R144.reuse, R10, R104 ;  /* 0x0000000a9068723c */ /* 0x040fe20000001868 */
[----:B------:R-:W4:Y:S05]  /*71f0*/  LDSM.16.MT88.4 R8, [R188+0xf800] ;  /* 0x00f80000bc08783b */ /* 0x000f2a0000004200 */
[C---:B-1----:R-:W-:Y:S06]  /*7200*/  HMMA.16816.F32 R108, R144.reuse, R4, R108 ;  /* 0x00000004906c723c */ /* 0x042fec000000186c */
[----:B------:R-:W-:Y:S01]  /*7210*/  HMMA.16816.F32 R120, R144, R6, R120 ;  /* 0x000000069078723c */ /* 0x000fe20000001878 */
[----:B-----5:R-:W-:Y:S01]  /*7220*/  F2FP.F16.F32.PACK_AB R4, R216, R211 ;  /* 0x000000d3d804723e */ /* 0x020fe200000000ff */
[----:B------:R-:W-:Y:S01]  /*7230*/  FADD.FTZ R211, R211, R0 ;  /* 0x00000000d3d37221 */ /* 0x000fe20000010000 */
[----:B---3--:R-:W-:Y:S01]  /*7240*/  F2FP.F16.F32.PACK_AB R5, R220, R217 ;  /* 0x000000d9dc05723e */ /* 0x008fe200000000ff */
        /* <DEDUP_REMOVED lines=8> */
[----:B------:R-:W1:Y:S01]  /*72d0*/  LDSM.16.MT88.4 R136, [R189+0xd800] ;  /* 0x00d80000bd88783b */ /* 0x000e620000004200 */
        /* <DEDUP_REMOVED lines=21> */
[C---:B----4-:R-:W-:Y:S06]  /*7430*/  HMMA.16816.F32 R84, R4.reuse, R8, R84 ;  /* 0x000000080454723c */ /* 0x050fec0000001854 */
[----:B------:R-:W-:Y:S01]  /*7440*/  HMMA.16816.F32 R88, R4, R10, R88 ;  /* 0x0000000a0458723c */ /* 0x000fe20000001858 */
[----:B------:R-:W4:Y:S05]  /*7450*/  LDSM.16.MT88.4 R8, [R188+0x11800] ;  /* 0x01180000bc08783b */ /* 0x000f2a0000004200 */
[C---:B------:R-:W-:Y:S06]  /*7460*/  HMMA.16816.F32 R116, R144.reuse, R148, R116 ;  /* 0x000000949074723c */ /* 0x040fec0000001874 */
[----:B------:R-:W-:Y:S06]  /*7470*/  HMMA.16816.F32 R112, R144, R150, R112 ;  /* 0x000000969070723c */ /* 0x000fec0000001870 */
[C---:B------:R-:W-:Y:S06]  /*7480*/  HMMA.16816.F32 R128, R4.reuse, R140, R128 ;  /* 0x0000008c0480723c */ /* 0x040fec0000001880 */
[C---:B------:R-:W-:Y:S06]  /*7490*/  HMMA.16816.F32 R124, R4.reuse, R142, R124 ;  /* 0x0000008e047c723c */ /* 0x040fec000000187c */
[C---:B-1----:R-:W-:Y:S06]  /*74a0*/  HMMA.16816.F32 R44, R4.reuse, R136, R44 ;  /* 0x00000088042c723c */ /* 0x042fec000000182c */
[C---:B------:R-:W-:Y:S06]  /*74b0*/  HMMA.16816.F32 R48, R4.reuse, R138, R48 ;  /* 0x0000008a0430723c */ /* 0x040fec0000001830 */
[C---:B---3--:R-:W-:Y:S06]  /*74c0*/  HMMA.16816.F32 R52, R4.reuse, R32, R52 ;  /* 0x000000200434723c */ /* 0x048fec0000001834 */
        /* <DEDUP_REMOVED lines=91> */
.L_x_2191:
[----:B------:R-:W-:-:S04]  /*7a80*/  LEA R5, -R228, RZ, 0x6 ;  /* 0x000000ffe4057211 */ /* 0x000fc800078e31ff */
[----:B------:R-:W-:-:S07]  /*7a90*/  SHF.R.S32.HI R4, RZ, 0x1f, R5 ;  /* 0x0000001fff047819 */ /* 0x000fce0000011405 */
.L_x_2192:
[----:B------:R-:W-:Y:S01]  /*7aa0*/  ULDC UR4, c[0x0][0x2d0] ;  /* 0x0000b40000047ab9 */ /* 0x000fe20000000800 */
[----:B------:R-:W-:Y:S01]  /*7ab0*/  IADD3 R9, P5, R202, R5, RZ ;  /* 0x00000005ca097210 */ /* 0x000fe20007fbe0ff */
[----:B------:R-:W-:Y:S01]  /*7ac0*/  UISETP.GE.AND UP0, UPT, UR15, 0x3, UPT ;  /* 0x000000030f00788c */ /* 0x000fe2000bf06270 */
[----:B------:R-:W-:Y:S02]  /*7ad0*/  ISETP.GE.AND P3, PT, R200, UR4, PT ;  /* 0x00000004c8007c0c */ /* 0x000fe4000bf66270 */
[----:B------:R-:W-:-:S11]  /*7ae0*/  ISETP.GE.AND P2, PT, R199, UR4, PT ;  /* 0x00000004c7007c0c */ /* 0x000fd6000bf46270 */
[----:B------:R-:W-:-:S04]  /*7af0*/  @!P3 IADD3 R7, P1, R5, R154, RZ ;  /* 0x0000009a0507b210 */ /* 0x000fc80007f3e0ff */
[----:B------:R-:W-:Y:S01]  /*7b00*/  @!P3 LEA R18, P4, R7, UR8, 0x1 ;  /* 0x000000080712bc11 */ /* 0x000fe2000f8808ff */
[----:B------:R-:W-:Y:S01]  /*7b10*/  @!P3 IMAD.X R0, R4, 0x1, R152, P1 ;  /* 0x000000010400b824 */ /* 0x000fe200008e0698 */
[----:B------:R-:W-:-:S04]  /*7b20*/  LEA R230, P1, R5, R212, 0x1 ;  /* 0x000000d405e67211 */ /* 0x000fc800078208ff */
[----:B------:R-:W-:Y:S01]  /*7b30*/  @!P3 LEA.HI.X R19, R7, UR9, R0, 0x1, P4 ;  /* 0x000000090713bc11 */ /* 0x000fe2000a0f0c00 */
[--C-:B------:R-:W-:Y:S01]  /*7b40*/  IMAD.X R0, R201, 0x1, R4.reuse, P5 ;  /* 0x00000001c9007824 */ /* 0x100fe200028e0604 */
[----:B------:R-:W-:Y:S02]  /*7b50*/  ISETP.GE.AND P4, PT, R204, UR4, PT ;  /* 0x00000004cc007c0c */ /* 0x000fe4000bf86270 */
[----:B------:R-:W-:Y:S02]  /*7b60*/  LEA.HI.X R231, R5, R215, R4, 0x1, P1 ;  /* 0x000000d705e77211 */ /* 0x000fe400008f0c04 */
[-C--:B------:R-:W-:Y:S02]  /*7b70*/  @!P3 IADD3 R7, P5, R9, R154.reuse, RZ ;  /* 0x0000009a0907b210 */ /* 0x080fe40007fbe0ff */
[----:B------:R-:W-:-:S03]  /*7b80*/  @!P2 IADD3 R5, P1, R5, R154, RZ ;  /* 0x0000009a0505a210 */ /* 0x000fc60007f3e0ff */
[--C-:B------:R-:W-:Y:S01]  /*7b90*/  @!P3 IMAD.X R6, R0, 0x1, R152.reuse, P5 ;  /* 0x000000010006b824 */ /* 0x100fe200028e0698 */
[----:B------:R-:W-:Y:S01]  /*7ba0*/  @!P3 LEA R14, P5, R7, UR8, 0x1 ;  /* 0x00000008070ebc11 */ /* 0x000fe2000f8a08ff */
[----:B------:R-:W-:Y:S01]  /*7bb0*/  @!P2 IMAD.X R4, R4, 0x1, R152, P1 ;  /* 0x000000010404a824 */ /* 0x000fe200008e0698 */
[----:B------:R-:W-:Y:S01]  /*7bc0*/  @!P2 LEA R12, P1, R5, UR8, 0x1 ;  /* 0x00000008050cac11 */ /* 0x000fe2000f8208ff */
[----:B------:R-:W-:Y:S01]  /*7bd0*/  @P4 STS.128 [R203+0xc000], RZ ;  /* 0x00c000ffcb004388 */ /* 0x000fe20000000c00 */
[----:B------:R-:W-:Y:S02]  /*7be0*/  @!P3 LEA.HI.X R15, R7, UR9, R6, 0x1, P5 ;  /* 0x00000009070fbc11 */ /* 0x000fe4000a8f0c06 */
[----:B------:R-:W-:Y:S01]  /*7bf0*/  @!P2 LEA.HI.X R13, R5, UR9, R4, 0x1, P1 ;  /* 0x00000009050dac11 */ /* 0x000fe200088f0c04 */
[----:B------:R-:W-:Y:S01]  /*7c00*/  @!PT LDS RZ, [RZ] ;  /* 0x00000000fffff984 */ /* 0x000fe20000000800 */
[----:B------:R-:W-:Y:S01]  /*7c10*/  @!PT LDS RZ, [RZ] ;  /* 0x00000000fffff984 */ /* 0x000fe20000000800 */
[----:B------:R-:W-:Y:S01]  /*7c20*/  @!PT LDS RZ, [RZ] ;  /* 0x00000000fffff984 */ /* 0x000fe20000000800 */
[----:B------:R-:W-:Y:S01]  /*7c30*/  @!P4 LDGSTS.E.BYPASS.LTC128B.128 [R203+0xc000], desc[UR24][R230.64] ;  /* 0x0c000000e6cbcfae */ /* 0x000fe2000b901d58 */
[----:B------:R-:W-:Y:S02]  /*7c40*/  IADD3 R7, P5, R202, R9, RZ ;  /* 0x00000009ca077210 */ /* 0x000fe40007fbe0ff */
[C---:B------:R-:W-:Y:S01]  /*7c50*/  @!P4 LEA R16, P6, R9.reuse, R212, 0x1 ;  /* 0x000000d40910c211 */ /* 0x040fe200078c08ff */
[----:B------:R-:W-:Y:S01]  /*7c60*/  @P3 STS.128 [R203+0xe000], RZ ;  /* 0x00e000ffcb003388 */ /* 0x000fe20000000c00 */
[-C--:B------:R-:W-:Y:S01]  /*7c70*/  @!P2 IADD3 R5, P1, R9, R154.reuse, RZ ;  /* 0x0000009a0905a210 */ /* 0x080fe20007f3e0ff */
[--C-:B------:R-:W-:Y:S01]  /*7c80*/  IMAD.X R4, R201, 0x1, R0.reuse, P5 ;  /* 0x00000001c9047824 */ /* 0x100fe200028e0600 */
[----:B------:R-:W-:Y:S01]  /*7c90*/  @!P4 LEA.HI.X R17, R9, R215, R0, 0x1, P6 ;  /* 0x000000d70911c211 */ /* 0x000fe200030f0c00 */
[----:B------:R-:W-:Y:S01]  /*7ca0*/  @!PT LDS RZ, [RZ] ;  /* 0x00000000fffff984 */ /* 0x000fe20000000800 */
[----:B------:R-:W-:Y:S01]  /*7cb0*/  @!PT LDS RZ, [RZ] ;  /* 0x00000000fffff984 */ /* 0x000fe20000000800 */
[----:B------:R-:W-:Y:S01]  /*7cc0*/  @!PT LDS RZ, [RZ] ;  /* 0x00000000fffff984 */ /* 0x000fe20000000800 */
[----:B------:R-:W-:Y:S01]  /*7cd0*/  @!P3 LDGSTS.E.BYPASS.LTC128B.128 [R203+0xe000], desc[UR24][R18.64+0x80] ;  /* 0x0e00008012cbbfae */ /* 0x000fe2000b901d58 */
[----:B------:R-:W-:Y:S01]  /*7ce0*/  @!P3 IADD3 R6, P5, R7, R154, RZ ;  /* 0x0000009a0706b210 */ /* 0x000fe20007fbe0ff */
[----:B------:R-:W-:Y:S01]  /*7cf0*/  @!P2 IMAD.X R0, R0, 0x1, R152, P1 ;  /* 0x000000010000a824 */ /* 0x000fe200008e0698 */
[----:B------:R-:W-:Y:S01]  /*7d00*/  @!P2 LEA R10, P1, R5, UR8, 0x1 ;  /* 0x00000008050aac11 */ /* 0x000fe2000f8208ff */
[----:B------:R-:W-:Y:S01]  /*7d10*/  @P2 STS.128 [R203+0x10000], RZ ;  /* 0x010000ffcb002388 */ /* 0x000fe20000000c00 */
[----:B------:R-:W-:-:S02]  /*7d20*/  @!P4 LEA R22, P6, R7, R212, 0x1 ;  /* 0x000000d40716c211 */ /* 0x000fc400078c08ff */
[----:B------:R-:W-:Y:S01]  /*7d30*/  @!P2 LEA.HI.X R11, R5, UR9, R0, 0x1, P1 ;  /* 0x00000009050bac11 */ /* 0x000fe200088f0c00 */
[--C-:B------:R-:W-:Y:S01]  /*7d40*/  @!P3 IMAD.X R5, R4, 0x1, R152.reuse, P5 ;  /* 0x000000010405b824 */ /* 0x100fe200028e0698 */
[C---:B------:R-:W-:Y:S01]  /*7d50*/  @!P3 LEA R20, P5, R6.reuse, UR8, 0x1 ;  /* 0x000000080614bc11 */ /* 0x040fe2000f8a08ff */
[----:B------:R-:W-:Y:S01]  /*7d60*/  @!PT LDS RZ, [RZ] ;  /* 0x00000000fffff984 */ /* 0x000fe20000000800 */
[----:B------:R-:W-:Y:S01]  /*7d70*/  @!PT LDS RZ, [RZ] ;  /* 0x00000000fffff984 */ /* 0x000fe20000000800 */
[----:B------:R-:W-:Y:S01]  /*7d80*/  @!PT LDS RZ, [RZ] ;  /* 0x00000000fffff984 */ /* 0x000fe20000000800 */
[----:B------:R-:W-:Y:S01]  /*7d90*/  @!P2 LDGSTS.E.BYPASS.LTC128B.128 [R203+0x10000], desc[UR24][R12.64+0x100] ;  /* 0x100001000ccbafae */ /* 0x000fe2000b901d58 */
[CC--:B------:R-:W-:Y:S02]  /*7da0*/  @!P2 IADD3 R0, P1, R7.reuse, R154.reuse, RZ ;  /* 0x0000009a0700a210 */ /* 0x0c0fe40007f3e0ff */
[----:B------:R-:W-:Y:S01]  /*7db0*/  @!P3 LEA.HI.X R21, R6, UR9, R5, 0x1, P5 ;  /* 0x000000090615bc11 */ /* 0x000fe2000a8f0c05 */
[----:B------:R-:W-:Y:S01]  /*7dc0*/  @P4 STS.128 [R203+0xc800], RZ ;  /* 0x00c800ffcb004388 */ /* 0x000fe20000000c00 */
[----:B------:R-:W-:Y:S01]  /*7dd0*/  IADD3 R9, P5, R202, R7, RZ ;  /* 0x00000007ca097210 */ /* 0x000fe20007fbe0ff */
[----:B------:R-:W-:Y:S01]  /*7de0*/  @!P2 IMAD.X R5, R4, 0x1, R152, P1 ;  /* 0x000000010405a824 */ /* 0x000fe200008e0698 */
[C---:B------:R-:W-:Y:S01]  /*7df0*/  @!P2 LEA R24, P1, R0.reuse, UR8, 0x1 ;  /* 0x000000080018ac11 */ /* 0x040fe2000f8208ff */
[----:B------:R-:W-:Y:S01]  /*7e00*/  @!PT LDS RZ, [RZ] ;  /* 0x00000000fffff984 */ /* 0x000fe20000000800 */
[----:B------:R-:W-:Y:S01]  /*7e10*/  @!PT LDS RZ, [RZ] ;  /* 0x00000000fffff984 */ /* 0x000fe20000000800 */
[----:B------:R-:W-:Y:S01]  /*7e20*/  @!PT LDS RZ, [RZ] ;  /* 0x00000000fffff984 */ /* 0x000fe20000000800 */
[----:B------:R-:W-:Y:S01]  /*7e30*/  @!P4 LDGSTS.E.BYPASS.LTC128B.128 [R203+0xc800], desc[UR24][R16.64] ;  /* 0x0c80000010cbcfae */ /* 0x000fe2000b901d58 */
[--C-:B------:R-:W-:Y:S01]  /*7e40*/  @!P4 LEA.HI.X R23, R7, R215, R4.reuse, 0x1, P6 ;  /* 0x000000d70717c211 */ /* 0x100fe200030f0c04 */
[----:B------:R-:W-:Y:S01]  /*7e50*/  IMAD.X R4, R201, 0x1, R4, P5 ;  /* 0x00000001c9047824 */ /* 0x000fe200028e0604 */
[----:B------:R-:W-:Y:S01]  /*7e60*/  @!P2 LEA.HI.X R25, R0, UR9, R5, 0x1, P1 ;  /* 0x000000090019ac11 */ /* 0x000fe200088f0c05 */
[----:B------:R-:W-:Y:S01]  /*7e70*/  @P3 STS.128 [R203+0xe800], RZ ;  /* 0x00e800ffcb003388 */ /* 0x000fe20000000c00 */
[----:B------:R-:W-:-:S02]  /*7e80*/  @!P3 IADD3 R0, P5, R9, R154, RZ ;  /* 0x0000009a0900b210 */ /* 0x000fc40007fbe0ff */
[C---:B------:R-:W-:Y:S01]  /*7e90*/  @!P2 IADD3 R154, P1, R9.reuse, R154, RZ ;  /* 0x0000009a099aa210 */ /* 0x040fe20007f3e0ff */
[----:B------:R-:W-:Y:S01]  /*7ea0*/  @!PT LDS RZ, [RZ] ;  /* 0x00000000fffff984 */ /* 0x000fe20000000800 */
[----:B------:R-:W-:Y:S01]  /*7eb0*/  @!PT LDS RZ, [RZ] ;  /* 0x00000000fffff984 */ /* 0x000fe20000000800 */
[----:B------:R-:W-:Y:S01]  /*7ec0*/  @!PT LDS RZ, [RZ] ;  /* 0x00000000fffff984 */ /* 0x000fe20000000800 */
[----:B------:R1:W-:Y:S01]  /*7ed0*/  @!P3 LDGSTS.E.BYPASS.LTC128B.128 [R203+0xe800], desc[UR24][R14.64+0x80] ;  /* 0x0e8000800ecbbfae */ /* 0x0003e2000b901d58 */
[C---:B------:R-:W-:Y:S01]  /*7ee0*/  @!P4 LEA R8, P6, R9.reuse, R212, 0x1 ;  /* 0x000000d40908c211 */ /* 0x040fe200078c08ff */
[--C-:B------:R-:W-:Y:S01]  /*7ef0*/  @!P3 IMAD.X R5, R4, 0x1, R152.reuse, P5 ;  /* 0x000000010405b824 */ /* 0x100fe200028e0698 */
[----:B------:R-:W-:Y:S01]  /*7f00*/  @!P3 LEA R28, P5, R0, UR8, 0x1 ;  /* 0x00000008001cbc11 */ /* 0x000fe2000f8a08ff */
[----:B------:R-:W-:Y:S01]  /*7f10*/  @P2 STS.128 [R203+0x10800], RZ ;  /* 0x010800ffcb002388 */ /* 0x000fe20000000c00 */
[----:B------:R-:W-:Y:S01]  /*7f20*/  @!P2 IMAD.X R7, R4, 0x1, R152, P1 ;  /* 0x000000010407a824 */ /* 0x000fe200008e0698 */
[----:B------:R-:W-:Y:S01]  /*7f30*/  @!P4 LEA.HI.X R9, R9, R215, R4, 0x1, P6 ;  /* 0x000000d70909c211 */ /* 0x000fe200030f0c04 */
[----:B------:R-:W-:Y:S01]  /*7f40*/  IMAD.MOV.U32 R212, RZ, RZ, R230 ;  /* 0x000000ffffd47224 */ /* 0x000fe200078e00e6 */
[----:B------:R-:W-:Y:S01]  /*7f50*/  @!PT LDS RZ, [RZ] ;  /* 0x00000000fffff984 */ /* 0x000fe20000000800 */
[----:B------:R-:W-:Y:S01]  /*7f60*/  @!PT LDS RZ, [RZ] ;  /* 0x00000000fffff984 */ /* 0x000fe20000000800 */
[----:B------:R-:W-:Y:S01]  /*7f70*/  @!PT LDS RZ, [RZ] ;  /* 0x00000000fffff984 */ /* 0x000fe20000000800 */
[----:B------:R-:W-:Y:S01]  /*7f80*/  @!P2 LDGSTS.E.BYPASS.LTC128B.128 [R203+0x10800], desc[UR24][R10.64+0x100] ;  /* 0x108001000acbafae */ /* 0x000fe2000b901d58 */
[----:B------:R-:W-:Y:S01]  /*7f90*/  @!P2 LEA R26, P1, R154, UR8, 0x1 ;  /* 0x000000089a1aac11 */ /* 0x000fe2000f8208ff */
[----:B------:R-:W-:Y:S01]  /*7fa0*/  IMAD.MOV.U32 R215, RZ, RZ, R231 ;  /* 0x000000ffffd77224 */ /* 0x000fe200078e00e7 */
[----:B------:R-:W-:Y:S01]  /*7fb0*/  @!P3 LEA.HI.X R29, R0, UR9, R5, 0x1, P5 ;  /* 0x00000009001dbc11 */ /* 0x000fe2000a8f0c05 */
[----:B------:R-:W-:Y:S01]  /*7fc0*/  @P4 STS.128 [R203+0xd000], RZ ;  /* 0x00d000ffcb004388 */ /* 0x000fe20000000c00 */
[----:B------:R-:W-:-:S03]  /*7fd0*/  @!P2 LEA.HI.X R27, R154, UR9, R7, 0x1, P1 ;  /* 0x000000099a1bac11 */ /* 0x000fc600088f0c07 */
        /* <DEDUP_REMOVED lines=34> */
[----:B---3--:R-:W-:Y:S04]  /*8200*/  LDSM.16.M88.4 R28, [R194] ;  /* 0x00000000c21c783b */ /* 0x008fe80000000200 */
[----:B----4-:R-:W-:Y:S04]  /*8210*/  LDSM.16.M88.4 R24, [R191+0x6000] ;  /* 0x00600000bf18783b */ /* 0x010fe80000000200 */
[----:B------:R-:W3:Y:S04]  /*8220*/  LDSM.16.M88.4 R220, [R187] ;  /* 0x00000000bbdc783b */ /* 0x000ee80000000200 */
[----:B------:R-:W4:Y:S04]  /*8230*/  LDSM.16.M88.4 R164, [R197+0x7000] ;  /* 0x00700000c5a4783b */ /* 0x000f280000000200 */
[----:B------:R-:W5:Y:S04]  /*8240*/  LDSM.16.M88.4 R144, [R197+0x7800] ;  /* 0x00780000c590783b */ /* 0x000f680000000200 */
[----:B------:R-:W-:Y:S01]  /*8250*/  LDSM.16.M88.4 R8, [R193] ;  /* 0x00000000c108783b */ /* 0x000fe20000000200 */
[C---:B-1----:R-:W-:Y:S03]  /*8260*/  HMMA.16816.F32 R16, R156.reuse, R12, RZ ;  /* 0x0000000c9c10723c */ /* 0x042fe600000018ff */
[----:B------:R-:W-:Y:S04]  /*8270*/  LDSM.16.M88.4 R224, [R191+0x6800] ;  /* 0x00680000bfe0783b */ /* 0x000fe80000000200 */
[----:B------:R-:W-:Y:S01]  /*8280*/  LDSM.16.M88.4 R152, [R186] ;  /* 0x00000000ba98783b */ /* 0x000fe20000000200 */
[C---:B------:R-:W-:Y:S03]  /*8290*/  HMMA.16816.F32 R12, R156.reuse, R14, RZ ;  /* 0x0000000e9c0c723c */ /* 0x040fe600000018ff */
[----:B------:R-:W-:Y:S03]  /*82a0*/  LDSM.16.M88.4 R140, [R185] ;  /* 0x00000000b98c783b */ /* 0x000fe60000000200 */
[C---:B--2---:R-:W-:Y:S01]  /*82b0*/  HMMA.16816.F32 R136, R156.reuse, R32, RZ ;  /* 0x000000209c88723c */ /* 0x044fe200000018ff */
[----:B------:R-:W-:Y:S04]  /*82c0*/  LDSM.16.M88.4 R216, [R184+0x800] ;  /* 0x00080000b8d8783b */ /* 0x000fe80000000200 */
[----:B------:R-:W-:Y:S01]  /*82d0*/  LDSM.16.M88.4 R172, [R191+0x7000] ;  /* 0x00700000bfac783b */ /* 0x000fe20000000200 */
[----:B------:R-:W-:Y:S03]  /*82e0*/  HMMA.16816.F32 R32, R156, R34, RZ ;  /* 0x000000229c20723c */ /* 0x000fe600000018ff */
[----:B------:R-:W-:Y:S03]  /*82f0*/  LDSM.16.M88.4 R148, [R191+0x7800] ;  /* 0x00780000bf94783b */ /* 0x000fe60000000200 */
[C---:B------:R-:W-:Y:S01]  /*8300*/  HMMA.16816.F32 R16, R20.reuse, R4, R16 ;  /* 0x000000041410723c */ /* 0x040fe20000001810 */
[----:B------:R-:W0:Y:S05]  /*8310*/  LDGDEPBAR ;  /* 0x00000000000079af */ /* 0x000e2a0000000000 */
[C---:B------:R-:W-:Y:S01]  /*8320*/  HMMA.16816.F32 R12, R20.reuse, R6, R12 ;  /* 0x00000006140c723c */ /* 0x040fe2000000180c */
[----:B------:R-:W1:Y:S05]  /*8330*/  LDSM.16.M88.4 R4, [R184] ;  /* 0x00000000b804783b */ /* 0x000e6a0000000200 */
[----:B---3--:R-:W-:Y:S06]  /*8340*/  HMMA.16816.F32 R136, R20, R220, R136 ;  /* 0x000000dc1488723c */ /* 0x008fec0000001888 */
[----:B----4-:R-:W-:Y:S06]  /*8350*/  HMMA.16816.F32 R168, R156, R164, RZ ;  /* 0x000000a49ca8723c */ /* 0x010fec00000018ff */
[C---:B------:R-:W-:Y:S06]  /*8360*/  HMMA.16816.F32 R16, R28.reuse, R24, R16 ;  /* 0x000000181c10723c */ /* 0x040fec0000001810 */
[----:B------:R-:W-:Y:S01]  /*8370*/  HMMA.16816.F32 R12, R28, R26, R12 ;  /* 0x0000001a1c0c723c */ /* 0x000fe2000000180c */
[----:B------:R-:W-:Y:S05]  /*8380*/  LDSM.16.M88.4 R24, [R197+0x8000] ;  /* 0x00800000c518783b */ /* 0x000fea0000000200 */
[C---:B------:R-:W-:Y:S06]  /*8390*/  HMMA.16816.F32 R164, R156.reuse, R166, RZ ;  /* 0x000000a69ca4723c */ /* 0x040fec00000018ff */
[C---:B-----5:R-:W-:Y:S06]  /*83a0*/  HMMA.16816.F32 R160, R156.reuse, R144, RZ ;  /* 0x000000909ca0723c */ /* 0x060fec00000018ff */
[----:B------:R-:W-:Y:S01]  /*83b0*/  HMMA.16816.F32 R156, R156, R146, RZ ;  /* 0x000000929c9c723c */ /* 0x000fe200000018ff */
[----:B------:R-:W2:Y:S05]  /*83c0*/  LDSM.16.M88.4 R144, [R198+0x2000] ;  /* 0x00200000c690783b */ /* 0x000eaa0000000200 */
[----:B------:R-:W-:Y:S01]  /*83d0*/  HMMA.16816.F32 R32, R20, R222, R32 ;  /* 0x000000de1420723c */ /* 0x000fe20000001820 */
[----:B------:R-:W-:Y:S05]  /*83e0*/  LDSM.16.M88.4 R220, [R197+0x8800] ;  /* 0x00880000c5dc783b */ /* 0x000fea0000000200 */
[----:B-1----:R-:W-:Y:S06]  /*83f0*/  HMMA.16816.F32 R16, R8, R4, R16 ;  /* 0x000000040810723c */ /* 0x002fec0000001810 */
[----:B------:R-:W-:Y:S06]  /*8400*/  HMMA.16816.F32 R136, R28, R224, R136 ;  /* 0x000000e01c88723c */ /* 0x000fec0000001888 */
        /* <DEDUP_REMOVED lines=9> */
[----:B------:R-:W-:Y:S03]  /*84a0*/  HMMA.16816.F32 R32, R28, R226, R32 ;  /* 0x000000e21c20723c */ /* 0x000fe60000001820 */
[----:B------:R-:W-:Y:S03]  /*84b0*/  LDSM.16.M88.4 R224, [R182] ;  /* 0x00000000b6e0783b */ /* 0x000fe60000000200 */
[----:B--2---:R-:W-:Y:S06]  /*84c0*/  HMMA.16816.F32 R16, R144, R24, R16 ;  /* 0x000000189010723c */ /* 0x004fec0000001810 */
[----:B------:R-:W-:Y:S06]  /*84d0*/  HMMA.16816.F32 R136, R8, R216, R136 ;  /* 0x000000d80888723c */ /* 0x000fec0000001888 */
[----:B------:R-:W-:Y:S01]  /*84e0*/  HMMA.16816.F32 R12, R144, R26, R12 ;  /* 0x0000001a900c723c */ /* 0x000fe2000000180c */
[----:B------:R-:W-:Y:S05]  /*84f0*/  LDSM.16.M88.4 R24, [R191+0x8000] ;  /* 0x00800000bf18783b */ /* 0x000fea0000000200 */
[C---:B------:R-:W-:Y:S06]  /*8500*/  HMMA.16816.F32 R168, R28.reuse, R172, R168 ;  /* 0x000000ac1ca8723c */ /* 0x040fec00000018a8 */
[C---:B------:R-:W-:Y:S01]  /*8510*/  HMMA.16816.F32 R164, R28.reuse, R174, R164 ;  /* 0x000000ae1ca4723c */ /* 0x040fe200000018a4 */
[----:B------:R-:W-:Y:S05]  /*8520*/  LDSM.16.M88.4 R172, [R197+0x9000] ;  /* 0x00900000c5ac783b */ /* 0x000fea0000000200 */
[C---:B------:R-:W-:Y:S06]  /*8530*/  HMMA.16816.F32 R160, R28.reuse, R148, R160 ;  /* 0x000000941ca0723c */ /* 0x040fec00000018a0 */
[----:B------:R-:W-:Y:S01]  /*8540*/  HMMA.16816.F32 R156, R28, R150, R156 ;  /* 0x000000961c9c723c */ /* 0x000fe2000000189c */
[----:B------:R-:W2:Y:S04]  /*8550*/  LDSM.16.M88.4 R28, [R194+0x2000] ;  /* 0x00200000c21c783b */ /* 0x000ea80000000200 */
[----:B------:R-:W4:Y:S01]  /*8560*/  LDSM.16.M88.4 R148, [R197+0x9800] ;  /* 0x00980000c594783b */ /* 0x000f220000000200 */
[----:B------:R-:W-:Y:S03]  /*8570*/  HMMA.16816.F32 R32, R8, R218, R32 ;  /* 0x000000da0820723c */ /* 0x000fe60000001820 */
[----:B------:R-:W-:Y:S03]  /*8580*/  LDSM.16.M88.4 R216, [R191+0x8800] ;  /* 0x00880000bfd8783b */ /* 0x000fe60000000200 */
[----:B-1----:R-:W-:Y:S06]  /*8590*/  HMMA.16816.F32 R16, R20, R4, R16 ;  /* 0x000000041410723c */ /* 0x002fec0000001810 */
[----:B------:R-:W-:Y:S06]  /*85a0*/  HMMA.16816.F32 R136, R144, R220, R136 ;  /* 0x000000dc9088723c */ /* 0x000fec0000001888 */
[----:B------:R-:W-:Y:S01]  /*85b0*/  HMMA.16816.F32 R12, R20, R6, R12 ;  /* 0x00000006140c723c */ /* 0x000fe2000000180c */
[----:B------:R-:W-:Y:S05]  /*85c0*/  LDSM.16.M88.4 R4, [R184+0x2000] ;  /* 0x00200000b804783b */ /* 0x000fea0000000200 */
[C---:B------:R-:W-:Y:S06]  /*85d0*/  HMMA.16816.F32 R168, R8.reuse, R152, R168 ;  /* 0x0000009808a8723c */ /* 0x040fec00000018a8 */
[C---:B------:R-:W-:Y:S01]  /*85e0*/  HMMA.16816.F32 R164, R8.reuse, R154, R164 ;  /* 0x0000009a08a4723c */ /* 0x040fe200000018a4 */
[----:B------:R-:W-:Y:S05]  /*85f0*/  LDSM.16.M88.4 R152, [R181] ;  /* 0x00000000b598783b */ /* 0x000fea0000000200 */
[C---:B---3--:R-:W-:Y:S06]  /*8600*/  HMMA.16816.F32 R160, R8.reuse, R140, R160 ;  /* 0x0000008c08a0723c */ /* 0x048fec00000018a0 */
[----:B------:R-:W-:Y:S01]  /*8610*/  HMMA.16816.F32 R156, R8, R142, R156 ;  /* 0x0000008e089c723c */ /* 0x000fe2000000189c */
[----:B------:R-:W1:Y:S04]  /*8620*/  LDSM.16.M88.4 R8, [R193+0x2000] ;  /* 0x00200000c108783b */ /* 0x000e680000000200 */
[----:B------:R-:W3:Y:S01]  /*8630*/  LDSM.16.M88.4 R140, [R180] ;  /* 0x00000000b48c783b */ /* 0x000ee20000000200 */
[----:B------:R-:W-:Y:S03]  /*8640*/  HMMA.16816.F32 R32, R144, R222, R32 ;  /* 0x000000de9020723c */ /* 0x000fe60000001820 */
[----:B------:R-:W-:Y:S03]  /*8650*/  LDSM.16.M88.4 R220, [R198+0x4000] ;  /* 0x00400000c6dc783b */ /* 0x000fe60000000200 */
[----:B--2---:R-:W-:Y:S06]  /*8660*/  HMMA.16816.F32 R16, R28, R24, R16 ;  /* 0x000000181c10723c */ /* 0x004fec0000001810 */
[----:B------:R-:W-:Y:S06]  /*8670*/  HMMA.16816.F32 R136, R20, R224, R136 ;  /* 0x000000e01488723c */ /* 0x000fec0000001888 */
[----:B------:R-:W-:Y:S01]  /*8680*/  HMMA.16816.F32 R12, R28, R26, R12 ;  /* 0x0000001a1c0c723c */ /* 0x000fe2000000180c */
[----:B------:R-:W2:Y:S05]  /*8690*/  LDSM.16.M88.4 R24, [R197+0xa000] ;  /* 0x00a00000c518783b */ /* 0x000eaa0000000200 */
[C---:B------:R-:W-:Y:S06]  /*86a0*/  HMMA.16816.F32 R168, R144.reuse, R172, R168 ;  /* 0x000000ac90a8723c */ /* 0x040fec00000018a8 */
[C---:B------:R-:W-:Y:S01]  /*86b0*/  HMMA.16816.F32 R164, R144.reuse, R174, R164 ;  /* 0x000000ae90a4723c */ /* 0x040fe200000018a4 */
[----:B------:R-:W-:Y:S05]  /*86c0*/  LDSM.16.M88.4 R172, [R191+0x9000] ;  /* 0x00900000bfac783b */ /* 0x000fea0000000200 */
[C---:B----4-:R-:W-:Y:S06]  /*86d0*/  HMMA.16816.F32 R160, R144.reuse, R148, R160 ;  /* 0x0000009490a0723c */ /* 0x050fec00000018a0 */
[----:B------:R-:W-:Y:S01]  /*86e0*/  HMMA.16816.F32 R156, R144, R150, R156 ;  /* 0x00000096909c723c */ /* 0x000fe2000000189c */
[----:B------:R-:W4:Y:S04]  /*86f0*/  LDSM.16.M88.4 R144, [R184+0x2800] ;  /* 0x00280000b890783b */ /* 0x000f280000000200 */
[----:B------:R-:W5:Y:S01]  /*8700*/  LDSM.16.M88.4 R148, [R191+0x9800] ;  /* 0x00980000bf94783b */ /* 0x000f620000000200 */
[----:B------:R-:W-:Y:S03]  /*8710*/  HMMA.16816.F32 R32, R20, R226, R32 ;  /* 0x000000e21420723c */ /* 0x000fe60000001820 */
[----:B------:R-:W-:Y:S03]  /*8720*/  LDSM.16.M88.4 R224, [R197+0xa800] ;  /* 0x00a80000c5e0783b */ /* 0x000fe60000000200 */
[----:B-1----:R-:W-:Y:S06]  /*8730*/  HMMA.16816.F32 R16, R8, R4, R16 ;  /* 0x000000040810723c */ /* 0x002fec0000001810 */
[----:B------:R-:W-:Y:S06]  /*8740*/  HMMA.16816.F32 R136, R28, R216, R136 ;  /* 0x000000d81c88723c */ /* 0x000fec0000001888 */
[----:B------:R-:W-:Y:S01]  /*8750*/  HMMA.16816.F32 R12, R8, R6, R12 ;  /* 0x00000006080c723c */ /* 0x000fe2000000180c */
[----:B------:R-:W-:Y:S05]  /*8760*/  LDSM.16.M88.4 R4, [R179] ;  /* 0x00000000b304783b */ /* 0x000fea0000000200 */
[C---:B------:R-:W-:Y:S06]  /*8770*/  HMMA.16816.F32 R168, R20.reuse, R152, R168 ;  /* 0x0000009814a8723c */ /* 0x040fec00000018a8 */
[C---:B------:R-:W-:Y:S01]  /*8780*/  HMMA.16816.F32 R164, R20.reuse, R154, R164 ;  /* 0x0000009a14a4723c */ /* 0x040fe200000018a4 */
[----:B------:R-:W1:Y:S05]  /*8790*/  LDSM.16.M88.4 R152, [R196+0x4000] ;  /* 0x00400000c498783b */ /* 0x000e6a0000000200 */
[C---:B---3--:R-:W-:Y:S06]  /*87a0*/  HMMA.16816.F32 R160, R20.reuse, R140, R160 ;  /* 0x0000008c14a0723c */ /* 0x048fec00000018a0 */
[----:B------:R-:W-:Y:S01]  /*87b0*/  HMMA.16816.F32 R156, R20, R142, R156 ;  /* 0x0000008e149c723c */ /* 0x000fe2000000189c */
[----:B------:R-:W3:Y:S04]  /*87c0*/  LDSM.16.M88.4 R140, [R184+0x3000] ;  /* 0x00300000b88c783b */ /* 0x000ee80000000200 */
[----:B------:R-:W3:Y:S01]  /*87d0*/  LDSM.16.M88.4 R20, [R184+0x3800] ;  /* 0x00380000b814783b */ /* 0x000ee20000000200 */
[----:B------:R-:W-:Y:S03]  /*87e0*/  HMMA.16816.F32 R32, R28, R218, R32 ;  /* 0x000000da1c20723c */ /* 0x000fe60000001820 */
[----:B------:R-:W-:Y:S03]  /*87f0*/  LDSM.16.M88.4 R216, [R197+0xb000] ;  /* 0x00b00000c5d8783b */ /* 0x000fe60000000200 */
[----:B--2---:R-:W-:Y:S06]  /*8800*/  HMMA.16816.F32 R16, R220, R24, R16 ;  /* 0x00000018dc10723c */ /* 0x004fec0000001810 */
[----:B----4-:R-:W-:Y:S06]  /*8810*/  HMMA.16816.F32 R136, R8, R144, R136 ;  /* 0x000000900888723c */ /* 0x010fec0000001888 */
[----:B------:R-:W-:Y:S01]  /*8820*/  HMMA.16816.F32 R12, R220, R26, R12 ;  /* 0x0000001adc0c723c */ /* 0x000fe2000000180c */
[----:B------:R-:W-:Y:S05]  /*8830*/  LDSM.16.M88.4 R24, [R191+0xa000] ;  /* 0x00a00000bf18783b */ /* 0x000fea0000000200 */
[C---:B------:R-:W-:Y:S06]  /*8840*/  HMMA.16816.F32 R168, R28.reuse, R172, R168 ;  /* 0x000000ac1ca8723c */ /* 0x040fec00000018a8 */
[C---:B------:R-:W-:Y:S01]  /*8850*/  HMMA.16816.F32 R164, R28.reuse, R174, R164 ;  /* 0x000000ae1ca4723c */ /* 0x040fe200000018a4 */
[----:B------:R-:W-:Y:S05]  /*8860*/  LDSM.16.M88.4 R172, [R197+0xb800] ;  /* 0x00b80000c5ac783b */ /* 0x000fea0000000200 */
[C---:B-----5:R-:W-:Y:S06]  /*8870*/  HMMA.16816.F32 R160, R28.reuse, R148, R160 ;  /* 0x000000941ca0723c */ /* 0x060fec00000018a0 */
[----:B------:R-:W-:Y:S01]  /*8880*/  HMMA.16816.F32 R156, R28, R150, R156 ;  /* 0x000000961c9c723c */ /* 0x000fe2000000189c */
[----:B------:R-:W2:Y:S04]  /*8890*/  LDSM.16.M88.4 R28, [R194+0x4000] ;  /* 0x00400000c21c783b */ /* 0x000ea80000000200 */
[----:B------:R-:W4:Y:S01]  /*88a0*/  LDSM.16.M88.4 R148, [R178] ;  /* 0x00000000b294783b */ /* 0x000f220000000200 */
[----:B------:R-:W-:Y:S03]  /*88b0*/  HMMA.16816.F32 R32, R8, R146, R32 ;  /* 0x000000920820723c */ /* 0x000fe60000001820 */
[----:B------:R-:W-:Y:S03]  /*88c0*/  LDSM.16.M88.4 R144, [R177] ;  /* 0x00000000b190783b */ /* 0x000fe60000000200 */
[----:B-1----:R-:W-:Y:S06]  /*88d0*/  HMMA.16816.F32 R16, R152, R4, R16 ;  /* 0x000000049810723c */ /* 0x002fec0000001810 */
[----:B------:R-:W-:Y:S06]  /*88e0*/  HMMA.16816.F32 R136, R220, R224, R136 ;  /* 0x000000e0dc88723c */ /* 0x000fec0000001888 */
[----:B------:R-:W-:Y:S01]  /*88f0*/  HMMA.16816.F32 R12, R152, R6, R12 ;  /* 0x00000006980c723c */ /* 0x000fe2000000180c */
[----:B------:R-:W-:Y:S05]  /*8900*/  LDSM.16.M88.4 R4, [R184+0x4000] ;  /* 0x00400000b804783b */ /* 0x000fea0000000200 */
[C---:B---3--:R-:W-:Y:S06]  /*8910*/  HMMA.16816.F32 R168, R8.reuse, R140, R168 ;  /* 0x0000008c08a8723c */ /* 0x048fec00000018a8 */
[C---:B------:R-:W-:Y:S01]  /*8920*/  HMMA.16816.F32 R164, R8.reuse, R142, R164 ;  /* 0x0000008e08a4723c */ /* 0x040fe200000018a4 */
[----:B------:R-:W-:Y:S05]  /*8930*/  LDSM.16.M88.4 R140, [R176] ;  /* 0x00000000b08c783b */ /* 0x000fea0000000200 */
[C---:B------:R-:W-:Y:S06]  /*8940*/  HMMA.16816.F32 R160, R8.reuse, R20, R160 ;  /* 0x0000001408a0723c */ /* 0x040fec00000018a0 */
[----:B------:R-:W-:Y:S01]  /*8950*/  HMMA.16816.F32 R156, R8, R22, R156 ;  /* 0x00000016089c723c */ /* 0x000fe2000000189c */
[----:B------:R-:W1:Y:S04]  /*8960*/  LDSM.16.M88.4 R8, [R193+0x4000] ;  /* 0x00400000c108783b */ /* 0x000e680000000200 */
[----:B------:R-:W3:Y:S01]  /*8970*/  LDSM.16.M88.4 R20, [R191+0xa800] ;  /* 0x00a80000bf14783b */ /* 0x000ee20000000200 */
[----:B------:R-:W-:Y:S06]  /*8980*/  HMMA.16816.F32 R32, R220, R226, R32 ;  /* 0x000000e2dc20723c */ /* 0x000fec0000001820 */
[----:B--2---:R-:W-:Y:S06]  /*8990*/  HMMA.16816.F32 R16, R28, R24, R16 ;  /* 0x000000181c10723c */ /* 0x004fec0000001810 */
[----:B----4-:R-:W-:Y:S06]  /*89a0*/  HMMA.16816.F32 R136, R152, R148, R136 ;  /* 0x000000949888723c */ /* 0x010fec0000001888 */
[----:B------:R-:W-:Y:S01]  /*89b0*/  HMMA.16816.F32 R12, R28, R26, R12 ;  /* 0x0000001a1c0c723c */ /* 0x000fe2000000180c */
[----:B------:R-:W2:Y:S05]  /*89c0*/  LDSM.16.M88.4 R24, [R184+0x4800] ;  /* 0x00480000b818783b */ /* 0x000eaa0000000200 */
[C---:B------:R-:W-:Y:S06]  /*89d0*/  HMMA.16816.F32 R160, R220.reuse, R172, R160 ;  /* 0x000000acdca0723c */ /* 0x040fec00000018a0 */
[----:B------:R-:W-:Y:S06]  /*89e0*/  HMMA.16816.F32 R168, R220, R216, R168 ;  /* 0x000000d8dca8723c */ /* 0x000fec00000018a8 */
[----:B------:R-:W-:Y:S06]  /*89f0*/  HMMA.16816.F32 R32, R152, R150, R32 ;  /* 0x000000969820723c */ /* 0x000fec0000001820 */
[----:B------:R-:W-:Y:S01]  /*8a00*/  HMMA.16816.F32 R156, R220, R174, R156 ;  /* 0x000000aedc9c723c */ /* 0x000fe2000000189c */
[----:B------:R-:W4:Y:S05]  /*8a10*/  LDSM.16.M88.4 R172, [R191+0xb000] ;  /* 0x00b00000bfac783b */ /* 0x000f2a0000000200 */
[----:B-1----:R-:W-:Y:S06]  /*8a20*/  HMMA.16816.F32 R16, R8, R4, R16 ;  /* 0x000000040810723c */ /* 0x002fec0000001810 */
[----:B------:R-:W-:Y:S06]  /*8a30*/  HMMA.16816.F32 R164, R220, R218, R164 ;  /* 0x000000dadca4723c */ /* 0x000fec00000018a4 */
[----:B---3--:R-:W-:Y:S06]  /*8a40*/  HMMA.16816.F32 R136, R28, R20, R136 ;  /* 0x000000141c88723c */ /* 0x008fec0000001888 */
[----:B------:R-:W-:Y:S01]  /*8a50*/  HMMA.16816.F32 R12, R8, R6, R12 ;  /* 0x00000006080c723c */ /* 0x000fe2000000180c */
[----:B------:R-:W1:Y:S01]  /*8a60*/  LDSM.16.M88.4 R4, [R191+0xb800] ;  /* 0x00b80000bf04783b */ /* 0x000e620000000200 */
[----:B------:R-:W-:-:S04]  /*8a70*/  IMAD.U32 R21, RZ, RZ, UR11 ;  /* 0x0000000bff157e24 */ /* 0x000fc8000f8e00ff */
[----:B------:R-:W-:Y:S01]  /*8a80*/  IMAD R0, R21, 0x40, R206 ;  /* 0x0000004015007824 */ /* 0x000fe200078e02ce */
[C---:B------:R-:W-:Y:S06]  /*8a90*/  HMMA.16816.F32 R160, R152.reuse, R140, R160 ;  /* 0x0000008c98a0723c */ /* 0x040fec00000018a0 */
[----:B------:R-:W-:Y:S01]  /*8aa0*/  HMMA.16816.F32 R168, R152, R144, R168 ;  /* 0x0000009098a8723c */ /* 0x000fe200000018a8 */
[----:B------:R-:W-:-:S05]  /*8ab0*/  VIADD R141, R0, 0x1 ;  /* 0x00000001008d7836 */ /* 0x000fca0000000000 */
[----:B------:R-:W-:Y:S01]  /*8ac0*/  I2FP.F32.S32 R140, R141 ;  /* 0x0000008d008c7245 */ /* 0x000fe20000201400 */
[----:B------:R-:W-:Y:S01]  /*8ad0*/  HMMA.16816.F32 R32, R28, R22, R32 ;  /* 0x000000161c20723c */ /* 0x000fe20000001820 */
[----:B------:R-:W3:Y:S01]  /*8ae0*/  LDSM.16.M88.4 R20, [R184+0x5000] ;  /* 0x00500000b814783b */ /* 0x000ee20000000200 */
[C---:B------:R-:W-:Y:S02]  /*8af0*/  ISETP.GE.AND P6, PT, R141.reuse, R135, PT ;  /* 0x000000878d00720c */ /* 0x040fe40003fc6270 */
[----:B------:R-:W-:Y:S01]  /*8b00*/  FFMA.FTZ R17, R140, UR5, R17 ;  /* 0x000000058c117c23 */ /* 0x000fe20008010011 */
[----:B------:R-:W-:Y:S01]  /*8b10*/  ISETP.GE.AND P5, PT, R141, R2, PT ;  /* 0x000000028d00720c */ /* 0x000fe20003fa6270 */
[C---:B------:R-:W-:Y:S06]  /*8b20*/  HMMA.16816.F32 R156, R152.reuse, R142, R156 ;  /* 0x0000008e989c723c */ /* 0x040fec000000189c */
[----:B------:R-:W-:Y:S01]  /*8b30*/  HMMA.16816.F32 R164, R152, R146, R164 ;  /* 0x0000009298a4723c */ /* 0x000fe200000018a4 */
[----:B------:R-:W-:-:S05]  /*8b40*/  VIADD R142, R0, 0x8 ;  /* 0x00000008008e7836 */ /* 0x000fca0000000000 */
[----:B--2---:R-:W-:Y:S01]  /*8b50*/  HMMA.16816.F32 R136, R8, R24, R136 ;  /* 0x000000180888723c */ /* 0x004fe20000001888 */
[----:B------:R-:W-:-:S05]  /*8b60*/  ISETP.GE.AND P1, PT, R142, R135, PT ;  /* 0x000000878e00720c */ /* 0x000fca0003f26270 */
[----:B----4-:R-:W-:Y:S01]  /*8b70*/  HMMA.16816.F32 R168, R28, R172, R168 ;  /* 0x000000ac1ca8723c */ /* 0x010fe200000018a8 */
[----:B------:R-:W-:Y:S01]  /*8b80*/  FSEL R24, R17, -INF , !P6 ;  /* 0xff80000011187808 */ /* 0x000fe20007000000 */
[----:B------:R-:W-:Y:S01]  /*8b90*/  FFMA.FTZ R17, R140, UR5, R19 ;  /* 0x000000058c117c23 */ /* 0x000fe20008010013 */
[----:B------:R-:W-:Y:S01]  /*8ba0*/  I2FP.F32.S32 R25, R142 ;  /* 0x0000008e00197245 */ /* 0x000fe20000201400 */
[----:B------:R-:W-:Y:S01]  /*8bb0*/  VIADD R19, R0, 0x9 ;  /* 0x0000000900137836 */ /* 0x000fe20000000000 */
[-C--:B------:R-:W-:Y:S01]  /*8bc0*/  ISETP.GE.AND P6, PT, R142, R2.reuse, PT ;  /* 0x000000028e00720c */ /* 0x080fe20003fc6270 */
[----:B------:R-:W-:Y:S01]  /*8bd0*/  HMMA.16816.F32 R32, R8, R26, R32 ;  /* 0x0000001a0820723c */ /* 0x000fe20000001820 */
[----:B------:R-:W-:Y:S01]  /*8be0*/  FSEL R17, R17, -INF , !P5 ;  /* 0xff80000011117808 */ /* 0x000fe20006800000 */
[C---:B------:R-:W-:Y:S01]  /*8bf0*/  FFMA.FTZ R152, R25.reuse, UR5, R12 ;  /* 0x0000000519987c23 */ /* 0x040fe2000801000c */
[----:B------:R-:W-:Y:S01]  /*8c00*/  I2FP.F32.S32 R12, R19 ;  /* 0x00000013000c7245 */ /* 0x000fe20000201400 */
[----:B------:R-:W-:Y:S01]  /*8c10*/  FFMA.FTZ R14, R25, UR5, R14 ;  /* 0x00000005190e7c23 */ /* 0x000fe2000801000e */
[C---:B------:R-:W-:Y:S01]  /*8c20*/  ISETP.GE.AND P5, PT, R19.reuse, R135, PT ;  /* 0x000000871300720c */ /* 0x040fe20003fa6270 */
[C---:B-1----:R-:W-:Y:S01]  /*8c30*/  HMMA.16816.F32 R160, R28.reuse, R4, R160 ;  /* 0x000000041ca0723c */ /* 0x042fe200000018a0 */
[----:B------:R-:W-:Y:S01]  /*8c40*/  FSEL R152, R152, -INF , !P1 ;  /* 0xff80000098987808 */ /* 0x000fe20004800000 */
[----:B------:R-:W-:Y:S01]  /*8c50*/  FFMA.FTZ R13, R12, UR5, R13 ;  /* 0x000000050c0d7c23 */ /* 0x000fe2000801000d */
[----:B------:R-:W-:Y:S01]  /*8c60*/  ISETP.GE.AND P1, PT, R19, R2, PT ;  /* 0x000000021300720c */ /* 0x000fe20003f26270 */
[----:B------:R-:W-:Y:S01]  /*8c70*/  VIADD R25, R0, 0x10 ;  /* 0x0000001000197836 */ /* 0x000fe20000000000 */
[----:B------:R-:W-:Y:S01]  /*8c80*/  FSEL R19, R14, -INF , !P6 ;  /* 0xff8000000e137808 */ /* 0x000fe20007000000 */
[----:B------:R-:W-:Y:S01]  /*8c90*/  HMMA.16816.F32 R164, R28, R174, R164 ;  /* 0x000000ae1ca4723c */ /* 0x000fe200000018a4 */
[----:B------:R-:W-:Y:S01]  /*8ca0*/  FSEL R26, R13, -INF , !P5 ;  /* 0xff8000000d1a7808 */ /* 0x000fe20006800000 */
[----:B------:R-:W-:Y:S01]  /*8cb0*/  FFMA.FTZ R5, R12, UR5, R15 ;  /* 0x000000050c057c23 */ /* 0x000fe2000801000f */
[----:B------:R-:W-:Y:S01]  /*8cc0*/  I2FP.F32.S32 R227, R25 ;  /* 0x0000001900e37245 */ /* 0x000fe20000201400 */
[----:B------:R-:W1:Y:S01]  /*8cd0*/  LDSM.16.M88.4 R12, [R184+0x5800] ;  /* 0x00580000b80c783b */ /* 0x000e620000000200 */
[----:B------:R-:W-:Y:S01]  /*8ce0*/  ISETP.GE.AND P6, PT, R25, R135, PT ;  /* 0x000000871900720c */ /* 0x000fe20003fc6270 */
[----:B------:R-:W-:Y:S01]  /*8cf0*/  VIADD R4, R0, 0x11 ;  /* 0x0000001100047836 */ /* 0x000fe20000000000 */
[----:B------:R-:W-:Y:S01]  /*8d00*/  FSEL R5, R5, -INF , !P1 ;  /* 0xff80000005057808 */ /* 0x000fe20004800000 */
[C---:B------:R-:W-:Y:S01]  /*8d10*/  FFMA.FTZ R136, R227.reuse, UR5, R136 ;  /* 0x00000005e3887c23 */ /* 0x040fe20008010088 */
[----:B------:R-:W-:Y:S01]  /*8d20*/  FFMA.FTZ R227, R227, UR5, R138 ;  /* 0x00000005e3e37c23 */ /* 0x000fe2000801008a */
[----:B---3--:R-:W-:Y:S01]  /*8d30*/  HMMA.16816.F32 R168, R8, R20, R168 ;  /* 0x0000001408a8723c */ /* 0x008fe200000018a8 */
[----:B------:R-:W-:Y:S01]  /*8d40*/  I2FP.F32.S32 R138, R4 ;  /* 0x00000004008a7245 */ /* 0x000fe20000201400 */
[----:B------:R-:W-:-:S04]  /*8d50*/  DEPBAR.LE SB0, 0x0 ;  /* 0x000080000000791a */ /* 0x000fc80000000000 */
[----:B------:R-:W-:Y:S01]  /*8d60*/  FSEL R142, R136, -INF , !P6 ;  /* 0xff800000888e7808 */ /* 0x000fe20007000000 */
[----:B------:R-:W-:Y:S01]  /*8d70*/  HMMA.16816.F32 R156, R28, R6, R156 ;  /* 0x000000061c9c723c */ /* 0x000fe2000000189c */
[----:B------:R-:W-:Y:S01]  /*8d80*/  ISETP.GE.AND P1, PT, R4, R135, PT ;  /* 0x000000870400720c */ /* 0x000fe20003f26270 */
[----:B------:R-:W-:Y:S01]  /*8d90*/  FFMA.FTZ R136, R138, UR5, R137 ;  /* 0x000000058a887c23 */ /* 0x000fe20008010089 */
[-C--:B------:R-:W-:Y:S01]  /*8da0*/  ISETP.GE.AND P6, PT, R4, R2.reuse, PT ;  /* 0x000000020400720c */ /* 0x080fe20003fc6270 */
[----:B------:R-:W-:Y:S01]  /*8db0*/  VIADD R4, R0, 0x18 ;  /* 0x0000001800047836 */ /* 0x000fe20000000000 */
[----:B------:R-:W-:Y:S01]  /*8dc0*/  ISETP.GE.AND P5, PT, R25, R2, PT ;  /* 0x000000021900720c */ /* 0x000fe20003fa6270 */
[----:B------:R-:W-:Y:S01]  /*8dd0*/  FFMA.FTZ R137, R138, UR5, R139 ;  /* 0x000000058a897c23 */ /* 0x000fe2000801008b */
[----:B------:R-:W-:Y:S01]  /*8de0*/  FSEL R136, R136, -INF , !P1 ;  /* 0xff80000088887808 */ /* 0x000fe20004800000 */
[----:B------:R-:W-:Y:S01]  /*8df0*/  HMMA.16816.F32 R164, R8, R22, R164 ;  /* 0x0000001608a4723c */ /* 0x000fe200000018a4 */
[----:B------:R-:W-:Y:S01]  /*8e00*/  I2FP.F32.S32 R21, R4 ;  /* 0x0000000400157245 */ /* 0x000fe20000201400 */
[----:B------:R-:W-:Y:S01]  /*8e10*/  VIADD R7, R0, 0x19 ;  /* 0x0000001900077836 */ /* 0x000fe20000000000 */
[----:B------:R-:W-:-:S02]  /*8e20*/  FSEL R227, R227, -INF , !P5 ;  /* 0xff800000e3e37808 */ /* 0x000fc40006800000 */
[CC--:B------:R-:W-:Y:S01]  /*8e30*/  ISETP.GE.AND P5, PT, R4.reuse, R135.reuse, PT ;  /* 0x000000870400720c */ /* 0x0c0fe20003fa6270 */
[----:B------:R-:W-:Y:S01]  /*8e40*/  FFMA.FTZ R32, R21, UR5, R32 ;  /* 0x0000000515207c23 */ /* 0x000fe20008010020 */
[----:B------:R-:W-:Y:S01]  /*8e50*/  BAR.SYNC.DEFER_BLOCKING 0x0 ;  /* 0x0000000000007b1d */ /* 0x000fe20000010000 */
[----:B------:R-:W-:Y:S01]  /*8e60*/  ISETP.GE.AND P1, PT, R4, R2, PT ;  /* 0x000000020400720c */ /* 0x000fe20003f26270 */
[----:B------:R-:W-:Y:S01]  /*8e70*/  VIADD R4, R0, 0x20 ;  /* 0x0000002000047836 */ /* 0x000fe20000000000 */
[----:B------:R-:W-:Y:S01]  /*8e80*/  FSEL R137, R137, -INF , !P6 ;  /* 0xff80000089897808 */ /* 0x000fe20007000000 */
[----:B------:R-:W-:Y:S01]  /*8e90*/  FFMA.FTZ R34, R21, UR5, R34 ;  /* 0x0000000515227c23 */ /* 0x000fe20008010022 */
[----:B------:R-:W-:Y:S02]  /*8ea0*/  FSEL R138, R32, -INF , !P5 ;  /* 0xff800000208a7808 */ /* 0x000fe40006800000 */
[----:B------:R-:W-:Y:S02]  /*8eb0*/  ISETP.GE.AND P6, PT, R7, R135, PT ;  /* 0x000000870700720c */ /* 0x000fe40003fc6270 */
[----:B------:R-:W-:-:S02]  /*8ec0*/  I2FP.F32.S32 R6, R7 ;  /* 0x0000000700067245 */ /* 0x000fc40000201400 */
[----:B------:R-:W-:Y:S01]  /*8ed0*/  ISETP.GE.AND P5, PT, R7, R2, PT ;  /* 0x000000020700720c */ /* 0x000fe20003fa6270 */
[C---:B-1----:R-:W-:Y:S01]  /*8ee0*/  HMMA.16816.F32 R160, R8.reuse, R12, R160 ;  /* 0x0000000c08a0723c */ /* 0x042fe200000018a0 */
[----:B------:R-:W-:Y:S01]  /*8ef0*/  I2FP.F32.S32 R7, R4 ;  /* 0x0000000400077245 */ /* 0x000fe20000201400 */
[C---:B------:R-:W-:Y:S01]  /*8f00*/  FFMA.FTZ R33, R6.reuse, UR5, R33 ;  /* 0x0000000506217c23 */ /* 0x040fe20008010021 */
[----:B------:R-:W-:Y:S01]  /*8f10*/  FFMA.FTZ R35, R6, UR5, R35 ;  /* 0x0000000506237c23 */ /* 0x000fe20008010023 */
[----:B------:R-:W-:Y:S01]  /*8f20*/  FSEL R155, R34, -INF , !P1 ;  /* 0xff800000229b7808 */ /* 0x000fe20004800000 */
[----:B------:R-:W-:Y:S02]  /*8f30*/  VIADD R6, R0, 0x21 ;  /* 0x0000002100067836 */ /* 0x000fe40000000000 */
[----:B------:R-:W-:Y:S01]  /*8f40*/  FFMA.FTZ R146, R7, UR5, R168 ;  /* 0x0000000507927c23 */ /* 0x000fe200080100a8 */
[----:B------:R-:W-:Y:S01]  /*8f50*/  ISETP.GE.AND P1, PT, R4, R135, PT ;  /* 0x000000870400720c */ /* 0x000fe20003f26270 */
[----:B------:R-:W-:Y:S01]  /*8f60*/  VIADD R12, R0, 0x28 ;  /* 0x00000028000c7836 */ /* 0x000fe20000000000 */
[----:B------:R-:W-:Y:S01]  /*8f70*/  FSEL R140, R33, -INF , !P6 ;  /* 0xff800000218c7808 */ /* 0x000fe20007000000 */
[----:B------:R-:W-:Y:S01]  /*8f80*/  HMMA.16816.F32 R156, R8, R14, R156 ;  /* 0x0000000e089c723c */ /* 0x000fe2000000189c */
[----:B------:R-:W-:Y:S01]  /*8f90*/  ISETP.GE.AND P6, PT, R4, R2, PT ;  /* 0x000000020400720c */ /* 0x000fe20003fc6270 */
[----:B------:R-:W-:Y:S01]  /*8fa0*/  FFMA.FTZ R147, R7, UR5, R170 ;  /* 0x0000000507937c23 */ /* 0x000fe200080100aa */
[----:B------:R-:W-:-:S02]  /*8fb0*/  FSEL R153, R35, -INF , !P5 ;  /* 0xff80000023997808 */ /* 0x000fc40006800000 */
[----:B------:R-:W-:Y:S02]  /*8fc0*/  FSEL R146, R146, -INF , !P1 ;  /* 0xff80000092927808 */ /* 0x000fe40004800000 */
[C---:B------:R-:W-:Y:S02]  /*8fd0*/  ISETP.GE.AND P5, PT, R6.reuse, R135, PT ;  /* 0x000000870600720c */ /* 0x040fe40003fa6270 */
[----:B------:R-:W-:Y:S02]  /*8fe0*/  I2FP.F32.S32 R4, R6 ;  /* 0x0000000600047245 */ /* 0x000fe40000201400 */
[----:B------:R-:W-:Y:S01]  /*8ff0*/  ISETP.GE.AND P1, PT, R6, R2, PT ;  /* 0x000000020600720c */ /* 0x000fe20003f26270 */
[----:B------:R-:W-:Y:S01]  /*9000*/  VIADD R6, R0, 0x29 ;  /* 0x0000002900067836 */ /* 0x000fe20000000000 */
[----:B------:R-:W-:Y:S01]  /*9010*/  I2FP.F32.S32 R7, R12 ;  /* 0x0000000c00077245 */ /* 0x000fe20000201400 */
[C---:B------:R-:W-:Y:S01]  /*9020*/  FFMA.FTZ R144, R4.reuse, UR5, R169 ;  /* 0x0000000504907c23 */ /* 0x040fe200080100a9 */
[----:B------:R-:W-:Y:S01]  /*9030*/  FFMA.FTZ R151, R4, UR5, R171 ;  /* 0x0000000504977c23 */ /* 0x000fe200080100ab */
[----:B------:R-:W-:-:S02]  /*9040*/  FSEL R147, R147, -INF , !P6 ;  /* 0xff80000093937808 */ /* 0x000fc40007000000 */
[----:B------:R-:W-:Y:S01]  /*9050*/  I2FP.F32.S32 R4, R6 ;  /* 0x0000000600047245 */ /* 0x000fe20000201400 */
[C---:B------:R-:W-:Y:S01]  /*9060*/  FFMA.FTZ R150, R7.reuse, UR5, R164 ;  /* 0x0000000507967c23 */ /* 0x040fe200080100a4 */
[----:B------:R-:W-:Y:S01]  /*9070*/  ISETP.GE.AND P6, PT, R12, R135, PT ;  /* 0x000000870c00720c */ /* 0x000fe20003fc6270 */
[----:B------:R-:W-:Y:S01]  /*9080*/  FFMA.FTZ R145, R7, UR5, R166 ;  /* 0x0000000507917c23 */ /* 0x000fe200080100a6 */
[----:B------:R-:W-:Y:S01]  /*9090*/  VIADD R7, R0, 0x30 ;  /* 0x0000003000077836 */ /* 0x000fe20000000000 */
[----:B------:R-:W-:Y:S01]  /*90a0*/  FSEL R144, R144, -INF , !P5 ;  /* 0xff80000090907808 */ /* 0x000fe20006800000 */
[C---:B------:R-:W-:Y:S01]  /*90b0*/  FFMA.FTZ R148, R4.reuse, UR5, R165 ;  /* 0x0000000504947c23 */ /* 0x040fe200080100a5 */
[----:B------:R-:W-:Y:S01]  /*90c0*/  FSEL R151, R151, -INF , !P1 ;  /* 0xff80000097977808 */ /* 0x000fe20004800000 */
[----:B------:R-:W-:Y:S01]  /*90d0*/  FFMA.FTZ R149, R4, UR5, R167 ;  /* 0x0000000504957c23 */ /* 0x000fe200080100a7 */
[----:B------:R-:W-:Y:S01]  /*90e0*/  FSEL R150, R150, -INF , !P6 ;  /* 0xff80000096967808 */ /* 0x000fe20007000000 */
[----:B------:R-:W-:Y:S01]  /*90f0*/  VIADD R4, R0, 0x31 ;  /* 0x0000003100047836 */ /* 0x000fe20000000000 */
[----:B------:R-:W-:-:S02]  /*9100*/  ISETP.GE.AND P5, PT, R12, R2, PT ;  /* 0x000000020c00720c */ /* 0x000fc40003fa6270 */
[C---:B------:R-:W-:Y:S02]  /*9110*/  ISETP.GE.AND P1, PT, R6.reuse, R135, PT ;  /* 0x000000870600720c */ /* 0x040fe40003f26270 */
[-C--:B------:R-:W-:Y:S01]  /*9120*/  ISETP.GE.AND P6, PT, R6, R2.reuse, PT ;  /* 0x000000020600720c */ /* 0x080fe20003fc6270 */
[----:B------:R-:W-:Y:S01]  /*9130*/  VIADD R6, R0, 0x38 ;  /* 0x0000003800067836 */ /* 0x000fe20000000000 */
[----:B------:R-:W-:Y:S02]  /*9140*/  I2FP.F32.S32 R9, R7 ;  /* 0x0000000700097245 */ /* 0x000fe40000201400 */
[----:B------:R-:W-:Y:S02]  /*9150*/  FSEL R145, R145, -INF , !P5 ;  /* 0xff80000091917808 */ /* 0x000fe40006800000 */
[----:B------:R-:W-:Y:S01]  /*9160*/  FSEL R148, R148, -INF , !P1 ;  /* 0xff80000094947808 */ /* 0x000fe20004800000 */
[----:B------:R-:W-:Y:S01]  /*9170*/  FFMA.FTZ R160, R9, UR5, R160 ;  /* 0x0000000509a07c23 */ /* 0x000fe200080100a0 */
[----:B------:R-:W-:Y:S01]  /*9180*/  ISETP.GE.AND P5, PT, R7, R135, PT ;  /* 0x000000870700720c */ /* 0x000fe20003fa6270 */
[----:B------:R-:W-:Y:S01]  /*9190*/  FFMA.FTZ R162, R9, UR5, R162 ;  /* 0x0000000509a27c23 */ /* 0x000fe200080100a2 */
[----:B------:R-:W-:-:S02]  /*91a0*/  ISETP.GE.AND P1, PT, R7, R2, PT ;  /* 0x000000020700720c */ /* 0x000fc40003f26270 */
[----:B------:R-:W-:Y:S02]  /*91b0*/  I2FP.F32.S32 R8, R4 ;  /* 0x0000000400087245 */ /* 0x000fe40000201400 */
[----:B------:R-:W-:Y:S02]  /*91c0*/  I2FP.F32.S32 R7, R6 ;  /* 0x0000000600077245 */ /* 0x000fe40000201400 */
[----:B------:R-:W-:Y:S01]  /*91d0*/  FSEL R224, R160, -INF , !P5 ;  /* 0xff800000a0e07808 */ /* 0x000fe20006800000 */
[----:B------:R-:W-:Y:S01]  /*91e0*/  FFMA.FTZ R163, R8, UR5, R163 ;  /* 0x0000000508a37c23 */ /* 0x000fe200080100a3 */
[----:B------:R-:W-:Y:S01]  /*91f0*/  FSEL R219, R162, -INF , !P1 ;  /* 0xff800000a2db7808 */ /* 0x000fe20004800000 */
[C---:B------:R-:W-:Y:S01]  /*9200*/  FFMA.FTZ R156, R7.reuse, UR5, R156 ;  /* 0x00000005079c7c23 */ /* 0x040fe2000801009c */
[----:B------:R-:W-:Y:S01]  /*9210*/  ISETP.GE.AND P5, PT, R4, R2, PT ;  /* 0x000000020400720c */ /* 0x000fe20003fa6270 */
[----:B------:R-:W-:Y:S01]  /*9220*/  FFMA.FTZ R158, R7, UR5, R158 ;  /* 0x00000005079e7c23 */ /* 0x000fe2000801009e */
[----:B------:R-:W-:Y:S01]  /*9230*/  ISETP.GE.AND P1, PT, R6, R135, PT ;  /* 0x000000870600720c */ /* 0x000fe20003f26270 */
[----:B------:R-:W-:Y:S01]  /*9240*/  FFMA.FTZ R161, R8, UR5, R161 ;  /* 0x0000000508a17c23 */ /* 0x000fe200080100a1 */
[----:B------:R-:W-:-:S02]  /*9250*/  I2FP.F32.S32 R7, R0 ;  /* 0x0000000000077245 */ /* 0x000fc40000201400 */
[----:B------:R-:W-:Y:S02]  /*9260*/  FSEL R149, R149, -INF , !P6 ;  /* 0xff80000095957808 */ /* 0x000fe40007000000 */
[-C--:B------:R-:W-:Y:S01]  /*9270*/  ISETP.GE.AND P6, PT, R4, R135.reuse, PT ;  /* 0x000000870400720c */ /* 0x080fe20003fc6270 */
[----:B------:R-:W-:Y:S01]  /*9280*/  VIADD R4, R0, 0x39 ;  /* 0x0000003900047836 */ /* 0x000fe20000000000 */
[----:B------:R-:W-:Y:S02]  /*9290*/  FSEL R171, R163, -INF , !P5 ;  /* 0xff800000a3ab7808 */ /* 0x000fe40006800000 */
[----:B------:R-:W-:Y:S02]  /*92a0*/  FSEL R220, R156, -INF , !P1 ;  /* 0xff8000009cdc7808 */ /* 0x000fe40004800000 */
[C---:B------:R-:W-:Y:S02]  /*92b0*/  ISETP.GE.AND P5, PT, R0.reuse, R135, PT ;  /* 0x000000870000720c */ /* 0x040fe40003fa6270 */
[----:B------:R-:W-:Y:S01]  /*92c0*/  ISETP.GE.AND P1, PT, R0, R2, PT ;  /* 0x000000020000720c */ /* 0x000fe20003f26270 */
[C---:B------:R-:W-:Y:S01]  /*92d0*/  FFMA.FTZ R0, R7.reuse, UR5, R16 ;  /* 0x0000000507007c23 */ /* 0x040fe20008010010 */
[----:B------:R-:W-:Y:S01]  /*92e0*/  FFMA.FTZ R7, R7, UR5, R18 ;  /* 0x0000000507077c23 */ /* 0x000fe20008010012 */
[----:B------:R-:W-:-:S02]  /*92f0*/  FSEL R222, R161, -INF , !P6 ;  /* 0xff800000a1de7808 */ /* 0x000fc40007000000 */
[----:B------:R-:W-:Y:S02]  /*9300*/  ISETP.GE.AND P6, PT, R6, R2, PT ;  /* 0x000000020600720c */ /* 0x000fe40003fc6270 */
[----:B------:R-:W-:Y:S02]  /*9310*/  FSEL R7, R7, -INF , !P1 ;  /* 0xff80000007077808 */ /* 0x000fe40004800000 */
[----:B------:R-:W-:Y:S02]  /*9320*/  PLOP3.LUT P1, PT, PT, PT, UP0, 0x80, 0x0 ;  /* 0x000000000000781c */ /* 0x000fe40003f2f008 */
[----:B------:R-:W-:Y:S02]  /*9330*/  I2FP.F32.S32 R6, R4 ;  /* 0x0000000400067245 */ /* 0x000fe40000201400 */
[----:B------:R-:W-:Y:S02]  /*9340*/  FSEL R169, R158, -INF , !P6 ;  /* 0xff8000009ea97808 */ /* 0x000fe40007000000 */
[----:B------:R-:W-:Y:S01]  /*9350*/  FSEL R0, R0, -INF , !P5 ;  /* 0xff80000000007808 */ /* 0x000fe20006800000 */
[C---:B------:R-:W-:Y:S01]  /*9360*/  FFMA.FTZ R157, R6.reuse, UR5, R157 ;  /* 0x00000005069d7c23 */ /* 0x040fe2000801009d */
[----:B------:R-:W-:Y:S01]  /*9370*/  FFMA.FTZ R159, R6, UR5, R159 ;  /* 0x00000005069f7c23 */ /* 0x000fe2000801009f */
        /* <DEDUP_REMOVED lines=54> */
[----:B------:R-:W-:Y:S02]  /*96e0*/  IMAD.U32 R10, RZ, RZ, UR16 ;  /* 0x00000010ff0a7e24 */ /* 0x000fe4000f8e00ff */
[----:B------:R-:W-:Y:S02]  /*96f0*/  IMAD.U32 R11, RZ, RZ, UR17 ;  /* 0x00000011ff0b7e24 */ /* 0x000fe4000f8e00ff */
        /* <DEDUP_REMOVED lines=10> */
[----:B------:R-:W-:Y:S01]  /*97a0*/  UIADD3 UR17, UR17, UR4, URZ ;  /* 0x0000000411117290 */ /* 0x000fe2000fffe03f */
[----:B--2---:R-:W-:Y:S02]  /*97b0*/  R2UR UR15, R4 ;  /* 0x00000000040f72ca */ /* 0x004fe400000e0000 */
[----:B---3--:R-:W-:-:S13]  /*97c0*/  R2UR UR9, R2 ;  /* 0x00000000020972ca */ /* 0x008fda00000e0000 */
[----:B------:R-:W-:-:S03]  /*97d0*/  UIADD3 UR15, -UR15, UR9, URZ ;  /* 0x000000090f0f7290 */ /* 0x000fc6000fffe13f */
[----:B------:R-:W-:Y:S01]  /*97e0*/  ULDC.64 UR8, c[0x0][0x230] ;  /* 0x00008c0000087ab9 */ /* 0x000fe20000000a00 */
[----:B------:R-:W-:Y:S02]  /*97f0*/  USHF.R.S32.HI UR4, URZ, 0x1f, UR15 ;  /* 0x0000001f3f047899 */ /* 0x000fe4000801140f */
[----:B------:R-:W-:Y:S02]  /*9800*/  UIMAD.WIDE.U32 UR16, UR15, UR8, UR16 ;  /* 0x000000080f1072a5 */ /* 0x000fe4000f8e0010 */
[----:B------:R-:W-:-:S04]  /*9810*/  UIMAD UR4, UR4, UR8, URZ ;  /* 0x00000008040472a4 */ /* 0x000fc8000f8e023f */
[----:B------:R-:W-:-:S04]  /*9820*/  UIMAD UR4, UR15, UR9, UR4 ;  /* 0x000000090f0472a4 */ /* 0x000fc8000f8e0204 */
[----:B------:R-:W-:Y:S01]  /*9830*/  UIADD3 UR8, UR17, UR4, URZ ;  /* 0x0000000411087290 */ /* 0x000fe2000fffe03f */
[----:B------:R-:W-:Y:S11]  /*9840*/  BRA `(.L_x_2195) ;  /* 0x0000000000087947 */ /* 0x000ff60003800000 */
.L_x_2194:
[----:B------:R-:W-:-:S04]  /*9850*/  ULEA UR16, -UR6, URZ, 0x6 ;  /* 0x0000003f06107291 */ /* 0x000fc8000f8e313f */
[----:B------:R-:W-:-:S12]  /*9860*/  USHF.R.S32.HI UR8, URZ, 0x1f, UR16 ;  /* 0x0000001f3f087899 */ /* 0x000fd80008011410 */
.L_x_2195:
[----:B------:R-:W-:Y:S01]  /*9870*/  IMAD.U32 R29, RZ, RZ, UR16 ;  /* 0x00000010ff1d7e24 */ /* 0x000fe2000f8e00ff */
[C---:B------:R-:W-:Y:S01]  /*9880*/  @!P3 IADD3 R11, P5, R133.reuse, UR16, RZ ;  /* 0x00000010850bbc10 */ /* 0x040fe2000ffbe0ff */
[----:B------:R-:W-:Y:S01]  /*9890*/  IMAD.U32 R6, RZ, RZ, UR16 ;  /* 0x00000010ff067e24 */ /* 0x000fe2000f8e00ff */
[----:B------:R-:W-:Y:S01]  /*98a0*/  @!P2 IADD3 R9, P1, R133, UR16, RZ ;  /* 0x000000108509ac10 */ /* 0x000fe2000ff3e0ff */
[----:B------:R-:W-:Y:S01]  /*98b0*/  IMAD.U32 R2, RZ, RZ, UR8 ;  /* 0x00000008ff027e24 */ /* 0x000fe2000f8e00ff */
[----:B------:R-:W-:Y:S01]  /*98c0*/  @!P4 LEA R28, P6, R29, R210, 0x1 ;  /* 0x000000d21d1cc211 */ /* 0x000fe200078c08ff */
[----:B------:R-:W-:Y:S01]  /*98d0*/  IMAD.U32 R13, RZ, RZ, UR27 ;  /* 0x0000001bff0d7e24 */ /* 0x000fe2000f8e00ff */
[----:B------:R-:W-:Y:S01]  /*98e0*/  @!P3 IADD3.X R4, R134, UR8, RZ, P5, !PT ;  /* 0x000000088604bc10 */ /* 0x000fe2000affe4ff */
[----:B------:R-:W-:Y:S01]  /*98f0*/  UIADD3 UR7, UP1, UP0, UR27, UR16, UR27 ;  /* 0x000000101b077290 */ /* 0x000fe2000f83e01b */
[----:B------:R-:W-:Y:S01]  /*9900*/  @!P4 LEA.HI.X R29, R6, R209, R2, 0x1, P6 ;  /* 0x000000d1061dc211 */ /* 0x000fe200030f0c02 */
[----:B------:R-:W-:Y:S01]  /*9910*/  IMAD.U32 R25, RZ, RZ, UR26 ;  /* 0x0000001aff197e24 */ /* 0x000fe2000f8e00ff */
[----:B------:R-:W-:Y:S01]  /*9920*/  @!P3 LEA R22, P5, R11, UR20, 0x1 ;  /* 0x000000140b16bc11 */ /* 0x000fe2000f8a08ff */
[----:B------:R-:W-:Y:S01]  /*9930*/  UIADD3.X UR4, UR26, UR8, UR26, UP1, UP0 ;  /* 0x000000081a047290 */ /* 0x000fe20008fe041a */
[----:B------:R-:W-:Y:S01]  /*9940*/  @!P2 IADD3.X R2, R134, UR8, RZ, P1, !PT ;  /* 0x000000088602ac10 */ /* 0x000fe20008ffe4ff */
[----:B------:R1:W-:Y:S01]  /*9950*/  @P4 STS.128 [R203+0x6000], RZ ;  /* 0x006000ffcb004388 */ /* 0x0003e20000000c00 */
[----:B------:R-:W-:Y:S01]  /*9960*/  @!P2 LEA R14, P1, R9, UR20, 0x1 ;  /* 0x00000014090eac11 */ /* 0x000fe2000f8208ff */
[----:B------:R-:W-:Y:S01]  /*9970*/  BSSY B0, `(.L_x_2196) ;  /* 0x000006a000007945 */ /* 0x000fe20003800000 */
[----:B------:R-:W-:Y:S01]  /*9980*/  @!P3 LEA.HI.X R23, R11, UR21, R4, 0x1, P5 ;  /* 0x000000150b17bc11 */ /* 0x000fe2000a8f0c04 */
[----:B------:R-:W-:Y:S01]  /*9990*/  IMAD.U32 R4, RZ, RZ, UR26 ;  /* 0x0000001aff047e24 */ /* 0x000fe2000f8e00ff */
[----:B------:R-:W-:Y:S01]  /*99a0*/  @!P2 LEA.HI.X R15, R9, UR21, R2, 0x1, P1 ;  /* 0x00000015090fac11 */ /* 0x000fe200088f0c02 */
[----:B------:R-:W-:Y:S01]  /*99b0*/  IMAD.U32 R2, RZ, RZ, UR27 ;  /* 0x0000001bff027e24 */ /* 0x000fe2000f8e00ff */
[----:B------:R-:W-:Y:S01]  /*99c0*/  @!P4 IADD3 R13, P5, R13, UR16, RZ ;  /* 0x000000100d0dcc10 */ /* 0x000fe2000ffbe0ff */
[----:B------:R-:W-:Y:S01]  /*99d0*/  IMAD.U32 R9, RZ, RZ, UR26 ;  /* 0x0000001aff097e24 */ /* 0x000fe2000f8e00ff */
[----:B------:R-:W-:Y:S01]  /*99e0*/  @!PT LDS RZ, [RZ] ;  /* 0x00000000fffff984 */ /* 0x000fe20000000800 */
[----:B------:R-:W-:Y:S01]  /*99f0*/  @!PT LDS RZ, [RZ] ;  /* 0x00000000fffff984 */ /* 0x000fe20000000800 */
[----:B------:R-:W-:Y:S01]  /*9a00*/  @!PT LDS RZ, [RZ] ;  /* 0x00000000fffff984 */ /* 0x000fe20000000800 */
[----:B------:R1:W-:Y:S02]  /*9a10*/  @!P4 LDGSTS.E.BYPASS.LTC128B.128 [R203+0x6000], desc[UR24][R28.64] ;  /* 0x060000001ccbcfae */ /* 0x0003e4000b901d58 */
[----:B------:R-:W-:-:S02]  /*9a20*/  @!P4 IADD3.X R4, R4, UR8, RZ, P5, !PT ;  /* 0x000000080404cc10 */ /* 0x000fc4000affe4ff */
[--C-:B------:R-:W-:Y:S01]  /*9a30*/  @!P3 IADD3 R11, P5, P1, R133, UR16, R2.reuse ;  /* 0x00000010850bbc10 */ /* 0x100fe2000f9be002 */
[----:B------:R1:W-:Y:S01]  /*9a40*/  @P3 STS.128 [R203+0x8000], RZ ;  /* 0x008000ffcb003388 */ /* 0x0003e20000000c00 */
[----:B------:R-:W-:Y:S02]  /*9a50*/  @!P4 LEA R20, P6, R13, R210, 0x1 ;  /* 0x000000d20d14c211 */ /* 0x000fe400078c08ff */
[C---:B------:R-:W-:Y:S01]  /*9a60*/  @!P3 IADD3.X R8, R134.reuse, UR8, R9, P5, P1 ;  /* 0x000000088608bc10 */ /* 0x040fe2000afe2409 */
[----:B------:R-:W-:Y:S01]  /*9a70*/  @!PT LDS RZ, [RZ] ;  /* 0x00000000fffff984 */ /* 0x000fe20000000800 */
[----:B------:R-:W-:Y:S01]  /*9a80*/  @!PT LDS RZ, [RZ] ;  /* 0x00000000fffff984 */ /* 0x000fe20000000800 */
[----:B------:R-:W-:Y:S01]  /*9a90*/  @!PT LDS RZ, [RZ] ;  /* 0x00000000fffff984 */ /* 0x000fe20000000800 */
[----:B------:R1:W-:Y:S01]  /*9aa0*/  @!P3 LDGSTS.E.BYPASS.LTC128B.128 [R203+0x8000], desc[UR24][R22.64+0x80] ;  /* 0x0800008016cbbfae */ /* 0x0003e2000b901d58 */
[----:B------:R-:W-:Y:S01]  /*9ab0*/  @!P2 IADD3 R9, P5, P1, R133, UR16, R2 ;  /* 0x000000108509ac10 */ /* 0x000fe2000f9be002 */
[----:B------:R-:W-:Y:S01]  /*9ac0*/  IMAD.U32 R2, RZ, RZ, UR4 ;  /* 0x00000004ff027e24 */ /* 0x000fe2000f8e00ff */
[----:B------:R-:W-:Y:S01]  /*9ad0*/  @!P4 LEA.HI.X R21, R13, R209, R4, 0x1, P6 ;  /* 0x000000d10d15c211 */ /* 0x000fe200030f0c04 */
[----:B------:R-:W-:Y:S01]  /*9ae0*/  IMAD.U32 R13, RZ, RZ, UR7 ;  /* 0x00000007ff0d7e24 */ /* 0x000fe2000f8e00ff */
[----:B------:R-:W-:Y:S01]  /*9af0*/  @!P2 IADD3.X R6, R134, UR8, R25, P5, P1 ;  /* 0x000000088606ac10 */ /* 0x000fe2000afe2419 */
[----:B------:R-:W-:Y:S01]  /*9b00*/  IMAD.U32 R4, RZ, RZ, UR7 ;  /* 0x00000007ff047e24 */ /* 0x000fe2000f8e00ff */
[----:B------:R-:W-:Y:S01]  /*9b10*/  @!P3 LEA R12, P6, R11, UR20, 0x1 ;  /* 0x000000140b0cbc11 */ /* 0x000fe2000f8c08ff */
[----:B------:R1:W-:Y:S01]  /*9b20*/  @P2 STS.128 [R203+0xa000], RZ ;  /* 0x00a000ffcb002388 */ /* 0x0003e20000000c00 */
[----:B------:R-:W-:-:S02]  /*9b30*/  @!P2 LEA R10, P1, R9, UR20, 0x1 ;  /* 0x00000014090aac11 */ /* 0x000fc4000f8208ff */
[----:B------:R-:W-:Y:S01]  /*9b40*/  @!P4 LEA R30, P5, R13, R210, 0x1 ;  /* 0x000000d20d1ec211 */ /* 0x000fe200078a08ff */
[----:B------:R-:W-:Y:S01]  /*9b50*/  @!PT LDS RZ, [RZ] ;  /* 0x00000000fffff984 */ /* 0x000fe20000000800 */
[----:B------:R-:W-:Y:S01]  /*9b60*/  @!PT LDS RZ, [RZ] ;  /* 0x00000000fffff984 */ /* 0x000fe20000000800 */
[----:B------:R-:W-:Y:S01]  /*9b70*/  @!PT LDS RZ, [RZ] ;  /* 0x00000000fffff984 */ /* 0x000fe20000000800 */
[----:B------:R1:W-:Y:S01]  /*9b80*/  @!P2 LDGSTS.E.BYPASS.LTC128B.128 [R203+0xa000], desc[UR24][R14.64+0x100] ;  /* 0x0a0001000ecbafae */ /* 0x0003e2000b901d58 */
[----:B------:R-:W-:Y:S02]  /*9b90*/  @!P3 LEA.HI.X R13, R11, UR21, R8, 0x1, P6 ;  /* 0x000000150b0dbc11 */ /* 0x000fe4000b0f0c08 */
[----:B------:R-:W-:Y:S01]  /*9ba0*/  @!P2 LEA.HI.X R11, R9, UR21, R6, 0x1, P1 ;  /* 0x00000015090bac11 */ /* 0x000fe200088f0c06 */
[----:B------:R1:W-:Y:S01]  /*9bb0*/  @P4 STS.128 [R203+0x6800], RZ ;  /* 0x006800ffcb004388 */ /* 0x0003e20000000c00 */
[C---:B------:R-:W-:Y:S02]  /*9bc0*/  @!P3 IADD3 R6, P1, R133.reuse, UR7, RZ ;  /* 0x000000078506bc10 */ /* 0x040fe4000ff3e0ff */
[----:B------:R-:W-:Y:S01]  /*9bd0*/  @!P4 LEA.HI.X R31, R4, R209, R2, 0x1, P5 ;  /* 0x000000d1041fc211 */ /* 0x000fe200028f0c02 */
[----:B------:R-:W-:Y:S01]  /*9be0*/  @!PT LDS RZ, [RZ] ;  /* 0x00000000fffff984 */ /* 0x000fe20000000800 */
[----:B------:R-:W-:Y:S01]  /*9bf0*/  @!PT LDS RZ, [RZ] ;  /* 0x00000000fffff984 */ /* 0x000fe20000000800 */
[----:B------:R-:W-:Y:S01]  /*9c00*/  @!PT LDS RZ, [RZ] ;  /* 0x00000000fffff984 */ /* 0x000fe20000000800 */
[----:B------:R1:W-:Y:S01]  /*9c10*/  @!P4 LDGSTS.E.BYPASS.LTC128B.128 [R203+0x6800], desc[UR24][R20.64] ;  /* 0x0680000014cbcfae */ /* 0x0003e2000b901d58 */
[----:B------:R-:W-:Y:S01]  /*9c20*/  @!P2 IADD3 R9, P5, R133, UR7, RZ ;  /* 0x000000078509ac10 */ /* 0x000fe2000ffbe0ff */
[----:B------:R-:W-:Y:S01]  /*9c30*/  UIADD3 UR7, UP0, UR27, UR7, URZ ;  /* 0x000000071b077290 */ /* 0x000fe2000ff1e03f */
[----:B------:R-:W-:Y:S01]  /*9c40*/  @!P3 IADD3.X R25, R134, UR4, RZ, P1, !PT ;  /* 0x000000048619bc10 */ /* 0x000fe20008ffe4ff */
[----:B------:R1:W-:Y:S01]  /*9c50*/  @P3 STS.128 [R203+0x8800], RZ ;  /* 0x008800ffcb003388 */ /* 0x0003e20000000c00 */
[----:B------:R-:W-:-:S02]  /*9c60*/  @!P3 LEA R34, P1, R6, UR20, 0x1 ;  /* 0x000000140622bc11 */ /* 0x000fc4000f8208ff */
[----:B------:R-:W-:Y:S01]  /*9c70*/  @!P2 IADD3.X R2, R134, UR4, RZ, P5, !PT ;  /* 0x000000048602ac10 */ /* 0x000fe2000affe4ff */
[----:B------:R-:W-:Y:S01]  /*9c80*/  UIADD3.X UR4, UR26, UR4, URZ, UP0, !UPT ;  /* 0x000000041a047290 */ /* 0x000fe200087fe43f */
[C---:B------:R-:W-:Y:S01]  /*9c90*/  @!P2 LEA R32, P5, R9.reuse, UR20, 0x1 ;  /* 0x000000140920ac11 */ /* 0x040fe2000f8a08ff */
[----:B------:R-:W-:Y:S01]  /*9ca0*/  IMAD.U32 R4, RZ, RZ, UR7 ;  /* 0x00000007ff047e24 */ /* 0x000fe2000f8e00ff */
[----:B------:R-:W-:Y:S01]  /*9cb0*/  @!P3 LEA.HI.X R35, R6, UR21, R25, 0x1, P1 ;  /* 0x000000150623bc11 */ /* 0x000fe200088f0c19 */
        /* <DEDUP_REMOVED lines=13> */
[----:B------:R-:W-:Y:S01]  /*9d90*/  @!PT LDS RZ, [RZ] ;  /* 0x00000000fffff984 */ /* 0x000fe20000000800 */
[----:B------:R-:W-:Y:S01]  /*9da0*/  @!PT LDS RZ, [RZ] ;  /* 0x00000000fffff984 */ /* 0x000fe20000000800 */
[----:B------:R-:W-:Y:S01]  /*9db0*/  @!PT LDS RZ, [RZ] ;  /* 0x00000000fffff984 */ /* 0x000fe20000000800 */
[----:B------:R1:W-:Y:S01]  /*9dc0*/  @!P2 LDGSTS.E.BYPASS.LTC128B.128 [R203+0xa800], desc[UR24][R10.64+0x100] ;  /* 0x0a8001000acbafae */ /* 0x0003e2000b901d58 */
[----:B------:R-:W-:-:S03]  /*9dd0*/  @!P3 LEA.HI.X R9, R9, UR21, R6, 0x1, P1 ;  /* 0x000000150909bc11 */ /* 0x000fc600088f0c06 */
        /* <DEDUP_REMOVED lines=35> */
.L_x_2197:
[----:B------:R-:W-:Y:S05]  /*a010*/  BSYNC B0 ;  /* 0x0000000000007941 */ /* 0x000fea0003800000 */
.L_x_2196:
[----:B------:R-:W0:Y:S01]  /*a020*/  LDGDEPBAR ;  /* 0x00000000000079af */ /* 0x000e220000000000 */
[----:B-12---:R-:W-:Y:S01]  /*a030*/  IMAD.U32 R9, RZ, RZ, UR16 ;  /* 0x00000010ff097e24 */ /* 0x006fe2000f8e00ff */
[----:B------:R-:W-:Y:S01]  /*a040*/  MOV R2, UR8 ;  /* 0x0000000800027c02 */ /* 0x000fe20008000f00 */
[----:B------:R-:W-:-:S03]  /*a050*/  IMAD.U32 R4, RZ, RZ, UR16 ;  /* 0x00000010ff047e24 */ /* 0x000fc6000f8e00ff */
[----:B------:R-:W-:-:S04]  /*a060*/  LEA R210, P1, R9, R210, 0x1 ;  /* 0x000000d209d27211 */ /* 0x000fc800078208ff */
[----:B------:R-:W-:-:S09]  /*a070*/  LEA.HI.X R209, R4, R209, R2, 0x1, P1 ;  /* 0x000000d104d17211 */ /* 0x000fd200008f0c02 */
.L_x_2193:
[----:B------:R-:W-:Y:S01]  /*a080*/  FMNMX.FTZ R9, R132, R0, !PT ;  /* 0x0000000084097209 */ /* 0x000fe20007810000 */
        /* <DEDUP_REMOVED lines=39> */
[----:B-1----:R-:W-:-:S03]  /*a300*/  FMNMX.FTZ R214, R9, R214, !PT ;  /* 0x000000d609d67209 */ /* 0x002fc60007810000 */
[----:B------:R-:W-:Y:S01]  /*a310*/  LDSM.16.MT88.4 R8, [R192+0xc000] ;  /* 0x00c00000c008783b */ /* 0x000fe20000004200 */
[----:B--2---:R-:W-:Y:S01]  /*a320*/  FMNMX.FTZ R207, R2, R207, !PT ;  /* 0x000000cf02cf7209 */ /* 0x004fe20007810000 */
        /* <DEDUP_REMOVED lines=18> */
[----:B------:R-:W-:Y:S01]  /*a450*/  FMUL.FTZ R3, R6, UR14 ;  /* 0x0000000e06037c20 */ /* 0x000fe20008410000 */
[----:B------:R-:W-:Y:S01]  /*a460*/  MUFU.EX2 R208, R208 ;  /* 0x000000d000d07308 */ /* 0x000fe20000000800 */
[----:B------:R-:W-:Y:S01]  /*a470*/  FADD.FTZ R4, R132, -R7 ;  /* 0x8000000784047221 */ /* 0x000fe20000010000 */
[----:B------:R-:W2:Y:S01]  /*a480*/  LDSM.16.MT88.4 R24, [R189+0xc000] ;  /* 0x00c00000bd18783b */ /* 0x000ea20000004200 */
[--C-:B------:R-:W-:Y:S01]  /*a490*/  FFMA.FTZ R223, R142, UR14, -R221.reuse ;  /* 0x0000000e8edf7c23 */ /* 0x100fe200080108dd */
[--C-:B------:R-:W-:Y:S01]  /*a4a0*/  FFMA.FTZ R230, R140, UR14, -R221.reuse ;  /* 0x0000000e8ce67c23 */ /* 0x100fe200080108dd */
[----:B------:R-:W-:Y:S01]  /*a4b0*/  FMUL.FTZ R216, R4, UR14 ;  /* 0x0000000e04d87c20 */ /* 0x000fe20008410000 */
[----:B------:R-:W-:Y:S01]  /*a4c0*/  LDSM.16.MT88.4 R140, [R188+0x10000] ;  /* 0x01000000bc8c783b */ /* 0x000fe20000004200 */
[--C-:B------:R-:W-:Y:S01]  /*a4d0*/  FFMA.FTZ R226, R136, UR14, -R221.reuse ;  /* 0x0000000e88e27c23 */ /* 0x100fe200080108dd */
[----:B------:R-:W3:Y:S01]  /*a4e0*/  MUFU.EX2 R175, R175 ;  /* 0x000000af00af7308 */ /* 0x000ee20000000800 */
[--C-:B------:R-:W-:Y:S01]  /*a4f0*/  FFMA.FTZ R225, R138, UR14, -R221.reuse ;  /* 0x0000000e8ae17c23 */ /* 0x100fe200080108dd */
[--C-:B------:R-:W-:Y:S01]  /*a500*/  FFMA.FTZ R227, R227, UR14, -R170.reuse ;  /* 0x0000000ee3e37c23 */ /* 0x100fe200080108aa */
        /* <DEDUP_REMOVED lines=13> */
[----:B------:R-:W4:Y:S01]  /*a5e0*/  MUFU.EX2 R173, R173 ;  /* 0x000000ad00ad7308 */ /* 0x000f220000000800 */
[----:B---3--:R-:W-:Y:S01]  /*a5f0*/  F2FP.F16.F32.PACK_AB R4, R175, R208 ;  /* 0x000000d0af04723e */ /* 0x008fe200000000ff */
        /* <DEDUP_REMOVED lines=8> */
[----:B------:R-:W-:Y:S01]  /*a680*/  LDSM.16.MT88.4 R144, [R188+0xd000] ;  /* 0x00d00000bc90783b */ /* 0x000fe20000004200 */
[--C-:B------:R-:W-:Y:S01]  /*a690*/  FFMA.FTZ R219, R171, UR14, -R170.reuse ;  /* 0x0000000eabdb7c23 */ /* 0x100fe200080108aa */
[--C-:B------:R-:W-:Y:S01]  /*a6a0*/  FFMA.FTZ R222, R169, UR14, -R170.reuse ;  /* 0x0000000ea9de7c23 */ /* 0x100fe200080108aa */
[----:B------:R-:W-:-:S03]  /*a6b0*/  FFMA.FTZ R241, R168, UR14, -R170 ;  /* 0x0000000ea8f17c23 */ /* 0x000fc600080108aa */
        /* <DEDUP_REMOVED lines=57> */
[----:B------:R-:W3:Y:S01]  /*aa50*/  LDSM.16.MT88.4 R124, [R189+0x10000] ;  /* 0x01000000bd7c783b */ /* 0x000ee20000004200 */
        /* <DEDUP_REMOVED lines=47> */
[----:B------:R-:W3:Y:S01]  /*ad50*/  MUFU.EX2 R226, R226 ;  /* 0x000000e200e27308 */ /* 0x000ee20000000800 */
[-C--:B------:R-:W-:Y:S01]  /*ad60*/  FMUL.FTZ R96, R96, R216.reuse ;  /* 0x000000d860607220 */ /* 0x080fe20000410000 */
[C---:B------:R-:W-:Y:S01]  /*ad70*/  HMMA.16816.F32 R92, R4.reuse, R126, R92 ;  /* 0x0000007e045c723c */ /* 0x040fe2000000185c */
[----:B------:R-:W5:Y:S01]  /*ad80*/  LDSM.16.MT88.4 R124, [R188+0xc800] ;  /* 0x00c80000bc7c783b */ /* 0x000f620000004200 */
[-C--:B------:R-:W-:Y:S01]  /*ad90*/  FMUL.FTZ R97, R97, R216.reuse ;  /* 0x000000d861617220 */ /* 0x080fe20000410000 */
[-C--:B------:R-:W-:Y:S01]  /*ada0*/  FMUL.FTZ R98, R98, R3.reuse ;  /* 0x0000000362627220 */ /* 0x080fe20000410000 */
[-C--:B------:R-:W-:Y:S01]  /*adb0*/  FMUL.FTZ R99, R99, R3.reuse ;  /* 0x0000000363637220 */ /* 0x080fe20000410000 */
[-C--:B------:R-:W-:Y:S01]  /*adc0*/  FMUL.FTZ R112, R112, R216.reuse ;  /* 0x000000d870707220 */ /* 0x080fe20000410000 */
[C---:B----4-:R-:W-:Y:S01]  /*add0*/  HMMA.16816.F32 R60, R4.reuse, R56, R60 ;  /* 0x00000038043c723c */ /* 0x050fe2000000183c */
[----:B------:R-:W-:Y:S01]  /*ade0*/  MUFU.EX2 R225, R225 ;  /* 0x000000e100e17308 */ /* 0x000fe20000000800 */
[-C--:B------:R-:W-:Y:S01]  /*adf0*/  FMUL.FTZ R113, R113, R216.reuse ;  /* 0x000000d871717220 */ /* 0x080fe20000410000 */
[-C--:B------:R-:W-:Y:S01]  /*ae00*/  FMUL.FTZ R114, R114, R3.reuse ;  /* 0x0000000372727220 */ /* 0x080fe20000410000 */
[----:B------:R-:W-:Y:S01]  /*ae10*/  FMUL.FTZ R115, R115, R3 ;  /* 0x0000000373737220 */ /* 0x000fe20000410000 */
[----:B------:R-:W-:Y:S01]  /*ae20*/  LDSM.16.MT88.4 R108, [R190+0xe800] ;  /* 0x00e80000be6c783b */ /* 0x000fe20000004200 */
[----:B------:R-:W-:Y:S01]  /*ae30*/  HMMA.16816.F32 R56, R4, R58, R80 ;  /* 0x0000003a0438723c */ /* 0x000fe20000001850 */
[----:B------:R-:W-:-:S02]  /*ae40*/  FFMA.FTZ R208, R213, R216, R208 ;  /* 0x000000d8d5d07223 */ /* 0x000fc400000100d0 */
[----:B------:R-:W4:Y:S01]  /*ae50*/  MUFU.EX2 R230, R230 ;  /* 0x000000e600e67308 */ /* 0x000f220000000800 */
[----:B------:R-:W-:Y:S01]  /*ae60*/  LDSM.16.MT88.4 R120, [R192+0xe800] ;  /* 0x00e80000c078783b */ /* 0x000fe20000004200 */
[----:B------:R-:W-:Y:S01]  /*ae70*/  FADD.FTZ R175, R175, R208 ;  /* 0x000000d0afaf7221 */ /* 0x000fe20000010000 */
[C---:B-1----:R-:W-:Y:S01]  /*ae80*/  HMMA.16816.F32 R68, R4.reuse, R64, R68 ;  /* 0x000000400444723c */ /* 0x042fe20000001844 */
[-C--:B------:R-:W-:Y:S01]  /*ae90*/  FMUL.FTZ R80, R100, R216.reuse ;  /* 0x000000d864507220 */ /* 0x080fe20000410000 */
[----:B------:R-:W-:Y:S01]  /*aea0*/  FMUL.FTZ R81, R101, R216 ;  /* 0x000000d865517220 */ /* 0x000fe20000410000 */
[-C--:B------:R-:W-:Y:S01]  /*aeb0*/  FMUL.FTZ R82, R102, R3.reuse ;  /* 0x0000000366527220 */ /* 0x080fe20000410000 */
[----:B------:R-:W-:Y:S01]  /*aec0*/  FMUL.FTZ R83, R103, R3 ;  /* 0x0000000367537220 */ /* 0x000fe20000410000 */
[----:B------:R-:W-:Y:S01]  /*aed0*/  MUFU.EX2 R227, R227 ;  /* 0x000000e300e37308 */ /* 0x000fe20000000800 */
[----:B------:R-:W-:Y:S01]  /*aee0*/  HMMA.16816.F32 R64, R4, R66, R88 ;  /* 0x000000420440723c */ /* 0x000fe20000001858 */
[----:B---3--:R-:W-:Y:S01]  /*aef0*/  F2FP.F16.F32.PACK_AB R100, R226, R223 ;  /* 0x000000dfe264723e */ /* 0x008fe200000000ff */
[----:B------:R-:W-:-:S04]  /*af00*/  FADD.FTZ R174, R174, R175 ;  /* 0x000000afaeae7221 */ /* 0x000fc80000010000 */
[C---:B--2---:R-:W-:Y:S01]  /*af10*/  HMMA.16816.F32 R76, R4.reuse, R72, R76 ;  /* 0x00000048044c723c */ /* 0x044fe2000000184c */
[-C--:B------:R-:W-:Y:S01]  /*af20*/  FMUL.FTZ R88, R104, R216.reuse ;  /* 0x000000d868587220 */ /* 0x080fe20000410000 */
[----:B------:R-:W-:Y:S01]  /*af30*/  FMUL.FTZ R89, R105, R216 ;  /* 0x000000d869597220 */ /* 0x000fe20000410000 */
[-C--:B------:R-:W-:Y:S01]  /*af40*/  FMUL.FTZ R90, R106, R3.reuse ;  /* 0x000000036a5a7220 */ /* 0x080fe20000410000 */
[----:B------:R-:W-:Y:S01]  /*af50*/  FMUL.FTZ R91, R107, R3 ;  /* 0x000000036b5b7220 */ /* 0x000fe20000410000 */
[----:B------:R-:W1:Y:S01]  /*af60*/  MUFU.EX2 R232, R232 ;  /* 0x000000e800e87308 */ /* 0x000e620000000800 */
[----:B------:R-:W2:Y:S01]  /*af70*/  LDSM.16.MT88.4 R104, [R189+0xe800] ;  /* 0x00e80000bd68783b */ /* 0x000ea20000004200 */
[----:B----4-:R-:W-:Y:S01]  /*af80*/  F2FP.F16.F32.PACK_AB R102, R230, R225 ;  /* 0x000000e1e666723e */ /* 0x010fe200000000ff */
[----:B------:R-:W-:Y:S01]  /*af90*/  HMMA.16816.F32 R72, R4, R74, R96 ;  /* 0x0000004a0448723c */ /* 0x000fe20000001860 */
[----:B------:R-:W-:-:S04]  /*afa0*/  FADD.FTZ R174, R173, R174 ;  /* 0x000000aeadae7221 */ /* 0x000fc80000010000 */
[----:B------:R-:W-:Y:S01]  /*afb0*/  MUFU.EX2 R229, R229 ;  /* 0x000000e500e57308 */ /* 0x000fe20000000800 */
[C---:B-----5:R-:W-:Y:S01]  /*afc0*/  HMMA.16816.F32 R80, R4.reuse, R128, R80 ;  /* 0x000000800450723c */ /* 0x060fe20000001850 */
[-C--:B------:R-:W-:Y:S01]  /*afd0*/  FMUL.FTZ R96, R116, R216.reuse ;  /* 0x000000d874607220 */ /* 0x080fe20000410000 */
[----:B------:R-:W-:Y:S01]  /*afe0*/  FMUL.FTZ R97, R117, R216 ;  /* 0x000000d875617220 */ /* 0x000fe20000410000 */
[-C--:B------:R-:W-:Y:S01]  /*aff0*/  FMUL.FTZ R98, R118, R3.reuse ;  /* 0x0000000376627220 */ /* 0x080fe20000410000 */
[-C--:B------:R-:W-:Y:S01]  /*b000*/  FMUL.FTZ R99, R119, R3.reuse ;  /* 0x0000000377637220 */ /* 0x080fe20000410000 */
[----:B------:R-:W-:Y:S01]  /*b010*/  FFMA.FTZ R3, R211, R3, R172 ;  /* 0x00000003d3037223 */ /* 0x000fe200000100ac */
[C---:B------:R-:W-:Y:S01]  /*b020*/  HMMA.16816.F32 R88, R4.reuse, R130, R88 ;  /* 0x000000820458723c */ /* 0x040fe20000001858 */
[----:B------:R-:W3:Y:S01]  /*b030*/  MUFU.EX2 R234, R234 ;  /* 0x000000ea00ea7308 */ /* 0x000ee20000000800 */
[----:B-1----:R-:W-:Y:S01]  /*b040*/  F2FP.F16.F32.PACK_AB R101, R232, R227 ;  /* 0x000000e3e865723e */ /* 0x002fe200000000ff */
[----:B------:R-:W-:Y:S01]  /*b050*/  LDSM.16.MT88.4 R128, [R189+0xc800] ;  /* 0x00c80000bd80783b */ /* 0x000fe20000004200 */
[----:B------:R-:W-:Y:S01]  /*b060*/  FADD.FTZ R3, R2, R3 ;  /* 0x0000000302037221 */ /* 0x000fe20000010000 */
[----:B------:R-:W-:Y:S01]  /*b070*/  FADD.FTZ R223, R223, R174 ;  /* 0x000000aedfdf7221 */ /* 0x000fe20000010000 */
[----:B------:R-:W-:Y:S01]  /*b080*/  HMMA.16816.F32 R96, R4, R140, R96 ;  /* 0x0000008c0460723c */ /* 0x000fe20000001860 */
[----:B------:R-:W-:Y:S01]  /*b090*/  LDSM.16.MT88.4 R116, [R192+0x10800] ;  /* 0x01080000c074783b */ /* 0x000fe20000004200 */
[----:B------:R-:W-:Y:S01]  /*b0a0*/  FADD.FTZ R0, R0, R3 ;  /* 0x0000000300007221 */ /* 0x000fe20000010000 */
[----:B------:R-:W-:Y:S01]  /*b0b0*/  MUFU.EX2 R231, R231 ;  /* 0x000000e700e77308 */ /* 0x000fe20000000800 */
[----:B------:R-:W-:-:S02]  /*b0c0*/  FADD.FTZ R226, R226, R223 ;  /* 0x000000dfe2e27221 */ /* 0x000fc40000010000 */
[----:B------:R-:W-:Y:S01]  /*b0d0*/  HMMA.16816.F32 R4, R4, R142, R112 ;  /* 0x0000008e0404723c */ /* 0x000fe20000001870 */
[----:B------:R-:W-:Y:S01]  /*b0e0*/  LDSM.16.MT88.4 R112, [R188+0xe800] ;  /* 0x00e80000bc70783b */ /* 0x000fe20000004200 */
[----:B------:R-:W-:Y:S01]  /*b0f0*/  FADD.FTZ R0, R217, R0 ;  /* 0x00000000d9007221 */ /* 0x000fe20000010000 */
[----:B------:R-:W-:Y:S02]  /*b100*/  FADD.FTZ R225, R225, R226 ;  /* 0x000000e2e1e17221 */ /* 0x000fe40000010000 */
[----:B------:R-:W1:Y:S01]  /*b110*/  MUFU.EX2 R236, R236 ;  /* 0x000000ec00ec7308 */ /* 0x000e620000000800 */
[----:B---3--:R-:W-:Y:S01]  /*b120*/  F2FP.F16.F32.PACK_AB R103, R234, R229 ;  /* 0x000000e5ea67723e */ /* 0x008fe200000000ff */
[----:B------:R-:W-:Y:S01]  /*b130*/  FADD.FTZ R227, R227, R0 ;  /* 0x00000000e3e37221 */ /* 0x000fe20000010000 */
[----:B------:R-:W-:-:S03]  /*b140*/  FADD.FTZ R230, R230, R225 ;  /* 0x000000e1e6e67221 */ /* 0x000fc60000010000 */
[----:B------:R-:W-:Y:S02]  /*b150*/  FADD.FTZ R232, R232, R227 ;  /* 0x000000e3e8e87221 */ /* 0x000fe40000010000 */
[----:B------:R-:W-:Y:S01]  /*b160*/  HMMA.16816.F32 R36, R100, R124, R36 ;  /* 0x0000007c6424723c */ /* 0x000fe20000001824 */
[----:B------:R-:W-:Y:S01]  /*b170*/  MUFU.EX2 R233, R233 ;  /* 0x000000e900e97308 */ /* 0x000fe20000000800 */
[----:B------:R-:W-:-:S04]  /*b180*/  FADD.FTZ R229, R229, R232 ;  /* 0x000000e8e5e57221 */ /* 0x000fc80000010000 */
[C---:B--2---:R-:W-:Y:S01]  /*b190*/  HMMA.16816.F32 R60, R100.reuse, R104, R60 ;  /* 0x00000068643c723c */ /* 0x044fe2000000183c */
[----:B------:R-:W-:Y:S02]  /*b1a0*/  FADD.FTZ R234, R234, R229 ;  /* 0x000000e5eaea7221 */ /* 0x000fe40000010000 */
[----:B------:R-:W-:Y:S03]  /*b1b0*/  MUFU.EX2 R238, R238 ;  /* 0x000000ee00ee7308 */ /* 0x000fe60000000800 */
[C---:B------:R-:W-:Y:S01]  /*b1c0*/  HMMA.16816.F32 R56, R100.reuse, R106, R56 ;  /* 0x0000006a6438723c */ /* 0x040fe20000001838 */
[----:B------:R-:W2:Y:S04]  /*b1d0*/  LDSM.16.MT88.4 R104, [R189+0x10800] ;  /* 0x01080000bd68783b */ /* 0x000ea80000004200 */
[----:B------:R-:W-:Y:S01]  /*b1e0*/  MUFU.EX2 R235, R235 ;  /* 0x000000eb00eb7308 */ /* 0x000fe20000000800 */
[C---:B------:R-:W-:Y:S01]  /*b1f0*/  HMMA.16816.F32 R32, R100.reuse, R126, R32 ;  /* 0x0000007e6420723c */ /* 0x040fe20000001820 */
[----:B------:R-:W3:Y:S05]  /*b200*/  LDSM.16.MT88.4 R124, [R192+0xd000] ;  /* 0x00d00000c07c783b */ /* 0x000eea0000004200 */
[C---:B------:R-:W-:Y:S01]  /*b210*/  HMMA.16816.F32 R12, R100.reuse, R136, R12 ;  /* 0x00000088640c723c */ /* 0x040fe2000000180c */
[----:B------:R-:W4:Y:S05]  /*b220*/  MUFU.EX2 R240, R240 ;  /* 0x000000f000f07308 */ /* 0x000f2a0000000800 */
[C---:B------:R-:W-:Y:S03]  /*b230*/  HMMA.16816.F32 R52, R100.reuse, R108, R52 ;  /* 0x0000006c6434723c */ /* 0x040fe60000001834 */
[----:B------:R-:W-:Y:S03]  /*b240*/  MUFU.EX2 R237, R237 ;  /* 0x000000ed00ed7308 */ /* 0x000fe60000000800 */
[C---:B------:R-:W-:Y:S01]  /*b250*/  HMMA.16816.F32 R48, R100.reuse, R110, R48 ;  /* 0x0000006e6430723c */ /* 0x040fe20000001830 */
[----:B------:R-:W5:Y:S04]  /*b260*/  LDSM.16.MT88.4 R108, [R190+0x10800] ;  /* 0x01080000be6c783b */ /* 0x000f680000004200 */
[----:B------:R-:W3:Y:S01]  /*b270*/  MUFU.EX2 R242, R242 ;  /* 0x000000f200f27308 */ /* 0x000ee20000000800 */
[C---:B------:R-:W-:Y:S06]  /*b280*/  HMMA.16816.F32 R44, R100.reuse, R120, R44 ;  /* 0x00000078642c723c */ /* 0x040fec000000182c */
[C---:B------:R-:W-:Y:S01]  /*b290*/  HMMA.16816.F32 R40, R100.reuse, R122, R40 ;  /* 0x0000007a6428723c */ /* 0x040fe20000001828 */
[----:B------:R-:W5:Y:S01]  /*b2a0*/  LDSM.16.MT88.4 R120, [R188+0x10800] ;  /* 0x01080000bc78783b */ /* 0x000f620000004200 */
[----:B------:R-:W-:Y:S04]  /*b2b0*/  MUFU.EX2 R224, R224 ;  /* 0x000000e000e07308 */ /* 0x000fe80000000800 */
[C---:B--2---:R-:W-:Y:S04]  /*b2c0*/  HMMA.16816.F32 R84, R100.reuse, R104, R84 ;  /* 0x000000686454723c */ /* 0x044fe80000001854 */
[----:B------:R-:W2:Y:S02]  /*b2d0*/  MUFU.EX2 R239, R239 ;  /* 0x000000ef00ef7308 */ /* 0x000ea40000000800 */
[----:B------:R-:W-:Y:S01]  /*b2e0*/  HMMA.16816.F32 R92, R100, R106, R92 ;  /* 0x0000006a645c723c */ /* 0x000fe2000000185c */
[----:B-1----:R-:W-:Y:S01]  /*b2f0*/  F2FP.F16.F32.PACK_AB R104, R236, R231 ;  /* 0x000000e7ec68723e */ /* 0x002fe200000000ff */
[----:B------:R-:W-:Y:S01]  /*b300*/  FADD.FTZ R231, R231, R230 ;  /* 0x000000e6e7e77221 */ /* 0x000fe20000010000 */
[----:B----4-:R-:W-:Y:S01]  /*b310*/  F2FP.F16.F32.PACK_AB R105, R240, R235 ;  /* 0x000000ebf069723e */ /* 0x010fe200000000ff */
[----:B------:R-:W-:-:S02]  /*b320*/  FADD.FTZ R235, R235, R234 ;  /* 0x000000eaebeb7221 */ /* 0x000fc40000010000 */
[C---:B------:R-:W-:Y:S01]  /*b330*/  HMMA.16816.F32 R8, R100.reuse, R138, R8 ;  /* 0x0000008a6408723c */ /* 0x040fe20000001808 */
[----:B------:R-:W-:Y:S01]  /*b340*/  F2FP.F16.F32.PACK_AB R106, R238, R233 ;  /* 0x000000e9ee6a723e */ /* 0x000fe200000000ff */
[----:B------:R-:W1:Y:S01]  /*b350*/  LDSM.16.MT88.4 R136, [R192+0xf000] ;  /* 0x00f00000c088783b */ /* 0x000e620000004200 */
[----:B---3--:R-:W-:Y:S01]  /*b360*/  F2FP.F16.F32.PACK_AB R107, R242, R237 ;  /* 0x000000edf26b723e */ /* 0x008fe200000000ff */
[----:B------:R-:W-:Y:S01]  /*b370*/  MUFU.EX2 R220, R220 ;  /* 0x000000dc00dc7308 */ /* 0x000fe20000000800 */
[----:B------:R-:W-:Y:S01]  /*b380*/  FADD.FTZ R236, R236, R231 ;  /* 0x000000e7ecec7221 */ /* 0x000fe20000010000 */
[----:B------:R-:W-:Y:S01]  /*b390*/  HMMA.16816.F32 R28, R100, R128, R28 ;  /* 0x00000080641c723c */ /* 0x000fe2000000181c */
[----:B------:R-:W-:Y:S01]  /*b3a0*/  FADD.FTZ R240, R240, R235 ;  /* 0x000000ebf0f07221 */ /* 0x000fe20000010000 */
[----:B--2---:R-:W-:Y:S01]  /*b3b0*/  F2FP.F16.F32.PACK_AB R168, R239, R224 ;  /* 0x000000e0efa8723e */ /* 0x004fe200000000ff */
[----:B------:R-:W-:-:S03]  /*b3c0*/  FADD.FTZ R3, R233, R236 ;  /* 0x000000ece9037221 */ /* 0x000fc60000010000 */
[----:B------:R-:W-:Y:S01]  /*b3d0*/  HMMA.16816.F32 R24, R100, R130, R24 ;  /* 0x000000826418723c */ /* 0x000fe20000001818 */
[----:B------:R-:W2:Y:S01]  /*b3e0*/  MUFU.EX2 R221, R221 ;  /* 0x000000dd00dd7308 */ /* 0x000ea20000000800 */
[----:B------:R-:W-:-:S04]  /*b3f0*/  FADD.FTZ R3, R238, R3 ;  /* 0x00000003ee037221 */ /* 0x000fc80000010000 */
[----:B------:R-:W-:Y:S01]  /*b400*/  HMMA.16816.F32 R128, R104, R124, R12 ;  /* 0x0000007c6880723c */ /* 0x000fe2000000180c */
[----:B------:R-:W3:Y:S01]  /*b410*/  LDSM.16.MT88.4 R12, [R192+0x11000] ;  /* 0x01100000c00c783b */ /* 0x000ee20000004200 */
[----:B------:R-:W-:Y:S01]  /*b420*/  FADD.FTZ R224, R224, R3 ;  /* 0x00000003e0e07221 */ /* 0x000fe20000010000 */
[----:B------:R-:W-:Y:S01]  /*b430*/  MUFU.EX2 R218, R218 ;  /* 0x000000da00da7308 */ /* 0x000fe20000000800 */
[----:B------:R-:W-:Y:S02]  /*b440*/  MOV R3, R207 ;  /* 0x000000cf00037202 */ /* 0x000fe40000000f00 */
[----:B------:R-:W-:Y:S01]  /*b450*/  HMMA.16816.F32 R68, R100, R112, R68 ;  /* 0x000000706444723c */ /* 0x000fe20000001844 */
[----:B------:R-:W-:-:S04]  /*b460*/  FADD.FTZ R239, R239, R224 ;  /* 0x000000e0efef7221 */ /* 0x000fc80000010000 */
[----:B------:R-:W4:Y:S01]  /*b470*/  MUFU.EX2 R219, R219 ;  /* 0x000000db00db7308 */ /* 0x000f220000000800 */
[----:B------:R-:W-:Y:S01]  /*b480*/  HMMA.16816.F32 R64, R100, R114, R64 ;  /* 0x000000726440723c */ /* 0x000fe20000001840 */
[----:B------:R-:W3:Y:S01]  /*b490*/  LDSM.16.MT88.4 R112, [R190+0xf000] ;  /* 0x00f00000be70783b */ /* 0x000ee20000004200 */
[----:B--2---:R-:W-:Y:S01]  /*b4a0*/  F2FP.F16.F32.PACK_AB R170, R221, R220 ;  /* 0x000000dcddaa723e */ /* 0x004fe200000000ff */
[----:B------:R-:W-:-:S03]  /*b4b0*/  FADD.FTZ R220, R220, R239 ;  /* 0x000000efdcdc7221 */ /* 0x000fc60000010000 */
[----:B------:R-:W-:Y:S01]  /*b4c0*/  HMMA.16816.F32 R20, R100, R132, R20 ;  /* 0x000000846414723c */ /* 0x000fe20000001814 */
[----:B------:R-:W-:Y:S01]  /*b4d0*/  MUFU.EX2 R222, R222 ;  /* 0x000000de00de7308 */ /* 0x000fe20000000800 */
[----:B------:R-:W-:-:S04]  /*b4e0*/  FADD.FTZ R213, R221, R220 ;  /* 0x000000dcddd57221 */ /* 0x000fc80000010000 */
[C---:B------:R-:W-:Y:S03]  /*b4f0*/  HMMA.16816.F32 R16, R100.reuse, R134, R16 ;  /* 0x000000866410723c */ /* 0x040fe60000001810 */
[----:B------:R-:W2:Y:S01]  /*b500*/  MUFU.EX2 R241, R241 ;  /* 0x000000f100f17308 */ /* 0x000ea20000000800 */
[----:B----4-:R-:W-:Y:S02]  /*b510*/  F2FP.F16.F32.PACK_AB R169, R219, R218 ;  /* 0x000000dadba9723e */ /* 0x010fe400000000ff */
[C---:B------:R-:W-:Y:S06]  /*b520*/  HMMA.16816.F32 R76, R100.reuse, R116, R76 ;  /* 0x00000074644c723c */ /* 0x040fec000000184c */
[C---:B------:R-:W-:Y:S01]  /*b530*/  HMMA.16816.F32 R72, R100.reuse, R118, R72 ;  /* 0x000000766448723c */ /* 0x040fe20000001848 */
[----:B------:R-:W-:Y:S05]  /*b540*/  LDSM.16.MT88.4 R116, [R188+0xf000] ;  /* 0x00f00000bc74783b */ /* 0x000fea0000004200 */
[----:B-----5:R-:W-:Y:S01]  /*b550*/  HMMA.16816.F32 R80, R100, R108, R80 ;  /* 0x0000006c6450723c */ /* 0x020fe20000001850 */
[----:B--2---:R-:W-:-:S05]  /*b560*/  F2FP.F16.F32.PACK_AB R171, R241, R222 ;  /* 0x000000def1ab723e */ /* 0x004fca00000000ff */
[C---:B------:R-:W-:Y:S01]  /*b570*/  HMMA.16816.F32 R88, R100.reuse, R110, R88 ;  /* 0x0000006e6458723c */ /* 0x040fe20000001858 */
[----:B------:R-:W2:Y:S05]  /*b580*/  LDSM.16.MT88.4 R108, [R189+0xf000] ;  /* 0x00f00000bd6c783b */ /* 0x000eaa0000004200 */
[C---:B------:R-:W-:Y:S06]  /*b590*/  HMMA.16816.F32 R96, R100.reuse, R120, R96 ;  /* 0x000000786460723c */ /* 0x040fec0000001860 */
[----:B------:R-:W-:Y:S01]  /*b5a0*/  HMMA.16816.F32 R4, R100, R122, R4 ;  /* 0x0000007a6404723c */ /* 0x000fe20000001804 */
[----:B------:R-:W-:Y:S05]  /*b5b0*/  LDSM.16.MT88.4 R120, [R189+0x11000] ;  /* 0x01100000bd78783b */ /* 0x000fea0000004200 */
[C---:B------:R-:W-:Y:S01]  /*b5c0*/  HMMA.16816.F32 R124, R104.reuse, R126, R8 ;  /* 0x0000007e687c723c */ /* 0x040fe20000001808 */
[----:B------:R-:W4:Y:S05]  /*b5d0*/  LDSM.16.MT88.4 R8, [R190+0x11000] ;  /* 0x01100000be08783b */ /* 0x000f2a0000004200 */
[C---:B------:R-:W-:Y:S06]  /*b5e0*/  HMMA.16816.F32 R164, R104.reuse, R160, R20 ;  /* 0x000000a068a4723c */ /* 0x040fec0000001814 */
[C---:B------:R-:W-:Y:S06]  /*b5f0*/  HMMA.16816.F32 R160, R104.reuse, R162, R16 ;  /* 0x000000a268a0723c */ /* 0x040fec0000001810 */
[C---:B-1----:R-:W-:Y:S01]  /*b600*/  HMMA.16816.F32 R140, R104.reuse, R136, R44 ;  /* 0x00000088688c723c */ /* 0x042fe2000000182c */
[----:B------:R-:W1:Y:S05]  /*b610*/  LDSM.16.MT88.4 R44, [R188+0x11000] ;  /* 0x01100000bc2c783b */ /* 0x000e6a0000004200 */
[C---:B---3--:R-:W-:Y:S06]  /*b620*/  HMMA.16816.F32 R16, R104.reuse, R12, R76 ;  /* 0x0000000c6810723c */ /* 0x048fec000000184c */
[C---:B------:R-:W-:Y:S06]  /*b630*/  HMMA.16816.F32 R132, R104.reuse, R112, R52 ;  /* 0x000000706884723c */ /* 0x040fec0000001834 */
        /* <DEDUP_REMOVED lines=9> */
[C---:B--2---:R-:W-:Y:S06]  /*b6d0*/  HMMA.16816.F32 R32, R104.reuse, R108, R60 ;  /* 0x0000006c6820723c */ /* 0x044fec000000183c */
[C---:B------:R-:W-:Y:S01]  /*b6e0*/  HMMA.16816.F32 R28, R104.reuse, R110, R56 ;  /* 0x0000006e681c723c */ /* 0x040fe20000001838 */
[----:B------:R-:W-:Y:S05]  /*b6f0*/  LDSM.16.MT88.4 R56, [R188+0xd800] ;  /* 0x00d80000bc38783b */ /* 0x000fea0000004200 */
[C---:B------:R-:W-:Y:S06]  /*b700*/  HMMA.16816.F32 R24, R104.reuse, R116, R68 ;  /* 0x000000746818723c */ /* 0x040fec0000001844 */
[C---:B------:R-:W-:Y:S01]  /*b710*/  HMMA.16816.F32 R20, R104.reuse, R118, R64 ;  /* 0x000000766814723c */ /* 0x040fe20000001840 */
[----:B------:R-:W-:Y:S05]  /*b720*/  LDSM.16.MT88.4 R64, [R192+0xf800] ;  /* 0x00f80000c040783b */ /* 0x000fea0000004200 */
[C---:B----4-:R-:W-:Y:S01]  /*b730*/  HMMA.16816.F32 R100, R104.reuse, R8, R80 ;  /* 0x000000086864723c */ /* 0x050fe20000001850 */
[----:B------:R-:W-:Y:S05]  /*b740*/  LDSM.16.MT88.4 R80, [R189+0xf800] ;  /* 0x00f80000bd50783b */ /* 0x000fea0000004200 */
[C---:B------:R-:W-:Y:S06]  /*b750*/  HMMA.16816.F32 R108, R104.reuse, R120, R84 ;  /* 0x00000078686c723c */ /* 0x040fec0000001854 */
[C---:B------:R-:W-:Y:S01]  /*b760*/  HMMA.16816.F32 R136, R104.reuse, R138, R40 ;  /* 0x0000008a6888723c */ /* 0x040fe20000001828 */
[----:B------:R-:W-:Y:S05]  /*b770*/  LDSM.16.MT88.4 R40, [R190+0xd800] ;  /* 0x00d80000be28783b */ /* 0x000fea0000004200 */
[C---:B------:R-:W-:Y:S01]  /*b780*/  HMMA.16816.F32 R8, R104.reuse, R10, R88 ;  /* 0x0000000a6808723c */ /* 0x040fe20000001858 */
[----:B------:R-:W-:Y:S05]  /*b790*/  LDSM.16.MT88.4 R88, [R188+0xf800] ;  /* 0x00f80000bc58783b */ /* 0x000fea0000004200 */
[C---:B------:R-:W-:Y:S06]  /*b7a0*/  HMMA.16816.F32 R120, R104.reuse, R122, R92 ;  /* 0x0000007a6878723c */ /* 0x040fec000000185c */
[C---:B-1----:R-:W-:Y:S01]  /*b7b0*/  HMMA.16816.F32 R116, R104.reuse, R44, R96 ;  /* 0x0000002c6874723c */ /* 0x042fe20000001860 */
[----:B------:R-:W-:Y:S05]  /*b7c0*/  LDSM.16.MT88.4 R96, [R192+0x11800] ;  /* 0x01180000c060783b */ /* 0x000fea0000004200 */
[----:B------:R-:W-:Y:S01]  /*b7d0*/  HMMA.16816.F32 R4, R104, R46, R4 ;  /* 0x0000002e6804723c */ /* 0x000fe20000001804 */
[----:B------:R-:W1:Y:S05]  /*b7e0*/  LDSM.16.MT88.4 R104, [R190+0x11800] ;  /* 0x01180000be68783b */ /* 0x000e6a0000004200 */
[C---:B---3--:R-:W-:Y:S06]  /*b7f0*/  HMMA.16816.F32 R68, R168.reuse, R72, R132 ;  /* 0x00000048a844723c */ /* 0x048fec0000001884 */
[----:B-----5:R-:W-:Y:S01]  /*b800*/  HMMA.16816.F32 R44, R168, R48, R156 ;  /* 0x00000030a82c723c */ /* 0x020fe2000000189c */
[----:B------:R-:W-:-:S05]  /*b810*/  MOV R132, R214 ;  /* 0x000000d600847202 */ /* 0x000fca0000000f00 */
[C---:B------:R-:W-:Y:S01]  /*b820*/  HMMA.16816.F32 R72, R168.reuse, R74, R112 ;  /* 0x0000004aa848723c */ /* 0x040fe20000001870 */
[----:B------:R-:W2:Y:S05]  /*b830*/  LDSM.16.MT88.4 R112, [R188+0x11800] ;  /* 0x01180000bc70783b */ /* 0x000eaa0000004200 */
[C---:B------:R-:W-:Y:S01]  /*b840*/  HMMA.16816.F32 R48, R168.reuse, R50, R152 ;  /* 0x00000032a830723c */ /* 0x040fe20000001898 */
[----:B------:R-:W3:Y:S05]  /*b850*/  LDSM.16.MT88.4 R152, [R189+0x11800] ;  /* 0x01180000bd98783b */ /* 0x000eea0000004200 */
[C---:B------:R-:W-:Y:S06]  /*b860*/  HMMA.16816.F32 R128, R168.reuse, R36, R128 ;  /* 0x00000024a880723c */ /* 0x040fec0000001880 */
[C---:B------:R-:W-:Y:S06]  /*b870*/  HMMA.16816.F32 R124, R168.reuse, R38, R124 ;  /* 0x00000026a87c723c */ /* 0x040fec000000187c */
[C---:B-1----:R-:W-:Y:S06]  /*b880*/  HMMA.16816.F32 R100, R168.reuse, R104, R100 ;  /* 0x00000068a864723c */ /* 0x042fec0000001864 */
[C---:B------:R-:W-:Y:S06]  /*b890*/  HMMA.16816.F32 R104, R168.reuse, R106, R8 ;  /* 0x0000006aa868723c */ /* 0x040fec0000001808 */
[----:B------:R-:W-:Y:S01]  /*b8a0*/  HMMA.16816.F32 R36, R168, R40, R164 ;  /* 0x00000028a824723c */ /* 0x000fe200000018a4 */
[----:B------:R-:W-:-:S04]  /*b8b0*/  FADD.FTZ R9, R237, R240 ;  /* 0x000000f0ed097221 */ /* 0x000fc80000010000 */
[----:B------:R-:W-:Y:S01]  /*b8c0*/  FADD.FTZ R9, R242, R9 ;  /* 0x00000009f2097221 */ /* 0x000fe20000010000 */
[----:B------:R-:W-:Y:S03]  /*b8d0*/  HMMA.16816.F32 R52, R168, R56, R148 ;  /* 0x00000038a834723c */ /* 0x000fe60000001894 */
[----:B------:R-:W-:-:S03]  /*b8e0*/  FADD.FTZ R218, R218, R9 ;  /* 0x00000009dada7221 */ /* 0x000fc60000010000 */
[----:B------:R-:W-:Y:S01]  /*b8f0*/  HMMA.16816.F32 R60, R168, R64, R140 ;  /* 0x00000040a83c723c */ /* 0x000fe2000000188c */
[----:B------:R-:W-:-:S04]  /*b900*/  FADD.FTZ R219, R219, R218 ;  /* 0x000000dadbdb7221 */ /* 0x000fc80000010000 */
[----:B------:R-:W-:Y:S01]  /*b910*/  FADD.FTZ R222, R222, R219 ;  /* 0x000000dbdede7221 */ /* 0x000fe20000010000 */
[----:B------:R-:W-:Y:S03]  /*b920*/  HMMA.16816.F32 R76, R168, R80, R32 ;  /* 0x00000050a84c723c */ /* 0x000fe60000001820 */
[----:B------:R-:W-:-:S03]  /*b930*/  FADD.FTZ R211, R241, R222 ;  /* 0x000000def1d37221 */ /* 0x000fc60000010000 */
[C---:B------:R-:W-:Y:S06]  /*b940*/  HMMA.16816.F32 R84, R168.reuse, R88, R24 ;  /* 0x00000058a854723c */ /* 0x040fec0000001818 */
[C---:B------:R-:W-:Y:S06]  /*b950*/  HMMA.16816.F32 R92, R168.reuse, R96, R16 ;  /* 0x00000060a85c723c */ /* 0x040fec0000001810 */
[C---:B--2---:R-:W-:Y:S06]  /*b960*/  HMMA.16816.F32 R116, R168.reuse, R112, R116 ;  /* 0x00000070a874723c */ /* 0x044fec0000001874 */
        /* <DEDUP_REMOVED lines=8> */
[----:B------:R-:W-:-:S15]  /*b9f0*/  HMMA.16816.F32 R112, R168, R114, R4 ;  /* 0x00000072a870723c */ /* 0x000fde0000001804 */
[----:B------:R-:W-:-:S09]  /*ba00*/  NOP ;  /* 0x0000000000007918 */ /* 0x000fd20000000000 */
.L_x_2190:
[----:B------:R-:W-:-:S06]  /*ba10*/  UISETP.GE.AND UP0, UPT, UR11, 0x1, UPT ;  /* 0x000000010b00788c */ /* 0x000fcc000bf06270 */
[----:B------:R-:W-:-:S13]  /*ba20*/  PLOP3.LUT P1, PT, PT, PT, UP0, 0x80, 0x0 ;  /* 0x000000000000781c */ /* 0x000fda0003f2f008 */
[----:B------:R-:W-:Y:S05]  /*ba30*/  @!P1 BRA `(.L_x_2198) ;  /* 0x0000003c00a89947 */ /* 0x000fea0003800000 */
[----:B------:R-:W-:Y:S01]  /*ba40*/  ULDC UR9, c[0x0][0x380] ;  /* 0x0000e00000097ab9 */ /* 0x000fe20000000800 */
[----:B------:R-:W-:Y:S01]  /*ba50*/  UMOV UR22, URZ ;  /* 0x0000003f00167c82 */ /* 0x000fe20008000000 */
[----:B------:R-:W-:Y:S01]  /*ba60*/  IMAD.U32 R2, RZ, RZ, UR9 ;  /* 0x00000009ff027e24 */ /* 0x000fe2000f8e00ff */
[----:B------:R-:W-:Y:S01]  /*ba70*/  IABS R0, UR9 ;  /* 0x0000000900007c13 */ /* 0x000fe20008000000 */
[----:B------:R-:W-:Y:S01]  /*ba80*/  IMAD.U32 R208, R228, -0x40, RZ ;  /* 0xffffffc0e4d07824 */ /* 0x000fe200078e00ff */
[----:B------:R-:W-:Y:S01]  /*ba90*/  ULEA UR21, -UR6, URZ, 0x6 ;  /* 0x0000003f06157291 */ /* 0x000fe2000f8e313f */
[----:B------:R-:W-:Y:S01]  /*baa0*/  IMAD.MOV.U32 R133, RZ, RZ, R132 ;  /* 0x000000ffff857224 */ /* 0x000fe200078e0084 */
[----:B------:R-:W-:Y:S01]  /*bab0*/  IABS R2, R2 ;  /* 0x0000000200027213 */ /* 0x000fe20000000000 */
[----:B------:R-:W-:Y:S01]  /*bac0*/  UISETP.NE.AND UP1, UPT, UR9, URZ, UPT ;  /* 0x0000003f0900728c */ /* 0x000fe2000bf25270 */
[----:B------:R-:W-:Y:S01]  /*bad0*/  R2UR UR7, R0 ;  /* 0x00000000000772ca */ /* 0x000fe200000e0000 */
[----:B------:R-:W-:Y:S01]  /*bae0*/  USHF.R.S32.HI UR20, URZ, 0x1f, UR21 ;  /* 0x0000001f3f147899 */ /* 0x000fe20008011415 */
[----:B------:R-:W-:Y:S01]  /*baf0*/  R2UR UR8, R2 ;  /* 0x00000000020872ca */ /* 0x000fe200000e0000 */
[----:B------:R-:W-:Y:S01]  /*bb00*/  ULOP3.LUT UR16, URZ, UR9, URZ, 0x33, !UPT ;  /* 0x000000093f107292 */ /* 0x000fe2000f8e333f */
[----:B------:R-:W-:Y:S01]  /*bb10*/  SHF.R.S32.HI R207, RZ, 0x1f, R208 ;  /* 0x0000001fffcf7819 */ /* 0x000fe200000114d0 */
[----:B------:R-:W-:-:S02]  /*bb20*/  ULOP3.LUT UR6, URZ, UR9, URZ, 0x33, !UPT ;  /* 0x000000093f067292 */ /* 0x000fc4000f8e333f */
[----:B------:R-:W-:-:S06]  /*bb30*/  UISETP.NE.AND UP0, UPT, UR9, URZ, UPT ;  /* 0x0000003f0900728c */ /* 0x000fcc000bf05270 */
        /* <DEDUP_REMOVED lines=13> */
[----:B------:R-:W-:-:S04]  /*bc10*/  UIADD3 UR14, URZ, -UR23, URZ ;  /* 0x800000173f0e7290 */ /* 0x000fc8000fffe03f */
[----:B------:R-:W-:-:S03]  /*bc20*/  UIMAD UR17, UR14, UR8, URZ ;  /* 0x000000080e1172a4 */ /* 0x000fc6000f8e023f */
[----:B------:R-:W-:Y:S01]  /*bc30*/  UMOV UR14, URZ ;  /* 0x0000003f000e7c82 */ /* 0x000fe20008000000 */
[----:B------:R-:W-:Y:S02]  /*bc40*/  UIMAD.WIDE.U32 UR22, UR23, UR17, UR22 ;  /* 0x00000011171672a5 */ /* 0x000fe4000f8e0016 */
[----:B------:R-:W-:-:S03]  /*bc50*/  UIMAD.WIDE.U32 UR28, UR15, UR4, UR14 ;  /* 0x000000040f1c72a5 */ /* 0x000fc6000f8e000e */
[----:B------:R-:W-:Y:S01]  /*bc60*/  ULDC UR14, c[0x0][0x2d0] ;  /* 0x0000b400000e7ab9 */ /* 0x000fe20000000800 */
[----:B------:R-:W-:Y:S01]  /*bc70*/  ULDC UR4, c[0x0][0x2ec] ;  /* 0x0000bb0000047ab9 */ /* 0x000fe20000000800 */
[----:B------:R-:W-:Y:S02]  /*bc80*/  UMOV UR17, UR23 ;  /* 0x0000001700117c82 */ /* 0x000fe40008000000 */
[----:B------:R-:W-:-:S05]  /*bc90*/  UMOV UR15, UR29 ;  /* 0x0000001d000f7c82 */ /* 0x000fca0008000000 */
.L_x_2202:
        /* <DEDUP_REMOVED lines=77> */
.L_x_2199:
        /* <DEDUP_REMOVED lines=302> */
[----:B------:R-:W-:Y:S02]  /*d450*/  IMAD.U32 R142, RZ, RZ, UR22 ;  /* 0x00000016ff8e7e24 */ /* 0x000fe4000f8e00ff */
[----:B------:R-:W-:Y:S01]  /*d460*/  IMAD.U32 R143, RZ, RZ, UR23 ;  /* 0x00000017ff8f7e24 */ /* 0x000fe2000f8e00ff */
[----:B------:R-:W-:Y:S01]  /*d470*/  UIADD3 UR23, UR33, -UR31, URZ ;  /* 0x8000001f21177290 */ /* 0x000fe2000fffe03f */
[----:B------:R-:W-:Y:S02]  /*d480*/  MOV R140, UR28 ;  /* 0x0000001c008c7c02 */ /* 0x000fe40008000f00 */
[----:B------:R-:W-:Y:S01]  /*d490*/  IMAD.U32 R141, RZ, RZ, UR29 ;  /* 0x0000001dff8d7e24 */ /* 0x000fe2000f8e00ff */
[----:B------:R-:W3:Y:S01]  /*d4a0*/  LDG.E R137, desc[UR24][R142.64] ;  /* 0x000000188e897981 */ /* 0x000ee2000c1e1900 */
[----:B------:R-:W-:Y:S03]  /*d4b0*/  UIMAD UR23, UR23, UR9, -0x40 ;  /* 0xffffffc0171774a4 */ /* 0x000fe6000f8e0209 */
[----:B------:R-:W3:Y:S01]  /*d4c0*/  LDG.E R136, desc[UR24][R140.64] ;  /* 0x000000188c887981 */ /* 0x000ee2000c1e1900 */
[----:B------:R-:W-:Y:S06]  /*d4d0*/  USHF.R.S32.HI UR22, URZ, 0x1f, UR23 ;  /* 0x0000001f3f167899 */ /* 0x000fec0008011417 */
        /* <DEDUP_REMOVED lines=11> */
.L_x_2201:
        /* <DEDUP_REMOVED lines=89> */
.L_x_2200:
[----:B------:R-:W-:Y:S01]  /*db20*/  UIADD3 UR22, UR11, -0x1, URZ ;  /* 0xffffffff0b167890 */ /* 0x000fe2000fffe03f */
[----:B-1----:R-:W-:Y:S01]  /*db30*/  LDSM.16.MT88.4 R140, [R190+0xc000] ;  /* 0x00c00000be8c783b */ /* 0x002fe20000004200 */
[----:B------:R-:W-:Y:S04]  /*db40*/  UISETP.GT.AND UP2, UPT, UR11, 0x1, UPT ;  /* 0x000000010b00788c */ /* 0x000fe8000bf44270 */
[----:B------:R-:W-:Y:S01]  /*db50*/  MOV R3, UR22 ;  /* 0x0000001600037c02 */ /* 0x000fe20008000f00 */
[----:B------:R-:W-:Y:S02]  /*db60*/  UMOV UR11, UR22 ;  /* 0x00000016000b7c82 */ /* 0x000fe40008000000 */
[----:B------:R-:W-:Y:S01]  /*db70*/  LDSM.16.MT88.4 R144, [R189+0xc000] ;  /* 0x00c00000bd90783b */ /* 0x000fe20000004200 */
[----:B------:R-:W-:Y:S04]  /*db80*/  LEA R2, R3, R206, 0x6 ;  /* 0x000000ce03027211 */ /* 0x000fe800078e30ff */
[----:B------:R-:W-:Y:S02]  /*db90*/  I2FP.F32.S32 R3, R2 ;  /* 0x0000000200037245 */ /* 0x000fe40000201400 */
[C---:B------:R-:W-:Y:S01]  /*dba0*/  IADD3 R134, R2.reuse, 0x9, RZ ;  /* 0x0000000902867810 */ /* 0x040fe20007ffe0ff */
[----:B------:R-:W-:Y:S01]  /*dbb0*/  LDSM.16.MT88.4 R148, [R188+0xc000] ;  /* 0x00c00000bc94783b */ /* 0x000fe20000004200 */
[C---:B------:R-:W-:Y:S01]  /*dbc0*/  IADD3 R135, R2.reuse, 0x8, RZ ;  /* 0x0000000802877810 */ /* 0x040fe20007ffe0ff */
[C---:B------:R-:W-:Y:S01]  /*dbd0*/  FFMA.FTZ R6, R3.reuse, UR5, R6 ;  /* 0x0000000503067c23 */ /* 0x040fe20008010006 */
[----:B------:R-:W-:Y:S01]  /*dbe0*/  FFMA.FTZ R4, R3, UR5, R4 ;  /* 0x0000000503047c23 */ /* 0x000fe20008010004 */
[C---:B------:R-:W-:Y:S02]  /*dbf0*/  IADD3 R3, R2.reuse, 0x10, RZ ;  /* 0x0000001002037810 */ /* 0x040fe40007ffe0ff */
[----:B------:R-:W-:Y:S02]  /*dc00*/  I2FP.F32.S32 R134, R134 ;  /* 0x0000008600867245 */ /* 0x000fe40000201400 */
[----:B------:R-:W-:Y:S01]  /*dc10*/  I2FP.F32.S32 R135, R135 ;  /* 0x0000008700877245 */ /* 0x000fe20000201400 */
[----:B------:R-:W-:Y:S01]  /*dc20*/  LDSM.16.MT88.4 R152, [R190+0xe800] ;  /* 0x00e80000be98783b */ /* 0x000fe20000004200 */
[----:B------:R-:W-:Y:S01]  /*dc30*/  IADD3 R132, R2, 0x1, RZ ;  /* 0x0000000102847810 */ /* 0x000fe20007ffe0ff */
[C---:B------:R-:W-:Y:S01]  /*dc40*/  FFMA.FTZ R11, R134.reuse, UR5, R11 ;  /* 0x00000005860b7c23 */ /* 0x040fe2000801000b */
[----:B------:R-:W-:Y:S01]  /*dc50*/  I2FP.F32.S32 R3, R3 ;  /* 0x0000000300037245 */ /* 0x000fe20000201400 */
[----:B------:R-:W-:Y:S01]  /*dc60*/  FFMA.FTZ R9, R134, UR5, R9 ;  /* 0x0000000586097c23 */ /* 0x000fe20008010009 */
[C---:B------:R-:W-:Y:S01]  /*dc70*/  IADD3 R134, R2.reuse, 0x19, RZ ;  /* 0x0000001902867810 */ /* 0x040fe20007ffe0ff */
[C---:B------:R-:W-:Y:S01]  /*dc80*/  FFMA.FTZ R10, R135.reuse, UR5, R10 ;  /* 0x00000005870a7c23 */ /* 0x040fe2000801000a */
[----:B------:R-:W-:Y:S01]  /*dc90*/  FFMA.FTZ R8, R135, UR5, R8 ;  /* 0x0000000587087c23 */ /* 0x000fe20008010008 */
[C---:B------:R-:W-:Y:S01]  /*dca0*/  IADD3 R135, R2.reuse, 0x18, RZ ;  /* 0x0000001802877810 */ /* 0x040fe20007ffe0ff */
[C---:B------:R-:W-:Y:S01]  /*dcb0*/  FFMA.FTZ R14, R3.reuse, UR5, R14 ;  /* 0x00000005030e7c23 */ /* 0x040fe2000801000e */
[----:B------:R-:W-:Y:S01]  /*dcc0*/  I2FP.F32.S32 R132, R132 ;  /* 0x0000008400847245 */ /* 0x000fe20000201400 */
[----:B------:R-:W-:Y:S01]  /*dcd0*/  FFMA.FTZ R12, R3, UR5, R12 ;  /* 0x00000005030c7c23 */ /* 0x000fe2000801000c */
[----:B------:R-:W-:Y:S01]  /*dce0*/  IADD3 R3, R2, 0x20, RZ ;  /* 0x0000002002037810 */ /* 0x000fe20007ffe0ff */
[----:B------:R-:W-:Y:S01]  /*dcf0*/  LDSM.16.MT88.4 R156, [R189+0xe800] ;  /* 0x00e80000bd9c783b */ /* 0x000fe20000004200 */
[----:B------:R-:W-:Y:S01]  /*dd00*/  I2FP.F32.S32 R134, R134 ;  /* 0x0000008600867245 */ /* 0x000fe20000201400 */
[C---:B------:R-:W-:Y:S01]  /*dd10*/  FFMA.FTZ R7, R132.reuse, UR5, R7 ;  /* 0x0000000584077c23 */ /* 0x040fe20008010007 */
[----:B------:R-:W-:Y:S01]  /*dd20*/  I2FP.F32.S32 R135, R135 ;  /* 0x0000008700877245 */ /* 0x000fe20000201400 */
[----:B------:R-:W-:Y:S01]  /*dd30*/  FFMA.FTZ R5, R132, UR5, R5 ;  /* 0x0000000584057c23 */ /* 0x000fe20008010005 */
[----:B------:R-:W-:Y:S01]  /*dd40*/  FMNMX.FTZ R136, R6, R0, !PT ;  /* 0x0000000006887209 */ /* 0x000fe20007810000 */
[C---:B------:R-:W-:Y:S01]  /*dd50*/  FFMA.FTZ R19, R134.reuse, UR5, R19 ;  /* 0x0000000586137c23 */ /* 0x040fe20008010013 */
[----:B------:R-:W-:Y:S01]  /*dd60*/  I2FP.F32.S32 R3, R3 ;  /* 0x0000000300037245 */ /* 0x000fe20000201400 */
[----:B------:R-:W-:Y:S01]  /*dd70*/  FFMA.FTZ R17, R134, UR5, R17 ;  /* 0x0000000586117c23 */ /* 0x000fe20008010011 */
[----:B------:R-:W-:Y:S01]  /*dd80*/  FMNMX.FTZ R134, R4, R133, !PT ;  /* 0x0000008504867209 */ /* 0x000fe20007810000 */
[C---:B------:R-:W-:Y:S01]  /*dd90*/  FFMA.FTZ R18, R135.reuse, UR5, R18 ;  /* 0x0000000587127c23 */ /* 0x040fe20008010012 */
[----:B------:R-:W-:Y:S01]  /*dda0*/  FFMA.FTZ R16, R135, UR5, R16 ;  /* 0x0000000587107c23 */ /* 0x000fe20008010010 */
[----:B------:R-:W-:Y:S01]  /*ddb0*/  IADD3 R132, R2, 0x11, RZ ;  /* 0x0000001102847810 */ /* 0x000fe20007ffe0ff */
[----:B------:R-:W-:Y:S01]  /*ddc0*/  FFMA.FTZ R22, R3, UR5, R22 ;  /* 0x0000000503167c23 */ /* 0x000fe20008010016 */
[----:B------:R-:W-:Y:S01]  /*ddd0*/  FMNMX.FTZ R135, R7, R136, !PT ;  /* 0x0000008807877209 */ /* 0x000fe20007810000 */
[----:B------:R-:W-:Y:S01]  /*dde0*/  FFMA.FTZ R20, R3, UR5, R20 ;  /* 0x0000000503147c23 */ /* 0x000fe20008010014 */
[----:B------:R-:W-:Y:S02]  /*ddf0*/  FMNMX.FTZ R3, R5, R134, !PT ;  /* 0x0000008605037209 */ /* 0x000fe40007810000 */
[----:B------:R-:W-:Y:S02]  /*de00*/  FMNMX.FTZ R136, R10, R135, !PT ;  /* 0x000000870a887209 */ /* 0x000fe40007810000 */
[----:B------:R-:W-:Y:S02]  /*de10*/  I2FP.F32.S32 R132, R132 ;  /* 0x0000008400847245 */ /* 0x000fe40000201400 */
[----:B------:R-:W-:Y:S02]  /*de20*/  FMNMX.FTZ R134, R8, R3, !PT ;  /* 0x0000000308867209 */ /* 0x000fe40007810000 */
[----:B------:R-:W-:Y:S01]  /*de30*/  IADD3 R135, R2, 0x28, RZ ;  /* 0x0000002802877810 */ /* 0x000fe20007ffe0ff */
[C---:B------:R-:W-:Y:S01]  /*de40*/  FFMA.FTZ R15, R132.reuse, UR5, R15 ;  /* 0x00000005840f7c23 */ /* 0x040fe2000801000f */
[----:B------:R-:W-:Y:S01]  /*de50*/  FMNMX.FTZ R3, R11, R136, !PT ;  /* 0x000000880b037209 */ /* 0x000fe20007810000 */
[----:B------:R-:W-:Y:S01]  /*de60*/  FFMA.FTZ R13, R132, UR5, R13 ;  /* 0x00000005840d7c23 */ /* 0x000fe2000801000d */
[----:B------:R-:W-:Y:S02]  /*de70*/  IADD3 R132, R2, 0x21, RZ ;  /* 0x0000002102847810 */ /* 0x000fe40007ffe0ff */
[----:B------:R-:W-:Y:S02]  /*de80*/  FMNMX.FTZ R137, R9, R134, !PT ;  /* 0x0000008609897209 */ /* 0x000fe40007810000 */
[----:B------:R-:W-:Y:S02]  /*de90*/  I2FP.F32.S32 R135, R135 ;  /* 0x0000008700877245 */ /* 0x000fe40000201400 */
[----:B------:R-:W-:Y:S02]  /*dea0*/  FMNMX.FTZ R136, R14, R3, !PT ;  /* 0x000000030e887209 */ /* 0x000fe40007810000 */
[----:B------:R-:W-:Y:S01]  /*deb0*/  FMNMX.FTZ R134, R12, R137, !PT ;  /* 0x000000890c867209 */ /* 0x000fe20007810000 */
[C---:B------:R-:W-:Y:S01]  /*dec0*/  FFMA.FTZ R26, R135.reuse, UR5, R26 ;  /* 0x00000005871a7c23 */ /* 0x040fe2000801001a */
[----:B------:R-:W-:Y:S01]  /*ded0*/  I2FP.F32.S32 R132, R132 ;  /* 0x0000008400847245 */ /* 0x000fe20000201400 */
[----:B------:R-:W-:Y:S01]  /*dee0*/  FFMA.FTZ R24, R135, UR5, R24 ;  /* 0x0000000587187c23 */ /* 0x000fe20008010018 */
[----:B------:R-:W-:Y:S02]  /*def0*/  FMNMX.FTZ R137, R15, R136, !PT ;  /* 0x000000880f897209 */ /* 0x000fe40007810000 */
[----:B------:R-:W-:Y:S01]  /*df00*/  FMNMX.FTZ R135, R13, R134, !PT ;  /* 0x000000860d877209 */ /* 0x000fe20007810000 */
[----:B------:R-:W-:Y:S01]  /*df10*/  FFMA.FTZ R23, R132, UR5, R23 ;  /* 0x0000000584177c23 */ /* 0x000fe20008010017 */
[----:B------:R-:W-:Y:S01]  /*df20*/  IADD3 R3, R2, 0x30, RZ ;  /* 0x0000003002037810 */ /* 0x000fe20007ffe0ff */
[----:B------:R-:W-:Y:S01]  /*df30*/  FFMA.FTZ R21, R132, UR5, R21 ;  /* 0x0000000584157c23 */ /* 0x000fe20008010015 */
[----:B------:R-:W-:Y:S02]  /*df40*/  IADD3 R132, R2, 0x29, RZ ;  /* 0x0000002902847810 */ /* 0x000fe40007ffe0ff */
[----:B------:R-:W-:Y:S02]  /*df50*/  FMNMX.FTZ R136, R18, R137, !PT ;  /* 0x0000008912887209 */ /* 0x000fe40007810000 */
[----:B------:R-:W-:Y:S02]  /*df60*/  FMNMX.FTZ R134, R16, R135, !PT ;  /* 0x0000008710867209 */ /* 0x000fe40007810000 */
[----:B------:R-:W-:Y:S02]  /*df70*/  I2FP.F32.S32 R3, R3 ;  /* 0x0000000300037245 */ /* 0x000fe40000201400 */
[----:B------:R-:W-:Y:S02]  /*df80*/  I2FP.F32.S32 R132, R132 ;  /* 0x0000008400847245 */ /* 0x000fe40000201400 */
[----:B------:R-:W-:Y:S01]  /*df90*/  FMNMX.FTZ R135, R19, R136, !PT ;  /* 0x0000008813877209 */ /* 0x000fe20007810000 */
[----:B------:R-:W-:Y:S01]  /*dfa0*/  FFMA.FTZ R30, R3, UR5, R30 ;  /* 0x00000005031e7c23 */ /* 0x000fe2000801001e */
[----:B------:R-:W-:Y:S01]  /*dfb0*/  FMNMX.FTZ R137, R17, R134, !PT ;  /* 0x0000008611897209 */ /* 0x000fe20007810000 */
[----:B------:R-:W-:Y:S01]  /*dfc0*/  FFMA.FTZ R28, R3, UR5, R28 ;  /* 0x00000005031c7c23 */ /* 0x000fe2000801001c */
[----:B------:R-:W-:Y:S01]  /*dfd0*/  FMNMX.FTZ R134, R22, R135, !PT ;  /* 0x0000008716867209 */ /* 0x000fe20007810000 */
[C---:B------:R-:W-:Y:S01]  /*dfe0*/  FFMA.FTZ R27, R132.reuse, UR5, R27 ;  /* 0x00000005841b7c23 */ /* 0x040fe2000801001b */
[----:B------:R-:W-:Y:S01]  /*dff0*/  FFMA.FTZ R25, R132, UR5, R25 ;  /* 0x0000000584197c23 */ /* 0x000fe20008010019 */
[----:B------:R-:W-:Y:S02]  /*e000*/  IADD3 R3, R2, 0x31, RZ ;  /* 0x0000003102037810 */ /* 0x000fe40007ffe0ff */
[----:B------:R-:W-:Y:S02]  /*e010*/  FMNMX.FTZ R132, R20, R137, !PT ;  /* 0x0000008914847209 */ /* 0x000fe40007810000 */
[----:B------:R-:W-:Y:S02]  /*e020*/  FMNMX.FTZ R137, R23, R134, !PT ;  /* 0x0000008617897209 */ /* 0x000fe40007810000 */
[----:B------:R-:W-:Y:S02]  /*e030*/  I2FP.F32.S32 R134, R3 ;  /* 0x0000000300867245 */ /* 0x000fe40000201400 */
[----:B------:R-:W-:Y:S02]  /*e040*/  FMNMX.FTZ R3, R21, R132, !PT ;  /* 0x0000008415037209 */ /* 0x000fe40007810000 */
[----:B------:R-:W-:Y:S01]  /*e050*/  IADD3 R135, R2, 0x38, RZ ;  /* 0x0000003802877810 */ /* 0x000fe20007ffe0ff */
[----:B------:R-:W-:Y:S01]  /*e060*/  FFMA.FTZ R31, R134, UR5, R31 ;  /* 0x00000005861f7c23 */ /* 0x000fe2000801001f */
[----:B------:R-:W-:Y:S01]  /*e070*/  IADD3 R132, R2, 0x39, RZ ;  /* 0x0000003902847810 */ /* 0x000fe20007ffe0ff */
[----:B------:R-:W-:Y:S01]  /*e080*/  FFMA.FTZ R29, R134, UR5, R29 ;  /* 0x00000005861d7c23 */ /* 0x000fe2000801001d */
[----:B------:R-:W-:Y:S02]  /*e090*/  FMNMX.FTZ R136, R26, R137, !PT ;  /* 0x000000891a887209 */ /* 0x000fe40007810000 */
[----:B------:R-:W-:Y:S02]  /*e0a0*/  FMNMX.FTZ R2, R24, R3, !PT ;  /* 0x0000000318027209 */ /* 0x000fe40007810000 */
[----:B------:R-:W-:Y:S02]  /*e0b0*/  FMNMX.FTZ R137, R27, R136, !PT ;  /* 0x000000881b897209 */ /* 0x000fe40007810000 */
        /* <DEDUP_REMOVED lines=9> */
[C---:B------:R-:W-:Y:S01]  /*e150*/  FFMA.FTZ R35, R132.reuse, UR5, R35 ;  /* 0x0000000584237c23 */ /* 0x040fe20008010023 */
[----:B------:R-:W-:Y:S01]  /*e160*/  FFMA.FTZ R33, R132, UR5, R33 ;  /* 0x0000000584217c23 */ /* 0x000fe20008010021 */
        /* <DEDUP_REMOVED lines=12> */
[C---:B------:R-:W-:Y:S02]  /*e230*/  FADD.FTZ R2, -R132.reuse, R133 ;  /* 0x0000008584027221 */ /* 0x040fe40000010100 */
[----:B------:R-:W1:Y:S01]  /*e240*/  LDSM.16.MT88.4 R136, [R192+0xc000] ;  /* 0x00c00000c088783b */ /* 0x000e620000004200 */
[----:B------:R-:W-:Y:S01]  /*e250*/  FMUL.FTZ R164, R132, UR4 ;  /* 0x0000000484a47c20 */ /* 0x000fe20008410000 */
[C---:B------:R-:W-:Y:S01]  /*e260*/  FSETP.NEU.FTZ.AND P1, PT, R3.reuse, -INF , PT ;  /* 0xff8000000300780b */ /* 0x040fe20003f3d000 */
[C---:B------:R-:W-:Y:S01]  /*e270*/  FADD.FTZ R0, -R3.reuse, R0 ;  /* 0x0000000003007221 */ /* 0x040fe20000010100 */
[----:B------:R-:W-:Y:S01]  /*e280*/  FMUL.FTZ R134, R2, UR4 ;  /* 0x0000000402867c20 */ /* 0x000fe20008410000 */
[----:B------:R-:W-:Y:S02]  /*e290*/  FMUL.FTZ R166, R3, UR4 ;  /* 0x0000000403a67c20 */ /* 0x000fe40008410000 */
[----:B------:R-:W-:Y:S01]  /*e2a0*/  FMUL.FTZ R133, R0, UR4 ;  /* 0x0000000400857c20 */ /* 0x000fe20008410000 */
[----:B------:R2:W3:Y:S02]  /*e2b0*/  MUFU.EX2 R2, R134 ;  /* 0x0000008600027308 */ /* 0x0004e40000000800 */
[----:B------:R-:W-:Y:S02]  /*e2c0*/  FSEL R166, R166, RZ, P1 ;  /* 0x000000ffa6a67208 */ /* 0x000fe40000800000 */
[----:B------:R-:W-:Y:S03]  /*e2d0*/  FSETP.NEU.FTZ.AND P1, PT, R132, -INF , PT ;  /* 0xff8000008400780b */ /* 0x000fe60003f3d000 */
[--C-:B------:R-:W-:Y:S03]  /*e2e0*/  FFMA.FTZ R163, R6, UR4, -R166.reuse ;  /* 0x0000000406a37c23 */ /* 0x100fe600080108a6 */
[----:B------:R4:W5:Y:S01]  /*e2f0*/  MUFU.EX2 R0, R133 ;  /* 0x0000008500007308 */ /* 0x0009620000000800 */
        /* <DEDUP_REMOVED lines=8> */
[----:B--2---:R-:W-:Y:S01]  /*e380*/  FFMA.FTZ R134, R9, UR4, -R164 ;  /* 0x0000000409867c23 */ /* 0x004fe200080108a4 */
[----:B------:R-:W-:Y:S01]  /*e390*/  MUFU.EX2 R163, R163 ;  /* 0x000000a300a37308 */ /* 0x000fe20000000800 */
[C---:B---3--:R-:W-:Y:S01]  /*e3a0*/  FMUL.FTZ R4, R2.reuse, R128 ;  /* 0x0000008002047220 */ /* 0x048fe20000410000 */
[C---:B------:R-:W-:Y:S01]  /*e3b0*/  FMUL.FTZ R5, R2.reuse, R129 ;  /* 0x0000008102057220 */ /* 0x040fe20000410000 */
[C---:B------:R-:W-:Y:S01]  /*e3c0*/  FMUL.FTZ R8, R2.reuse, R124 ;  /* 0x0000007c02087220 */ /* 0x040fe20000410000 */
[C---:B------:R-:W-:Y:S01]  /*e3d0*/  FMUL.FTZ R9, R2.reuse, R125 ;  /* 0x0000007d02097220 */ /* 0x040fe20000410000 */
[C---:B------:R-:W-:Y:S01]  /*e3e0*/  FMUL.FTZ R36, R2.reuse, R36 ;  /* 0x0000002402247220 */ /* 0x040fe20000410000 */
[----:B------:R-:W-:Y:S01]  /*e3f0*/  FMUL.FTZ R37, R2, R37 ;  /* 0x0000002502257220 */ /* 0x000fe20000410000 */
[--C-:B----4-:R-:W-:Y:S03]  /*e400*/  FFMA.FTZ R133, R11, UR4, -R166.reuse ;  /* 0x000000040b857c23 */ /* 0x110fe600080108a6 */
[----:B------:R-:W2:Y:S01]  /*e410*/  MUFU.EX2 R135, R135 ;  /* 0x0000008700877308 */ /* 0x000ea20000000800 */
[C---:B-----5:R-:W-:Y:S01]  /*e420*/  FMUL.FTZ R6, R0.reuse, R130 ;  /* 0x0000008200067220 */ /* 0x060fe20000410000 */
[C---:B------:R-:W-:Y:S01]  /*e430*/  FMUL.FTZ R7, R0.reuse, R131 ;  /* 0x0000008300077220 */ /* 0x040fe20000410000 */
[C---:B------:R-:W-:Y:S01]  /*e440*/  FMUL.FTZ R10, R0.reuse, R126 ;  /* 0x0000007e000a7220 */ /* 0x040fe20000410000 */
[C---:B------:R-:W-:Y:S01]  /*e450*/  FMUL.FTZ R11, R0.reuse, R127 ;  /* 0x0000007f000b7220 */ /* 0x040fe20000410000 */
[C---:B------:R-:W-:Y:S01]  /*e460*/  FMUL.FTZ R38, R0.reuse, R38 ;  /* 0x0000002600267220 */ /* 0x040fe20000410000 */
[C---:B------:R-:W-:Y:S01]  /*e470*/  FMUL.FTZ R39, R0.reuse, R39 ;  /* 0x0000002700277220 */ /* 0x040fe20000410000 */
[----:B------:R-:W3:Y:S03]  /*e480*/  LDSM.16.MT88.4 R124, [R192+0xe000] ;  /* 0x00e00000c07c783b */ /* 0x000ee60000004200 */
        /* <DEDUP_REMOVED lines=20> */
[----:B------:R-:W-:Y:S01]  /*e5d0*/  FFMA.FTZ R216, R34, UR4, -R166 ;  /* 0x0000000422d87c23 */ /* 0x000fe200080108a6 */
[--C-:B------:R-:W-:Y:S01]  /*e5e0*/  FFMA.FTZ R218, R28, UR4, -R164.reuse ;  /* 0x000000041cda7c23 */ /* 0x100fe200080108a4 */
[----:B------:R-:W-:Y:S01]  /*e5f0*/  FFMA.FTZ R219, R29, UR4, -R164 ;  /* 0x000000041ddb7c23 */ /* 0x000fe200080108a4 */
[C---:B------:R-:W-:Y:S03]  /*e600*/  FMUL.FTZ R58, R0.reuse, R58 ;  /* 0x0000003a003a7220 */ /* 0x040fe60000410000 */
[----:B------:R-:W2:Y:S01]  /*e610*/  MUFU.EX2 R162, R162 ;  /* 0x000000a200a27308 */ /* 0x000ea20000000800 */
[----:B----4-:R-:W-:Y:S01]  /*e620*/  F2FP.F16.F32.PACK_AB R131, R133, R160 ;  /* 0x000000a08583723e */ /* 0x010fe200000000ff */
        /* <DEDUP_REMOVED lines=38> */
[C---:B-1----:R-:W-:Y:S01]  /*e890*/  HMMA.16816.F32 R4, R128.reuse, R136, R4 ;  /* 0x000000888004723c */ /* 0x042fe20000001804 */
[----:B------:R-:W-:Y:S01]  /*e8a0*/  MUFU.EX2 R175, R175 ;  /* 0x000000af00af7308 */ /* 0x000fe20000000800 */
[----:B------:R-:W-:Y:S03]  /*e8b0*/  PLOP3.LUT P1, PT, PT, PT, UP2, 0x80, 0x0 ;  /* 0x000000000000781c */ /* 0x000fe60003f2f028 */
[C---:B------:R-:W-:Y:S01]  /*e8c0*/  FMUL.FTZ R88, R2.reuse, R88 ;  /* 0x0000005802587220 */ /* 0x040fe20000410000 */
[C---:B------:R-:W-:Y:S01]  /*e8d0*/  HMMA.16816.F32 R8, R128.reuse, R138, R8 ;  /* 0x0000008a8008723c */ /* 0x040fe20000001808 */
[----:B------:R-:W1:Y:S04]  /*e8e0*/  LDSM.16.MT88.4 R136, [R190+0xe000] ;  /* 0x00e00000be88783b */ /* 0x000e680000004200 */
[----:B------:R-:W-:Y:S01]  /*e8f0*/  MUFU.EX2 R214, R214 ;  /* 0x000000d600d67308 */ /* 0x000fe20000000800 */
[----:B------:R-:W-:Y:S01]  /*e900*/  FMUL.FTZ R89, R2, R89 ;  /* 0x0000005902597220 */ /* 0x000fe20000410000 */
[C---:B------:R-:W-:Y:S04]  /*e910*/  HMMA.16816.F32 R36, R128.reuse, R140, R36 ;  /* 0x0000008c8024723c */ /* 0x040fe80000001824 */
[C---:B------:R-:W-:Y:S02]  /*e920*/  FMUL.FTZ R94, R0.reuse, R94 ;  /* 0x0000005e005e7220 */ /* 0x040fe40000410000 */
[C---:B------:R-:W-:Y:S01]  /*e930*/  HMMA.16816.F32 R40, R128.reuse, R142, R40 ;  /* 0x0000008e8028723c */ /* 0x040fe20000001828 */
[----:B------:R-:W2:Y:S01]  /*e940*/  LDSM.16.MT88.4 R140, [R189+0xe000] ;  /* 0x00e00000bd8c783b */ /* 0x000ea20000004200 */
[----:B------:R-:W-:Y:S03]  /*e950*/  MUFU.EX2 R216, R216 ;  /* 0x000000d800d87308 */ /* 0x000fe60000000800 */
[----:B------:R-:W-:Y:S01]  /*e960*/  FMUL.FTZ R95, R0, R95 ;  /* 0x0000005f005f7220 */ /* 0x000fe20000410000 */
[C---:B------:R-:W-:Y:S06]  /*e970*/  HMMA.16816.F32 R44, R128.reuse, R144, R44 ;  /* 0x00000090802c723c */ /* 0x040fec000000182c */
[----:B------:R-:W-:Y:S01]  /*e980*/  MUFU.EX2 R218, R218 ;  /* 0x000000da00da7308 */ /* 0x000fe20000000800 */
[C---:B------:R-:W-:Y:S01]  /*e990*/  FMUL.FTZ R92, R2.reuse, R92 ;  /* 0x0000005c025c7220 */ /* 0x040fe20000410000 */
[C---:B------:R-:W-:Y:S01]  /*e9a0*/  HMMA.16816.F32 R48, R128.reuse, R146, R48 ;  /* 0x000000928030723c */ /* 0x040fe20000001830 */
[----:B------:R-:W4:Y:S02]  /*e9b0*/  LDSM.16.MT88.4 R144, [R188+0xe000] ;  /* 0x00e00000bc90783b */ /* 0x000f240000004200 */
[----:B------:R-:W-:Y:S03]  /*e9c0*/  FMUL.FTZ R93, R2, R93 ;  /* 0x0000005d025d7220 */ /* 0x000fe60000410000 */
[C---:B------:R-:W-:Y:S02]  /*e9d0*/  HMMA.16816.F32 R52, R128.reuse, R148, R52 ;  /* 0x000000948034723c */ /* 0x040fe40000001834 */
[----:B------:R-:W-:Y:S03]  /*e9e0*/  MUFU.EX2 R219, R219 ;  /* 0x000000db00db7308 */ /* 0x000fe60000000800 */
[C---:B------:R-:W-:Y:S01]  /*e9f0*/  FMUL.FTZ R98, R0.reuse, R98 ;  /* 0x0000006200627220 */ /* 0x040fe20000410000 */
[C---:B------:R-:W-:Y:S01]  /*ea00*/  HMMA.16816.F32 R56, R128.reuse, R150, R56 ;  /* 0x000000968038723c */ /* 0x040fe20000001838 */
[----:B------:R-:W-:Y:S04]  /*ea10*/  LDSM.16.MT88.4 R148, [R192+0xe800] ;  /* 0x00e80000c094783b */ /* 0x000fe80000004200 */
[----:B------:R-:W-:Y:S01]  /*ea20*/  FMUL.FTZ R99, R0, R99 ;  /* 0x0000006300637220 */ /* 0x000fe20000410000 */
[C---:B---3--:R-:W-:Y:S05]  /*ea30*/  HMMA.16816.F32 R60, R128.reuse, R124, R60 ;  /* 0x0000007c803c723c */ /* 0x048fea000000183c */
[C---:B------:R-:W-:Y:S01]  /*ea40*/  FMUL.FTZ R96, R2.reuse, R96 ;  /* 0x0000006002607220 */ /* 0x040fe20000410000 */
[C---:B------:R-:W-:Y:S01]  /*ea50*/  HMMA.16816.F32 R64, R128.reuse, R126, R64 ;  /* 0x0000007e8040723c */ /* 0x040fe20000001840 */
[----:B------:R-:W3:Y:S04]  /*ea60*/  LDSM.16.MT88.4 R124, [R192+0x10000] ;  /* 0x01000000c07c783b */ /* 0x000ee80000004200 */
[----:B------:R-:W-:Y:S01]  /*ea70*/  FMUL.FTZ R97, R2, R97 ;  /* 0x0000006102617220 */ /* 0x000fe20000410000 */
[C---:B-1----:R-:W-:Y:S05]  /*ea80*/  HMMA.16816.F32 R68, R128.reuse, R136, R68 ;  /* 0x000000888044723c */ /* 0x042fea0000001844 */
[C---:B------:R-:W-:Y:S01]  /*ea90*/  FMUL.FTZ R102, R0.reuse, R102 ;  /* 0x0000006600667220 */ /* 0x040fe20000410000 */
[C---:B------:R-:W-:Y:S01]  /*eaa0*/  HMMA.16816.F32 R72, R128.reuse, R138, R72 ;  /* 0x0000008a8048723c */ /* 0x040fe20000001848 */
[----:B------:R-:W1:Y:S04]  /*eab0*/  LDSM.16.MT88.4 R136, [R190+0x10000] ;  /* 0x01000000be88783b */ /* 0x000e680000004200 */
[----:B------:R-:W-:Y:S01]  /*eac0*/  FMUL.FTZ R103, R0, R103 ;  /* 0x0000006700677220 */ /* 0x000fe20000410000 */
[C---:B--2---:R-:W-:Y:S05]  /*ead0*/  HMMA.16816.F32 R76, R128.reuse, R140, R76 ;  /* 0x0000008c804c723c */ /* 0x044fea000000184c */
[C---:B------:R-:W-:Y:S01]  /*eae0*/  FMUL.FTZ R100, R2.reuse, R100 ;  /* 0x0000006402647220 */ /* 0x040fe20000410000 */
[C---:B------:R-:W-:Y:S01]  /*eaf0*/  HMMA.16816.F32 R80, R128.reuse, R142, R80 ;  /* 0x0000008e8050723c */ /* 0x040fe20000001850 */
[----:B------:R-:W2:Y:S04]  /*eb00*/  LDSM.16.MT88.4 R140, [R189+0x10000] ;  /* 0x01000000bd8c783b */ /* 0x000ea80000004200 */
[----:B------:R-:W-:Y:S01]  /*eb10*/  FMUL.FTZ R101, R2, R101 ;  /* 0x0000006502657220 */ /* 0x000fe20000410000 */
[C---:B----4-:R-:W-:Y:S05]  /*eb20*/  HMMA.16816.F32 R84, R128.reuse, R144, R84 ;  /* 0x000000908054723c */ /* 0x050fea0000001854 */
        /* <DEDUP_REMOVED lines=10> */
[--C-:B------:R-:W-:Y:S01]  /*ebd0*/  FFMA.FTZ R167, R14, UR4, -R166.reuse ;  /* 0x000000040ea77c23 */ /* 0x100fe200080108a6 */
[C---:B------:R-:W-:Y:S01]  /*ebe0*/  HMMA.16816.F32 R104, R128.reuse, R138, R104 ;  /* 0x0000008a8068723c */ /* 0x040fe20000001868 */
[----:B------:R-:W1:Y:S04]  /*ebf0*/  LDSM.16.MT88.4 R136, [R192+0xc800] ;  /* 0x00c80000c088783b */ /* 0x000e680000004200 */
[----:B------:R-:W-:Y:S01]  /*ec00*/  FFMA.FTZ R168, R15, UR4, -R166 ;  /* 0x000000040fa87c23 */ /* 0x000fe200080108a6 */
[--C-:B------:R-:W-:Y:S01]  /*ec10*/  FFMA.FTZ R171, R12, UR4, -R164.reuse ;  /* 0x000000040cab7c23 */ /* 0x100fe200080108a4 */
[C---:B------:R-:W-:Y:S01]  /*ec20*/  FMUL.FTZ R110, R0.reuse, R110 ;  /* 0x0000006e006e7220 */ /* 0x040fe20000410000 */
[----:B------:R-:W-:Y:S01]  /*ec30*/  FMUL.FTZ R111, R0, R111 ;  /* 0x0000006f006f7220 */ /* 0x000fe20000410000 */
[----:B------:R-:W-:Y:S02]  /*ec40*/  MUFU.EX2 R167, R167 ;  /* 0x000000a700a77308 */ /* 0x000fe40000000800 */
[C---:B------:R-:W-:Y:S01]  /*ec50*/  FMUL.FTZ R108, R2.reuse, R108 ;  /* 0x0000006c026c7220 */ /* 0x040fe20000410000 */
[----:B------:R-:W-:Y:S01]  /*ec60*/  FMUL.FTZ R109, R2, R109 ;  /* 0x0000006d026d7220 */ /* 0x000fe20000410000 */
[----:B------:R-:W-:Y:S01]  /*ec70*/  FFMA.FTZ R172, R13, UR4, -R164 ;  /* 0x000000040dac7c23 */ /* 0x000fe200080108a4 */
[C---:B------:R-:W-:Y:S01]  /*ec80*/  FMUL.FTZ R14, R0.reuse, R122 ;  /* 0x0000007a000e7220 */ /* 0x040fe20000410000 */
[----:B------:R-:W-:Y:S01]  /*ec90*/  FMUL.FTZ R15, R0, R123 ;  /* 0x0000007b000f7220 */ /* 0x000fe20000410000 */
[C---:B------:R-:W-:Y:S01]  /*eca0*/  FMUL.FTZ R12, R2.reuse, R120 ;  /* 0x00000078020c7220 */ /* 0x040fe20000410000 */
[----:B------:R-:W-:Y:S01]  /*ecb0*/  FMUL.FTZ R13, R2, R121 ;  /* 0x00000079020d7220 */ /* 0x000fe20000410000 */
[--C-:B------:R-:W-:Y:S01]  /*ecc0*/  FFMA.FTZ R169, R18, UR4, -R166.reuse ;  /* 0x0000000412a97c23 */ /* 0x100fe200080108a6 */
[C---:B--2---:R-:W-:Y:S01]  /*ecd0*/  HMMA.16816.F32 R108, R128.reuse, R140, R108 ;  /* 0x0000008c806c723c */ /* 0x044fe2000000186c */
[----:B------:R-:W2:Y:S01]  /*ece0*/  LDSM.16.MT88.4 R120, [R190+0xc800] ;  /* 0x00c80000be78783b */ /* 0x000ea20000004200 */
[----:B------:R-:W4:Y:S01]  /*ecf0*/  MUFU.EX2 R168, R168 ;  /* 0x000000a800a87308 */ /* 0x000f220000000800 */
[----:B------:R-:W-:Y:S01]  /*ed00*/  FFMA.FTZ R170, R19, UR4, -R166 ;  /* 0x0000000413aa7c23 */ /* 0x000fe200080108a6 */
[--C-:B------:R-:W-:Y:S01]  /*ed10*/  FFMA.FTZ R173, R16, UR4, -R164.reuse ;  /* 0x0000000410ad7c23 */ /* 0x100fe200080108a4 */
[----:B------:R-:W-:Y:S01]  /*ed20*/  FFMA.FTZ R174, R17, UR4, -R164 ;  /* 0x0000000411ae7c23 */ /* 0x000fe200080108a4 */
[C---:B------:R-:W-:Y:S03]  /*ed30*/  HMMA.16816.F32 R12, R128.reuse, R142, R12 ;  /* 0x0000008e800c723c */ /* 0x040fe6000000180c */
[----:B------:R-:W5:Y:S03]  /*ed40*/  LDSM.16.MT88.4 R140, [R188+0xc800] ;  /* 0x00c80000bc8c783b */ /* 0x000f660000004200 */
[----:B------:R-:W-:Y:S01]  /*ed50*/  MUFU.EX2 R169, R169 ;  /* 0x000000a900a97308 */ /* 0x000fe20000000800 */
[C---:B------:R-:W-:Y:S01]  /*ed60*/  FMUL.FTZ R18, R0.reuse, R118 ;  /* 0x0000007600127220 */ /* 0x040fe20000410000 */
[----:B------:R-:W-:Y:S03]  /*ed70*/  FMUL.FTZ R19, R0, R119 ;  /* 0x0000007700137220 */ /* 0x000fe60000410000 */
[C---:B------:R-:W-:Y:S01]  /*ed80*/  FMUL.FTZ R16, R2.reuse, R116 ;  /* 0x0000007402107220 */ /* 0x040fe20000410000 */
[----:B------:R-:W-:Y:S01]  /*ed90*/  FMUL.FTZ R17, R2, R117 ;  /* 0x0000007502117220 */ /* 0x000fe20000410000 */
[C---:B------:R-:W-:Y:S03]  /*eda0*/  FMUL.FTZ R114, R0.reuse, R114 ;  /* 0x0000007200727220 */ /* 0x040fe60000410000 */
[----:B------:R-:W1:Y:S01]  /*edb0*/  MUFU.EX2 R170, R170 ;  /* 0x000000aa00aa7308 */ /* 0x000e620000000800 */
[----:B------:R-:W-:Y:S01]  /*edc0*/  FMUL.FTZ R115, R0, R115 ;  /* 0x0000007300737220 */ /* 0x000fe20000410000 */
[C---:B------:R-:W-:Y:S01]  /*edd0*/  FMUL.FTZ R112, R2.reuse, R112 ;  /* 0x0000007002707220 */ /* 0x040fe20000410000 */
[C---:B---3--:R-:W-:Y:S03]  /*ede0*/  HMMA.16816.F32 R16, R128.reuse, R124, R16 ;  /* 0x0000007c8010723c */ /* 0x048fe60000001810 */
[----:B------:R-:W-:Y:S01]  /*edf0*/  FMUL.FTZ R113, R2, R113 ;  /* 0x0000007102717220 */ /* 0x000fe20000410000 */
[----:B----4-:R-:W-:Y:S03]  /*ee00*/  F2FP.F16.F32.PACK_AB R117, R168, R167 ;  /* 0x000000a7a875723e */ /* 0x010fe600000000ff */
[----:B------:R-:W-:Y:S01]  /*ee10*/  MUFU.EX2 R171, R171 ;  /* 0x000000ab00ab7308 */ /* 0x000fe20000000800 */
[----:B------:R-:W-:Y:S03]  /*ee20*/  FFMA.FTZ R163, R0, R211, R163 ;  /* 0x000000d300a37223 */ /* 0x000fe600000100a3 */
[----:B------:R-:W-:Y:S01]  /*ee30*/  FFMA.FTZ R165, R2, R213, R165 ;  /* 0x000000d502a57223 */ /* 0x000fe200000100a5 */
[----:B------:R-:W-:Y:S01]  /*ee40*/  HMMA.16816.F32 R112, R128, R126, R112 ;  /* 0x0000007e8070723c */ /* 0x000fe20000001870 */
[----:B------:R-:W3:Y:S04]  /*ee50*/  LDSM.16.MT88.4 R124, [R188+0xe800] ;  /* 0x00e80000bc7c783b */ /* 0x000ee80000004200 */
[----:B------:R-:W4:Y:S01]  /*ee60*/  MUFU.EX2 R172, R172 ;  /* 0x000000ac00ac7308 */ /* 0x000f220000000800 */
[----:B-1----:R-:W-:Y:S01]  /*ee70*/  F2FP.F16.F32.PACK_AB R119, R170, R169 ;  /* 0x000000a9aa77723e */ /* 0x002fe200000000ff */
[----:B------:R-:W-:Y:S01]  /*ee80*/  FADD.FTZ R163, R135, R163 ;  /* 0x000000a387a37221 */ /* 0x000fe20000010000 */
[----:B------:R-:W-:Y:S01]  /*ee90*/  FADD.FTZ R162, R162, R165 ;  /* 0x000000a5a2a27221 */ /* 0x000fe20000010000 */
[----:B------:R-:W-:Y:S06]  /*eea0*/  LDSM.16.MT88.4 R128, [R190+0x10800] ;  /* 0x01080000be80783b */ /* 0x000fec0000004200 */
[----:B------:R-:W-:Y:S01]  /*eeb0*/  MUFU.EX2 R173, R173 ;  /* 0x000000ad00ad7308 */ /* 0x000fe20000000800 */
[----:B------:R-:W-:Y:S01]  /*eec0*/  FADD.FTZ R0, R160, R163 ;  /* 0x000000a3a0007221 */ /* 0x000fe20000010000 */
[----:B------:R-:W-:Y:S03]  /*eed0*/  FADD.FTZ R161, R161, R162 ;  /* 0x000000a2a1a17221 */ /* 0x000fe60000010000 */
[----:B------:R-:W-:Y:S01]  /*eee0*/  FADD.FTZ R0, R133, R0 ;  /* 0x0000000085007221 */ /* 0x000fe20000010000 */
[----:B------:R-:W-:Y:S01]  /*eef0*/  MOV R133, R132 ;  /* 0x0000008400857202 */ /* 0x000fe20000000f00 */
[----:B------:R-:W-:Y:S03]  /*ef00*/  FADD.FTZ R134, R134, R161 ;  /* 0x000000a186867221 */ /* 0x000fe60000010000 */
[----:B------:R-:W1:Y:S01]  /*ef10*/  MUFU.EX2 R174, R174 ;  /* 0x000000ae00ae7308 */ /* 0x000e620000000800 */
[----:B----4-:R-:W-:Y:S01]  /*ef20*/  F2FP.F16.F32.PACK_AB R116, R172, R171 ;  /* 0x000000abac74723e */ /* 0x010fe200000000ff */
[----:B------:R-:W-:Y:S01]  /*ef30*/  FADD.FTZ R167, R167, R0 ;  /* 0x00000000a7a77221 */ /* 0x000fe20000010000 */
[----:B------:R-:W-:Y:S01]  /*ef40*/  MOV R0, R3 ;  /* 0x0000000300007202 */ /* 0x000fe20000000f00 */
[----:B------:R-:W-:Y:S02]  /*ef50*/  FADD.FTZ R171, R171, R134 ;  /* 0x00000086abab7221 */ /* 0x000fe40000010000 */
[----:B------:R-:W-:Y:S02]  /*ef60*/  FADD.FTZ R168, R168, R167 ;  /* 0x000000a7a8a87221 */ /* 0x000fe40000010000 */
[----:B------:R-:W-:Y:S02]  /*ef70*/  FADD.FTZ R172, R172, R171 ;  /* 0x000000abacac7221 */ /* 0x000fe40000010000 */
[----:B------:R-:W-:Y:S04]  /*ef80*/  FADD.FTZ R169, R169, R168 ;  /* 0x000000a8a9a97221 */ /* 0x000fe80000010000 */
[----:B------:R-:W-:Y:S01]  /*ef90*/  FADD.FTZ R169, R170, R169 ;  /* 0x000000a9aaa97221 */ /* 0x000fe20000010000 */
[----:B-1----:R-:W-:Y:S07]  /*efa0*/  F2FP.F16.F32.PACK_AB R118, R174, R173 ;  /* 0x000000adae76723e */ /* 0x002fee00000000ff */
[C---:B------:R-:W-:Y:S06]  /*efb0*/  HMMA.16816.F32 R4, R116.reuse, R136, R4 ;  /* 0x000000887404723c */ /* 0x040fec0000001804 */
[C---:B------:R-:W-:Y:S01]  /*efc0*/  HMMA.16816.F32 R8, R116.reuse, R138, R8 ;  /* 0x0000008a7408723c */ /* 0x040fe20000001808 */
[----:B------:R-:W-:Y:S05]  /*efd0*/  LDSM.16.MT88.4 R136, [R189+0x10800] ;  /* 0x01080000bd88783b */ /* 0x000fea0000004200 */
[C---:B--2---:R-:W-:Y:S06]  /*efe0*/  HMMA.16816.F32 R36, R116.reuse, R120, R36 ;  /* 0x000000787424723c */ /* 0x044fec0000001824 */
[C---:B------:R-:W-:Y:S01]  /*eff0*/  HMMA.16816.F32 R40, R116.reuse, R122, R40 ;  /* 0x0000007a7428723c */ /* 0x040fe20000001828 */
[----:B------:R-:W1:Y:S05]  /*f000*/  LDSM.16.MT88.4 R120, [R192+0x10800] ;  /* 0x01080000c078783b */ /* 0x000e6a0000004200 */
[C---:B------:R-:W-:Y:S06]  /*f010*/  HMMA.16816.F32 R44, R116.reuse, R144, R44 ;  /* 0x00000090742c723c */ /* 0x040fec000000182c */
[C---:B------:R-:W-:Y:S01]  /*f020*/  HMMA.16816.F32 R48, R116.reuse, R146, R48 ;  /* 0x000000927430723c */ /* 0x040fe20000001830 */
[----:B------:R-:W-:Y:S05]  /*f030*/  LDSM.16.MT88.4 R144, [R192+0xf000] ;  /* 0x00f00000c090783b */ /* 0x000fea0000004200 */
[C---:B-----5:R-:W-:Y:S06]  /*f040*/  HMMA.16816.F32 R52, R116.reuse, R140, R52 ;  /* 0x0000008c7434723c */ /* 0x060fec0000001834 */
[C---:B------:R-:W-:Y:S01]  /*f050*/  HMMA.16816.F32 R56, R116.reuse, R142, R56 ;  /* 0x0000008e7438723c */ /* 0x040fe20000001838 */
[----:B------:R-:W-:Y:S05]  /*f060*/  LDSM.16.MT88.4 R140, [R190+0xd000] ;  /* 0x00d00000be8c783b */ /* 0x000fea0000004200 */
[C---:B------:R-:W-:Y:S06]  /*f070*/  HMMA.16816.F32 R60, R116.reuse, R148, R60 ;  /* 0x00000094743c723c */ /* 0x040fec000000183c */
[C---:B------:R-:W-:Y:S01]  /*f080*/  HMMA.16816.F32 R64, R116.reuse, R150, R64 ;  /* 0x000000967440723c */ /* 0x040fe20000001840 */
[----:B------:R-:W-:Y:S05]  /*f090*/  LDSM.16.MT88.4 R148, [R189+0xf000] ;  /* 0x00f00000bd94783b */ /* 0x000fea0000004200 */
[C---:B------:R-:W-:Y:S06]  /*f0a0*/  HMMA.16816.F32 R68, R116.reuse, R152, R68 ;  /* 0x000000987444723c */ /* 0x040fec0000001844 */
[C---:B------:R-:W-:Y:S05]  /*f0b0*/  HMMA.16816.F32 R72, R116.reuse, R154, R72 ;  /* 0x0000009a7448723c */ /* 0x040fea0000001848 */
[--C-:B------:R-:W-:Y:S01]  /*f0c0*/  FFMA.FTZ R152, R22, UR4, -R166.reuse ;  /* 0x0000000416987c23 */ /* 0x100fe200080108a6 */
[C---:B------:R-:W-:Y:S05]  /*f0d0*/  HMMA.16816.F32 R76, R116.reuse, R156, R76 ;  /* 0x0000009c744c723c */ /* 0x040fea000000184c */
[--C-:B------:R-:W-:Y:S01]  /*f0e0*/  FFMA.FTZ R154, R26, UR4, -R166.reuse ;  /* 0x000000041a9a7c23 */ /* 0x100fe200080108a6 */
[C---:B------:R-:W-:Y:S01]  /*f0f0*/  HMMA.16816.F32 R80, R116.reuse, R158, R80 ;  /* 0x0000009e7450723c */ /* 0x040fe20000001850 */
[----:B------:R-:W-:Y:S04]  /*f100*/  MUFU.EX2 R152, R152 ;  /* 0x0000009800987308 */ /* 0x000fe80000000800 */
[----:B------:R-:W-:Y:S01]  /*f110*/  FFMA.FTZ R155, R27, UR4, -R166 ;  /* 0x000000041b9b7c23 */ /* 0x000fe200080108a6 */
[C---:B---3--:R-:W-:Y:S05]  /*f120*/  HMMA.16816.F32 R84, R116.reuse, R124, R84 ;  /* 0x0000007c7454723c */ /* 0x048fea0000001854 */
[----:B------:R-:W-:Y:S01]  /*f130*/  MUFU.EX2 R154, R154 ;  /* 0x0000009a009a7308 */ /* 0x000fe20000000800 */
[--C-:B------:R-:W-:Y:S01]  /*f140*/  FFMA.FTZ R158, R24, UR4, -R164.reuse ;  /* 0x00000004189e7c23 */ /* 0x100fe200080108a4 */
[C---:B------:R-:W-:Y:S01]  /*f150*/  HMMA.16816.F32 R88, R116.reuse, R126, R88 ;  /* 0x0000007e7458723c */ /* 0x040fe20000001858 */
[----:B------:R-:W2:Y:S03]  /*f160*/  LDSM.16.MT88.4 R124, [R188+0x10800] ;  /* 0x01080000bc7c783b */ /* 0x000ea60000004200 */
[----:B------:R-:W-:Y:S02]  /*f170*/  FFMA.FTZ R159, R25, UR4, -R164 ;  /* 0x00000004199f7c23 */ /* 0x000fe400080108a4 */
[C---:B-1----:R-:W-:Y:S02]  /*f180*/  HMMA.16816.F32 R92, R116.reuse, R120, R92 ;  /* 0x00000078745c723c */ /* 0x042fe4000000185c */
[----:B------:R-:W1:Y:S01]  /*f190*/  MUFU.EX2 R155, R155 ;  /* 0x0000009b009b7308 */ /* 0x000e620000000800 */
[----:B------:R-:W-:Y:S02]  /*f1a0*/  LDSM.16.MT88.4 R24, [R188+0xd000] ;  /* 0x00d00000bc18783b */ /* 0x000fe40000004200 */
[--C-:B------:R-:W-:Y:S01]  /*f1b0*/  FFMA.FTZ R153, R23, UR4, -R166.reuse ;  /* 0x0000000417997c23 */ /* 0x100fe200080108a6 */
[C---:B------:R-:W-:Y:S06]  /*f1c0*/  HMMA.16816.F32 R96, R116.reuse, R122, R96 ;  /* 0x0000007a7460723c */ /* 0x040fec0000001860 */
[----:B------:R-:W-:Y:S01]  /*f1d0*/  MUFU.EX2 R158, R158 ;  /* 0x0000009e009e7308 */ /* 0x000fe20000000800 */
[----:B------:R-:W3:Y:S01]  /*f1e0*/  LDSM.16.MT88.4 R120, [R192+0xd000] ;  /* 0x00d00000c078783b */ /* 0x000ee20000004200 */
[C---:B------:R-:W-:Y:S03]  /*f1f0*/  HMMA.16816.F32 R100, R116.reuse, R128, R100 ;  /* 0x000000807464723c */ /* 0x040fe60000001864 */
[----:B------:R-:W-:Y:S03]  /*f200*/  FFMA.FTZ R166, R35, UR4, -R166 ;  /* 0x0000000423a67c23 */ /* 0x000fe600080108a6 */
[C---:B------:R-:W-:Y:S01]  /*f210*/  HMMA.16816.F32 R104, R116.reuse, R130, R104 ;  /* 0x000000827468723c */ /* 0x040fe20000001868 */
[----:B------:R-:W4:Y:S01]  /*f220*/  LDSM.16.MT88.4 R128, [R189+0xd000] ;  /* 0x00d00000bd80783b */ /* 0x000f220000004200 */
[----:B------:R-:W5:Y:S03]  /*f230*/  MUFU.EX2 R153, R153 ;  /* 0x0000009900997308 */ /* 0x000f660000000800 */
[--C-:B------:R-:W-:Y:S01]  /*f240*/  FFMA.FTZ R156, R20, UR4, -R164.reuse ;  /* 0x00000004149c7c23 */ /* 0x100fe200080108a4 */
[C---:B------:R-:W-:Y:S06]  /*f250*/  HMMA.16816.F32 R108, R116.reuse, R136, R108 ;  /* 0x00000088746c723c */ /* 0x040fec000000186c */
[----:B------:R-:W3:Y:S01]  /*f260*/  MUFU.EX2 R159, R159 ;  /* 0x0000009f009f7308 */ /* 0x000ee20000000800 */
[----:B------:R-:W-:Y:S01]  /*f270*/  FFMA.FTZ R157, R21, UR4, -R164 ;  /* 0x00000004159d7c23 */ /* 0x000fe200080108a4 */
[C---:B------:R-:W-:Y:S01]  /*f280*/  HMMA.16816.F32 R12, R116.reuse, R138, R12 ;  /* 0x0000008a740c723c */ /* 0x040fe2000000180c */
[----:B------:R-:W4:Y:S02]  /*f290*/  LDSM.16.MT88.4 R136, [R190+0xf000] ;  /* 0x00f00000be88783b */ /* 0x000f240000004200 */
[----:B-1----:R-:W-:Y:S03]  /*f2a0*/  F2FP.F16.F32.PACK_AB R23, R155, R154 ;  /* 0x0000009a9b17723e */ /* 0x002fe600000000ff */
[C---:B--2---:R-:W-:Y:S02]  /*f2b0*/  HMMA.16816.F32 R16, R116.reuse, R124, R16 ;  /* 0x0000007c7410723c */ /* 0x044fe40000001810 */
[----:B------:R-:W-:Y:S03]  /*f2c0*/  MUFU.EX2 R156, R156 ;  /* 0x0000009c009c7308 */ /* 0x000fe60000000800 */
[----:B-----5:R-:W-:Y:S01]  /*f2d0*/  F2FP.F16.F32.PACK_AB R21, R153, R152 ;  /* 0x000000989915723e */ /* 0x020fe200000000ff */
[----:B------:R-:W-:Y:S01]  /*f2e0*/  HMMA.16816.F32 R112, R116, R126, R112 ;  /* 0x0000007e7470723c */ /* 0x000fe20000001870 */
[----:B------:R-:W1:Y:S05]  /*f2f0*/  LDSM.16.MT88.4 R116, [R188+0xf000] ;  /* 0x00f00000bc74783b */ /* 0x000e6a0000004200 */
[----:B------:R-:W2:Y:S01]  /*f300*/  MUFU.EX2 R157, R157 ;  /* 0x0000009d009d7308 */ /* 0x000ea20000000800 */
[----:B---3--:R-:W-:Y:S01]  /*f310*/  F2FP.F16.F32.PACK_AB R22, R159, R158 ;  /* 0x0000009e9f16723e */ /* 0x008fe200000000ff */
[----:B------:R-:W-:Y:S01]  /*f320*/  FADD.FTZ R152, R152, R169 ;  /* 0x000000a998987221 */ /* 0x000fe20000010000 */
[----:B------:R-:W-:Y:S07]  /*f330*/  LDSM.16.MT88.4 R124, [R189+0x11000] ;  /* 0x01100000bd7c783b */ /* 0x000fee0000004200 */
[----:B------:R3:W5:Y:S01]  /*f340*/  MUFU.EX2 R217, R166 ;  /* 0x000000a600d97308 */ /* 0x0007620000000800 */
[----:B------:R-:W-:Y:S04]  /*f350*/  FADD.FTZ R153, R153, R152 ;  /* 0x0000009899997221 */ /* 0x000fe80000010000 */
[----:B------:R-:W-:Y:S01]  /*f360*/  FADD.FTZ R154, R154, R153 ;  /* 0x000000999a9a7221 */ /* 0x000fe20000010000 */
[----:B--2---:R-:W-:Y:S03]  /*f370*/  F2FP.F16.F32.PACK_AB R20, R157, R156 ;  /* 0x0000009c9d14723e */ /* 0x004fe600000000ff */
[----:B------:R-:W-:Y:S04]  /*f380*/  FADD.FTZ R154, R155, R154 ;  /* 0x0000009a9b9a7221 */ /* 0x000fe80000010000 */
[C---:B------:R-:W-:Y:S05]  /*f390*/  HMMA.16816.F32 R4, R20.reuse, R120, R4 ;  /* 0x000000781404723c */ /* 0x040fea0000001804 */
[--C-:B---3--:R-:W-:Y:S01]  /*f3a0*/  FFMA.FTZ R166, R32, UR4, -R164.reuse ;  /* 0x0000000420a67c23 */ /* 0x108fe200080108a4 */
[C---:B------:R-:W-:Y:S01]  /*f3b0*/  HMMA.16816.F32 R8, R20.reuse, R122, R8 ;  /* 0x0000007a1408723c */ /* 0x040fe20000001808 */
[----:B------:R-:W2:Y:S04]  /*f3c0*/  LDSM.16.MT88.4 R120, [R192+0x11000] ;  /* 0x01100000c078783b */ /* 0x000ea80000004200 */
[----:B------:R-:W-:Y:S01]  /*f3d0*/  FFMA.FTZ R164, R33, UR4, -R164 ;  /* 0x0000000421a47c23 */ /* 0x000fe200080108a4 */
[C---:B------:R-:W-:Y:S01]  /*f3e0*/  HMMA.16816.F32 R36, R20.reuse, R140, R36 ;  /* 0x0000008c1424723c */ /* 0x040fe20000001824 */
[----:B------:R-:W-:Y:S02]  /*f3f0*/  MUFU.EX2 R166, R166 ;  /* 0x000000a600a67308 */ /* 0x000fe40000000800 */
[----:B------:R-:W-:Y:S03]  /*f400*/  LDSM.16.MT88.4 R32, [R192+0xf800] ;  /* 0x00f80000c020783b */ /* 0x000fe60000004200 */
[C---:B------:R-:W-:Y:S05]  /*f410*/  HMMA.16816.F32 R40, R20.reuse, R142, R40 ;  /* 0x0000008e1428723c */ /* 0x040fea0000001828 */
[----:B------:R-:W3:Y:S01]  /*f420*/  MUFU.EX2 R221, R164 ;  /* 0x000000a400dd7308 */ /* 0x000ee20000000800 */
[----:B------:R-:W-:Y:S01]  /*f430*/  LDSM.16.MT88.4 R140, [R189+0xf800] ;  /* 0x00f80000bd8c783b */ /* 0x000fe20000004200 */
[C---:B----4-:R-:W-:Y:S06]  /*f440*/  HMMA.16816.F32 R44, R20.reuse, R128, R44 ;  /* 0x00000080142c723c */ /* 0x050fec000000182c */
[C---:B------:R-:W-:Y:S01]  /*f450*/  HMMA.16816.F32 R48, R20.reuse, R130, R48 ;  /* 0x000000821430723c */ /* 0x040fe20000001830 */
[----:B------:R-:W-:Y:S05]  /*f460*/  LDSM.16.MT88.4 R128, [R188+0x11000] ;  /* 0x01100000bc80783b */ /* 0x000fea0000004200 */
[C---:B------:R-:W-:Y:S06]  /*f470*/  HMMA.16816.F32 R52, R20.reuse, R24, R52 ;  /* 0x000000181434723c */ /* 0x040fec0000001834 */
        /* <DEDUP_REMOVED lines=20> */
[C---:B------:R-:W-:Y:S06]  /*f5c0*/  HMMA.16816.F32 R108, R20.reuse, R124, R108 ;  /* 0x0000007c146c723c */ /* 0x040fec000000186c */
[C---:B------:R-:W-:Y:S06]  /*f5d0*/  HMMA.16816.F32 R12, R20.reuse, R126, R12 ;  /* 0x0000007e140c723c */ /* 0x040fec000000180c */
[C---:B------:R-:W-:Y:S06]  /*f5e0*/  HMMA.16816.F32 R16, R20.reuse, R128, R16 ;  /* 0x000000801410723c */ /* 0x040fec0000001810 */
[----:B------:R-:W-:Y:S07]  /*f5f0*/  HMMA.16816.F32 R112, R20, R130, R112 ;  /* 0x000000821470723c */ /* 0x000fee0000001870 */
[C---:B------:R-:W-:Y:S01]  /*f600*/  F2FP.F16.F32.PACK_AB R21, R214.reuse, R175 ;  /* 0x000000afd615723e */ /* 0x040fe200000000ff */
[----:B------:R-:W-:Y:S03]  /*f610*/  FADD.FTZ R175, R175, R154 ;  /* 0x0000009aafaf7221 */ /* 0x000fe60000010000 */
[----:B-----5:R-:W-:Y:S01]  /*f620*/  F2FP.F16.F32.PACK_AB R23, R217, R216 ;  /* 0x000000d8d917723e */ /* 0x020fe200000000ff */
[----:B------:R-:W-:Y:S01]  /*f630*/  FADD.FTZ R175, R214, R175 ;  /* 0x000000afd6af7221 */ /* 0x000fe20000010000 */
[----:B------:R-:W-:Y:S02]  /*f640*/  F2FP.F16.F32.PACK_AB R20, R219, R218 ;  /* 0x000000dadb14723e */ /* 0x000fe400000000ff */
[----:B---3--:R-:W-:Y:S01]  /*f650*/  F2FP.F16.F32.PACK_AB R22, R221, R166 ;  /* 0x000000a6dd16723e */ /* 0x008fe200000000ff */
[----:B------:R-:W-:Y:S04]  /*f660*/  FADD.FTZ R216, R216, R175 ;  /* 0x000000afd8d87221 */ /* 0x000fe80000010000 */
[----:B------:R-:W-:Y:S02]  /*f670*/  FADD.FTZ R211, R217, R216 ;  /* 0x000000d8d9d37221 */ /* 0x000fe40000010000 */
[C---:B------:R-:W-:Y:S01]  /*f680*/  HMMA.16816.F32 R128, R20.reuse, R28, R4 ;  /* 0x0000001c1480723c */ /* 0x040fe20000001804 */
[----:B------:R-:W3:Y:S05]  /*f690*/  LDSM.16.MT88.4 R4, [R190+0x11800] ;  /* 0x01180000be04783b */ /* 0x000eea0000004200 */
[C---:B------:R-:W-:Y:S03]  /*f6a0*/  HMMA.16816.F32 R124, R20.reuse, R30, R8 ;  /* 0x0000001e147c723c */ /* 0x040fe60000001808 */
[----:B------:R-:W-:Y:S03]  /*f6b0*/  LDSM.16.MT88.4 R8, [R188+0x11800] ;  /* 0x01180000bc08783b */ /* 0x000fe60000004200 */
[C---:B-1----:R-:W-:Y:S06]  /*f6c0*/  HMMA.16816.F32 R36, R20.reuse, R116, R36 ;  /* 0x000000741424723c */ /* 0x042fec0000001824 */
[C---:B------:R-:W-:Y:S06]  /*f6d0*/  HMMA.16816.F32 R40, R20.reuse, R118, R40 ;  /* 0x000000761428723c */ /* 0x040fec0000001828 */
[C---:B--2---:R-:W-:Y:S06]  /*f6e0*/  HMMA.16816.F32 R44, R20.reuse, R120, R44 ;  /* 0x00000078142c723c */ /* 0x044fec000000182c */
[C---:B------:R-:W-:Y:S01]  /*f6f0*/  HMMA.16816.F32 R48, R20.reuse, R122, R48 ;  /* 0x0000007a1430723c */ /* 0x040fe20000001830 */
[----:B------:R-:W1:Y:S05]  /*f700*/  LDSM.16.MT88.4 R120, [R189+0x11800] ;  /* 0x01180000bd78783b */ /* 0x000e6a0000004200 */
        /* <DEDUP_REMOVED lines=13> */
[C---:B------:R-:W-:Y:S05]  /*f7e0*/  HMMA.16816.F32 R104, R20.reuse, R6, R104 ;  /* 0x000000061468723c */ /* 0x040fea0000001868 */
[----:B------:R-:W-:Y:S01]  /*f7f0*/  FADD.FTZ R5, R173, R172 ;  /* 0x000000acad057221 */ /* 0x000fe20000010000 */
[C---:B-1----:R-:W-:Y:S05]  /*f800*/  HMMA.16816.F32 R108, R20.reuse, R120, R108 ;  /* 0x00000078146c723c */ /* 0x042fea000000186c */
[----:B------:R-:W-:Y:S01]  /*f810*/  FADD.FTZ R5, R174, R5 ;  /* 0x00000005ae057221 */ /* 0x000fe20000010000 */
[C---:B------:R-:W-:Y:S05]  /*f820*/  HMMA.16816.F32 R120, R20.reuse, R122, R12 ;  /* 0x0000007a1478723c */ /* 0x040fea000000180c */
[----:B------:R-:W-:Y:S01]  /*f830*/  FADD.FTZ R156, R156, R5 ;  /* 0x000000059c9c7221 */ /* 0x000fe20000010000 */
[C---:B------:R-:W-:Y:S05]  /*f840*/  HMMA.16816.F32 R116, R20.reuse, R8, R16 ;  /* 0x000000081474723c */ /* 0x040fea0000001810 */
[----:B------:R-:W-:Y:S01]  /*f850*/  FADD.FTZ R157, R157, R156 ;  /* 0x0000009c9d9d7221 */ /* 0x000fe20000010000 */
[----:B------:R-:W-:Y:S05]  /*f860*/  HMMA.16816.F32 R112, R20, R10, R112 ;  /* 0x0000000a1470723c */ /* 0x000fea0000001870 */
[----:B------:R-:W-:Y:S06]  /*f870*/  FADD.FTZ R158, R158, R157 ;  /* 0x0000009d9e9e7221 */ /* 0x000fec0000010000 */
[----:B------:R-:W-:Y:S04]  /*f880*/  FADD.FTZ R159, R159, R158 ;  /* 0x0000009e9f9f7221 */ /* 0x000fe80000010000 */
[----:B------:R-:W-:Y:S04]  /*f890*/  FADD.FTZ R218, R218, R159 ;  /* 0x0000009fdada7221 */ /* 0x000fe80000010000 */
[----:B------:R-:W-:Y:S04]  /*f8a0*/  FADD.FTZ R219, R219, R218 ;  /* 0x000000dadbdb7221 */ /* 0x000fe80000010000 */
[----:B------:R-:W-:Y:S04]  /*f8b0*/  FADD.FTZ R166, R166, R219 ;  /* 0x000000dba6a67221 */ /* 0x000fe80000010000 */
[----:B------:R-:W-:Y:S01]  /*f8c0*/  FADD.FTZ R213, R221, R166 ;  /* 0x000000a6ddd57221 */ /* 0x000fe20000010000 */
[----:B------:R-:W-:Y:S06]  /*f8d0*/  @P1 BRA `(.L_x_2202) ;  /* 0xffffffc000f01947 */ /* 0x000fec000383ffff */
.L_x_2198:
        /* <DEDUP_REMOVED lines=243> */
[----:B----4-:R-:W-:Y:S01]  /*10810*/  @P4 FMUL.FTZ R13, R4, 0.69314718246459960938 ;  /* 0x3f317218040d4820 */ /* 0x010fe20000410000 */
[----:B---3--:R-:W-:Y:S02]  /*10820*/  @P3 FMUL.FTZ R4, R2, 0.69314718246459960938 ;  /* 0x3f31721802043820 */ /* 0x008fe40000410000 */
[----:B------:R3:W-:Y:S02]  /*10830*/  STS [R19+0x4000], R120 ;  /* 0x0040007813007388 */ /* 0x0007e40000000800 */
[----:B-1----:R-:W-:-:S02]  /*10840*/  @P3 FFMA.FTZ R11, R3, R12, R4 ;  /* 0x0000000c030b3223 */ /* 0x002fc40000010004 */
[----:B------:R3:W-:Y:S04]  /*10850*/  STS [R19+0x4400], R122 ;  /* 0x0044007a13007388 */ /* 0x0007e80000000800 */
[----:B------:R3:W-:Y:S04]  /*10860*/  STS [R21+0x4000], R116 ;  /* 0x0040007415007388 */ /* 0x0007e80000000800 */
[----:B------:R3:W-:Y:S01]  /*10870*/  STS [R21+0x4400], R118 ;  /* 0x0044007615007388 */ /* 0x0007e20000000800 */
[----:B--2---:R-:W-:Y:S01]  /*10880*/  MOV R9, 0x7f800000 ;  /* 0x7f80000000097802 */ /* 0x004fe20000000f00 */
[----:B------:R-:W-:-:S02]  /*10890*/  @P4 FFMA.FTZ R9, R132, R25, R13 ;  /* 0x0000001984094223 */ /* 0x000fc4000001000d */
[----:B------:R3:W-:Y:S04]  /*108a0*/  STS [R23+0x4000], R5 ;  /* 0x0040000517007388 */ /* 0x0007e80000000800 */
[----:B------:R3:W-:Y:S01]  /*108b0*/  STS [R23+0x4400], R6 ;  /* 0x0044000617007388 */ /* 0x0007e20000000800 */
[----:B------:R-:W-:Y:S05]  /*108c0*/  @!P0 BRA `(.L_x_2203) ;  /* 0x0000000000248947 */ /* 0x000fea0003800000 */
[----:B------:R-:W1:Y:S01]  /*108d0*/  S2UR UR14, SR_CTAID.Y ;  /* 0x00000000000e79c3 */ /* 0x000e620000002600 */
[----:B------:R-:W-:Y:S01]  /*108e0*/  ULDC UR4, c[0x0][0x2c4] ;  /* 0x0000b10000047ab9 */ /* 0x000fe20000000800 */
[----:B------:R-:W-:Y:S01]  /*108f0*/  UISETP.NE.AND UP0, UPT, UR13, -0x1, UPT ;  /* 0xffffffff0d00788c */ /* 0x000fe2000bf05270 */
[----:B------:R-:W-:-:S05]  /*10900*/  ULDC UR9, c[0x0][0x2e4] ;  /* 0x0000b90000097ab9 */ /* 0x000fca0000000800 */
[----:B------:R-:W2:Y:S01]  /*10910*/  S2UR UR8, SR_CTAID.Z ;  /* 0x00000000000879c3 */ /* 0x000ea20000002700 */
[----:B-1----:R-:W-:-:S04]  /*10920*/  UIMAD UR4, UR14, UR4, URZ ;  /* 0x000000040e0472a4 */ /* 0x002fc8000f8e023f */
[----:B------:R-:W-:-:S04]  /*10930*/  USEL UR4, UR4, UR13, !UP0 ;  /* 0x0000000d04047287 */ /* 0x000fc8000c000000 */
[----:B--2---:R-:W-:Y:S01]  /*10940*/  UIMAD UR9, UR8, UR9, UR4 ;  /* 0x00000009080972a4 */ /* 0x004fe2000f8e0204 */
[----:B------:R-:W-:Y:S11]  /*10950*/  BRA `(.L_x_2204) ;  /* 0x0000000000187947 */ /* 0x000ff60003800000 */
.L_x_2203:
[----:B------:R-:W-:Y:S01]  /*10960*/  S2UR UR8, SR_CTAID.Z ;  /* 0x00000000000879c3 */ /* 0x000fe20000002700 */
[----:B------:R-:W-:Y:S01]  /*10970*/  ULDC UR4, c[0x0][0x270] ;  /* 0x00009c0000047ab9 */ /* 0x000fe20000000800 */
[----:B------:R-:W-:-:S06]  /*10980*/  ULDC UR9, c[0x0][0x2c4] ;  /* 0x0000b10000097ab9 */ /* 0x000fcc0000000800 */
[----:B------:R-:W1:Y:S02]  /*10990*/  S2UR UR14, SR_CTAID.Y ;  /* 0x00000000000e79c3 */ /* 0x000e640000002600 */
[----:B-1----:R-:W-:-:S04]  /*109a0*/  UIMAD UR4, UR14, UR4, UR8 ;  /* 0x000000040e0472a4 */ /* 0x002fc8000f8e0208 */
[----:B------:R-:W-:-:S12]  /*109b0*/  UIMAD UR9, UR4, UR9, URZ ;  /* 0x00000009040972a4 */ /* 0x000fd8000f8e023f */
.L_x_2204:
[----:B------:R-:W1:Y:S01]  /*109c0*/  S2R R4, SR_TID.X ;  /* 0x0000000000047919 */ /* 0x000e620000002100 */
[----:B------:R-:W-:Y:S01]  /*109d0*/  LOP3.LUT R13, R10, 0xffffffe0, RZ, 0xc0, !PT ;  /* 0xffffffe00a0d7812 */ /* 0x000fe200078ec0ff */
[----:B------:R-:W-:Y:S01]  /*109e0*/  USHF.R.S32.HI UR11, URZ, 0x1f, UR14 ;  /* 0x0000001f3f0b7899 */ /* 0x000fe2000801140e */
[----:B------:R-:W-:Y:S01]  /*109f0*/  BSSY B0, `(.L_x_2205) ;  /* 0x0000028000007945 */ /* 0x000fe20003800000 */
[----:B------:R-:W-:Y:S01]  /*10a00*/  UISETP.NE.AND UP0, UPT, UR13, -0x1, UPT ;  /* 0xffffffff0d00788c */ /* 0x000fe2000bf05270 */
[----:B------:R-:W-:Y:S01]  /*10a10*/  BAR.SYNC.DEFER_BLOCKING 0x0 ;  /* 0x0000000000007b1d */ /* 0x000fe20000010000 */
[----:B------:R-:W-:Y:S01]  /*10a20*/  IMAD.IADD R2, R0, 0x1, -R13 ;  /* 0x0000000100027824 */ /* 0x000fe200078e0a0d */
[----:B------:R-:W-:-:S04]  /*10a30*/  SHF.R.S32.HI R13, RZ, 0x1f, R8 ;  /* 0x0000001fff0d7819 */ /* 0x000fc80000011408 */
[----:B------:R-:W-:Y:S01]  /*10a40*/  LOP3.LUT P0, RZ, R2, 0x3, RZ, 0xc0, !PT ;  /* 0x0000000302ff7812 */ /* 0x000fe2000780c0ff */
[----:B------:R-:W-:Y:S01]  /*10a50*/  ULDC.64 UR4, c[0x0][0x290] ;  /* 0x0000a40000047ab9 */ /* 0x000fe20000000a00 */
[----:B------:R-:W-:Y:S01]  /*10a60*/  LEA.HI R13, R13, R8, RZ, 0x2 ;  /* 0x000000080d0d7211 */ /* 0x000fe200078f10ff */
[----:B------:R-:W-:Y:S01]  /*10a70*/  UIMAD UR11, UR11, UR4, URZ ;  /* 0x000000040b0b72a4 */ /* 0x000fe2000f8e023f */
[----:B------:R-:W-:Y:S02]  /*10a80*/  ULDC.64 UR6, c[0x0][0x298] ;  /* 0x0000a60000067ab9 */ /* 0x000fe40000000a00 */
[----:B------:R-:W-:Y:S01]  /*10a90*/  LOP3.LUT R13, R13, 0xffffffc, RZ, 0xc0, !PT ;  /* 0x0ffffffc0d0d7812 */ /* 0x000fe200078ec0ff */
[----:B------:R-:W-:Y:S02]  /*10aa0*/  UIMAD.WIDE.U32 UR16, UR13, UR6, URZ ;  /* 0x000000060d1072a5 */ /* 0x000fe4000f8e003f */
[----:B------:R-:W-:Y:S02]  /*10ab0*/  UIMAD.WIDE.U32 UR18, UR14, UR4, URZ ;  /* 0x000000040e1272a5 */ /* 0x000fe4000f8e003f */
[----:B------:R-:W-:Y:S01]  /*10ac0*/  UIMAD UR5, UR14, UR5, UR11 ;  /* 0x000000050e0572a4 */ /* 0x000fe2000f8e020b */
[----:B---3--:R-:W-:Y:S01]  /*10ad0*/  IMAD.IADD R6, R8, 0x1, -R13 ;  /* 0x0000000108067824 */ /* 0x008fe200078e0a0d */
[----:B------:R-:W-:-:S02]  /*10ae0*/  UIMAD UR13, UR13, UR7, UR17 ;  /* 0x000000070d0d72a4 */ /* 0x000fc4000f8e0211 */
[----:B------:R-:W-:Y:S02]  /*10af0*/  USEL UR16, UR18, UR16, !UP0 ;  /* 0x0000001012107287 */ /* 0x000fe4000c000000 */
[----:B------:R-:W-:Y:S01]  /*10b00*/  @!UP0 UIADD3 UR13, UR19, UR5, URZ ;  /* 0x00000005130d8290 */ /* 0x000fe2000fffe03f */
        /* <DEDUP_REMOVED lines=22> */
.L_x_2206:
[----:B------:R-:W-:Y:S05]  /*10c70*/  BSYNC B0 ;  /* 0x0000000000007941 */ /* 0x000fea0003800000 */
.L_x_2205:
[----:B------:R-:W2:Y:S01]  /*10c80*/  S2UR UR9, SR_CTAID.X ;  /* 0x00000000000979c3 */ /* 0x000ea20000002500 */
[----:B------:R-:W-:Y:S01]  /*10c90*/  LEA.HI R2, R7, R0, RZ, 0x3 ;  /* 0x0000000007027211 */ /* 0x000fe200078f18ff */
[----:B------:R-:W-:Y:S01]  /*10ca0*/  IMAD.U32 R7, RZ, RZ, UR6 ;  /* 0x00000006ff077e24 */ /* 0x000fe2000f8e00ff */
[----:B------:R-:W-:Y:S01]  /*10cb0*/  SHF.R.S32.HI R205, RZ, 0x1f, R204 ;  /* 0x0000001fffcd7819 */ /* 0x000fe200000114cc */
[----:B------:R-:W-:Y:S01]  /*10cc0*/  USHF.R.S32.HI UR5, URZ, 0x1f, UR8 ;  /* 0x0000001f3f057899 */ /* 0x000fe20008011408 */
[----:B------:R-:W-:Y:S01]  /*10cd0*/  SHF.R.S32.HI R2, RZ, 0x3, R2 ;  /* 0x00000003ff027819 */ /* 0x000fe20000011402 */
[----:B-1----:R1:W3:Y:S01]  /*10ce0*/  LDS.128 R8, [R203+0x1800] ;  /* 0x00180000cb087984 */ /* 0x0022e20000000c00 */
[----:B------:R-:W-:Y:S01]  /*10cf0*/  LEA.HI R0, R3, R4, RZ, 0x3 ;  /* 0x0000000403007211 */ /* 0x000fe200078f18ff */
[----:B------:R-:W4:Y:S01]  /*10d00*/  LDC.64 R20, c[0x0][0x2a0] ;  /* 0x0000a800ff147b82 */ /* 0x000f220000000a00 */
[----:B------:R-:W-:Y:S01]  /*10d10*/  BSSY B0, `(.L_x_2207) ;  /* 0x000002a000007945 */ /* 0x000fe20003800000 */
[C---:B------:R-:W-:Y:S01]  /*10d20*/  VIADD R5, R2.reuse, 0x10 ;  /* 0x0000001002057836 */ /* 0x040fe20000000000 */
[----:B------:R1:W1:Y:S01]  /*10d30*/  LDS.128 R16, [R203] ;  /* 0x00000000cb107984 */ /* 0x0002620000000c00 */
[----:B------:R-:W-:Y:S01]  /*10d40*/  VIADD R4, R2, 0x30 ;  /* 0x0000003002047836 */ /* 0x000fe20000000000 */
[----:B------:R-:W-:-:S02]  /*10d50*/  SHF.R.S32.HI R0, RZ, 0x3, R0 ;  /* 0x00000003ff007819 */ /* 0x000fc40000011400 */
[----:B------:R-:W-:Y:S01]  /*10d60*/  ISETP.GE.AND P2, PT, R5, UR10, PT ;  /* 0x0000000a05007c0c */ /* 0x000fe2000bf46270 */
[----:B------:R-:W-:Y:S01]  /*10d70*/  VIADD R5, R2, 0x20 ;  /* 0x0000002002057836 */ /* 0x000fe20000000000 */
[----:B------:R-:W-:-:S04]  /*10d80*/  SHF.R.S32.HI R0, RZ, 0x1f, R0 ;  /* 0x0000001fff007819 */ /* 0x000fc80000011400 */
[----:B------:R-:W-:Y:S01]  /*10d90*/  ISETP.GE.AND P1, PT, R5, UR10, PT ;  /* 0x0000000a05007c0c */ /* 0x000fe2000bf26270 */
[----:B--2---:R-:W-:-:S04]  /*10da0*/  USHF.L.U32 UR9, UR9, 0x6, URZ ;  /* 0x0000000609097899 */ /* 0x004fc8000800063f */
[----:B------:R-:W-:Y:S02]  /*10db0*/  USHF.R.S32.HI UR4, URZ, 0x1f, UR9 ;  /* 0x0000001f3f047899 */ /* 0x000fe40008011409 */
[----:B------:R-:W-:Y:S02]  /*10dc0*/  IMAD.WIDE.U32 R6, R7, UR9, R204 ;  /* 0x0000000907067c25 */ /* 0x000fe4000f8e00cc */
[----:B------:R-:W-:Y:S01]  /*10dd0*/  UIMAD UR4, UR4, UR6, URZ ;  /* 0x00000006040472a4 */ /* 0x000fe2000f8e023f */
[----:B------:R-:W-:-:S03]  /*10de0*/  IADD3 R12, P0, R6, UR16, RZ ;  /* 0x00000010060c7c10 */ /* 0x000fc6000ff1e0ff */
[----:B------:R-:W-:Y:S01]  /*10df0*/  UIMAD UR4, UR9, UR7, UR4 ;  /* 0x00000007090472a4 */ /* 0x000fe2000f8e0204 */
[----:B----4-:R-:W-:Y:S01]  /*10e00*/  IMAD R6, R20, UR5, RZ ;  /* 0x0000000514067c24 */ /* 0x010fe2000f8e02ff */
[----:B------:R-:W-:-:S03]  /*10e10*/  UIADD3 UR9, -UR9, UR12, URZ ;  /* 0x0000000c09097290 */ /* 0x000fc6000fffe13f */
[----:B------:R-:W-:Y:S02]  /*10e20*/  IMAD R23, R21, UR8, R6 ;  /* 0x0000000815177c24 */ /* 0x000fe4000f8e0206 */
[----:B------:R-:W-:Y:S01]  /*10e30*/  IMAD.U32 R3, RZ, RZ, UR4 ;  /* 0x00000004ff037e24 */ /* 0x000fe2000f8e00ff */
[----:B------:R-:W-:-:S04]  /*10e40*/  ISETP.GE.AND P3, PT, R2, UR9, PT ;  /* 0x0000000902007c0c */ /* 0x000fc8000bf66270 */
[----:B------:R-:W-:Y:S02]  /*10e50*/  IADD3.X R13, R7, UR13, R3, P0, !PT ;  /* 0x0000000d070d7c10 */ /* 0x000fe400087fe403 */
[----:B------:R-:W-:Y:S02]  /*10e60*/  ISETP.GE.AND P0, PT, R4, UR10, PT ;  /* 0x0000000a04007c0c */ /* 0x000fe4000bf06270 */
[----:B------:R2:W4:Y:S01]  /*10e70*/  LDS.128 R4, [R203+0x4000] ;  /* 0x00400000cb047984 */ /* 0x0005220000000c00 */
[----:B------:R-:W-:-:S03]  /*10e80*/  IMAD.WIDE.U32 R20, R20, UR8, R12 ;  /* 0x0000000814147c25 */ /* 0x000fc6000f8e000c */
[----:B------:R2:W1:Y:S01]  /*10e90*/  LDS.128 R12, [R203+0x2000] ;  /* 0x00200000cb0c7984 */ /* 0x0004620000000c00 */
[----:B------:R-:W-:Y:S01]  /*10ea0*/  IMAD.IADD R23, R23, 0x1, R21 ;  /* 0x0000000117177824 */ /* 0x000fe200078e0215 */
[----:B---3--:R-:W-:Y:S06]  /*10eb0*/  @P3 BRA `(.L_x_2208) ;  /* 0x00000000003c3947 */ /* 0x008fec0003800000 */
[----:B------:R-:W-:Y:S01]  /*10ec0*/  IMAD R3, R0, UR6, RZ ;  /* 0x0000000600037c24 */ /* 0x000fe2000f8e02ff */
[----:B------:R-:W-:Y:S01]  /*10ed0*/  ULDC UR8, c[0x0][0x2d0] ;  /* 0x0000b40000087ab9 */ /* 0x000fe20000000800 */
[----:B------:R-:W-:Y:S01]  /*10ee0*/  IMAD.MOV.U32 R22, RZ, RZ, R20 ;  /* 0x000000ffff167224 */ /* 0x000fe200078e0014 */
[----:B------:R-:W-:Y:S01]  /*10ef0*/  ISETP.GE.AND P5, PT, R204, UR8, PT ;  /* 0x00000008cc007c0c */ /* 0x000fe2000bfa6270 */
[----:B------:R-:W-:Y:S01]  /*10f00*/  IMAD R3, R2, UR7, R3 ;  /* 0x0000000702037c24 */ /* 0x000fe2000f8e0203 */
[----:B------:R-:W-:Y:S01]  /*10f10*/  ISETP.GE.AND P4, PT, R200, UR8, PT ;  /* 0x00000008c8007c0c */ /* 0x000fe2000bf86270 */
[----:B------:R-:W-:Y:S01]  /*10f20*/  IMAD.WIDE.U32 R24, R2, UR6, R22 ;  /* 0x0000000602187c25 */ /* 0x000fe2000f8e0016 */
[----:B------:R-:W-:Y:S01]  /*10f30*/  ISETP.GE.AND P3, PT, R199, UR8, PT ;  /* 0x00000008c7007c0c */ /* 0x000fe2000bf66270 */
[----:B------:R-:W-:Y:S02]  /*10f40*/  ULDC.64 UR4, c[0x0][0x280] ;  /* 0x0000a00000047ab9 */ /* 0x000fe40000000a00 */
[----:B------:R-:W-:Y:S01]  /*10f50*/  IMAD.IADD R3, R3, 0x1, R25 ;  /* 0x0000000103037824 */ /* 0x000fe200078e0219 */
[----:B------:R-:W-:-:S04]  /*10f60*/  LEA R26, P6, R24, UR4, 0x1 ;  /* 0x00000004181a7c11 */ /* 0x000fc8000f8c08ff */
[----:B------:R-:W-:-:S05]  /*10f70*/  LEA.HI.X R27, R24, UR5, R3, 0x1, P6 ;  /* 0x00000005181b7c11 */ /* 0x000fca000b0f0c03 */
[----:B-1----:R3:W-:Y:S04]  /*10f80*/  @!P5 STG.E.128 desc[UR24][R26.64], R16 ;  /* 0x000000101a00d986 */ /* 0x0027e8000c101d18 */
[----:B------:R3:W-:Y:S04]  /*10f90*/  @!P4 STG.E.128 desc[UR24][R26.64+0x80], R12 ;  /* 0x0000800c1a00c986 */ /* 0x0007e8000c101d18 */
[----:B----4-:R3:W-:Y:S02]  /*10fa0*/  @!P3 STG.E.128 desc[UR24][R26.64+0x100], R4 ;  /* 0x000100041a00b986 */ /* 0x0107e4000c101d18 */
.L_x_2208:
[----:B------:R-:W-:Y:S05]  /*10fb0*/  BSYNC B0 ;  /* 0x0000000000007941 */ /* 0x000fea0003800000 */
.L_x_2207:
[----:B-1-3--:R1:W3:Y:S01]  /*10fc0*/  LDS.128 R16, [R203+0x800] ;  /* 0x00080000cb107984 */ /* 0x00a2e20000000c00 */
[----:B------:R-:W-:Y:S03]  /*10fd0*/  BSSY B0, `(.L_x_2209) ;  /* 0x0000016000007945 */ /* 0x000fe60003800000 */
[----:B------:R1:W1:Y:S04]  /*10fe0*/  LDS.128 R12, [R203+0x2800] ;  /* 0x00280000cb0c7984 */ /* 0x0002680000000c00 */
[----:B----4-:R4:W1:Y:S01]  /*10ff0*/  LDS.128 R4, [R203+0x4800] ;  /* 0x00480000cb047984 */ /* 0x0108620000000c00 */
        /* <DEDUP_REMOVED lines=11> */
[----:B------:R-:W-:-:S04]  /*110b0*/  IMAD R3, R3, UR6, RZ ;  /* 0x0000000603037c24 */ /* 0x000fc8000f8e02ff */
[----:B------:R-:W-:Y:S01]  /*110c0*/  IMAD R3, R24, UR7, R3 ;  /* 0x0000000718037c24 */ /* 0x000fe2000f8e0203 */
[----:B------:R-:W-:-:S03]  /*110d0*/  LEA R24, P5, R26, UR4, 0x1 ;  /* 0x000000041a187c11 */ /* 0x000fc6000f8a08ff */
[----:B------:R-:W-:-:S05]  /*110e0*/  IMAD.IADD R3, R3, 0x1, R27 ;  /* 0x0000000103037824 */ /* 0x000fca00078e021b */
[----:B------:R-:W-:-:S05]  /*110f0*/  LEA.HI.X R25, R26, UR5, R3, 0x1, P5 ;  /* 0x000000051a197c11 */ /* 0x000fca000a8f0c03 */
[----:B---3--:R3:W-:Y:S04]  /*11100*/  @!P4 STG.E.128 desc[UR24][R24.64], R16 ;  /* 0x000000101800c986 */ /* 0x0087e8000c101d18 */
[----:B-1----:R3:W-:Y:S04]  /*11110*/  @!P3 STG.E.128 desc[UR24][R24.64+0x80], R12 ;  /* 0x0000800c1800b986 */ /* 0x0027e8000c101d18 */
[----:B------:R3:W-:Y:S02]  /*11120*/  @!P2 STG.E.128 desc[UR24][R24.64+0x100], R4 ;  /* 0x000100041800a986 */ /* 0x0007e4000c101d18 */
.L_x_2210:
[----:B------:R-:W-:Y:S05]  /*11130*/  BSYNC B0 ;  /* 0x0000000000007941 */ /* 0x000fea0003800000 */
.L_x_2209:
[----:B---3--:R3:W2:Y:S01]  /*11140*/  LDS.128 R16, [R203+0x1000] ;  /* 0x00100000cb107984 */ /* 0x0086a20000000c00 */
        /* <DEDUP_REMOVED lines=19> */
[----:B--2---:R2:W-:Y:S04]  /*11280*/  @!P3 STG.E.128 desc[UR24][R24.64], R16 ;  /* 0x000000101800b986 */ /* 0x0045e8000c101d18 */
[----:B-1----:R2:W-:Y:S04]  /*11290*/  @!P2 STG.E.128 desc[UR24][R24.64+0x80], R12 ;  /* 0x0000800c1800a986 */ /* 0x0025e8000c101d18 */
[----:B------:R2:W-:Y:S02]  /*112a0*/  @!P1 STG.E.128 desc[UR24][R24.64+0x100], R4 ;  /* 0x0001000418009986 */ /* 0x0005e4000c101d18 */
.L_x_2212:
[----:B------:R-:W-:Y:S05]  /*112b0*/  BSYNC B0 ;  /* 0x0000000000007941 */ /* 0x000fea0003800000 */
.L_x_2211:
[----:B-12---:R1:W2:Y:S04]  /*112c0*/  LDS.128 R4, [R203+0x3800] ;  /* 0x00380000cb047984 */ /* 0x0062a80000000c00 */
[----:B------:R1:W1:Y:S01]  /*112d0*/  LDS.128 R12, [R203+0x5800] ;  /* 0x00580000cb0c7984 */ /* 0x0002620000000c00 */
[----:B------:R-:W-:Y:S05]  /*112e0*/  @P0 EXIT ;  /* 0x000000000000094d */ /* 0x000fea0003800000 */
[----:B------:R-:W-:Y:S01]  /*112f0*/  IADD3 R2, P0, R2, 0x30, RZ ;  /* 0x0000003002027810 */ /* 0x000fe20007f1e0ff */
[----:B------:R-:W-:Y:S01]  /*11300*/  IMAD.MOV.U32 R16, RZ, RZ, R20 ;  /* 0x000000ffff107224 */ /* 0x000fe200078e0014 */
[----:B------:R-:W-:Y:S01]  /*11310*/  MOV R17, R23 ;  /* 0x0000001700117202 */ /* 0x000fe20000000f00 */
[----:B------:R-:W-:Y:S01]  /*11320*/  ULDC.64 UR4, c[0x0][0x280] ;  /* 0x0000a00000047ab9 */ /* 0x000fe20000000a00 */
[----:B------:R-:W-:Y:S01]  /*11330*/  ULDC UR8, c[0x0][0x2d0] ;  /* 0x0000b40000087ab9 */ /* 0x000fe20000000800 */
[----:B------:R-:W-:Y:S01]  /*11340*/  IMAD.X R3, RZ, RZ, R0, P0 ;  /* 0x000000ffff037224 */ /* 0x000fe200000e0600 */
[----:B------:R-:W-:Y:S01]  /*11350*/  ISETP.GE.AND P2, PT, R204, UR8, PT ;  /* 0x00000008cc007c0c */ /* 0x000fe2000bf46270 */
[----:B------:R-:W-:Y:S01]  /*11360*/  IMAD.WIDE.U32 R16, R2, UR6, R16 ;  /* 0x0000000602107c25 */ /* 0x000fe2000f8e0010 */
[----:B------:R-:W-:-:S03]  /*11370*/  ISETP.GE.AND P1, PT, R200, UR8, PT ;  /* 0x00000008c8007c0c */ /* 0x000fc6000bf26270 */
[----:B------:R-:W-:-:S04]  /*11380*/  IMAD R3, R3, UR6, RZ ;  /* 0x0000000603037c24 */ /* 0x000fc8000f8e02ff */
[----:B------:R-:W-:Y:S01]  /*11390*/  IMAD R3, R2, UR7, R3 ;  /* 0x0000000702037c24 */ /* 0x000fe2000f8e0203 */
[----:B------:R-:W-:-:S03]  /*113a0*/  LEA R2, P0, R16, UR4, 0x1 ;  /* 0x0000000410027c11 */ /* 0x000fc6000f8008ff */
[----:B------:R-:W-:-:S05]  /*113b0*/  IMAD.IADD R3, R3, 0x1, R17 ;  /* 0x0000000103037824 */ /* 0x000fca00078e0211 */
[----:B------:R-:W-:Y:S02]  /*113c0*/  LEA.HI.X R3, R16, UR5, R3, 0x1, P0 ;  /* 0x0000000510037c11 */ /* 0x000fe400080f0c03 */
[----:B------:R-:W-:-:S03]  /*113d0*/  ISETP.GE.AND P0, PT, R199, UR8, PT ;  /* 0x00000008c7007c0c */ /* 0x000fc6000bf06270 */
[----:B------:R1:W-:Y:S04]  /*113e0*/  @!P2 STG.E.128 desc[UR24][R2.64], R8 ;  /* 0x000000080200a986 */ /* 0x0003e8000c101d18 */
[----:B--2---:R2:W-:Y:S06]  /*113f0*/  @!P1 STG.E.128 desc[UR24][R2.64+0x80], R4 ;  /* 0x0000800402009986 */ /* 0x0045ec000c101d18 */
[----:B------:R-:W-:Y:S05]  /*11400*/  @P0 EXIT ;  /* 0x000000000000094d */ /* 0x000fea0003800000 */
[----:B-1----:R-:W-:Y:S01]  /*11410*/  STG.E.128 desc[UR24][R2.64+0x100], R12 ;  /* 0x0001000c02007986 */ /* 0x002fe2000c101d18 */
[----:B------:R-:W-:Y:S05]  /*11420*/  EXIT ;  /* 0x000000000000794d */ /* 0x000fea0003800000 */
.L_x_2213:
        /* <DEDUP_REMOVED lines=13> */
.L_x_4168:


//--------------------- .text._ZN5flash24flash_fwd_splitkv_kernelI23Flash_fwd_kernel_traitsILi192ELi64ELi64ELi4ELb0ELb0EN7cutlass6half_tE19Flash_kernel_traitsILi192ELi64ELi64ELi4ES3_EELb1ELb0ELb1ELb0ELb0ELb1ELb0ELb0EEEvNS_16Flash_fwd_paramsE --------------------------
	.section	.text._ZN5flash24flash_fwd_splitkv_kernelI23Flash_fwd_kernel_traitsILi192ELi64ELi64ELi4ELb0ELb0EN7cutlass6half_tE19Flash_kernel_traitsILi192ELi64ELi64ELi4ES3_EELb1ELb0ELb1ELb0ELb0ELb1ELb0ELb0EEEvNS_16Flash_fwd_paramsE,"ax",@progbits
	.align	128
        .global         _ZN5flash24flash_fwd_splitkv_kernelI23Flash_fwd_kernel_traitsILi192ELi64ELi64ELi4ELb0ELb0EN7cutlass6half_tE19Flash_kernel_traitsILi192ELi64ELi64ELi4ES3_EELb1ELb0ELb1ELb0ELb0ELb1ELb0ELb0EEEvNS_16Flash_fwd_paramsE
        .type           _ZN5flash24flash_fwd_splitkv_kernelI23Flash_fwd_kernel_traitsILi192ELi64ELi64ELi4ELb0ELb0EN7cutlass6half_tE19Flash_kernel_traitsILi192ELi64ELi64ELi4ES3_EELb1ELb0ELb1ELb0ELb0ELb1ELb0ELb0EEEvNS_16Flash_fwd_paramsE,@function
        .size           _ZN5flash24flash_fwd_splitkv_kernelI23Flash_fwd_kernel_traitsILi192ELi64ELi64ELi4ELb0ELb0EN7cutlass6half_tE19Flash_kernel_traitsILi192ELi64ELi64ELi4ES3_EELb1ELb0ELb1ELb0ELb0ELb1ELb0ELb0EEEvNS_16Flash_fwd_paramsE,(.L_x_4169 - _ZN5flash24flash_fwd_splitkv_kernelI23Flash_fwd_kernel_traitsILi192ELi64ELi64ELi4ELb0ELb0EN7cutlass6half_tE19Flash_kernel_traitsILi192ELi64ELi64ELi4ES3_EELb1ELb0ELb1ELb0ELb0ELb1ELb0ELb0EEEvNS_16Flash_fwd_paramsE)
        .other          _ZN5flash24flash_fwd_splitkv_kernelI23Flash_fwd_kernel_traitsILi192ELi64ELi64ELi4ELb0ELb0EN7cutlass6half_tE19Flash_kernel_traitsILi192ELi64ELi64ELi4ES3_EELb1ELb0ELb1ELb0ELb0ELb1ELb0ELb0EEEvNS_16Flash_fwd_paramsE,@"STO_CUDA_ENTRY STV_DEFAULT"
_ZN5flash24flash_fwd_splitkv_kernelI23Flash_fwd_kernel_traitsILi192ELi64ELi64ELi4ELb0ELb0EN7cutlass6half_tE19Flash_kernel_traitsILi192ELi64ELi64ELi4ES3_EELb1ELb0ELb1ELb0ELb0ELb1ELb0ELb0EEEvNS_16Flash_fwd_paramsE:
.text._ZN5flash24flash_fwd_splitkv_kernelI23Flash_fwd_kernel_traitsILi192ELi64ELi64ELi4ELb0ELb0EN7cutlass6half_tE19Flash_kernel_traitsILi192ELi64ELi64ELi4ES3_EELb1ELb0ELb1ELb0ELb0ELb1ELb0ELb0EEEvNS_16Flash_fwd_paramsE:
        /* <DEDUP_REMOVED lines=54> */
.L_x_2214:
[----:B------:R-:W-:-:S03]  /*0360*/  ULDC UR6, c[0x0][0x2c8] ;  /* 0x0000b20000067ab9 */ /* 0x000fc60000000800 */
.L_x_2215:
        /* <DEDUP_REMOVED lines=107> */
.L_x_2218:
[----:B------:R-:W-:Y:S05]  /*0a20*/  BSYNC B0 ;  /* 0x0000000000007941 */ /* 0x000fea0003800000 */
.L_x_2217:
        /* <DEDUP_REMOVED lines=22> */
.L_x_2220:
[----:B------:R-:W-:Y:S05]  /*0b90*/  BSYNC B0 ;  /* 0x0000000000007941 */ /* 0x000fea0003800000 */
.L_x_2219:
        /* <DEDUP_REMOVED lines=21> */
.L_x_2222:
[----:B------:R-:W-:Y:S05]  /*0cf0*/  BSYNC B0 ;  /* 0x0000000000007941 */ /* 0x000fea0003800000 */
.L_x_2221:
        /* <DEDUP_REMOVED lines=20> */
.L_x_2224:
[----:B------:R-:W-:Y:S05]  /*0e40*/  BSYNC B0 ;  /* 0x0000000000007941 */ /* 0x000fea0003800000 */
.L_x_2223:
        /* <DEDUP_REMOVED lines=18> */
.L_x_2216:
        /* <DEDUP_REMOVED lines=29> */
.L_x_2225:
        /* <DEDUP_REMOVED lines=94> */
.L_x_2226:
        /* <DEDUP_REMOVED lines=48> */
.L_x_2228:
        /* <DEDUP_REMOVED lines=37> */
.L_x_2227:
        /* <DEDUP_REMOVED lines=110> */
.L_x_2230:
[----:B------:R-:W-:Y:S05]  /*2350*/  BSYNC B0 ;  /* 0x0000000000007941 */ /* 0x000fea0003800000 */
.L_x_2229:
        /* <DEDUP_REMOVED lines=41> */
.L_x_2232:
[----:B------:R-:W-:Y:S05]  /*25f0*/  BSYNC B0 ;  /* 0x0000000000007941 */ /* 0x000fea0003800000 */
.L_x_2231:
        /* <DEDUP_REMOVED lines=42> */
.L_x_2234:
[----:B------:R-:W-:Y:S05]  /*28a0*/  BSYNC B0 ;  /* 0x0000000000007941 */ /* 0x000fea0003800000 */
.L_x_2233:
        /* <DEDUP_REMOVED lines=44> */
.L_x_2236:
[----:B------:R-:W-:Y:S05]  /*2b70*/  BSYNC B0 ;  /* 0x0000000000007941 */ /* 0x000fea0003800000 */
.L_x_2235:
        /* <DEDUP_REMOVED lines=37> */
.L_x_2238:
[----:B------:R-:W-:Y:S05]  /*2dd0*/  BSYNC B0 ;  /* 0x0000000000007941 */ /* 0x000fea0003800000 */
.L_x_2237:
        /* <DEDUP_REMOVED lines=33> */
.L_x_2240:
[----:B------:R-:W-:Y:S05]  /*2ff0*/  BSYNC B0 ;  /* 0x0000000000007941 */ /* 0x000fea0003800000 */
.L_x_2239:
        /* <DEDUP_REMOVED lines=38> */
.L_x_2242:
[----:B------:R-:W-:Y:S05]  /*3260*/  BSYNC B0 ;  /* 0x0000000000007941 */ /* 0x000fea0003800000 */
.L_x_2241:
        /* <DEDUP_REMOVED lines=40> */
.L_x_2244:
[----:B------:R-:W-:Y:S05]  /*34f0*/  BSYNC B0 ;  /* 0x0000000000007941 */ /* 0x000fea0003800000 */
.L_x_2243:
        /* <DEDUP_REMOVED lines=81> */
.L_x_2246:
[----:B------:R-:W-:Y:S05]  /*3a10*/  BSYNC B0 ;  /* 0x0000000000007941 */ /* 0x000fea0003800000 */
.L_x_2245:
        /* <DEDUP_REMOVED lines=31> */
.L_x_2248:
[----:B------:R-:W-:Y:S05]  /*3c10*/  BSYNC B0 ;  /* 0x0000000000007941 */ /* 0x000fea0003800000 */
.L_x_2247:
        /* <DEDUP_REMOVED lines=33> */
.L_x_2250:
[----:B------:R-:W-:Y:S05]  /*3e30*/  BSYNC B0 ;  /* 0x0000000000007941 */ /* 0x000fea0003800000 */
.L_x_2249:
        /* <DEDUP_REMOVED lines=37> */
.L_x_2252:
[----:B------:R-:W-:Y:S05]  /*4090*/  BSYNC B0 ;  /* 0x0000000000007941 */ /* 0x000fea0003800000 */
.L_x_2251:
[----:B------:R-:W-:Y:S01]  /*40a0*/  LDSM.16.M88.4 R24, [R206] ;  /* 0x00000000ce18783b */ /* 0x000fe20000000200 */
[----:B------:R-:W-:Y:S01]  /*40b0*/  R2P PR, R2, 0x6 ;  /* 0x0000000602007804 */ /* 0x000fe20000000000 */
[----:B------:R-:W-:Y:S01]  /*40c0*/  VIADD R2, R205, 0x6000 ;  /* 0x00006000cd027836 */ /* 0x000fe20000000000 */
[----:B------:R-:W-:Y:S01]  /*40d0*/  LEA R202, R5, R206, 0x1 ;  /* 0x000000ce05ca7211 */ /* 0x000fe200078e08ff */
[----:B------:R-:W3:Y:S01]  /*40e0*/  LDSM.16.M88.4 R28, [R205+0x6000] ;  /* 0x00600000cd1c783b */ /* 0x000ee20000000200 */
[----:B------:R-:W-:Y:S01]  /*40f0*/  VIADD R203, R205, 0x6020 ;  /* 0x00006020cdcb7836 */ /* 0x000fe20000000000 */
[----:B------:R-:W-:Y:S01]  /*4100*/  ULDC UR22, c[0x0][0x39c] ;  /* 0x0000e70000167ab9 */ /* 0x000fe20000000800 */
[----:B------:R-:W-:Y:S01]  /*4110*/  IMAD R204, R7, 0x2, R206 ;  /* 0x0000000207cc7824 */ /* 0x000fe200078e02ce */
[----:B------:R-:W4:Y:S01]  /*4120*/  LDSM.16.M88.4 R52, [R205+0x6800] ;  /* 0x00680000cd34783b */ /* 0x000f220000000200 */
[----:B------:R-:W-:Y:S01]  /*4130*/  LOP3.LUT R6, R6, 0xffffffe0, RZ, 0xc0, !PT ;  /* 0xffffffe006067812 */ /* 0x000fe200078ec0ff */
[----:B------:R-:W-:Y:S01]  /*4140*/  IMAD.SHL.U32 R214, R3, 0x2, RZ ;  /* 0x0000000203d67824 */ /* 0x000fe200078e00ff */
[----:B------:R-:W-:Y:S01]  /*4150*/  LEA R93, R93, UR23, 0x4 ;  /* 0x000000175d5d7c11 */ /* 0x000fe2000f8e20ff */
[----:B------:R-:W-:Y:S01]  /*4160*/  LDSM.16.M88.4 R60, [R204] ;  /* 0x00000000cc3c783b */ /* 0x000fe20000000200 */
[----:B------:R-:W-:-:S02]  /*4170*/  IMAD R201, R5, 0x2, R204 ;  /* 0x0000000205c97824 */ /* 0x000fc400078e02cc */
[----:B-1---5:R-:W-:Y:S01]  /*4180*/  FMUL.FTZ R95, R4, R95 ;  /* 0x0000005f045f7220 */ /* 0x022fe20000410000 */
[----:B------:R-:W-:Y:S01]  /*4190*/  @P1 VIADD R203, R2, 0xffffffe0 ;  /* 0xffffffe002cb1836 */ /* 0x000fe20000000000 */
[----:B------:R-:W1:Y:S01]  /*41a0*/  LDSM.16.M88.4 R44, [R205+0x7000] ;  /* 0x00700000cd2c783b */ /* 0x000e620000000200 */
[----:B------:R-:W-:Y:S01]  /*41b0*/  IMAD.MOV.U32 R2, RZ, RZ, 0x40 ;  /* 0x00000040ff027424 */ /* 0x000fe200078e00ff */
[----:B------:R-:W-:Y:S01]  /*41c0*/  LOP3.LUT R214, R214, 0x6, RZ, 0xc0, !PT ;  /* 0x00000006d6d67812 */ /* 0x000fe200078ec0ff */
[----:B------:R-:W-:Y:S01]  /*41d0*/  UISETP.GE.AND UP0, UPT, UR15, 0x2, UPT ;  /* 0x000000020f00788c */ /* 0x000fe2000bf06270 */
[----:B------:R-:W1:Y:S01]  /*41e0*/  LDSM.16.M88.4 R68, [R203] ;  /* 0x00000000cb44783b */ /* 0x000e620000000200 */
[----:B------:R-:W-:Y:S01]  /*41f0*/  R2UR UR5, R95 ;  /* 0x000000005f0572ca */ /* 0x000fe200000e0000 */
[C---:B------:R-:W-:Y:S01]  /*4200*/  VIADD R195, R203.reuse, 0x800 ;  /* 0x00000800cbc37836 */ /* 0x040fe20000000000 */
[----:B------:R-:W-:Y:S01]  /*4210*/  SEL R2, R2, 0xffffffc0, !P2 ;  /* 0xffffffc002027807 */ /* 0x000fe20005000000 */
[----:B------:R-:W-:Y:S01]  /*4220*/  LDSM.16.M88.4 R76, [R202] ;  /* 0x00000000ca4c783b */ /* 0x000fe20000000200 */
[C---:B------:R-:W-:Y:S01]  /*4230*/  VIADD R194, R203.reuse, 0x1000 ;  /* 0x00001000cbc27836 */ /* 0x040fe20000000000 */
[C---:B------:R-:W-:Y:S01]  /*4240*/  IADD3 R193, R203.reuse, 0x1800, RZ ;  /* 0x00001800cbc17810 */ /* 0x040fe20007ffe0ff */
[----:B------:R-:W-:Y:S01]  /*4250*/  VIADD R191, R203, 0x2000 ;  /* 0x00002000cbbf7836 */ /* 0x000fe20000000000 */
[----:B------:R-:W-:Y:S01]  /*4260*/  LDSM.16.M88.4 R64, [R205+0x7800] ;  /* 0x00780000cd40783b */ /* 0x000fe20000000200 */
[----:B------:R-:W-:Y:S01]  /*4270*/  IMAD.IADD R199, R205, 0x1, R2 ;  /* 0x00000001cdc77824 */ /* 0x000fe200078e0202 */
[----:B------:R-:W-:Y:S01]  /*4280*/  IADD3 R187, R203, 0x4000, RZ ;  /* 0x00004000cbbb7810 */ /* 0x000fe20007ffe0ff */
[----:B------:R-:W-:Y:S01]  /*4290*/  IMAD.IADD R192, R2, 0x1, R203 ;  /* 0x0000000102c07824 */ /* 0x000fe200078e02cb */
[----:B--2---:R-:W-:Y:S01]  /*42a0*/  LDSM.16.M88.4 R8, [R203+0x800] ;  /* 0x00080000cb08783b */ /* 0x004fe20000000200 */
[----:B------:R-:W-:-:S02]  /*42b0*/  IMAD.IADD R2, R3, 0x1, -R6 ;  /* 0x0000000103027824 */ /* 0x000fc400078e0a06 */
[----:B------:R-:W-:Y:S01]  /*42c0*/  VIADD R3, R214, UR14 ;  /* 0x0000000ed6037c36 */ /* 0x000fe20008000000 */
[----:B------:R-:W2:Y:S01]  /*42d0*/  LDSM.16.M88.4 R84, [R199+0x6000] ;  /* 0x00600000c754783b */ /* 0x000ea20000000200 */
[C---:B------:R-:W-:Y:S02]  /*42e0*/  VIADD R190, R203.reuse, 0x2800 ;  /* 0x00002800cbbe7836 */ /* 0x040fe40000000000 */
[C---:B------:R-:W-:Y:S01]  /*42f0*/  VIADD R189, R203.reuse, 0x3000 ;  /* 0x00003000cbbd7836 */ /* 0x040fe20000000000 */
[----:B------:R-:W2:Y:S01]  /*4300*/  LDSM.16.M88.4 R36, [R203+0x1000] ;  /* 0x00100000cb24783b */ /* 0x000ea20000000200 */
[C---:B------:R-:W-:Y:S02]  /*4310*/  VIADD R188, R203.reuse, 0x3800 ;  /* 0x00003800cbbc7836 */ /* 0x040fe40000000000 */
[C---:B------:R-:W-:Y:S01]  /*4320*/  VIADD R186, R203.reuse, 0x4800 ;  /* 0x00004800cbba7836 */ /* 0x040fe20000000000 */
[----:B---3--:R-:W-:Y:S01]  /*4330*/  HMMA.16816.F32 R16, R24, R28, RZ ;  /* 0x0000001c1810723c */ /* 0x008fe200000018ff */
[----:B------:R-:W-:Y:S01]  /*4340*/  LDSM.16.M88.4 R32, [R201] ;  /* 0x00000000c920783b */ /* 0x000fe20000000200 */
[----:B------:R-:W-:-:S02]  /*4350*/  VIADD R185, R203, 0x5000 ;  /* 0x00005000cbb97836 */ /* 0x000fc40000000000 */
[----:B------:R-:W-:Y:S01]  /*4360*/  VIADD R184, R203, 0x5800 ;  /* 0x00005800cbb87836 */ /* 0x000fe20000000000 */
[----:B------:R-:W3:Y:S01]  /*4370*/  LDSM.16.M88.4 R80, [R192] ;  /* 0x00000000c050783b */ /* 0x000ee20000000200 */
[C---:B------:R-:W-:Y:S03]  /*4380*/  HMMA.16816.F32 R28, R24.reuse, R30, RZ ;  /* 0x0000001e181c723c */ /* 0x040fe600000018ff */
[----:B------:R-:W3:Y:S03]  /*4390*/  LDSM.16.M88.4 R72, [R203+0x1800] ;  /* 0x00180000cb48783b */ /* 0x000ee60000000200 */
[C---:B----4-:R-:W-:Y:S01]  /*43a0*/  HMMA.16816.F32 R56, R24.reuse, R52, RZ ;  /* 0x000000341838723c */ /* 0x050fe200000018ff */
[----:B------:R-:W4:Y:S04]  /*43b0*/  LDSM.16.M88.4 R20, [R199+0x6800] ;  /* 0x00680000c714783b */ /* 0x000f280000000200 */
[----:B------:R-:W4:Y:S01]  /*43c0*/  LDSM.16.M88.4 R12, [R199+0x7000] ;  /* 0x00700000c70c783b */ /* 0x000f220000000200 */
[----:B-1----:R-:W-:Y:S03]  /*43d0*/  HMMA.16816.F32 R48, R24, R44, RZ ;  /* 0x0000002c1830723c */ /* 0x002fe600000018ff */
[----:B------:R-:W-:Y:S03]  /*43e0*/  LDSM.16.M88.4 R88, [R205+0x8000] ;  /* 0x00800000cd58783b */ /* 0x000fe60000000200 */
[C---:B------:R-:W-:Y:S01]  /*43f0*/  HMMA.16816.F32 R16, R60.reuse, R68, R16 ;  /* 0x000000443c10723c */ /* 0x040fe20000001810 */
[----:B------:R-:W0:Y:S05]  /*4400*/  LDGDEPBAR ;  /* 0x00000000000079af */ /* 0x000e2a0000000000 */
[----:B------:R-:W-:Y:S01]  /*4410*/  HMMA.16816.F32 R28, R60, R70, R28 ;  /* 0x000000463c1c723c */ /* 0x000fe2000000181c */
[----:B------:R-:W-:Y:S05]  /*4420*/  LDSM.16.M88.4 R68, [R199+0x7800] ;  /* 0x00780000c744783b */ /* 0x000fea0000000200 */
[C---:B------:R-:W-:Y:S06]  /*4430*/  HMMA.16816.F32 R52, R24.reuse, R54, RZ ;  /* 0x000000361834723c */ /* 0x040fec00000018ff */
[----:B------:R-:W-:Y:S06]  /*4440*/  HMMA.16816.F32 R44, R24, R46, RZ ;  /* 0x0000002e182c723c */ /* 0x000fec00000018ff */
[C---:B--2---:R-:W-:Y:S06]  /*4450*/  HMMA.16816.F32 R16, R76.reuse, R84, R16 ;  /* 0x000000544c10723c */ /* 0x044fec0000001810 */
[----:B------:R-:W-:Y:S01]  /*4460*/  HMMA.16816.F32 R28, R76, R86, R28 ;  /* 0x000000564c1c723c */ /* 0x000fe2000000181c */
[----:B------:R-:W-:Y:S05]  /*4470*/  LDSM.16.M88.4 R84, [R203+0x2000] ;  /* 0x00200000cb54783b */ /* 0x000fea0000000200 */
[C---:B------:R-:W-:Y:S06]  /*4480*/  HMMA.16816.F32 R40, R24.reuse, R64, RZ ;  /* 0x000000401828723c */ /* 0x040fec00000018ff */
[----:B------:R-:W-:Y:S01]  /*4490*/  HMMA.16816.F32 R24, R24, R66, RZ ;  /* 0x000000421818723c */ /* 0x000fe200000018ff */
[----:B------:R-:W1:Y:S05]  /*44a0*/  LDSM.16.M88.4 R64, [R206+0x2000] ;  /* 0x00200000ce40783b */ /* 0x000e6a0000000200 */
[C---:B------:R-:W-:Y:S06]  /*44b0*/  HMMA.16816.F32 R56, R60.reuse, R8, R56 ;  /* 0x000000083c38723c */ /* 0x040fec0000001838 */
[C---:B------:R-:W-:Y:S01]  /*44c0*/  HMMA.16816.F32 R52, R60.reuse, R10, R52 ;  /* 0x0000000a3c34723c */ /* 0x040fe20000001834 */
[----:B------:R-:W2:Y:S05]  /*44d0*/  LDSM.16.M88.4 R8, [R192+0x800] ;  /* 0x00080000c008783b */ /* 0x000eaa0000000200 */
[C---:B------:R-:W-:Y:S06]  /*44e0*/  HMMA.16816.F32 R48, R60.reuse, R36, R48 ;  /* 0x000000243c30723c */ /* 0x040fec0000001830 */
[----:B------:R-:W-:Y:S01]  /*44f0*/  HMMA.16816.F32 R44, R60, R38, R44 ;  /* 0x000000263c2c723c */ /* 0x000fe2000000182c */
[----:B------:R-:W2:Y:S05]  /*4500*/  LDSM.16.M88.4 R36, [R192+0x1000] ;  /* 0x00100000c024783b */ /* 0x000eaa0000000200 */
[C---:B---3--:R-:W-:Y:S06]  /*4510*/  HMMA.16816.F32 R16, R32.reuse, R80, R16 ;  /* 0x000000502010723c */ /* 0x048fec0000001810 */
[----:B------:R-:W-:Y:S01]  /*4520*/  HMMA.16816.F32 R28, R32, R82, R28 ;  /* 0x00000052201c723c */ /* 0x000fe2000000181c */
[----:B------:R-:W-:Y:S05]  /*4530*/  LDSM.16.M88.4 R80, [R202+0x2000] ;  /* 0x00200000ca50783b */ /* 0x000fea0000000200 */
[C---:B------:R-:W-:Y:S06]  /*4540*/  HMMA.16816.F32 R40, R60.reuse, R72, R40 ;  /* 0x000000483c28723c */ /* 0x040fec0000001828 */
[----:B------:R-:W-:Y:S01]  /*4550*/  HMMA.16816.F32 R60, R60, R74, R24 ;  /* 0x0000004a3c3c723c */ /* 0x000fe20000001818 */
[----:B------:R-:W3:Y:S04]  /*4560*/  LDSM.16.M88.4 R24, [R204+0x2000] ;  /* 0x00200000cc18783b */ /* 0x000ee80000000200 */
[----:B------:R-:W3:Y:S01]  /*4570*/  LDSM.16.M88.4 R72, [R192+0x1800] ;  /* 0x00180000c048783b */ /* 0x000ee20000000200 */
[C---:B----4-:R-:W-:Y:S06]  /*4580*/  HMMA.16816.F32 R56, R76.reuse, R20, R56 ;  /* 0x000000144c38723c */ /* 0x050fec0000001838 */
[C---:B------:R-:W-:Y:S01]  /*4590*/  HMMA.16816.F32 R52, R76.reuse, R22, R52 ;  /* 0x000000164c34723c */ /* 0x040fe20000001834 */
[----:B------:R-:W4:Y:S05]  /*45a0*/  LDSM.16.M88.4 R20, [R205+0x8800] ;  /* 0x00880000cd14783b */ /* 0x000f2a0000000200 */
        /* <DEDUP_REMOVED lines=8> */
[----:B------:R-:W1:Y:S04]  /*4630*/  LDSM.16.M88.4 R60, [R199+0x8000] ;  /* 0x00800000c73c783b */ /* 0x000e680000000200 */
[----:B------:R-:W1:Y:S01]  /*4640*/  LDSM.16.M88.4 R68, [R205+0x9800] ;  /* 0x00980000cd44783b */ /* 0x000e620000000200 */
[C---:B--2---:R-:W-:Y:S06]  /*4650*/  HMMA.16816.F32 R56, R32.reuse, R8, R56 ;  /* 0x000000082038723c */ /* 0x044fec0000001838 */
        /* <DEDUP_REMOVED lines=12> */
[C---:B----4-:R-:W-:Y:S06]  /*4720*/  HMMA.16816.F32 R56, R64.reuse, R20, R56 ;  /* 0x000000144038723c */ /* 0x050fec0000001838 */
[C---:B------:R-:W-:Y:S01]  /*4730*/  HMMA.16816.F32 R52, R64.reuse, R22, R52 ;  /* 0x000000164034723c */ /* 0x040fe20000001834 */
[----:B------:R-:W-:Y:S05]  /*4740*/  LDSM.16.M88.4 R20, [R199+0x8800] ;  /* 0x00880000c714783b */ /* 0x000fea0000000200 */
[C---:B------:R-:W-:Y:S06]  /*4750*/  HMMA.16816.F32 R48, R64.reuse, R12, R48 ;  /* 0x0000000c4030723c */ /* 0x040fec0000001830 */
[----:B------:R-:W-:Y:S01]  /*4760*/  HMMA.16816.F32 R44, R64, R14, R44 ;  /* 0x0000000e402c723c */ /* 0x000fe2000000182c */
[----:B------:R-:W3:Y:S05]  /*4770*/  LDSM.16.M88.4 R12, [R192+0x2000] ;  /* 0x00200000c00c783b */ /* 0x000eea0000000200 */
        /* <DEDUP_REMOVED lines=8> */
[C---:B------:R-:W-:Y:S01]  /*4800*/  HMMA.16816.F32 R52, R24.reuse, R10, R52 ;  /* 0x0000000a1834723c */ /* 0x040fe20000001834 */
[----:B------:R-:W-:Y:S05]  /*4810*/  LDSM.16.M88.4 R8, [R199+0x9000] ;  /* 0x00900000c708783b */ /* 0x000fea0000000200 */
[C---:B------:R-:W-:Y:S06]  /*4820*/  HMMA.16816.F32 R48, R24.reuse, R36, R48 ;  /* 0x000000241830723c */ /* 0x040fec0000001830 */
[----:B------:R-:W-:Y:S01]  /*4830*/  HMMA.16816.F32 R44, R24, R38, R44 ;  /* 0x00000026182c723c */ /* 0x000fe2000000182c */
[----:B------:R-:W1:Y:S05]  /*4840*/  LDSM.16.M88.4 R36, [R206+0x4000] ;  /* 0x00400000ce24783b */ /* 0x000e6a0000000200 */
[C---:B---3--:R-:W-:Y:S06]  /*4850*/  HMMA.16816.F32 R16, R72.reuse, R12, R16 ;  /* 0x0000000c4810723c */ /* 0x048fec0000001810 */
[----:B------:R-:W-:Y:S01]  /*4860*/  HMMA.16816.F32 R28, R72, R14, R28 ;  /* 0x0000000e481c723c */ /* 0x000fe2000000181c */
[----:B------:R-:W-:Y:S05]  /*4870*/  LDSM.16.M88.4 R12, [R202+0x4000] ;  /* 0x00400000ca0c783b */ /* 0x000fea0000000200 */
[C---:B------:R-:W-:Y:S06]  /*4880*/  HMMA.16816.F32 R40, R24.reuse, R32, R40 ;  /* 0x000000201828723c */ /* 0x040fec0000001828 */
[----:B------:R-:W-:Y:S01]  /*4890*/  HMMA.16816.F32 R76, R24, R34, R76 ;  /* 0x00000022184c723c */ /* 0x000fe2000000184c */
[----:B------:R-:W-:Y:S04]  /*48a0*/  LDSM.16.M88.4 R24, [R204+0x4000] ;  /* 0x00400000cc18783b */ /* 0x000fe80000000200 */
[----:B------:R-:W-:Y:S01]  /*48b0*/  LDSM.16.M88.4 R32, [R205+0xa800] ;  /* 0x00a80000cd20783b */ /* 0x000fe20000000200 */
[C---:B------:R-:W-:Y:S06]  /*48c0*/  HMMA.16816.F32 R56, R80.reuse, R20, R56 ;  /* 0x000000145038723c */ /* 0x040fec0000001838 */
[----:B------:R-:W-:Y:S01]  /*48d0*/  HMMA.16816.F32 R52, R80, R22, R52 ;  /* 0x000000165034723c */ /* 0x000fe20000001834 */
[----:B------:R-:W2:Y:S05]  /*48e0*/  LDSM.16.M88.4 R20, [R203+0x4000] ;  /* 0x00400000cb14783b */ /* 0x000eaa0000000200 */
[C---:B-1----:R-:W-:Y:S06]  /*48f0*/  HMMA.16816.F32 R16, R36.reuse, R88, R16 ;  /* 0x000000582410723c */ /* 0x042fec0000001810 */
[----:B------:R-:W-:Y:S01]  /*4900*/  HMMA.16816.F32 R28, R36, R90, R28 ;  /* 0x0000005a241c723c */ /* 0x000fe2000000181c */
[----:B------:R-:W-:Y:S05]  /*4910*/  LDSM.16.M88.4 R88, [R205+0xb800] ;  /* 0x00b80000cd58783b */ /* 0x000fea0000000200 */
[C---:B------:R-:W-:Y:S06]  /*4920*/  HMMA.16816.F32 R48, R80.reuse, R8, R48 ;  /* 0x000000085030723c */ /* 0x040fec0000001830 */
[C---:B------:R-:W-:Y:S01]  /*4930*/  HMMA.16816.F32 R44, R80.reuse, R10, R44 ;  /* 0x0000000a502c723c */ /* 0x040fe2000000182c */
[----:B------:R-:W1:Y:S05]  /*4940*/  LDSM.16.M88.4 R8, [R199+0xa000] ;  /* 0x00a00000c708783b */ /* 0x000e6a0000000200 */
[C---:B------:R-:W-:Y:S06]  /*4950*/  HMMA.16816.F32 R40, R80.reuse, R84, R40 ;  /* 0x000000545028723c */ /* 0x040fec0000001828 */
[----:B------:R-:W-:Y:S01]  /*4960*/  HMMA.16816.F32 R76, R80, R86, R76 ;  /* 0x00000056504c723c */ /* 0x000fe2000000184c */
[----:B------:R-:W-:Y:S05]  /*4970*/  LDSM.16.M88.4 R80, [R201+0x4000] ;  /* 0x00400000c950783b */ /* 0x000fea0000000200 */
[C---:B------:R-:W-:Y:S06]  /*4980*/  HMMA.16816.F32 R56, R72.reuse, R68, R56 ;  /* 0x000000444838723c */ /* 0x040fec0000001838 */
[----:B------:R-:W-:Y:S01]  /*4990*/  HMMA.16816.F32 R52, R72, R70, R52 ;  /* 0x000000464834723c */ /* 0x000fe20000001834 */
[----:B------:R-:W3:Y:S05]  /*49a0*/  LDSM.16.M88.4 R68, [R205+0xb000] ;  /* 0x00b00000cd44783b */ /* 0x000eea0000000200 */
[C---:B--2---:R-:W-:Y:S06]  /*49b0*/  HMMA.16816.F32 R16, R24.reuse, R20, R16 ;  /* 0x000000141810723c */ /* 0x044fec0000001810 */
[----:B------:R-:W-:Y:S01]  /*49c0*/  HMMA.16816.F32 R28, R24, R22, R28 ;  /* 0x00000016181c723c */ /* 0x000fe2000000181c */
[----:B------:R-:W-:Y:S05]  /*49d0*/  LDSM.16.M88.4 R20, [R203+0x5000] ;  /* 0x00500000cb14783b */ /* 0x000fea0000000200 */
[C---:B------:R-:W-:Y:S06]  /*49e0*/  HMMA.16816.F32 R48, R72.reuse, R64, R48 ;  /* 0x000000404830723c */ /* 0x040fec0000001830 */
[C---:B------:R-:W-:Y:S01]  /*49f0*/  HMMA.16816.F32 R64, R72.reuse, R66, R44 ;  /* 0x000000424840723c */ /* 0x040fe2000000182c */
[----:B------:R-:W2:Y:S05]  /*4a00*/  LDSM.16.M88.4 R44, [R203+0x4800] ;  /* 0x00480000cb2c783b */ /* 0x000eaa0000000200 */
[C---:B------:R-:W-:Y:S01]  /*4a10*/  HMMA.16816.F32 R84, R72.reuse, R60, R40 ;  /* 0x0000003c4854723c */ /* 0x040fe20000001828 */
[----:B------:R-:W-:Y:S05]  /*4a20*/  LDSM.16.M88.4 R40, [R192+0x4000] ;  /* 0x00400000c028783b */ /* 0x000fea0000000200 */
[----:B------:R-:W-:Y:S01]  /*4a30*/  HMMA.16816.F32 R76, R72, R62, R76 ;  /* 0x0000003e484c723c */ /* 0x000fe2000000184c */
[----:B------:R-:W-:Y:S05]  /*4a40*/  LDSM.16.M88.4 R60, [R199+0xa800] ;  /* 0x00a80000c73c783b */ /* 0x000fea0000000200 */
[C---:B-1----:R-:W-:Y:S06]  /*4a50*/  HMMA.16816.F32 R16, R12.reuse, R8, R16 ;  /* 0x000000080c10723c */ /* 0x042fec0000001810 */
[----:B------:R-:W-:Y:S01]  /*4a60*/  HMMA.16816.F32 R28, R12, R10, R28 ;  /* 0x0000000a0c1c723c */ /* 0x000fe2000000181c */
[----:B------:R-:W1:Y:S05]  /*4a70*/  LDSM.16.M88.4 R8, [R203+0x5800] ;  /* 0x00580000cb08783b */ /* 0x000e6a0000000200 */
[C---:B------:R-:W-:Y:S06]  /*4a80*/  HMMA.16816.F32 R56, R36.reuse, R32, R56 ;  /* 0x000000202438723c */ /* 0x040fec0000001838 */
[C---:B---3--:R-:W-:Y:S06]  /*4a90*/  HMMA.16816.F32 R48, R36.reuse, R68, R48 ;  /* 0x000000442430723c */ /* 0x048fec0000001830 */
[C---:B------:R-:W-:Y:S01]  /*4aa0*/  HMMA.16816.F32 R52, R36.reuse, R34, R52 ;  /* 0x000000222434723c */ /* 0x040fe20000001834 */
[----:B------:R-:W-:Y:S05]  /*4ab0*/  LDSM.16.M88.4 R32, [R192+0x4800] ;  /* 0x00480000c020783b */ /* 0x000fea0000000200 */
[C---:B------:R-:W-:Y:S06]  /*4ac0*/  HMMA.16816.F32 R64, R36.reuse, R70, R64 ;  /* 0x000000462440723c */ /* 0x040fec0000001840 */
[C---:B------:R-:W-:Y:S06]  /*4ad0*/  HMMA.16816.F32 R84, R36.reuse, R88, R84 ;  /* 0x000000582454723c */ /* 0x040fec0000001854 */
[----:B------:R-:W-:Y:S01]  /*4ae0*/  HMMA.16816.F32 R76, R36, R90, R76 ;  /* 0x0000005a244c723c */ /* 0x000fe2000000184c */
[----:B------:R-:W3:Y:S05]  /*4af0*/  LDSM.16.M88.4 R36, [R199+0xb000] ;  /* 0x00b00000c724783b */ /* 0x000eea0000000200 */
[C---:B--2---:R-:W-:Y:S06]  /*4b00*/  HMMA.16816.F32 R56, R24.reuse, R44, R56 ;  /* 0x0000002c1838723c */ /* 0x044fec0000001838 */
[C---:B------:R-:W-:Y:S06]  /*4b10*/  HMMA.16816.F32 R48, R24.reuse, R20, R48 ;  /* 0x000000141830723c */ /* 0x040fec0000001830 */
[C---:B-1----:R-:W-:Y:S06]  /*4b20*/  HMMA.16816.F32 R84, R24.reuse, R8, R84 ;  /* 0x000000081854723c */ /* 0x042fec0000001854 */
[----:B------:R-:W-:Y:S01]  /*4b30*/  HMMA.16816.F32 R76, R24, R10, R76 ;  /* 0x0000000a184c723c */ /* 0x000fe2000000184c */
[----:B------:R-:W1:Y:S05]  /*4b40*/  LDSM.16.M88.4 R8, [R192+0x5000] ;  /* 0x00500000c008783b */ /* 0x000e6a0000000200 */
[----:B------:R-:W-:Y:S06]  /*4b50*/  HMMA.16816.F32 R16, R80, R40, R16 ;  /* 0x000000285010723c */ /* 0x000fec0000001810 */
[----:B------:R-:W-:Y:S06]  /*4b60*/  HMMA.16816.F32 R52, R24, R46, R52 ;  /* 0x0000002e1834723c */ /* 0x000fec0000001834 */
[----:B------:R-:W-:Y:S01]  /*4b70*/  HMMA.16816.F32 R28, R80, R42, R28 ;  /* 0x0000002a501c723c */ /* 0x000fe2000000181c */
[----:B------:R-:W2:Y:S05]  /*4b80*/  LDSM.16.M88.4 R40, [R199+0xb800] ;  /* 0x00b80000c728783b */ /* 0x000eaa0000000200 */
[----:B------:R-:W-:Y:S06]  /*4b90*/  HMMA.16816.F32 R56, R12, R60, R56 ;  /* 0x0000003c0c38723c */ /* 0x000fec0000001838 */
[----:B------:R-:W-:Y:S01]  /*4ba0*/  HMMA.16816.F32 R64, R24, R22, R64 ;  /* 0x000000161840723c */ /* 0x000fe20000001840 */
[----:B------:R-:W-:Y:S01]  /*4bb0*/  FMUL.FTZ R16, R16, UR22 ;  /* 0x0000001610107c20 */ /* 0x000fe20008410000 */
[----:B------:R-:W-:Y:S01]  /*4bc0*/  FMUL.FTZ R17, R17, UR22 ;  /* 0x0000001611117c20 */ /* 0x000fe20008410000 */
[----:B------:R-:W-:-:S02]  /*4bd0*/  FMUL.FTZ R18, R18, UR22 ;  /* 0x0000001612127c20 */ /* 0x000fc40008410000 */
[----:B------:R-:W-:Y:S01]  /*4be0*/  MUFU.TANH R20, R16 ;  /* 0x0000001000147308 */ /* 0x000fe20000002400 */
[----:B---3--:R-:W-:Y:S01]  /*4bf0*/  HMMA.16816.F32 R48, R12, R36, R48 ;  /* 0x000000240c30723c */ /* 0x008fe20000001830 */
[----:B------:R-:W-:-:S05]  /*4c00*/  FMUL.FTZ R23, R19, UR22 ;  /* 0x0000001613177c20 */ /* 0x000fca0008410000 */
[----:B------:R-:W-:Y:S01]  /*4c10*/  HMMA.16816.F32 R52, R12, R62, R52 ;  /* 0x0000003e0c34723c */ /* 0x000fe20000001834 */
[----:B------:R-:W3:Y:S01]  /*4c20*/  MUFU.TANH R22, R17 ;  /* 0x0000001100167308 */ /* 0x000ee20000002400 */
[----:B------:R-:W-:Y:S01]  /*4c30*/  FMUL.FTZ R25, R29, UR22 ;  /* 0x000000161d197c20 */ /* 0x000fe20008410000 */
[----:B------:R-:W-:Y:S01]  /*4c40*/  FMUL.FTZ R24, R28, UR22 ;  /* 0x000000161c187c20 */ /* 0x000fe20008410000 */
[----:B------:R-:W-:Y:S01]  /*4c50*/  FMUL.FTZ R27, R31, UR22 ;  /* 0x000000161f1b7c20 */ /* 0x000fe20008410000 */
[----:B------:R-:W-:Y:S01]  /*4c60*/  FMUL.FTZ R26, R30, UR22 ;  /* 0x000000161e1a7c20 */ /* 0x000fe20008410000 */
[----:B------:R-:W-:Y:S03]  /*4c70*/  HMMA.16816.F32 R56, R80, R32, R56 ;  /* 0x000000205038723c */ /* 0x000fe60000001838 */
[----:B------:R4:W-:Y:S03]  /*4c80*/  MUFU.TANH R21, R18 ;  /* 0x0000001200157308 */ /* 0x0009e60000002400 */
[----:B------:R-:W-:Y:S05]  /*4c90*/  HMMA.16816.F32 R64, R12, R38, R64 ;  /* 0x000000260c40723c */ /* 0x000fea0000001840 */
[----:B------:R-:W3:Y:S01]  /*4ca0*/  MUFU.TANH R23, R23 ;  /* 0x0000001700177308 */ /* 0x000ee20000002400 */
[----:B-1----:R-:W-:Y:S06]  /*4cb0*/  HMMA.16816.F32 R48, R80, R8, R48 ;  /* 0x000000085030723c */ /* 0x002fec0000001830 */
[----:B--2---:R-:W-:Y:S01]  /*4cc0*/  HMMA.16816.F32 R76, R12, R42, R76 ;  /* 0x0000002a0c4c723c */ /* 0x004fe2000000184c */
[----:B------:R-:W-:Y:S01]  /*4cd0*/  SHF.R.S32.HI R9, RZ, 0x1f, R2 ;  /* 0x0000001fff097819 */ /* 0x000fe20000011402 */
[----:B----4-:R-:W1:Y:S01]  /*4ce0*/  LDSM.16.M88.4 R16, [R192+0x5800] ;  /* 0x00580000c010783b */ /* 0x010e620000000200 */
[----:B------:R-:W2:Y:S01]  /*4cf0*/  MUFU.TANH R25, R25 ;  /* 0x0000001900197308 */ /* 0x000ea20000002400 */
[----:B------:R-:W-:-:S04]  /*4d00*/  DEPBAR.LE SB0, 0x0 ;  /* 0x000080000000791a */ /* 0x000fc80000000000 */
[----:B------:R-:W-:Y:S01]  /*4d10*/  LEA.HI R2, R9, R2, RZ, 0x2 ;  /* 0x0000000209027211 */ /* 0x000fe200078f10ff */
[----:B------:R-:W-:Y:S01]  /*4d20*/  HMMA.16816.F32 R84, R12, R40, R84 ;  /* 0x000000280c54723c */ /* 0x000fe20000001854 */
[----:B------:R-:W-:Y:S01]  /*4d30*/  FMUL.FTZ R28, R56, UR22 ;  /* 0x00000016381c7c20 */ /* 0x000fe20008410000 */
[----:B------:R-:W-:Y:S01]  /*4d40*/  FMUL.FTZ R58, R58, UR22 ;  /* 0x000000163a3a7c20 */ /* 0x000fe20008410000 */
[----:B------:R-:W-:Y:S01]  /*4d50*/  SHF.R.S32.HI R2, RZ, 0x2, R2 ;  /* 0x00000002ff027819 */ /* 0x000fe20000011402 */
[----:B------:R-:W4:Y:S01]  /*4d60*/  MUFU.TANH R27, R27 ;  /* 0x0000001b001b7308 */ /* 0x000f220000002400 */
[----:B------:R-:W-:Y:S01]  /*4d70*/  FMUL.FTZ R8, R59, UR22 ;  /* 0x000000163b087c20 */ /* 0x000fe20008410000 */
[C---:B------:R-:W-:Y:S01]  /*4d80*/  HMMA.16816.F32 R52, R80.reuse, R34, R52 ;  /* 0x000000225034723c */ /* 0x040fe20000001834 */
[----:B------:R-:W-:Y:S01]  /*4d90*/  IADD3 R2, R93, 0x1, R2 ;  /* 0x000000015d027810 */ /* 0x000fe20007ffe002 */
[----:B------:R-:W-:Y:S01]  /*4da0*/  FMUL.FTZ R13, R57, UR22 ;  /* 0x00000016390d7c20 */ /* 0x000fe20008410000 */
[----:B------:R-:W-:Y:S01]  /*4db0*/  MOV R15, UR17 ;  /* 0x00000011000f7c02 */ /* 0x000fe20008000f00 */
[----:B------:R-:W-:Y:S01]  /*4dc0*/  FMUL.FTZ R51, R51, UR22 ;  /* 0x0000001633337c20 */ /* 0x000fe20008410000 */
[----:B------:R-:W-:Y:S01]  /*4dd0*/  FMUL.FTZ R50, R50, UR22 ;  /* 0x0000001632327c20 */ /* 0x000fe20008410000 */
[----:B------:R-:W-:Y:S01]  /*4de0*/  HMMA.16816.F32 R64, R80, R10, R64 ;  /* 0x0000000a5040723c */ /* 0x000fe20000001840 */
[----:B------:R-:W-:Y:S01]  /*4df0*/  IADD3 R2, R15, -UR12, R2 ;  /* 0x8000000c0f027c10 */ /* 0x000fe2000fffe002 */
[----:B------:R-:W4:Y:S04]  /*4e00*/  MUFU.TANH R24, R24 ;  /* 0x0000001800187308 */ /* 0x000f280000002400 */
[----:B------:R-:W-:-:S02]  /*4e10*/  VIADD R12, R2, UR16 ;  /* 0x00000010020c7c36 */ /* 0x000fc40008000000 */
[----:B------:R-:W-:Y:S02]  /*4e20*/  VIADD R10, R3, 0x1 ;  /* 0x00000001030a7836 */ /* 0x000fe40000000000 */
[----:B------:R-:W4:Y:S01]  /*4e30*/  MUFU.TANH R28, R28 ;  /* 0x0000001c001c7308 */ /* 0x000f220000002400 */
[C---:B------:R-:W-:Y:S02]  /*4e40*/  VIADDMNMX R2, R12.reuse, 0x8, R15, PT ;  /* 0x000000080c027846 */ /* 0x040fe4000380010f */
[----:B------:R-:W-:Y:S02]  /*4e50*/  VIMNMX R135, R12, UR17, PT ;  /* 0x000000110c877c48 */ /* 0x000fe4000bfe0100 */
[----:B------:R-:W-:Y:S02]  /*4e60*/  I2FP.F32.S32 R15, R10 ;  /* 0x0000000a000f7245 */ /* 0x000fe40000201400 */
[C---:B------:R-:W-:Y:S01]  /*4e70*/  ISETP.GE.AND P5, PT, R10.reuse, R135, PT ;  /* 0x000000870a00720c */ /* 0x040fe20003fa6270 */
[----:B------:R-:W4:Y:S01]  /*4e80*/  MUFU.TANH R26, R26 ;  /* 0x0000001a001a7308 */ /* 0x000f220000002400 */
[----:B------:R-:W-:Y:S01]  /*4e90*/  ISETP.GE.AND P2, PT, R10, R2, PT ;  /* 0x000000020a00720c */ /* 0x000fe20003f46270 */
[C---:B---3--:R-:W-:Y:S01]  /*4ea0*/  FFMA.FTZ R12, R15.reuse, UR5, R22 ;  /* 0x000000050f0c7c23 */ /* 0x048fe20008010016 */
[----:B-1----:R-:W-:Y:S01]  /*4eb0*/  HMMA.16816.F32 R76, R80, R18, R76 ;  /* 0x00000012504c723c */ /* 0x002fe2000000184c */
[----:B------:R-:W-:Y:S01]  /*4ec0*/  FFMA.FTZ R23, R15, UR5, R23 ;  /* 0x000000050f177c23 */ /* 0x000fe20008010017 */
[C---:B------:R-:W-:Y:S01]  /*4ed0*/  IADD3 R10, R3.reuse, 0x9, RZ ;  /* 0x00000009030a7810 */ /* 0x040fe20007ffe0ff */
[----:B------:R-:W-:-:S02]  /*4ee0*/  VIADD R15, R3, 0x10 ;  /* 0x00000010030f7836 */ /* 0x000fc40000000000 */
[----:B------:R-:W-:Y:S01]  /*4ef0*/  FMUL.FTZ R4, R52, UR22 ;  /* 0x0000001634047c20 */ /* 0x000fe20008410000 */
[----:B------:R-:W1:Y:S01]  /*4f00*/  MUFU.TANH R6, R58 ;  /* 0x0000003a00067308 */ /* 0x000e620000002400 */
[CC--:B------:R-:W-:Y:S01]  /*4f10*/  ISETP.GE.AND P1, PT, R10.reuse, R135.reuse, PT ;  /* 0x000000870a00720c */ /* 0x0c0fe20003f26270 */
[----:B------:R-:W-:Y:S01]  /*4f20*/  VIADD R19, R3, 0x8 ;  /* 0x0000000803137836 */ /* 0x000fe20000000000 */
[----:B------:R-:W-:Y:S01]  /*4f30*/  ISETP.GE.AND P3, PT, R10, R2, PT ;  /* 0x000000020a00720c */ /* 0x000fe20003f66270 */
[----:B------:R-:W-:Y:S01]  /*4f40*/  HMMA.16816.F32 R84, R80, R16, R84 ;  /* 0x000000105054723c */ /* 0x000fe20000001854 */
[----:B------:R-:W-:Y:S01]  /*4f50*/  FMUL.FTZ R9, R53, UR22 ;  /* 0x0000001635097c20 */ /* 0x000fe20008410000 */
[----:B------:R-:W-:Y:S01]  /*4f60*/  I2FP.F32.S32 R10, R10 ;  /* 0x0000000a000a7245 */ /* 0x000fe20000201400 */
[----:B------:R-:W-:Y:S01]  /*4f70*/  FMUL.FTZ R11, R54, UR22 ;  /* 0x00000016360b7c20 */ /* 0x000fe20008410000 */
[----:B------:R-:W-:Y:S01]  /*4f80*/  FSEL R12, R12, -INF , !P5 ;  /* 0xff8000000c0c7808 */ /* 0x000fe20006800000 */
[----:B------:R-:W3:Y:S01]  /*4f90*/  MUFU.TANH R13, R13 ;  /* 0x0000000d000d7308 */ /* 0x000ee20000002400 */
[----:B------:R-:W-:Y:S01]  /*4fa0*/  FSEL R29, R23, -INF , !P2 ;  /* 0xff800000171d7808 */ /* 0x000fe20005000000 */
[----:B------:R-:W-:Y:S01]  /*4fb0*/  FMUL.FTZ R17, R55, UR22 ;  /* 0x0000001637117c20 */ /* 0x000fe20008410000 */
[CC--:B------:R-:W-:Y:S01]  /*4fc0*/  ISETP.GE.AND P6, PT, R19.reuse, R135.reuse, PT ;  /* 0x000000871300720c */ /* 0x0c0fe20003fc6270 */
[C---:B--2---:R-:W-:Y:S01]  /*4fd0*/  FFMA.FTZ R14, R10.reuse, UR5, R25 ;  /* 0x000000050a0e7c23 */ /* 0x044fe20008010019 */
[-C--:B------:R-:W-:Y:S01]  /*4fe0*/  ISETP.GE.AND P4, PT, R19, R2.reuse, PT ;  /* 0x000000021300720c */ /* 0x080fe20003f86270 */
[----:B----4-:R-:W-:Y:S01]  /*4ff0*/  FFMA.FTZ R25, R10, UR5, R27 ;  /* 0x000000050a197c23 */ /* 0x010fe2000801001b */
[C---:B------:R-:W-:Y:S01]  /*5000*/  ISETP.GE.AND P5, PT, R15.reuse, R135, PT ;  /* 0x000000870f00720c */ /* 0x040fe20003fa6270 */
[----:B------:R-:W2:Y:S01]  /*5010*/  MUFU.TANH R8, R8 ;  /* 0x0000000800087308 */ /* 0x000ea20000002400 */
[-C--:B------:R-:W-:Y:S01]  /*5020*/  ISETP.GE.AND P2, PT, R15, R2.reuse, PT ;  /* 0x000000020f00720c */ /* 0x080fe20003f46270 */
[----:B------:R-:W-:Y:S01]  /*5030*/  VIADD R22, R3, 0x18 ;  /* 0x0000001803167836 */ /* 0x000fe20000000000 */
[----:B------:R-:W-:Y:S01]  /*5040*/  I2FP.F32.S32 R19, R19 ;  /* 0x0000001300137245 */ /* 0x000fe20000201400 */
[----:B------:R-:W-:Y:S01]  /*5050*/  FMUL.FTZ R64, R64, UR22 ;  /* 0x0000001640407c20 */ /* 0x000fe20008410000 */
[----:B------:R-:W-:Y:S01]  /*5060*/  I2FP.F32.S32 R15, R15 ;  /* 0x0000000f000f7245 */ /* 0x000fe20000201400 */
[----:B------:R-:W-:Y:S01]  /*5070*/  FMUL.FTZ R66, R66, UR22 ;  /* 0x0000001642427c20 */ /* 0x000fe20008410000 */
[----:B------:R-:W-:Y:S01]  /*5080*/  FMUL.FTZ R16, R48, UR22 ;  /* 0x0000001630107c20 */ /* 0x000fe20008410000 */
[----:B------:R-:W4:Y:S01]  /*5090*/  MUFU.TANH R4, R4 ;  /* 0x0000000400047308 */ /* 0x000f220000002400 */
[----:B------:R-:W-:Y:S01]  /*50a0*/  FFMA.FTZ R24, R19, UR5, R24 ;  /* 0x0000000513187c23 */ /* 0x000fe20008010018 */
[----:B------:R-:W-:Y:S01]  /*50b0*/  FFMA.FTZ R10, R15, UR5, R28 ;  /* 0x000000050f0a7c23 */ /* 0x000fe2000801001c */
[----:B------:R-:W-:Y:S01]  /*50c0*/  FFMA.FTZ R19, R19, UR5, R26 ;  /* 0x0000000513137c23 */ /* 0x000fe2000801001a */
[----:B-1----:R-:W-:Y:S01]  /*50d0*/  FFMA.FTZ R15, R15, UR5, R6 ;  /* 0x000000050f0f7c23 */ /* 0x002fe20008010006 */
[C---:B------:R-:W-:Y:S01]  /*50e0*/  VIADD R6, R3.reuse, 0x11 ;  /* 0x0000001103067836 */ /* 0x040fe20000000000 */
[----:B------:R-:W-:Y:S01]  /*50f0*/  FSEL R24, R24, -INF , !P6 ;  /* 0xff80000018187808 */ /* 0x000fe20007000000 */
[----:B------:R-:W-:Y:S01]  /*5100*/  VIADD R26, R3, 0x19 ;  /* 0x00000019031a7836 */ /* 0x000fe20000000000 */
[----:B------:R-:W1:Y:S01]  /*5110*/  MUFU.TANH R9, R9 ;  /* 0x0000000900097308 */ /* 0x000e620000002400 */
[----:B------:R-:W-:Y:S01]  /*5120*/  FSEL R27, R19, -INF , !P4 ;  /* 0xff800000131b7808 */ /* 0x000fe20006000000 */
[----:B------:R-:W-:Y:S01]  /*5130*/  FMUL.FTZ R18, R49, UR22 ;  /* 0x0000001631127c20 */ /* 0x000fe20008410000 */
[CC--:B------:R-:W-:Y:S01]  /*5140*/  ISETP.GE.AND P6, PT, R6.reuse, R135.reuse, PT ;  /* 0x000000870600720c */ /* 0x0c0fe20003fc6270 */
[----:B------:R-:W-:Y:S01]  /*5150*/  FMUL.FTZ R85, R85, UR22 ;  /* 0x0000001655557c20 */ /* 0x000fe20008410000 */
[----:B------:R-:W-:Y:S01]  /*5160*/  ISETP.GE.AND P4, PT, R6, R2, PT ;  /* 0x000000020600720c */ /* 0x000fe20003f86270 */
[----:B------:R-:W-:Y:S01]  /*5170*/  FMUL.FTZ R87, R87, UR22 ;  /* 0x0000001657577c20 */ /* 0x000fe20008410000 */
[----:B------:R-:W-:Y:S01]  /*5180*/  I2FP.F32.S32 R6, R6 ;  /* 0x0000000600067245 */ /* 0x000fe20000201400 */
[----:B------:R-:W1:Y:S01]  /*5190*/  MUFU.TANH R17, R17 ;  /* 0x0000001100117308 */ /* 0x000e620000002400 */
[----:B------:R-:W-:Y:S01]  /*51a0*/  FSEL R10, R10, -INF , !P5 ;  /* 0xff8000000a0a7808 */ /* 0x000fe20006800000 */
[----:B------:R-:W-:Y:S01]  /*51b0*/  FMUL.FTZ R84, R84, UR22 ;  /* 0x0000001654547c20 */ /* 0x000fe20008410000 */
[----:B------:R-:W-:Y:S01]  /*51c0*/  FSEL R15, R15, -INF , !P2 ;  /* 0xff8000000f0f7808 */ /* 0x000fe20005000000 */
[----:B------:R-:W-:Y:S01]  /*51d0*/  FMUL.FTZ R65, R65, UR22 ;  /* 0x0000001641417c20 */ /* 0x000fe20008410000 */
[----:B------:R-:W-:Y:S01]  /*51e0*/  I2FP.F32.S32 R19, R22 ;  /* 0x0000001600137245 */ /* 0x000fe20000201400 */
[----:B------:R-:W-:Y:S01]  /*51f0*/  FMUL.FTZ R67, R67, UR22 ;  /* 0x0000001643437c20 */ /* 0x000fe20008410000 */
[CC--:B------:R-:W-:Y:S01]  /*5200*/  ISETP.GE.AND P5, PT, R26.reuse, R135.reuse, PT ;  /* 0x000000871a00720c */ /* 0x0c0fe20003fa6270 */
[----:B------:R-:W1:Y:S01]  /*5210*/  MUFU.TANH R11, R11 ;  /* 0x0000000b000b7308 */ /* 0x000e620000002400 */
[----:B------:R-:W-:Y:S01]  /*5220*/  ISETP.GE.AND P2, PT, R26, R2, PT ;  /* 0x000000021a00720c */ /* 0x000fe20003f46270 */
[----:B------:R-:W-:Y:S01]  /*5230*/  FMUL.FTZ R76, R76, UR22 ;  /* 0x000000164c4c7c20 */ /* 0x000fe20008410000 */
[----:B------:R-:W-:Y:S01]  /*5240*/  FSEL R14, R14, -INF , !P1 ;  /* 0xff8000000e0e7808 */ /* 0x000fe20004800000 */
[----:B------:R-:W-:Y:S01]  /*5250*/  FMUL.FTZ R86, R86, UR22 ;  /* 0x0000001656567c20 */ /* 0x000fe20008410000 */
[----:B------:R-:W-:Y:S01]  /*5260*/  FSEL R25, R25, -INF , !P3 ;  /* 0xff80000019197808 */ /* 0x000fe20005800000 */
[----:B------:R-:W-:Y:S01]  /*5270*/  FMUL.FTZ R77, R77, UR22 ;  /* 0x000000164d4d7c20 */ /* 0x000fe20008410000 */
[----:B------:R-:W-:Y:S01]  /*5280*/  I2FP.F32.S32 R26, R26 ;  /* 0x0000001a001a7245 */ /* 0x000fe20000201400 */
[----:B------:R-:W1:Y:S01]  /*5290*/  MUFU.TANH R64, R64 ;  /* 0x0000004000407308 */ /* 0x000e620000002400 */
[----:B------:R-:W-:Y:S01]  /*52a0*/  ISETP.GE.AND P1, PT, R22, R135, PT ;  /* 0x000000871600720c */ /* 0x000fe20003f26270 */
[----:B------:R-:W-:Y:S01]  /*52b0*/  FMUL.FTZ R78, R78, UR22 ;  /* 0x000000164e4e7c20 */ /* 0x000fe20008410000 */
[----:B------:R-:W-:Y:S01]  /*52c0*/  ISETP.GE.AND P3, PT, R22, R2, PT ;  /* 0x000000021600720c */ /* 0x000fe20003f66270 */
[C---:B---3--:R-:W-:Y:S01]  /*52d0*/  FFMA.FTZ R22, R6.reuse, UR5, R13 ;  /* 0x0000000506167c23 */ /* 0x048fe2000801000d */
[----:B--2---:R-:W-:Y:S01]  /*52e0*/  FFMA.FTZ R13, R6, UR5, R8 ;  /* 0x00000005060d7c23 */ /* 0x004fe20008010008 */
[----:B----4-:R-:W-:Y:S01]  /*52f0*/  FFMA.FTZ R6, R19, UR5, R4 ;  /* 0x0000000513067c23 */ /* 0x010fe20008010004 */
[C---:B-1----:R-:W-:Y:S01]  /*5300*/  FFMA.FTZ R4, R26.reuse, UR5, R9 ;  /* 0x000000051a047c23 */ /* 0x042fe20008010009 */
[----:B------:R-:W1:Y:S01]  /*5310*/  MUFU.TANH R66, R66 ;  /* 0x0000004200427308 */ /* 0x000e620000002400 */
[----:B------:R-:W-:Y:S01]  /*5320*/  FFMA.FTZ R9, R26, UR5, R17 ;  /* 0x000000051a097c23 */ /* 0x000fe20008010011 */
[C---:B------:R-:W-:Y:S01]  /*5330*/  VIADD R17, R3.reuse, 0x28 ;  /* 0x0000002803117836 */ /* 0x040fe20000000000 */
[----:B------:R-:W-:Y:S01]  /*5340*/  IADD3 R23, R3, 0x20, RZ ;  /* 0x0000002003177810 */ /* 0x000fe20007ffe0ff */
[----:B------:R-:W-:Y:S01]  /*5350*/  FFMA.FTZ R11, R19, UR5, R11 ;  /* 0x00000005130b7c23 */ /* 0x000fe2000801000b */
[----:B------:R-:W-:Y:S01]  /*5360*/  FSEL R4, R4, -INF , !P5 ;  /* 0xff80000004047808 */ /* 0x000fe20006800000 */
[----:B------:R-:W-:Y:S01]  /*5370*/  VIADD R19, R3, 0x21 ;  /* 0x0000002103137836 */ /* 0x000fe20000000000 */
[----:B------:R-:W-:Y:S01]  /*5380*/  FSEL R9, R9, -INF , !P2 ;  /* 0xff80000009097808 */ /* 0x000fe20005000000 */
[----:B------:R-:W2:Y:S01]  /*5390*/  MUFU.TANH R16, R16 ;  /* 0x0000001000107308 */ /* 0x000ea20000002400 */
[----:B------:R-:W-:Y:S01]  /*53a0*/  FSEL R8, R22, -INF , !P6 ;  /* 0xff80000016087808 */ /* 0x000fe20007000000 */
[----:B------:R-:W-:Y:S01]  /*53b0*/  FMUL.FTZ R79, R79, UR22 ;  /* 0x000000164f4f7c20 */ /* 0x000fe20008410000 */
[----:B------:R-:W-:-:S02]  /*53c0*/  FSEL R13, R13, -INF , !P4 ;  /* 0xff8000000d0d7808 */ /* 0x000fc40006000000 */
[CC--:B------:R-:W-:Y:S02]  /*53d0*/  ISETP.GE.AND P5, PT, R17.reuse, R135.reuse, PT ;  /* 0x000000871100720c */ /* 0x0c0fe40003fa6270 */
[-C--:B------:R-:W-:Y:S01]  /*53e0*/  ISETP.GE.AND P2, PT, R17, R2.reuse, PT ;  /* 0x000000021100720c */ /* 0x080fe20003f46270 */
[----:B------:R-:W3:Y:S01]  /*53f0*/  MUFU.TANH R18, R18 ;  /* 0x0000001200127308 */ /* 0x000ee20000002400 */
[C---:B------:R-:W-:Y:S02]  /*5400*/  ISETP.GE.AND P6, PT, R23.reuse, R135, PT ;  /* 0x000000871700720c */ /* 0x040fe40003fc6270 */
[-C--:B------:R-:W-:Y:S02]  /*5410*/  ISETP.GE.AND P4, PT, R23, R2.reuse, PT ;  /* 0x000000021700720c */ /* 0x080fe40003f86270 */
[----:B------:R-:W-:Y:S02]  /*5420*/  I2FP.F32.S32 R17, R17 ;  /* 0x0000001100117245 */ /* 0x000fe40000201400 */
[----:B------:R-:W-:Y:S01]  /*5430*/  I2FP.F32.S32 R23, R23 ;  /* 0x0000001700177245 */ /* 0x000fe20000201400 */
[----:B------:R-:W4:Y:S01]  /*5440*/  MUFU.TANH R51, R51 ;  /* 0x0000003300337308 */ /* 0x000f220000002400 */
[----:B------:R-:W-:Y:S01]  /*5450*/  FSEL R6, R6, -INF , !P1 ;  /* 0xff80000006067808 */ /* 0x000fe20004800000 */
[----:B------:R-:W-:Y:S01]  /*5460*/  FFMA.FTZ R64, R17, UR5, R64 ;  /* 0x0000000511407c23 */ /* 0x000fe20008010040 */
[----:B------:R-:W-:Y:S01]  /*5470*/  FSEL R11, R11, -INF , !P3 ;  /* 0xff8000000b0b7808 */ /* 0x000fe20005800000 */
[----:B-1----:R-:W-:Y:S01]  /*5480*/  FFMA.FTZ R66, R17, UR5, R66 ;  /* 0x0000000511427c23 */ /* 0x002fe20008010042 */
[----:B------:R-:W-:Y:S01]  /*5490*/  ISETP.GE.AND P1, PT, R19, R135, PT ;  /* 0x000000871300720c */ /* 0x000fe20003f26270 */
[----:B--2---:R-:W-:Y:S01]  /*54a0*/  FFMA.FTZ R170, R23, UR5, R16 ;  /* 0x0000000517aa7c23 */ /* 0x004fe20008010010 */
[----:B------:R-:W-:Y:S01]  /*54b0*/  ISETP.GE.AND P3, PT, R19, R2, PT ;  /* 0x000000021300720c */ /* 0x000fe20003f66270 */
[----:B------:R-:W1:Y:S01]  /*54c0*/  MUFU.TANH R50, R50 ;  /* 0x0000003200327308 */ /* 0x000e620000002400 */
[----:B------:R-:W-:Y:S01]  /*54d0*/  I2FP.F32.S32 R19, R19 ;  /* 0x0000001300137245 */ /* 0x000fe20000201400 */
[C---:B------:R-:W-:Y:S01]  /*54e0*/  VIADD R17, R3.reuse, 0x30 ;  /* 0x0000003003117836 */ /* 0x040fe20000000000 */
[----:B------:R-:W-:-:S02]  /*54f0*/  IADD3 R16, R3, 0x31, RZ ;  /* 0x0000003103107810 */ /* 0x000fc40007ffe0ff */
[----:B------:R-:W-:Y:S01]  /*5500*/  FSEL R146, R64, -INF , !P5 ;  /* 0xff80000040927808 */ /* 0x000fe20006800000 */
[C---:B---3--:R-:W-:Y:S01]  /*5510*/  FFMA.FTZ R172, R19.reuse, UR5, R18 ;  /* 0x0000000513ac7c23 */ /* 0x048fe20008010012 */
[----:B------:R-:W-:Y:S01]  /*5520*/  FSEL R147, R66, -INF , !P2 ;  /* 0xff80000042937808 */ /* 0x000fe20005000000 */
[----:B------:R-:W2:Y:S01]  /*5530*/  MUFU.TANH R85, R85 ;  /* 0x0000005500557308 */ /* 0x000ea20000002400 */
[----:B----4-:R-:W-:Y:S01]  /*5540*/  FFMA.FTZ R51, R19, UR5, R51 ;  /* 0x0000000513337c23 */ /* 0x010fe20008010033 */
[C---:B------:R-:W-:Y:S01]  /*5550*/  ISETP.GE.AND P5, PT, R16.reuse, R135, PT ;  /* 0x000000871000720c */ /* 0x040fe20003fa6270 */
[----:B------:R-:W-:Y:S01]  /*5560*/  VIADD R18, R3, 0x29 ;  /* 0x0000002903127836 */ /* 0x000fe20000000000 */
[----:B------:R-:W-:Y:S02]  /*5570*/  ISETP.GE.AND P2, PT, R16, R2, PT ;  /* 0x000000021000720c */ /* 0x000fe40003f46270 */
[----:B------:R-:W-:Y:S02]  /*5580*/  I2FP.F32.S32 R16, R16 ;  /* 0x0000001000107245 */ /* 0x000fe40000201400 */
[----:B------:R-:W3:Y:S01]  /*5590*/  MUFU.TANH R87, R87 ;  /* 0x0000005700577308 */ /* 0x000ee20000002400 */
[----:B-1----:R-:W-:Y:S01]  /*55a0*/  FFMA.FTZ R50, R23, UR5, R50 ;  /* 0x0000000517327c23 */ /* 0x002fe20008010032 */
[----:B------:R-:W-:-:S02]  /*55b0*/  FSEL R172, R172, -INF , !P1 ;  /* 0xff800000acac7808 */ /* 0x000fc40004800000 */
[----:B------:R-:W-:Y:S02]  /*55c0*/  FSEL R151, R51, -INF , !P3 ;  /* 0xff80000033977808 */ /* 0x000fe40005800000 */
[C---:B------:R-:W-:Y:S02]  /*55d0*/  ISETP.GE.AND P1, PT, R17.reuse, R135, PT ;  /* 0x000000871100720c */ /* 0x040fe40003f26270 */
[----:B------:R-:W1:Y:S01]  /*55e0*/  MUFU.TANH R84, R84 ;  /* 0x0000005400547308 */ /* 0x000e620000002400 */
[----:B------:R-:W-:Y:S01]  /*55f0*/  ISETP.GE.AND P3, PT, R17, R2, PT ;  /* 0x000000021100720c */ /* 0x000fe20003f66270 */
[----:B--2---:R-:W-:Y:S01]  /*5600*/  FFMA.FTZ R85, R16, UR5, R85 ;  /* 0x0000000510557c23 */ /* 0x004fe20008010055 */
[----:B------:R-:W-:Y:S02]  /*5610*/  I2FP.F32.S32 R17, R17 ;  /* 0x0000001100117245 */ /* 0x000fe40000201400 */
[----:B------:R-:W-:Y:S02]  /*5620*/  FSEL R170, R170, -INF , !P6 ;  /* 0xff800000aaaa7808 */ /* 0x000fe40007000000 */
[----:B------:R-:W-:Y:S01]  /*5630*/  FSEL R175, R50, -INF , !P4 ;  /* 0xff80000032af7808 */ /* 0x000fe20006000000 */
[----:B------:R-:W2:Y:S01]  /*5640*/  MUFU.TANH R65, R65 ;  /* 0x0000004100417308 */ /* 0x000ea20000002400 */
[----:B---3--:R-:W-:Y:S01]  /*5650*/  FFMA.FTZ R87, R16, UR5, R87 ;  /* 0x0000000510577c23 */ /* 0x008fe20008010057 */
[----:B------:R-:W-:Y:S01]  /*5660*/  VIADD R16, R3, 0x38 ;  /* 0x0000003803107836 */ /* 0x000fe20000000000 */
[----:B------:R-:W-:-:S02]  /*5670*/  ISETP.GE.AND P6, PT, R18, R135, PT ;  /* 0x000000871200720c */ /* 0x000fc40003fc6270 */
[----:B------:R-:W-:Y:S02]  /*5680*/  ISETP.GE.AND P4, PT, R18, R2, PT ;  /* 0x000000021200720c */ /* 0x000fe40003f86270 */
[----:B------:R-:W-:Y:S01]  /*5690*/  I2FP.F32.S32 R18, R18 ;  /* 0x0000001200127245 */ /* 0x000fe20000201400 */
[----:B------:R-:W3:Y:S01]  /*56a0*/  MUFU.TANH R67, R67 ;  /* 0x0000004300437308 */ /* 0x000ee20000002400 */
[----:B-1----:R-:W-:Y:S01]  /*56b0*/  FFMA.FTZ R84, R17, UR5, R84 ;  /* 0x0000000511547c23 */ /* 0x002fe20008010054 */
[----:B------:R-:W-:Y:S02]  /*56c0*/  I2FP.F32.S32 R181, R16 ;  /* 0x0000001000b57245 */ /* 0x000fe40000201400 */
[----:B------:R-:W-:Y:S02]  /*56d0*/  FSEL R148, R85, -INF , !P5 ;  /* 0xff80000055947808 */ /* 0x000fe40006800000 */
[----:B------:R-:W-:Y:S02]  /*56e0*/  FSEL R150, R84, -INF , !P1 ;  /* 0xff80000054967808 */ /* 0x000fe40004800000 */
[----:B------:R-:W1:Y:S01]  /*56f0*/  MUFU.TANH R76, R76 ;  /* 0x0000004c004c7308 */ /* 0x000e620000002400 */
[----:B--2---:R-:W-:Y:S01]  /*5700*/  FFMA.FTZ R65, R18, UR5, R65 ;  /* 0x0000000512417c23 */ /* 0x004fe20008010041 */
[----:B------:R-:W-:-:S02]  /*5710*/  ISETP.GE.AND P1, PT, R16, R135, PT ;  /* 0x000000871000720c */ /* 0x000fc40003f26270 */
[----:B------:R-:W-:Y:S02]  /*5720*/  FSEL R141, R87, -INF , !P2 ;  /* 0xff800000578d7808 */ /* 0x000fe40005000000 */
[----:B------:R-:W-:Y:S02]  /*5730*/  FSEL R144, R65, -INF , !P6 ;  /* 0xff80000041907808 */ /* 0x000fe40007000000 */
[----:B------:R-:W2:Y:S01]  /*5740*/  MUFU.TANH R86, R86 ;  /* 0x0000005600567308 */ /* 0x000ea20000002400 */
[----:B---3--:R-:W-:Y:S01]  /*5750*/  FFMA.FTZ R67, R18, UR5, R67 ;  /* 0x0000000512437c23 */ /* 0x008fe20008010043 */
[----:B------:R-:W-:Y:S01]  /*5760*/  BAR.SYNC.DEFER_BLOCKING 0x0 ;  /* 0x0000000000007b1d */ /* 0x000fe20000010000 */
[----:B------:R-:W-:-:S03]  /*5770*/  ISETP.GE.AND P6, PT, R3, R135, PT ;  /* 0x000000870300720c */ /* 0x000fc60003fc6270 */
[----:B------:R-:W-:Y:S02]  /*5780*/  FSEL R145, R67, -INF , !P4 ;  /* 0xff80000043917808 */ /* 0x000fe40006000000 */
[----:B------:R-:W3:Y:S01]  /*5790*/  MUFU.TANH R77, R77 ;  /* 0x0000004d004d7308 */ /* 0x000ee20000002400 */
[----:B-1----:R-:W-:Y:S01]  /*57a0*/  FFMA.FTZ R76, R181, UR5, R76 ;  /* 0x00000005b54c7c23 */ /* 0x002fe2000801004c */
[----:B------:R-:W-:-:S04]  /*57b0*/  ISETP.GE.AND P4, PT, R3, R2, PT ;  /* 0x000000020300720c */ /* 0x000fc80003f86270 */
[----:B------:R-:W-:Y:S02]  /*57c0*/  FSEL R142, R76, -INF , !P1 ;  /* 0xff8000004c8e7808 */ /* 0x000fe40004800000 */
[----:B------:R-:W1:Y:S01]  /*57d0*/  MUFU.TANH R78, R78 ;  /* 0x0000004e004e7308 */ /* 0x000e620000002400 */
[----:B--2---:R-:W-:Y:S01]  /*57e0*/  FFMA.FTZ R86, R17, UR5, R86 ;  /* 0x0000000511567c23 */ /* 0x004fe20008010056 */
[----:B------:R-:W-:Y:S01]  /*57f0*/  I2FP.F32.S32 R17, R3 ;  /* 0x0000000300117245 */ /* 0x000fe20000201400 */
[----:B------:R-:W-:Y:S01]  /*5800*/  VIADD R3, R3, 0x39 ;  /* 0x0000003903037836 */ /* 0x000fe20000000000 */
[----:B------:R-:W-:Y:S02]  /*5810*/  PLOP3.LUT P1, PT, PT, PT, UP0, 0x80, 0x0 ;  /* 0x000000000000781c */ /* 0x000fe40003f2f008 */
[----:B------:R-:W-:Y:S01]  /*5820*/  FSEL R143, R86, -INF , !P3 ;  /* 0xff800000568f7808 */ /* 0x000fe20005800000 */
[C---:B------:R-:W-:Y:S01]  /*5830*/  FFMA.FTZ R20, R17.reuse, UR5, R20 ;  /* 0x0000000511147c23 */ /* 0x040fe20008010014 */
[----:B------:R-:W2:Y:S01]  /*5840*/  MUFU.TANH R79, R79 ;  /* 0x0000004f004f7308 */ /* 0x000ea20000002400 */
[----:B------:R-:W-:Y:S01]  /*5850*/  ISETP.GE.AND P3, PT, R16, R2, PT ;  /* 0x000000021000720c */ /* 0x000fe20003f66270 */
[----:B------:R-:W-:Y:S01]  /*5860*/  FFMA.FTZ R21, R17, UR5, R21 ;  /* 0x0000000511157c23 */ /* 0x000fe20008010015 */
[----:B------:R-:W-:-:S02]  /*5870*/  I2FP.F32.S32 R16, R3 ;  /* 0x0000000300107245 */ /* 0x000fc40000201400 */
[C---:B------:R-:W-:Y:S02]  /*5880*/  ISETP.GE.AND P5, PT, R3.reuse, R135, PT ;  /* 0x000000870300720c */ /* 0x040fe40003fa6270 */
[----:B------:R-:W-:Y:S01]  /*5890*/  ISETP.GE.AND P2, PT, R3, R2, PT ;  /* 0x000000020300720c */ /* 0x000fe20003f46270 */
[----:B---3--:R-:W-:Y:S01]  /*58a0*/  FFMA.FTZ R140, R16, UR5, R77 ;  /* 0x00000005108c7c23 */ /* 0x008fe2000801004d */
[----:B-1----:R-:W-:Y:S01]  /*58b0*/  FFMA.FTZ R181, R181, UR5, R78 ;  /* 0x00000005b5b57c23 */ /* 0x002fe2000801004e */
[----:B------:R-:W-:Y:S02]  /*58c0*/  FSEL R26, R20, -INF , !P6 ;  /* 0xff800000141a7808 */ /* 0x000fe40007000000 */
[----:B------:R-:W-:Y:S02]  /*58d0*/  FSEL R31, R21, -INF , !P4 ;  /* 0xff800000151f7808 */ /* 0x000fe40006000000 */
[----:B------:R-:W-:Y:S02]  /*58e0*/  FSEL R181, R181, -INF , !P3 ;  /* 0xff800000b5b57808 */ /* 0x000fe40005800000 */
[----:B------:R-:W-:Y:S01]  /*58f0*/  FSEL R140, R140, -INF , !P5 ;  /* 0xff8000008c8c7808 */ /* 0x000fe20006800000 */
[----:B--2---:R-:W-:-:S05]  /*5900*/  FFMA.FTZ R177, R16, UR5, R79 ;  /* 0x0000000510b17c23 */ /* 0x004fca000801004f */
        /* <DEDUP_REMOVED lines=47> */
[----:B------:R-:W-:Y:S02]  /*5c00*/  @!UP1 UIADD3 UR31, -UR31, URZ, URZ ;  /* 0x0000003f1f1f9290 */ /* 0x000fe4000fffe13f */
[----:B------:R-:W-:-:S02]  /*5c10*/  @!UP0 UIADD3 UR29, -UR29, URZ, URZ ;  /* 0x0000003f1d1d8290 */ /* 0x000fc4000fffe13f */
        /* <DEDUP_REMOVED lines=15> */
[----:B------:R-:W-:-:S03]  /*5d10*/  UIMAD UR14, UR17, UR7, UR14 ;  /* 0x00000007110e72a4 */ /* 0x000fc6000f8e020e */
[----:B------:R-:W-:Y:S01]  /*5d20*/  ULDC.64 UR16, c[0x0][0x230] ;  /* 0x00008c0000107ab9 */ /* 0x000fe20000000a00 */
[----:B------:R-:W-:Y:S01]  /*5d30*/  UIADD3 UR14, UR21, UR14, URZ ;  /* 0x0000000e150e7290 */ /* 0x000fe2000fffe03f */
[----:B-1----:R-:W-:Y:S01]  /*5d40*/  IMAD.U32 R19, RZ, RZ, UR21 ;  /* 0x00000015ff137e24 */ /* 0x002fe2000f8e00ff */
[----:B------:R-:W-:-:S04]  /*5d50*/  MOV R18, UR20 ;  /* 0x0000001400127c02 */ /* 0x000fc80008000f00 */
[----:B------:R-:W-:Y:S01]  /*5d60*/  MOV R19, UR14 ;  /* 0x0000000e00137c02 */ /* 0x000fe20008000f00 */
[----:B--2---:R-:W-:-:S05]  /*5d70*/  IMAD.IADD R16, R16, 0x1, -R3 ;  /* 0x0000000110107824 */ /* 0x004fca00078e0a03 */
[----:B------:R-:W-:-:S05]  /*5d80*/  SHF.R.S32.HI R3, RZ, 0x1f, R16 ;  /* 0x0000001fff037819 */ /* 0x000fca0000011410 */
[----:B------:R-:W-:-:S04]  /*5d90*/  IMAD R3, R3, UR16, RZ ;  /* 0x0000001003037c24 */ /* 0x000fc8000f8e02ff */
[C---:B------:R-:W-:Y:S02]  /*5da0*/  IMAD R3, R16.reuse, UR17, R3 ;  /* 0x0000001110037c24 */ /* 0x040fe4000f8e0203 */
[----:B------:R-:W-:-:S04]  /*5db0*/  IMAD.WIDE.U32 R16, R16, UR16, R18 ;  /* 0x0000001010107c25 */ /* 0x000fc8000f8e0012 */
[----:B------:R-:W-:Y:S01]  /*5dc0*/  IMAD.IADD R3, R17, 0x1, R3 ;  /* 0x0000000111037824 */ /* 0x000fe200078e0203 */
[----:B------:R-:W-:Y:S01]  /*5dd0*/  MOV R28, R16 ;  /* 0x00000010001c7202 */ /* 0x000fe20000000f00 */
[----:B------:R-:W-:Y:S06]  /*5de0*/  BRA `(.L_x_2255) ;  /* 0x0000000000107947 */ /* 0x000fec0003800000 */
.L_x_2254:
[----:B------:R-:W-:-:S04]  /*5df0*/  ULEA UR14, -UR6, URZ, 0x6 ;  /* 0x0000003f060e7291 */ /* 0x000fc8000f8e313f */
[----:B------:R-:W-:Y:S02]  /*5e00*/  USHF.R.S32.HI UR16, URZ, 0x1f, UR14 ;  /* 0x0000001f3f107899 */ /* 0x000fe4000801140e */
[----:B------:R-:W-:-:S04]  /*5e10*/  MOV R28, UR14 ;  /* 0x0000000e001c7c02 */ /* 0x000fc80008000f00 */
[----:B------:R-:W-:-:S07]  /*5e20*/  MOV R3, UR16 ;  /* 0x0000001000037c02 */ /* 0x000fce0008000f00 */
.L_x_2255:
        /* <DEDUP_REMOVED lines=70> */
[C---:B------:R-:W-:Y:S01]  /*6290*/  @!P5 IMAD.X R46, R37.reuse, 0x1, R134, P2 ;  /* 0x00000001252ed824 */ /* 0x040fe200010e0686 */
[C---:B-----5:R-:W-:Y:S01]  /*62a0*/  @!P5 LEA R48, P2, R36.reuse, R16, 0x1 ;  /* 0x000000102430d211 */ /* 0x060fe200078408ff */
        /* <DEDUP_REMOVED lines=9> */
[----:B--2---:R-:W-:Y:S01]  /*6340*/  @!P4 LEA R34, P6, R47, R22, 0x1 ;  /* 0x000000162f22c211 */ /* 0x004fe200078c08ff */
        /* <DEDUP_REMOVED lines=50> */
.L_x_2257:
[----:B------:R-:W-:Y:S05]  /*6670*/  BSYNC B0 ;  /* 0x0000000000007941 */ /* 0x000fea0003800000 */
.L_x_2256:
[----:B------:R-:W0:Y:S01]  /*6680*/  LDGDEPBAR ;  /* 0x00000000000079af */ /* 0x000e220000000000 */
[----:B------:R-:W-:-:S04]  /*6690*/  IADD3 R133, P2, R28, R133, RZ ;  /* 0x000000851c857210 */ /* 0x000fc80007f5e0ff */
[----:B------:R-:W-:-:S09]  /*66a0*/  IADD3.X R134, R3, R134, RZ, P2, !PT ;  /* 0x0000008603867210 */ /* 0x000fd200017fe4ff */
.L_x_2253:
[----:B------:R-:W-:Y:S01]  /*66b0*/  FMNMX.FTZ R3, R26, R12, !PT ;  /* 0x0000000c1a037209 */ /* 0x000fe20007810000 */
[----:B------:R-:W-:Y:S01]  /*66c0*/  ULDC UR14, c[0x0][0x2ec] ;  /* 0x0000bb00000e7ab9 */ /* 0x000fe20000000800 */
[----:B-1-3--:R-:W-:Y:S01]  /*66d0*/  FMNMX.FTZ R16, R31, R29, !PT ;  /* 0x0000001d1f107209 */ /* 0x00afe20007810000 */
        /* <DEDUP_REMOVED lines=45> */
[----:B------:R-:W4:Y:S04]  /*69b0*/  LDSM.16.MT88.4 R80, [R198+0x10000] ;  /* 0x01000000c650783b */ /* 0x000f280000004200 */
[----:B------:R-:W-:Y:S04]  /*69c0*/  LDSM.16.MT88.4 R88, [R197+0x10000] ;  /* 0x01000000c558783b */ /* 0x000fe80000004200 */
[----:B------:R-:W-:Y:S01]  /*69d0*/  LDSM.16.MT88.4 R108, [R197+0xc000] ;  /* 0x00c00000c56c783b */ /* 0x000fe20000004200 */
[----:B-1----:R-:W-:-:S03]  /*69e0*/  FMNMX.FTZ R132, R17, R132, !PT ;  /* 0x0000008411847209 */ /* 0x002fc60007810000 */
[----:B------:R-:W-:Y:S01]  /*69f0*/  LDSM.16.MT88.4 R100, [R196+0xc000] ;  /* 0x00c00000c464783b */ /* 0x000fe20000004200 */
[----:B--2---:R-:W-:Y:S01]  /*6a00*/  FMNMX.FTZ R3, R16, R3, !PT ;  /* 0x0000000310037209 */ /* 0x004fe20007810000 */
[C---:B------:R-:W-:Y:S01]  /*6a10*/  FMUL.FTZ R149, R132.reuse, UR14 ;  /* 0x0000000e84957c20 */ /* 0x040fe20008410000 */
[----:B------:R-:W-:Y:S01]  /*6a20*/  FSETP.NEU.FTZ.AND P2, PT, R132, -INF , PT ;  /* 0xff8000008400780b */ /* 0x000fe20003f5d000 */
[----:B------:R-:W1:Y:S02]  /*6a30*/  LDSM.16.MT88.4 R16, [R200+0xc800] ;  /* 0x00c80000c810783b */ /* 0x000e640000004200 */
        /* <DEDUP_REMOVED lines=20> */
[----:B------:R-:W2:Y:S01]  /*6b80*/  LDSM.16.MT88.4 R12, [R198+0xc800] ;  /* 0x00c80000c60c783b */ /* 0x000ea20000004200 */
[--C-:B------:R-:W-:Y:S01]  /*6b90*/  FFMA.FTZ R159, R6, UR14, -R149.reuse ;  /* 0x0000000e069f7c23 */ /* 0x100fe20008010895 */
[----:B------:R-:W5:Y:S01]  /*6ba0*/  MUFU.EX2 R166, R166 ;  /* 0x000000a600a67308 */ /* 0x000f620000000800 */
[--C-:B------:R-:W-:Y:S01]  /*6bb0*/  FFMA.FTZ R0, R4, UR14, -R149.reuse ;  /* 0x0000000e04007c23 */ /* 0x100fe20008010895 */
[----:B------:R-:W2:Y:S01]  /*6bc0*/  LDSM.16.MT88.4 R8, [R200+0xe800] ;  /* 0x00e80000c808783b */ /* 0x000ea20000004200 */
[--C-:B------:R-:W-:Y:S01]  /*6bd0*/  FFMA.FTZ R171, R172, UR14, -R149.reuse ;  /* 0x0000000eacab7c23 */ /* 0x100fe20008010895 */
[--C-:B------:R-:W-:Y:S01]  /*6be0*/  FFMA.FTZ R174, R175, UR14, -R178.reuse ;  /* 0x0000000eafae7c23 */ /* 0x100fe200080108b2 */
[--C-:B------:R-:W-:Y:S01]  /*6bf0*/  FFMA.FTZ R170, R170, UR14, -R149.reuse ;  /* 0x0000000eaaaa7c23 */ /* 0x100fe20008010895 */
[----:B------:R-:W2:Y:S01]  /*6c00*/  LDSM.16.MT88.4 R4, [R198+0xe800] ;  /* 0x00e80000c604783b */ /* 0x000ea20000004200 */
[--C-:B------:R-:W-:Y:S01]  /*6c10*/  FFMA.FTZ R172, R146, UR14, -R149.reuse ;  /* 0x0000000e92ac7c23 */ /* 0x100fe20008010895 */
[----:B------:R-:W-:Y:S01]  /*6c20*/  MUFU.EX2 R165, R165 ;  /* 0x000000a500a57308 */ /* 0x000fe20000000800 */
[--C-:B------:R-:W-:Y:S01]  /*6c30*/  FFMA.FTZ R173, R144, UR14, -R149.reuse ;  /* 0x0000000e90ad7c23 */ /* 0x100fe20008010895 */
[--C-:B------:R-:W-:Y:S01]  /*6c40*/  FFMA.FTZ R175, R151, UR14, -R178.reuse ;  /* 0x0000000e97af7c23 */ /* 0x100fe200080108b2 */
[--C-:B------:R-:W-:Y:S01]  /*6c50*/  FFMA.FTZ R176, R147, UR14, -R178.reuse ;  /* 0x0000000e93b07c23 */ /* 0x100fe200080108b2 */
[--C-:B------:R-:W-:Y:S01]  /*6c60*/  FFMA.FTZ R179, R145, UR14, -R178.reuse ;  /* 0x0000000e91b37c23 */ /* 0x100fe200080108b2 */
[----:B------:R-:W-:Y:S01]  /*6c70*/  LDSM.16.MT88.4 R136, [R196+0x10000] ;  /* 0x01000000c488783b */ /* 0x000fe20000004200 */
[--C-:B------:R-:W-:Y:S01]  /*6c80*/  FFMA.FTZ R215, R143, UR14, -R178.reuse ;  /* 0x0000000e8fd77c23 */ /* 0x100fe200080108b2 */
[--C-:B------:R-:W-:Y:S01]  /*6c90*/  FFMA.FTZ R216, R141, UR14, -R178.reuse ;  /* 0x0000000e8dd87c23 */ /* 0x100fe200080108b2 */
[----:B------:R-:W3:Y:S01]  /*6ca0*/  MUFU.EX2 R162, R162 ;  /* 0x000000a200a27308 */ /* 0x000ee20000000800 */
[----:B-----5:R-:W-:Y:S01]  /*6cb0*/  F2FP.F16.F32.PACK_AB R96, R166, R167 ;  /* 0x000000a7a660723e */ /* 0x020fe200000000ff */
[----:B------:R-:W-:Y:S01]  /*6cc0*/  LDSM.16.MT88.4 R28, [R197+0xc800] ;  /* 0x00c80000c51c783b */ /* 0x000fe20000004200 */
[--C-:B------:R-:W-:Y:S01]  /*6cd0*/  FFMA.FTZ R181, R181, UR14, -R178.reuse ;  /* 0x0000000eb5b57c23 */ /* 0x100fe200080108b2 */
[--C-:B------:R-:W-:Y:S01]  /*6ce0*/  FFMA.FTZ R180, R150, UR14, -R149.reuse ;  /* 0x0000000e96b47c23 */ /* 0x100fe20008010895 */
[--C-:B------:R-:W-:Y:S01]  /*6cf0*/  FFMA.FTZ R183, R148, UR14, -R149.reuse ;  /* 0x0000000e94b77c23 */ /* 0x100fe20008010895 */
[----:B------:R-:W-:Y:S01]  /*6d00*/  LDSM.16.MT88.4 R24, [R196+0xc800] ;  /* 0x00c80000c418783b */ /* 0x000fe20000004200 */
[--C-:B------:R-:W-:Y:S01]  /*6d10*/  FFMA.FTZ R182, R142, UR14, -R149.reuse ;  /* 0x0000000e8eb67c23 */ /* 0x100fe20008010895 */
[----:B------:R-:W-:Y:S01]  /*6d20*/  MUFU.EX2 R168, R168 ;  /* 0x000000a800a87308 */ /* 0x000fe20000000800 */
[----:B------:R-:W-:Y:S01]  /*6d30*/  FFMA.FTZ R221, R140, UR14, -R149 ;  /* 0x0000000e8cdd7c23 */ /* 0x000fe20008010895 */
[----:B------:R-:W-:Y:S01]  /*6d40*/  LDSM.16.MT88.4 R20, [R197+0xe800] ;  /* 0x00e80000c514783b */ /* 0x000fe20000004200 */
[----:B------:R-:W-:Y:S01]  /*6d50*/  FFMA.FTZ R178, R177, UR14, -R178 ;  /* 0x0000000eb1b27c23 */ /* 0x000fe200080108b2 */
[----:B------:R-:W-:Y:S01]  /*6d60*/  FADD.FTZ R166, R167, R166 ;  /* 0x000000a6a7a67221 */ /* 0x000fe20000010000 */
[----:B------:R-:W-:Y:S01]  /*6d70*/  LEA R218, P2, R133, UR20, 0x1 ;  /* 0x0000001485da7c11 */ /* 0x000fe2000f8408ff */
[----:B------:R-:W-:Y:S02]  /*6d80*/  LDSM.16.MT88.4 R148, [R196+0x11000] ;  /* 0x01100000c494783b */ /* 0x000fe40000004200 */
[----:B------:R-:W5:Y:S01]  /*6d90*/  MUFU.EX2 R169, R169 ;  /* 0x000000a900a97308 */ /* 0x000f620000000800 */
[----:B---3--:R-:W-:Y:S01]  /*6da0*/  F2FP.F16.F32.PACK_AB R98, R162, R165 ;  /* 0x000000a5a262723e */ /* 0x008fe200000000ff */
[----:B------:R-:W-:Y:S01]  /*6db0*/  FADD.FTZ R165, R165, R166 ;  /* 0x000000a6a5a57221 */ /* 0x000fe20000010000 */
[----:B------:R-:W-:Y:S01]  /*6dc0*/  LDSM.16.MT88.4 R140, [R200+0xd800] ;  /* 0x00d80000c88c783b */ /* 0x000fe20000004200 */
[----:B------:R-:W-:-:S02]  /*6dd0*/  LEA.HI.X R217, R133, UR21, R134, 0x1, P2 ;  /* 0x0000001585d97c11 */ /* 0x000fc400090f0c86 */
[----:B------:R-:W-:Y:S02]  /*6de0*/  FADD.FTZ R162, R162, R165 ;  /* 0x000000a5a2a27221 */ /* 0x000fe40000010000 */
[----:B------:R-:W-:Y:S08]  /*6df0*/  MUFU.EX2 R164, R164 ;  /* 0x000000a400a47308 */ /* 0x000ff00000000800 */
        /* <DEDUP_REMOVED lines=37> */
[----:B----4-:R-:W-:Y:S02]  /*7050*/  HMMA.16816.F32 R76, R96, R80, RZ ;  /* 0x00000050604c723c */ /* 0x010fe400000018ff */
[----:B------:R-:W-:-:S04]  /*7060*/  FADD.FTZ R153, R153, R156 ;  /* 0x0000009c99997221 */ /* 0x000fc80000010000 */
[C---:B-1----:R-:W-:Y:S01]  /*7070*/  HMMA.16816.F32 R128, R32.reuse, R16, R128 ;  /* 0x000000102080723c */ /* 0x042fe20000001880 */
[----:B------:R-:W-:Y:S05]  /*7080*/  MUFU.EX2 R172, R172 ;  /* 0x000000ac00ac7308 */ /* 0x000fea0000000800 */
[C---:B------:R-:W-:Y:S01]  /*7090*/  HMMA.16816.F32 R124, R32.reuse, R18, R124 ;  /* 0x00000012207c723c */ /* 0x040fe2000000187c */
[----:B------:R-:W1:Y:S02]  /*70a0*/  LDSM.16.MT88.4 R16, [R196+0xe800] ;  /* 0x00e80000c410783b */ /* 0x000e640000004200 */
[----:B------:R-:W4:Y:S01]  /*70b0*/  MUFU.EX2 R173, R173 ;  /* 0x000000ad00ad7308 */ /* 0x000f220000000800 */
[C---:B---3--:R-:W-:Y:S01]  /*70c0*/  F2FP.F16.F32.PACK_AB R144, R171.reuse, R170 ;  /* 0x000000aaab90723e */ /* 0x048fe200000000ff */
[----:B------:R-:W-:Y:S01]  /*70d0*/  FADD.FTZ R170, R170, R159 ;  /* 0x0000009faaaa7221 */ /* 0x000fe20000010000 */
[----:B--2---:R-:W-:Y:S03]  /*70e0*/  HMMA.16816.F32 R120, R32, R12, R120 ;  /* 0x0000000c2078723c */ /* 0x004fe60000001878 */
[----:B------:R-:W-:-:S02]  /*70f0*/  FADD.FTZ R171, R171, R170 ;  /* 0x000000aaabab7221 */ /* 0x000fc40000010000 */
[----:B------:R-:W-:Y:S01]  /*7100*/  MUFU.EX2 R174, R174 ;  /* 0x000000ae00ae7308 */ /* 0x000fe20000000800 */
[C---:B------:R-:W-:Y:S01]  /*7110*/  HMMA.16816.F32 R116, R32.reuse, R14, R116 ;  /* 0x0000000e2074723c */ /* 0x040fe20000001874 */
[----:B------:R-:W2:Y:S05]  /*7120*/  LDSM.16.MT88.4 R12, [R200+0x10800] ;  /* 0x01080000c80c783b */ /* 0x000eaa0000004200 */
[----:B------:R-:W-:Y:S01]  /*7130*/  HMMA.16816.F32 R36, R32, R8, R36 ;  /* 0x000000082024723c */ /* 0x000fe20000001824 */
[----:B------:R-:W3:Y:S01]  /*7140*/  MUFU.EX2 R175, R175 ;  /* 0x000000af00af7308 */ /* 0x000ee20000000800 */
[----:B----4-:R-:W-:Y:S01]  /*7150*/  F2FP.F16.F32.PACK_AB R146, R173, R172 ;  /* 0x000000acad92723e */ /* 0x010fe200000000ff */
        /* <DEDUP_REMOVED lines=8> */
[----:B---3--:R-:W-:Y:S01]  /*71e0*/  F2FP.F16.F32.PACK_AB R145, R175, R174 ;  /* 0x000000aeaf91723e */ /* 0x008fe200000000ff */
[----:B------:R-:W-:-:S04]  /*71f0*/  FADD.FTZ R174, R174, R153 ;  /* 0x00000099aeae7221 */ /* 0x000fc80000010000 */
[----:B------:R-:W-:Y:S01]  /*7200*/  HMMA.16816.F32 R80, R96, R82, RZ ;  /* 0x000000526050723c */ /* 0x000fe200000018ff */
[----:B------:R-:W-:Y:S01]  /*7210*/  MUFU.EX2 R180, R180 ;  /* 0x000000b400b47308 */ /* 0x000fe20000000800 */
[----:B------:R-:W-:-:S04]  /*7220*/  FADD.FTZ R175, R175, R174 ;  /* 0x000000aeafaf7221 */ /* 0x000fc80000010000 */
[C---:B------:R-:W-:Y:S03]  /*7230*/  HMMA.16816.F32 R44, R32.reuse, R4, R44 ;  /* 0x00000004202c723c */ /* 0x040fe6000000182c */
[----:B------:R-:W3:Y:S01]  /*7240*/  MUFU.EX2 R183, R183 ;  /* 0x000000b700b77308 */ /* 0x000ee20000000800 */
[C---:B-----5:R-:W-:Y:S01]  /*7250*/  F2FP.F16.F32.PACK_AB R147, R179.reuse, R176 ;  /* 0x000000b0b393723e */ /* 0x060fe200000000ff */
[----:B------:R-:W-:Y:S01]  /*7260*/  FADD.FTZ R176, R176, R175 ;  /* 0x000000afb0b07221 */ /* 0x000fe20000010000 */
[C---:B------:R-:W-:Y:S01]  /*7270*/  HMMA.16816.F32 R48, R32.reuse, R6, R48 ;  /* 0x000000062030723c */ /* 0x040fe20000001830 */
[----:B------:R-:W-:Y:S02]  /*7280*/  LDSM.16.MT88.4 R4, [R197+0x10800] ;  /* 0x01080000c504783b */ /* 0x000fe40000004200 */
[----:B------:R-:W-:Y:S02]  /*7290*/  FADD.FTZ R176, R179, R176 ;  /* 0x000000b0b3b07221 */ /* 0x000fe40000010000 */
[----:B------:R-:W-:Y:S01]  /*72a0*/  MUFU.EX2 R182, R182 ;  /* 0x000000b600b67308 */ /* 0x000fe20000000800 */
[C---:B-1----:R-:W-:Y:S06]  /*72b0*/  HMMA.16816.F32 R60, R32.reuse, R16, R60 ;  /* 0x00000010203c723c */ /* 0x042fec000000183c */
[C---:B------:R-:W-:Y:S01]  /*72c0*/  HMMA.16816.F32 R64, R32.reuse, R18, R64 ;  /* 0x000000122040723c */ /* 0x040fe20000001840 */
[----:B------:R-:W1:Y:S01]  /*72d0*/  LDSM.16.MT88.4 R16, [R200+0xd000] ;  /* 0x00d00000c810783b */ /* 0x000e620000004200 */
[----:B------:R-:W-:Y:S04]  /*72e0*/  MUFU.EX2 R221, R221 ;  /* 0x000000dd00dd7308 */ /* 0x000fe80000000800 */
[C---:B--2---:R-:W-:Y:S04]  /*72f0*/  HMMA.16816.F32 R68, R32.reuse, R12, R68 ;  /* 0x0000000c2044723c */ /* 0x044fe80000001844 */
[----:B------:R-:W-:Y:S02]  /*7300*/  MUFU.EX2 R215, R215 ;  /* 0x000000d700d77308 */ /* 0x000fe40000000800 */
[C---:B------:R-:W-:Y:S01]  /*7310*/  HMMA.16816.F32 R72, R32.reuse, R14, R72 ;  /* 0x0000000e2048723c */ /* 0x040fe20000001848 */
[----:B------:R-:W2:Y:S05]  /*7320*/  LDSM.16.MT88.4 R12, [R198+0xd000] ;  /* 0x00d00000c60c783b */ /* 0x000eaa0000004200 */
        /* <DEDUP_REMOVED lines=44> */
[C---:B--2---:R-:W-:Y:S06]  /*75f0*/  HMMA.16816.F32 R68, R144.reuse, R12, R68 ;  /* 0x0000000c9044723c */ /* 0x044fec0000001844 */
[C---:B------:R-:W-:Y:S01]  /*7600*/  HMMA.16816.F32 R72, R144.reuse, R14, R72 ;  /* 0x0000000e9048723c */ /* 0x040fe20000001848 */
[----:B------:R-:W2:Y:S05]  /*7610*/  LDSM.16.MT88.4 R12, [R200+0xf800] ;  /* 0x00f80000c80c783b */ /* 0x000eaa0000004200 */
[C---:B-----5:R-:W-:Y:S06]  /*7620*/  HMMA.16816.F32 R76, R144.reuse, R8, R76 ;  /* 0x00000008904c723c */ /* 0x060fec000000184c */
[C---:B------:R-:W-:Y:S01]  /*7630*/  HMMA.16816.F32 R80, R144.reuse, R10, R80 ;  /* 0x0000000a9050723c */ /* 0x040fe20000001850 */
[----:B------:R-:W5:Y:S05]  /*7640*/  LDSM.16.MT88.4 R8, [R196+0xf800] ;  /* 0x00f80000c408783b */ /* 0x000f6a0000004200 */
[C---:B-1----:R-:W-:Y:S06]  /*7650*/  HMMA.16816.F32 R84, R144.reuse, R4, R84 ;  /* 0x000000049054723c */ /* 0x042fec0000001854 */
[----:B------:R-:W-:Y:S01]  /*7660*/  HMMA.16816.F32 R88, R144, R6, R88 ;  /* 0x000000069058723c */ /* 0x000fe20000001858 */
[----:B---3--:R-:W-:Y:S01]  /*7670*/  F2FP.F16.F32.PACK_AB R4, R183, R180 ;  /* 0x000000b4b704723e */ /* 0x008fe200000000ff */
        /* <DEDUP_REMOVED lines=11> */
[----:B------:R-:W-:Y:S02]  /*7730*/  FADD.FTZ R181, R181, R216 ;  /* 0x000000d8b5b57221 */ /* 0x000fe40000010000 */
        /* <DEDUP_REMOVED lines=120> */
.L_x_2259:
[----:B------:R-:W-:-:S04]  /*7ec0*/  LEA R5, -R228, RZ, 0x6 ;  /* 0x000000ffe4057211 */ /* 0x000fc800078e31ff */
[----:B------:R-:W-:-:S07]  /*7ed0*/  SHF.R.S32.HI R4, RZ, 0x1f, R5 ;  /* 0x0000001fff047819 */ /* 0x000fce0000011405 */
.L_x_2260:
        /* <DEDUP_REMOVED lines=67> */
[----:B------:R-:W-:Y:S01]  /*8310*/  @!P3 LDGSTS.E.BYPASS.LTC128B.128 [R211+0xe800], desc[UR24][R14.64+0x80] ;  /* 0x0e8000800ed3bfae */ /* 0x000fe2000b901d58 */
[C---:B------:R-:W-:Y:S01]  /*8320*/  @!P4 LEA R8, P6, R9.reuse, R220, 0x1 ;  /* 0x000000dc0908c211 */ /* 0x040fe200078c08ff */
[C---:B------:R-:W-:Y:S02]  /*8330*/  @!P3 IMAD.X R5, R4.reuse, 0x1, R152, P5 ;  /* 0x000000010405b824 */ /* 0x040fe400028e0698 */
[----:B------:R-:W-:Y:S01]  /*8340*/  @P2 STS.128 [R211+0x10800], RZ ;  /* 0x010800ffd3002388 */ /* 0x000fe20000000c00 */
[----:B------:R-:W-:Y:S01]  /*8350*/  @!P4 LEA.HI.X R9, R9, R223, R4, 0x1, P6 ;  /* 0x000000df0909c211 */ /* 0x000fe200030f0c04 */
[----:B------:R-:W-:Y:S01]  /*8360*/  @!P2 IMAD.X R7, R4, 0x1, R152, P1 ;  /* 0x000000010407a824 */ /* 0x000fe200008e0698 */
[----:B------:R-:W-:Y:S01]  /*8370*/  @!P3 LEA R4, P5, R0, UR8, 0x1 ;  /* 0x000000080004bc11 */ /* 0x000fe2000f8a08ff */
        /* <DEDUP_REMOVED lines=8> */
[----:B------:R-:W-:Y:S01]  /*8400*/  @!P2 LEA.HI.X R27, R154, UR9, R7, 0x1, P1 ;  /* 0x000000099a1bac11 */ /* 0x000fe200088f0c07 */
[----:B------:R-:W-:-:S02]  /*8410*/  IMAD.MOV.U32 R223, RZ, RZ, R231 ;  /* 0x000000ffffdf7224 */ /* 0x000fc400078e00e7 */
        /* <DEDUP_REMOVED lines=30> */
[----:B------:R-:W5:Y:S04]  /*8600*/  LDSM.16.M88.4 R148, [R205+0x6000] ;  /* 0x00600000cd94783b */ /* 0x000f680000000200 */
[----:B------:R-:W-:Y:S04]  /*8610*/  LDSM.16.M88.4 R156, [R204] ;  /* 0x00000000cc9c783b */ /* 0x000fe80000000200 */
[----:B-1----:R-:W-:Y:S04]  /*8620*/  LDSM.16.M88.4 R20, [R203] ;  /* 0x00000000cb14783b */ /* 0x002fe80000000200 */
[----:B------:R-:W1:Y:S04]  /*8630*/  LDSM.16.M88.4 R140, [R205+0x6800] ;  /* 0x00680000cd8c783b */ /* 0x000e680000000200 */
[----:B------:R-:W4:Y:S04]  /*8640*/  LDSM.16.M88.4 R32, [R205+0x7000] ;  /* 0x00700000cd20783b */ /* 0x000f280000000200 */
[----:B------:R-:W-:Y:S04]  /*8650*/  LDSM.16.M88.4 R16, [R202] ;  /* 0x00000000ca10783b */ /* 0x000fe80000000200 */
[----:B------:R-:W4:Y:S04]  /*8660*/  LDSM.16.M88.4 R176, [R199+0x6000] ;  /* 0x00600000c7b0783b */ /* 0x000f280000000200 */
[----:B--2---:R-:W2:Y:S04]  /*8670*/  LDSM.16.M88.4 R8, [R205+0x7800] ;  /* 0x00780000cd08783b */ /* 0x004ea80000000200 */
[----:B---3--:R-:W3:Y:S04]  /*8680*/  LDSM.16.M88.4 R4, [R195] ;  /* 0x00000000c304783b */ /* 0x008ee80000000200 */
[----:B------:R-:W3:Y:S01]  /*8690*/  LDSM.16.M88.4 R164, [R194] ;  /* 0x00000000c2a4783b */ /* 0x000ee20000000200 */
[C---:B-----5:R-:W-:Y:S03]  /*86a0*/  HMMA.16816.F32 R12, R168.reuse, R148, RZ ;  /* 0x00000094a80c723c */ /* 0x060fe600000018ff */
[----:B------:R-:W-:Y:S04]  /*86b0*/  LDSM.16.M88.4 R180, [R201] ;  /* 0x00000000c9b4783b */ /* 0x000fe80000000200 */
[----:B------:R-:W5:Y:S01]  /*86c0*/  LDSM.16.M88.4 R152, [R192] ;  /* 0x00000000c098783b */ /* 0x000f620000000200 */
[C---:B------:R-:W-:Y:S03]  /*86d0*/  HMMA.16816.F32 R148, R168.reuse, R150, RZ ;  /* 0x00000096a894723c */ /* 0x040fe600000018ff */
[----:B------:R-:W5:Y:S03]  /*86e0*/  LDSM.16.M88.4 R160, [R193] ;  /* 0x00000000c1a0783b */ /* 0x000f660000000200 */
[C---:B-1----:R-:W-:Y:S01]  /*86f0*/  HMMA.16816.F32 R144, R168.reuse, R140, RZ ;  /* 0x0000008ca890723c */ /* 0x042fe200000018ff */
[----:B------:R-:W1:Y:S04]  /*8700*/  LDSM.16.M88.4 R28, [R199+0x6800] ;  /* 0x00680000c71c783b */ /* 0x000e680000000200 */
[----:B----4-:R-:W4:Y:S01]  /*8710*/  LDSM.16.M88.4 R24, [R199+0x7000] ;  /* 0x00700000c718783b */ /* 0x010f220000000200 */
[----:B------:R-:W-:Y:S03]  /*8720*/  HMMA.16816.F32 R136, R168, R32, RZ ;  /* 0x00000020a888723c */ /* 0x000fe600000018ff */
[----:B------:R-:W-:Y:S03]  /*8730*/  LDSM.16.M88.4 R224, [R205+0x8000] ;  /* 0x00800000cde0783b */ /* 0x000fe60000000200 */
[C---:B------:R-:W-:Y:S01]  /*8740*/  HMMA.16816.F32 R12, R156.reuse, R20, R12 ;  /* 0x000000149c0c723c */ /* 0x040fe2000000180c */
[----:B------:R-:W0:Y:S05]  /*8750*/  LDGDEPBAR ;  /* 0x00000000000079af */ /* 0x000e2a0000000000 */
[----:B------:R-:W-:Y:S01]  /*8760*/  HMMA.16816.F32 R148, R156, R22, R148 ;  /* 0x000000169c94723c */ /* 0x000fe20000001894 */
[----:B------:R-:W-:Y:S05]  /*8770*/  LDSM.16.M88.4 R20, [R199+0x7800] ;  /* 0x00780000c714783b */ /* 0x000fea0000000200 */
[C---:B------:R-:W-:Y:S06]  /*8780*/  HMMA.16816.F32 R140, R168.reuse, R142, RZ ;  /* 0x0000008ea88c723c */ /* 0x040fec00000018ff */
[----:B------:R-:W-:Y:S06]  /*8790*/  HMMA.16816.F32 R32, R168, R34, RZ ;  /* 0x00000022a820723c */ /* 0x000fec00000018ff */
[C---:B------:R-:W-:Y:S06]  /*87a0*/  HMMA.16816.F32 R12, R16.reuse, R176, R12 ;  /* 0x000000b0100c723c */ /* 0x040fec000000180c */
[----:B------:R-:W-:Y:S01]  /*87b0*/  HMMA.16816.F32 R148, R16, R178, R148 ;  /* 0x000000b21094723c */ /* 0x000fe20000001894 */
[----:B------:R-:W-:Y:S05]  /*87c0*/  LDSM.16.M88.4 R176, [R192+0x1800] ;  /* 0x00180000c0b0783b */ /* 0x000fea0000000200 */
[C---:B--2---:R-:W-:Y:S06]  /*87d0*/  HMMA.16816.F32 R172, R168.reuse, R8, RZ ;  /* 0x00000008a8ac723c */ /* 0x044fec00000018ff */
[----:B------:R-:W-:Y:S01]  /*87e0*/  HMMA.16816.F32 R168, R168, R10, RZ ;  /* 0x0000000aa8a8723c */ /* 0x000fe200000018ff */
[----:B------:R-:W-:Y:S05]  /*87f0*/  LDSM.16.M88.4 R8, [R192+0x800] ;  /* 0x00080000c008783b */ /* 0x000fea0000000200 */
[C---:B---3--:R-:W-:Y:S06]  /*8800*/  HMMA.16816.F32 R144, R156.reuse, R4, R144 ;  /* 0x000000049c90723c */ /* 0x048fec0000001890 */
[C---:B------:R-:W-:Y:S01]  /*8810*/  HMMA.16816.F32 R140, R156.reuse, R6, R140 ;  /* 0x000000069c8c723c */ /* 0x040fe2000000188c */
[----:B------:R-:W-:Y:S05]  /*8820*/  LDSM.16.M88.4 R4, [R192+0x1000] ;  /* 0x00100000c004783b */ /* 0x000fea0000000200 */
[C---:B------:R-:W-:Y:S06]  /*8830*/  HMMA.16816.F32 R136, R156.reuse, R164, R136 ;  /* 0x000000a49c88723c */ /* 0x040fec0000001888 */
[----:B------:R-:W-:Y:S01]  /*8840*/  HMMA.16816.F32 R32, R156, R166, R32 ;  /* 0x000000a69c20723c */ /* 0x000fe20000001820 */
[----:B------:R-:W2:Y:S05]  /*8850*/  LDSM.16.M88.4 R164, [R206+0x2000] ;  /* 0x00200000cea4783b */ /* 0x000eaa0000000200 */
[C---:B-----5:R-:W-:Y:S06]  /*8860*/  HMMA.16816.F32 R12, R180.reuse, R152, R12 ;  /* 0x00000098b40c723c */ /* 0x060fec000000180c */
[----:B------:R-:W-:Y:S01]  /*8870*/  HMMA.16816.F32 R148, R180, R154, R148 ;  /* 0x0000009ab494723c */ /* 0x000fe20000001894 */
[----:B------:R-:W-:Y:S05]  /*8880*/  LDSM.16.M88.4 R152, [R205+0x9800] ;  /* 0x00980000cd98783b */ /* 0x000fea0000000200 */
[C---:B------:R-:W-:Y:S06]  /*8890*/  HMMA.16816.F32 R172, R156.reuse, R160, R172 ;  /* 0x000000a09cac723c */ /* 0x040fec00000018ac */
[----:B------:R-:W-:Y:S01]  /*88a0*/  HMMA.16816.F32 R168, R156, R162, R168 ;  /* 0x000000a29ca8723c */ /* 0x000fe200000018a8 */
[----:B------:R-:W-:Y:S04]  /*88b0*/  LDSM.16.M88.4 R156, [R205+0x9000] ;  /* 0x00900000cd9c783b */ /* 0x000fe80000000200 */
[----:B------:R-:W-:Y:S01]  /*88c0*/  LDSM.16.M88.4 R160, [R205+0x8800] ;  /* 0x00880000cda0783b */ /* 0x000fe20000000200 */
[C---:B-1----:R-:W-:Y:S06]  /*88d0*/  HMMA.16816.F32 R144, R16.reuse, R28, R144 ;  /* 0x0000001c1090723c */ /* 0x042fec0000001890 */
[C---:B------:R-:W-:Y:S01]  /*88e0*/  HMMA.16816.F32 R140, R16.reuse, R30, R140 ;  /* 0x0000001e108c723c */ /* 0x040fe2000000188c */
[----:B------:R-:W-:Y:S05]  /*88f0*/  LDSM.16.M88.4 R28, [R204+0x2000] ;  /* 0x00200000cc1c783b */ /* 0x000fea0000000200 */
[C---:B----4-:R-:W-:Y:S06]  /*8900*/  HMMA.16816.F32 R136, R16.reuse, R24, R136 ;  /* 0x000000181088723c */ /* 0x050fec0000001888 */
[----:B------:R-:W-:Y:S01]  /*8910*/  HMMA.16816.F32 R32, R16, R26, R32 ;  /* 0x0000001a1020723c */ /* 0x000fe20000001820 */
[----:B------:R-:W1:Y:S05]  /*8920*/  LDSM.16.M88.4 R24, [R191] ;  /* 0x00000000bf18783b */ /* 0x000e6a0000000200 */
[C---:B--2---:R-:W-:Y:S06]  /*8930*/  HMMA.16816.F32 R12, R164.reuse, R224, R12 ;  /* 0x000000e0a40c723c */ /* 0x044fec000000180c */
[----:B------:R-:W-:Y:S06]  /*8940*/  HMMA.16816.F32 R148, R164, R226, R148 ;  /* 0x000000e2a494723c */ /* 0x000fec0000001894 */
[C---:B------:R-:W-:Y:S06]  /*8950*/  HMMA.16816.F32 R172, R16.reuse, R20, R172 ;  /* 0x0000001410ac723c */ /* 0x040fec00000018ac */
[----:B------:R-:W-:Y:S01]  /*8960*/  HMMA.16816.F32 R168, R16, R22, R168 ;  /* 0x0000001610a8723c */ /* 0x000fe200000018a8 */
[----:B------:R-:W-:Y:S04]  /*8970*/  LDSM.16.M88.4 R16, [R189] ;  /* 0x00000000bd10783b */ /* 0x000fe80000000200 */
[----:B------:R-:W-:Y:S01]  /*8980*/  LDSM.16.M88.4 R20, [R190] ;  /* 0x00000000be14783b */ /* 0x000fe20000000200 */
        /* <DEDUP_REMOVED lines=10> */
[----:B------:R-:W-:Y:S06]  /*8a30*/  HMMA.16816.F32 R168, R180, R178, R168 ;  /* 0x000000b2b4a8723c */ /* 0x000fec00000018a8 */
[C---:B------:R-:W-:Y:S06]  /*8a40*/  HMMA.16816.F32 R136, R164.reuse, R156, R136 ;  /* 0x0000009ca488723c */ /* 0x040fec0000001888 */
[C---:B------:R-:W-:Y:S01]  /*8a50*/  HMMA.16816.F32 R176, R164.reuse, R158, R32 ;  /* 0x0000009ea4b0723c */ /* 0x040fe20000001820 */
[----:B------:R-:W-:Y:S04]  /*8a60*/  LDSM.16.M88.4 R156, [R201+0x2000] ;  /* 0x00200000c99c783b */ /* 0x000fe80000000200 */
[----:B------:R-:W1:Y:S01]  /*8a70*/  LDSM.16.M88.4 R32, [R192+0x2000] ;  /* 0x00200000c020783b */ /* 0x000e620000000200 */
[C---:B------:R-:W-:Y:S06]  /*8a80*/  HMMA.16816.F32 R144, R164.reuse, R160, R144 ;  /* 0x000000a0a490723c */ /* 0x040fec0000001890 */
[----:B------:R-:W-:Y:S01]  /*8a90*/  HMMA.16816.F32 R140, R164, R162, R140 ;  /* 0x000000a2a48c723c */ /* 0x000fe2000000188c */
[----:B------:R-:W3:Y:S05]  /*8aa0*/  LDSM.16.M88.4 R160, [R188] ;  /* 0x00000000bca0783b */ /* 0x000eea0000000200 */
        /* <DEDUP_REMOVED lines=9> */
[----:B------:R-:W2:Y:S05]  /*8b40*/  LDSM.16.M88.4 R16, [R205+0xa000] ;  /* 0x00a00000cd10783b */ /* 0x000eaa0000000200 */
[C---:B------:R-:W-:Y:S06]  /*8b50*/  HMMA.16816.F32 R144, R28.reuse, R20, R144 ;  /* 0x000000141c90723c */ /* 0x040fec0000001890 */
[----:B------:R-:W-:Y:S01]  /*8b60*/  HMMA.16816.F32 R140, R28, R22, R140 ;  /* 0x000000161c8c723c */ /* 0x000fe2000000188c */
[----:B------:R-:W4:Y:S05]  /*8b70*/  LDSM.16.M88.4 R20, [R199+0x8800] ;  /* 0x00880000c714783b */ /* 0x000f2a0000000200 */
[C---:B-1----:R-:W-:Y:S06]  /*8b80*/  HMMA.16816.F32 R12, R156.reuse, R32, R12 ;  /* 0x000000209c0c723c */ /* 0x042fec000000180c */
[----:B------:R-:W-:Y:S01]  /*8b90*/  HMMA.16816.F32 R148, R156, R34, R148 ;  /* 0x000000229c94723c */ /* 0x000fe20000001894 */
[----:B------:R-:W-:Y:S05]  /*8ba0*/  LDSM.16.M88.4 R32, [R205+0xa800] ;  /* 0x00a80000cd20783b */ /* 0x000fea0000000200 */
[C---:B---3--:R-:W-:Y:S06]  /*8bb0*/  HMMA.16816.F32 R172, R28.reuse, R160, R172 ;  /* 0x000000a01cac723c */ /* 0x048fec00000018ac */
[----:B------:R-:W-:Y:S01]  /*8bc0*/  HMMA.16816.F32 R168, R28, R162, R168 ;  /* 0x000000a21ca8723c */ /* 0x000fe200000018a8 */
[----:B------:R-:W-:Y:S04]  /*8bd0*/  LDSM.16.M88.4 R160, [R204+0x4000] ;  /* 0x00400000cca0783b */ /* 0x000fe80000000200 */
[----:B------:R-:W1:Y:S01]  /*8be0*/  LDSM.16.M88.4 R28, [R187] ;  /* 0x00000000bb1c783b */ /* 0x000e620000000200 */
[C---:B--2---:R-:W-:Y:S06]  /*8bf0*/  HMMA.16816.F32 R12, R152.reuse, R16, R12 ;  /* 0x00000010980c723c */ /* 0x044fec000000180c */
[----:B------:R-:W-:Y:S01]  /*8c00*/  HMMA.16816.F32 R148, R152, R18, R148 ;  /* 0x000000129894723c */ /* 0x000fe20000001894 */
[----:B------:R-:W-:Y:S05]  /*8c10*/  LDSM.16.M88.4 R16, [R192+0x3000] ;  /* 0x00300000c010783b */ /* 0x000fea0000000200 */
[C---:B----4-:R-:W-:Y:S06]  /*8c20*/  HMMA.16816.F32 R144, R8.reuse, R20, R144 ;  /* 0x000000140890723c */ /* 0x050fec0000001890 */
[C---:B------:R-:W-:Y:S01]  /*8c30*/  HMMA.16816.F32 R140, R8.reuse, R22, R140 ;  /* 0x00000016088c723c */ /* 0x040fe2000000188c */
[----:B------:R-:W-:Y:S05]  /*8c40*/  LDSM.16.M88.4 R20, [R199+0xa000] ;  /* 0x00a00000c714783b */ /* 0x000fea0000000200 */
[C---:B------:R-:W-:Y:S06]  /*8c50*/  HMMA.16816.F32 R136, R8.reuse, R24, R136 ;  /* 0x000000180888723c */ /* 0x040fec0000001888 */
[C---:B------:R-:W-:Y:S01]  /*8c60*/  HMMA.16816.F32 R176, R8.reuse, R26, R176 ;  /* 0x0000001a08b0723c */ /* 0x040fe200000018b0 */
[----:B------:R-:W2:Y:S05]  /*8c70*/  LDSM.16.M88.4 R24, [R202+0x4000] ;  /* 0x00400000ca18783b */ /* 0x000eaa0000000200 */
[----:B------:R-:W-:Y:S06]  /*8c80*/  HMMA.16816.F32 R172, R8, R164, R172 ;  /* 0x000000a408ac723c */ /* 0x000fec00000018ac */
[C---:B-1----:R-:W-:Y:S06]  /*8c90*/  HMMA.16816.F32 R12, R160.reuse, R28, R12 ;  /* 0x0000001ca00c723c */ /* 0x042fec000000180c */
[----:B------:R-:W-:Y:S01]  /*8ca0*/  HMMA.16816.F32 R148, R160, R30, R148 ;  /* 0x0000001ea094723c */ /* 0x000fe20000001894 */
[----:B------:R-:W-:Y:S05]  /*8cb0*/  LDSM.16.M88.4 R28, [R192+0x3800] ;  /* 0x00380000c01c783b */ /* 0x000fea0000000200 */
[----:B------:R-:W-:Y:S01]  /*8cc0*/  HMMA.16816.F32 R168, R8, R166, R168 ;  /* 0x000000a608a8723c */ /* 0x000fe200000018a8 */
[----:B------:R-:W-:Y:S04]  /*8cd0*/  LDSM.16.M88.4 R164, [R201+0x4000] ;  /* 0x00400000c9a4783b */ /* 0x000fe80000000200 */
[----:B------:R-:W1:Y:S01]  /*8ce0*/  LDSM.16.M88.4 R8, [R192+0x4000] ;  /* 0x00400000c008783b */ /* 0x000e620000000200 */
[C---:B------:R-:W-:Y:S06]  /*8cf0*/  HMMA.16816.F32 R144, R156.reuse, R4, R144 ;  /* 0x000000049c90723c */ /* 0x040fec0000001890 */
[----:B------:R-:W-:Y:S01]  /*8d00*/  HMMA.16816.F32 R140, R156, R6, R140 ;  /* 0x000000069c8c723c */ /* 0x000fe2000000188c */
[----:B------:R-:W-:Y:S05]  /*8d10*/  LDSM.16.M88.4 R4, [R186] ;  /* 0x00000000ba04783b */ /* 0x000fea0000000200 */
[C---:B--2---:R-:W-:Y:S06]  /*8d20*/  HMMA.16816.F32 R12, R24.reuse, R20, R12 ;  /* 0x00000014180c723c */ /* 0x044fec000000180c */
[----:B------:R-:W-:Y:S01]  /*8d30*/  HMMA.16816.F32 R148, R24, R22, R148 ;  /* 0x000000161894723c */ /* 0x000fe20000001894 */
[----:B------:R-:W2:Y:S05]  /*8d40*/  LDSM.16.M88.4 R20, [R205+0xb000] ;  /* 0x00b00000cd14783b */ /* 0x000eaa0000000200 */
[C---:B------:R-:W-:Y:S06]  /*8d50*/  HMMA.16816.F32 R136, R156.reuse, R16, R136 ;  /* 0x000000109c88723c */ /* 0x040fec0000001888 */
[----:B------:R-:W-:Y:S01]  /*8d60*/  HMMA.16816.F32 R176, R156, R18, R176 ;  /* 0x000000129cb0723c */ /* 0x000fe200000018b0 */
[----:B------:R-:W-:Y:S05]  /*8d70*/  LDSM.16.M88.4 R16, [R192+0x4800] ;  /* 0x00480000c010783b */ /* 0x000fea0000000200 */
[C---:B------:R-:W-:Y:S06]  /*8d80*/  HMMA.16816.F32 R144, R152.reuse, R32, R144 ;  /* 0x000000209890723c */ /* 0x040fec0000001890 */
[----:B------:R-:W-:Y:S01]  /*8d90*/  HMMA.16816.F32 R140, R152, R34, R140 ;  /* 0x00000022988c723c */ /* 0x000fe2000000188c */
[----:B------:R-:W-:Y:S05]  /*8da0*/  LDSM.16.M88.4 R32, [R199+0xa800] ;  /* 0x00a80000c720783b */ /* 0x000fea0000000200 */
[C---:B-1----:R-:W-:Y:S06]  /*8db0*/  HMMA.16816.F32 R12, R164.reuse, R8, R12 ;  /* 0x00000008a40c723c */ /* 0x042fec000000180c */
[----:B------:R-:W-:Y:S01]  /*8dc0*/  HMMA.16816.F32 R148, R164, R10, R148 ;  /* 0x0000000aa494723c */ /* 0x000fe20000001894 */
[----:B------:R-:W1:Y:S05]  /*8dd0*/  LDSM.16.M88.4 R8, [R185] ;  /* 0x00000000b908783b */ /* 0x000e6a0000000200 */
[C---:B--2---:R-:W-:Y:S06]  /*8de0*/  HMMA.16816.F32 R136, R152.reuse, R20, R136 ;  /* 0x000000149888723c */ /* 0x044fec0000001888 */
[----:B------:R-:W-:Y:S01]  /*8df0*/  HMMA.16816.F32 R176, R152, R22, R176 ;  /* 0x0000001698b0723c */ /* 0x000fe200000018b0 */
[----:B------:R-:W2:Y:S05]  /*8e00*/  LDSM.16.M88.4 R20, [R205+0xb800] ;  /* 0x00b80000cd14783b */ /* 0x000eaa0000000200 */
[----:B------:R-:W-:Y:S01]  /*8e10*/  HMMA.16816.F32 R144, R160, R4, R144 ;  /* 0x00000004a090723c */ /* 0x000fe20000001890 */
[----:B------:R-:W-:Y:S01]  /*8e20*/  FMUL.FTZ R0, R12, UR22 ;  /* 0x000000160c007c20 */ /* 0x000fe20008410000 */
[----:B------:R-:W-:Y:S01]  /*8e30*/  FMUL.FTZ R12, R13, UR22 ;  /* 0x000000160d0c7c20 */ /* 0x000fe20008410000 */
[----:B------:R-:W-:-:S03]  /*8e40*/  FMUL.FTZ R13, R15, UR22 ;  /* 0x000000160f0d7c20 */ /* 0x000fc60008410000 */
[----:B------:R-:W-:Y:S01]  /*8e50*/  HMMA.16816.F32 R140, R160, R6, R140 ;  /* 0x00000006a08c723c */ /* 0x000fe2000000188c */
[----:B------:R-:W3:Y:S01]  /*8e60*/  LDSM.16.M88.4 R4, [R199+0xb000] ;  /* 0x00b00000c704783b */ /* 0x000ee20000000200 */
[----:B------:R-:W4:Y:S01]  /*8e70*/  MUFU.TANH R12, R12 ;  /* 0x0000000c000c7308 */ /* 0x000f220000002400 */
[----:B------:R-:W-:-:S03]  /*8e80*/  FMUL.FTZ R15, R148, UR22 ;  /* 0x00000016940f7c20 */ /* 0x000fc60008410000 */
[C---:B------:R-:W-:Y:S04]  /*8e90*/  HMMA.16816.F32 R172, R156.reuse, R28, R172 ;  /* 0x0000001c9cac723c */ /* 0x040fe800000018ac */
[----:B------:R-:W5:Y:S02]  /*8ea0*/  MUFU.TANH R13, R13 ;  /* 0x0000000d000d7308 */ /* 0x000f640000002400 */
[----:B------:R-:W-:Y:S01]  /*8eb0*/  HMMA.16816.F32 R168, R156, R30, R168 ;  /* 0x0000001e9ca8723c */ /* 0x000fe200000018a8 */
[----:B------:R-:W-:Y:S05]  /*8ec0*/  LDSM.16.M88.4 R28, [R192+0x5000] ;  /* 0x00500000c01c783b */ /* 0x000fea0000000200 */
[C---:B-1----:R-:W-:Y:S01]  /*8ed0*/  HMMA.16816.F32 R136, R160.reuse, R8, R136 ;  /* 0x00000008a088723c */ /* 0x042fe20000001888 */
[----:B------:R-:W1:Y:S05]  /*8ee0*/  MUFU.TANH R15, R15 ;  /* 0x0000000f000f7308 */ /* 0x000e6a0000002400 */
[----:B------:R-:W-:Y:S01]  /*8ef0*/  HMMA.16816.F32 R176, R160, R10, R176 ;  /* 0x0000000aa0b0723c */ /* 0x000fe200000018b0 */
[----:B------:R-:W4:Y:S02]  /*8f00*/  LDSM.16.M88.4 R8, [R184] ;  /* 0x00000000b808783b */ /* 0x000f240000000200 */
[----:B------:R-:W-:Y:S03]  /*8f10*/  MUFU.TANH R0, R0 ;  /* 0x0000000000007308 */ /* 0x000fe60000002400 */
[----:B------:R-:W-:Y:S06]  /*8f20*/  HMMA.16816.F32 R144, R24, R32, R144 ;  /* 0x000000201890723c */ /* 0x000fec0000001890 */
[----:B--2---:R-:W-:Y:S01]  /*8f30*/  HMMA.16816.F32 R172, R152, R20, R172 ;  /* 0x0000001498ac723c */ /* 0x004fe200000018ac */
[----:B------:R-:W-:-:S05]  /*8f40*/  FMUL.FTZ R32, R150, UR22 ;  /* 0x0000001696207c20 */ /* 0x000fca0008410000 */
[----:B---3--:R-:W-:Y:S01]  /*8f50*/  HMMA.16816.F32 R136, R24, R4, R136 ;  /* 0x000000041888723c */ /* 0x008fe20000001888 */
[----:B------:R-:W2:Y:S05]  /*8f60*/  MUFU.TANH R32, R32 ;  /* 0x0000002000207308 */ /* 0x000eaa0000002400 */
[----:B------:R-:W-:Y:S01]  /*8f70*/  HMMA.16816.F32 R168, R152, R22, R168 ;  /* 0x0000001698a8723c */ /* 0x000fe200000018a8 */
[----:B------:R-:W-:-:S04]  /*8f80*/  IMAD.U32 R5, RZ, RZ, UR11 ;  /* 0x0000000bff057e24 */ /* 0x000fc8000f8e00ff */
[----:B------:R-:W-:Y:S01]  /*8f90*/  IMAD R20, R5, 0x40, R214 ;  /* 0x0000004005147824 */ /* 0x000fe200078e02d6 */
[----:B------:R-:W-:Y:S01]  /*8fa0*/  HMMA.16816.F32 R176, R24, R6, R176 ;  /* 0x0000000618b0723c */ /* 0x000fe200000018b0 */
[----:B------:R-:W3:Y:S02]  /*8fb0*/  LDSM.16.M88.4 R4, [R199+0xb800] ;  /* 0x00b80000c704783b */ /* 0x000ee40000000200 */
[----:B------:R-:W-:-:S03]  /*8fc0*/  VIADD R23, R20, 0x1 ;  /* 0x0000000114177836 */ /* 0x000fc60000000000 */
[----:B------:R-:W-:Y:S02]  /*8fd0*/  HMMA.16816.F32 R140, R24, R34, R140 ;  /* 0x00000022188c723c */ /* 0x000fe4000000188c */
[C---:B------:R-:W-:Y:S02]  /*8fe0*/  ISETP.GE.AND P6, PT, R23.reuse, R135, PT ;  /* 0x000000871700720c */ /* 0x040fe40003fc6270 */
[----:B------:R-:W-:Y:S02]  /*8ff0*/  ISETP.GE.AND P5, PT, R23, R2, PT ;  /* 0x000000021700720c */ /* 0x000fe40003fa6270 */
[----:B------:R-:W-:Y:S01]  /*9000*/  HMMA.16816.F32 R144, R164, R16, R144 ;  /* 0x00000010a490723c */ /* 0x000fe20000001890 */
[----:B------:R-:W-:-:S05]  /*9010*/  VIADD R35, R20, 0x10 ;  /* 0x0000001014237836 */ /* 0x000fca0000000000 */
[----:B----4-:R-:W-:Y:S01]  /*9020*/  HMMA.16816.F32 R172, R160, R8, R172 ;  /* 0x00000008a0ac723c */ /* 0x010fe200000018ac */
[----:B------:R-:W-:Y:S01]  /*9030*/  FMUL.FTZ R16, R149, UR22 ;  /* 0x0000001695107c20 */ /* 0x000fe20008410000 */
[----:B------:R-:W-:-:S04]  /*9040*/  FMUL.FTZ R17, R151, UR22 ;  /* 0x0000001697117c20 */ /* 0x000fc80008410000 */
[----:B------:R-:W-:Y:S01]  /*9050*/  HMMA.16816.F32 R136, R164, R28, R136 ;  /* 0x0000001ca488723c */ /* 0x000fe20000001888 */
[----:B------:R-:W-:Y:S01]  /*9060*/  I2FP.F32.S32 R8, R23 ;  /* 0x0000001700087245 */ /* 0x000fe20000201400 */
[----:B------:R-:W-:Y:S01]  /*9070*/  VIADD R9, R20, 0x8 ;  /* 0x0000000814097836 */ /* 0x000fe20000000000 */
[----:B------:R-:W4:Y:S03]  /*9080*/  MUFU.TANH R16, R16 ;  /* 0x0000001000107308 */ /* 0x000f260000002400 */
[----:B------:R-:W-:Y:S01]  /*9090*/  FFMA.FTZ R12, R8, UR5, R12 ;  /* 0x00000005080c7c23 */ /* 0x000fe2000801000c */
[----:B------:R-:W-:Y:S01]  /*90a0*/  HMMA.16816.F32 R168, R160, R10, R168 ;  /* 0x0000000aa0a8723c */ /* 0x000fe200000018a8 */
[----:B------:R-:W-:-:S03]  /*90b0*/  ISETP.GE.AND P1, PT, R9, R135, PT ;  /* 0x000000870900720c */ /* 0x000fc60003f26270 */
[----:B------:R-:W-:Y:S01]  /*90c0*/  FSEL R23, R12, -INF , !P6 ;  /* 0xff8000000c177808 */ /* 0x000fe20007000000 */
[----:B-----5:R-:W-:Y:S01]  /*90d0*/  FFMA.FTZ R12, R8, UR5, R13 ;  /* 0x00000005080c7c23 */ /* 0x020fe2000801000d */
[C---:B------:R-:W-:Y:S01]  /*90e0*/  HMMA.16816.F32 R176, R164.reuse, R30, R176 ;  /* 0x0000001ea4b0723c */ /* 0x040fe200000018b0 */
[----:B------:R-:W-:Y:S01]  /*90f0*/  I2FP.F32.S32 R10, R9 ;  /* 0x00000009000a7245 */ /* 0x000fe20000201400 */
[----:B------:R-:W-:Y:S01]  /*9100*/  VIADD R13, R20, 0x9 ;  /* 0x00000009140d7836 */ /* 0x000fe20000000000 */
[-C--:B------:R-:W-:Y:S01]  /*9110*/  ISETP.GE.AND P6, PT, R9, R2.reuse, PT ;  /* 0x000000020900720c */ /* 0x080fe20003fc6270 */
[----:B------:R-:W-:Y:S01]  /*9120*/  FMUL.FTZ R22, R147, UR22 ;  /* 0x0000001693167c20 */ /* 0x000fe20008410000 */
[----:B------:R-:W-:Y:S01]  /*9130*/  FSEL R12, R12, -INF , !P5 ;  /* 0xff8000000c0c7808 */ /* 0x000fe20006800000 */
[----:B------:R-:W-:Y:S01]  /*9140*/  HMMA.16816.F32 R140, R164, R18, R140 ;  /* 0x00000012a48c723c */ /* 0x000fe2000000188c */
[C---:B-1----:R-:W-:Y:S01]  /*9150*/  FFMA.FTZ R15, R10.reuse, UR5, R15 ;  /* 0x000000050a0f7c23 */ /* 0x042fe2000801000f */
[----:B--2---:R-:W-:Y:S01]  /*9160*/  FFMA.FTZ R31, R10, UR5, R32 ;  /* 0x000000050a1f7c23 */ /* 0x004fe20008010020 */
[----:B------:R-:W-:Y:S01]  /*9170*/  I2FP.F32.S32 R34, R13 ;  /* 0x0000000d00227245 */ /* 0x000fe20000201400 */
[----:B------:R-:W1:Y:S01]  /*9180*/  LDSM.16.M88.4 R8, [R192+0x5800] ;  /* 0x00580000c008783b */ /* 0x000e620000000200 */
[----:B------:R-:W-:Y:S01]  /*9190*/  FMUL.FTZ R32, R136, UR22 ;  /* 0x0000001688207c20 */ /* 0x000fe20008410000 */
[C---:B---3--:R-:W-:Y:S01]  /*91a0*/  HMMA.16816.F32 R172, R24.reuse, R4, R172 ;  /* 0x0000000418ac723c */ /* 0x048fe200000018ac */
[----:B------:R-:W-:Y:S01]  /*91b0*/  FMUL.FTZ R18, R144, UR22 ;  /* 0x0000001690127c20 */ /* 0x000fe20008410000 */
[----:B------:R-:W-:Y:S01]  /*91c0*/  FMUL.FTZ R19, R145, UR22 ;  /* 0x0000001691137c20 */ /* 0x000fe20008410000 */
[----:B----4-:R-:W-:Y:S01]  /*91d0*/  FFMA.FTZ R136, R34, UR5, R16 ;  /* 0x0000000522887c23 */ /* 0x010fe20008010010 */
[----:B------:R-:W-:Y:S01]  /*91e0*/  FMUL.FTZ R21, R146, UR22 ;  /* 0x0000001692157c20 */ /* 0x000fe20008410000 */
[-C--:B------:R-:W-:Y:S01]  /*91f0*/  ISETP.GE.AND P5, PT, R13, R135.reuse, PT ;  /* 0x000000870d00720c */ /* 0x080fe20003fa6270 */
[----:B------:R-:W2:Y:S01]  /*9200*/  MUFU.TANH R17, R17 ;  /* 0x0000001100117308 */ /* 0x000ea20000002400 */
[----:B------:R-:W-:Y:S01]  /*9210*/  FSEL R15, R15, -INF , !P1 ;  /* 0xff8000000f0f7808 */ /* 0x000fe20004800000 */
[----:B------:R-:W-:Y:S01]  /*9220*/  VIADD R5, R20, 0x11 ;  /* 0x0000001114057836 */ /* 0x000fe20000000000 */
[-C--:B------:R-:W-:Y:S01]  /*9230*/  ISETP.GE.AND P1, PT, R13, R2.reuse, PT ;  /* 0x000000020d00720c */ /* 0x080fe20003f26270 */
[----:B------:R-:W-:Y:S01]  /*9240*/  HMMA.16816.F32 R168, R24, R6, R168 ;  /* 0x0000000618a8723c */ /* 0x000fe200000018a8 */
[----:B------:R-:W-:Y:S01]  /*9250*/  FSEL R16, R31, -INF , !P6 ;  /* 0xff8000001f107808 */ /* 0x000fe20007000000 */
[----:B------:R-:W-:Y:S01]  /*9260*/  FMUL.FTZ R137, R137, UR22 ;  /* 0x0000001689897c20 */ /* 0x000fe20008410000 */
[----:B------:R-:W-:Y:S01]  /*9270*/  FSEL R13, R136, -INF , !P5 ;  /* 0xff800000880d7808 */ /* 0x000fe20006800000 */
[----:B------:R-:W3:Y:S01]  /*9280*/  MUFU.TANH R18, R18 ;  /* 0x0000001200127308 */ /* 0x000ee20000002400 */
[C---:B------:R-:W-:Y:S01]  /*9290*/  ISETP.GE.AND P6, PT, R35.reuse, R135, PT ;  /* 0x000000872300720c */ /* 0x040fe20003fc6270 */
[----:B------:R-:W-:Y:S01]  /*92a0*/  FMUL.FTZ R138, R138, UR22 ;  /* 0x000000168a8a7c20 */ /* 0x000fe20008410000 */
[----:B------:R-:W-:Y:S01]  /*92b0*/  ISETP.GE.AND P5, PT, R35, R2, PT ;  /* 0x000000022300720c */ /* 0x000fe20003fa6270 */
[----:B------:R-:W-:Y:S01]  /*92c0*/  FMUL.FTZ R33, R142, UR22 ;  /* 0x000000168e217c20 */ /* 0x000fe20008410000 */
[----:B------:R-:W-:Y:S01]  /*92d0*/  I2FP.F32.S32 R35, R35 ;  /* 0x0000002300237245 */ /* 0x000fe20000201400 */
[----:B------:R-:W-:Y:S01]  /*92e0*/  FMUL.FTZ R140, R140, UR22 ;  /* 0x000000168c8c7c20 */ /* 0x000fe20008410000 */
[----:B------:R-:W-:Y:S01]  /*92f0*/  FMUL.FTZ R29, R141, UR22 ;  /* 0x000000168d1d7c20 */ /* 0x000fe20008410000 */
[----:B------:R-:W4:Y:S01]  /*9300*/  MUFU.TANH R19, R19 ;  /* 0x0000001300137308 */ /* 0x000f220000002400 */
[----:B------:R-:W-:Y:S01]  /*9310*/  FMUL.FTZ R143, R143, UR22 ;  /* 0x000000168f8f7c20 */ /* 0x000fe20008410000 */
[----:B--2---:R-:W-:Y:S01]  /*9320*/  FFMA.FTZ R4, R34, UR5, R17 ;  /* 0x0000000522047c23 */ /* 0x004fe20008010011 */
[----:B------:R-:W-:-:S02]  /*9330*/  VIADD R7, R20, 0x18 ;  /* 0x0000001814077836 */ /* 0x000fc40000000000 */
[----:B------:R-:W-:Y:S01]  /*9340*/  FMUL.FTZ R6, R176, UR22 ;  /* 0x00000016b0067c20 */ /* 0x000fe20008410000 */
[----:B------:R-:W-:Y:S01]  /*9350*/  FMUL.FTZ R139, R139, UR22 ;  /* 0x000000168b8b7c20 */ /* 0x000fe20008410000 */
[----:B------:R-:W-:Y:S01]  /*9360*/  FMUL.FTZ R178, R178, UR22 ;  /* 0x00000016b2b27c20 */ /* 0x000fe20008410000 */
[----:B------:R-:W-:Y:S01]  /*9370*/  FSEL R4, R4, -INF , !P1 ;  /* 0xff80000004047808 */ /* 0x000fe20004800000 */
[----:B------:R-:W2:Y:S01]  /*9380*/  MUFU.TANH R22, R22 ;  /* 0x0000001600167308 */ /* 0x000ea20000002400 */
[----:B---3--:R-:W-:Y:S01]  /*9390*/  FFMA.FTZ R18, R35, UR5, R18 ;  /* 0x0000000523127c23 */ /* 0x008fe20008010012 */
[----:B------:R-:W-:Y:S01]  /*93a0*/  ISETP.GE.AND P1, PT, R5, R135, PT ;  /* 0x000000870500720c */ /* 0x000fe20003f26270 */
[----:B------:R-:W-:Y:S01]  /*93b0*/  FMUL.FTZ R179, R179, UR22 ;  /* 0x00000016b3b37c20 */ /* 0x000fe20008410000 */
[----:B------:R-:W-:Y:S01]  /*93c0*/  VIADD R24, R20, 0x29 ;  /* 0x0000002914187836 */ /* 0x000fe20000000000 */
[----:B------:R-:W-:-:S04]  /*93d0*/  DEPBAR.LE SB0, 0x0 ;  /* 0x000080000000791a */ /* 0x000fc80000000000 */
[----:B------:R-:W3:Y:S01]  /*93e0*/  MUFU.TANH R21, R21 ;  /* 0x0000001500157308 */ /* 0x000ee20000002400 */
[----:B------:R-:W-:Y:S01]  /*93f0*/  FSEL R151, R18, -INF , !P6 ;  /* 0xff80000012977808 */ /* 0x000fe20007000000 */
[----:B-1----:R-:W-:Y:S01]  /*9400*/  HMMA.16816.F32 R172, R164, R8, R172 ;  /* 0x00000008a4ac723c */ /* 0x002fe200000018ac */
[----:B------:R-:W-:Y:S02]  /*9410*/  I2FP.F32.S32 R18, R5 ;  /* 0x0000000500127245 */ /* 0x000fe40000201400 */
[----:B------:R-:W-:-:S03]  /*9420*/  ISETP.GE.AND P6, PT, R5, R2, PT ;  /* 0x000000020500720c */ /* 0x000fc60003fc6270 */
[----:B------:R-:W1:Y:S01]  /*9430*/  MUFU.TANH R28, R140 ;  /* 0x0000008c001c7308 */ /* 0x000e620000002400 */
[C---:B----4-:R-:W-:Y:S01]  /*9440*/  FFMA.FTZ R149, R18.reuse, UR5, R19 ;  /* 0x0000000512957c23 */ /* 0x050fe20008010013 */
[----:B--2---:R-:W-:Y:S01]  /*9450*/  FFMA.FTZ R22, R18, UR5, R22 ;  /* 0x0000000512167c23 */ /* 0x004fe20008010016 */
[----:B------:R-:W-:Y:S01]  /*9460*/  I2FP.F32.S32 R19, R7 ;  /* 0x0000000700137245 */ /* 0x000fe20000201400 */
[C---:B------:R-:W-:Y:S02]  /*9470*/  VIADD R18, R20.reuse, 0x19 ;  /* 0x0000001914127836 */ /* 0x040fe40000000000 */
[----:B------:R-:W-:Y:S01]  /*9480*/  VIADD R8, R20, 0x20 ;  /* 0x0000002014087836 */ /* 0x000fe20000000000 */
[----:B------:R-:W-:Y:S01]  /*9490*/  FSEL R176, R22, -INF , !P6 ;  /* 0xff80000016b07808 */ /* 0x000fe20007000000 */
[----:B------:R-:W2:Y:S01]  /*94a0*/  MUFU.TANH R33, R33 ;  /* 0x0000002100217308 */ /* 0x000ea20000002400 */
[----:B---3--:R-:W-:Y:S01]  /*94b0*/  FFMA.FTZ R21, R35, UR5, R21 ;  /* 0x0000000523157c23 */ /* 0x008fe20008010015 */
[----:B------:R-:W-:-:S02]  /*94c0*/  FSEL R149, R149, -INF , !P1 ;  /* 0xff80000095957808 */ /* 0x000fc40004800000 */
[----:B------:R-:W-:Y:S02]  /*94d0*/  I2FP.F32.S32 R22, R18 ;  /* 0x0000001200167245 */ /* 0x000fe40000201400 */
[----:B------:R-:W-:Y:S02]  /*94e0*/  FSEL R180, R21, -INF , !P5 ;  /* 0xff80000015b47808 */ /* 0x000fe40006800000 */
[----:B------:R-:W3:Y:S01]  /*94f0*/  MUFU.TANH R29, R29 ;  /* 0x0000001d001d7308 */ /* 0x000ee20000002400 */
[----:B-1----:R-:W-:Y:S01]  /*9500*/  FFMA.FTZ R28, R19, UR5, R28 ;  /* 0x00000005131c7c23 */ /* 0x002fe2000801001c */
[----:B------:R-:W-:Y:S01]  /*9510*/  I2FP.F32.S32 R146, R8 ;  /* 0x0000000800927245 */ /* 0x000fe20000201400 */
[----:B------:R-:W-:Y:S01]  /*9520*/  FMUL.FTZ R21, R172, UR22 ;  /* 0x00000016ac157c20 */ /* 0x000fe20008410000 */
[CC--:B------:R-:W-:Y:S01]  /*9530*/  ISETP.GE.AND P5, PT, R7.reuse, R135.reuse, PT ;  /* 0x000000870700720c */ /* 0x0c0fe20003fa6270 */
[----:B------:R-:W-:Y:S01]  /*9540*/  FMUL.FTZ R174, R174, UR22 ;  /* 0x00000016aeae7c20 */ /* 0x000fe20008410000 */
[----:B------:R-:W-:Y:S01]  /*9550*/  ISETP.GE.AND P1, PT, R7, R2, PT ;  /* 0x000000020700720c */ /* 0x000fe20003f26270 */
[----:B------:R-:W-:Y:S01]  /*9560*/  FMUL.FTZ R7, R177, UR22 ;  /* 0x00000016b1077c20 */ /* 0x000fe20008410000 */
[----:B------:R-:W1:Y:S01]  /*9570*/  MUFU.TANH R30, R143 ;  /* 0x0000008f001e7308 */ /* 0x000e620000002400 */
[----:B--2---:R-:W-:Y:S01]  /*9580*/  FFMA.FTZ R33, R19, UR5, R33 ;  /* 0x0000000513217c23 */ /* 0x004fe20008010021 */
[----:B------:R-:W-:Y:S01]  /*9590*/  ISETP.GE.AND P6, PT, R18, R135, PT ;  /* 0x000000871200720c */ /* 0x000fe20003fc6270 */
[----:B------:R-:W-:-:S03]  /*95a0*/  FMUL.FTZ R173, R173, UR22 ;  /* 0x00000016adad7c20 */ /* 0x000fc60008410000 */
[----:B------:R-:W-:Y:S02]  /*95b0*/  FSEL R150, R33, -INF , !P1 ;  /* 0xff80000021967808 */ /* 0x000fe40004800000 */
[----:B------:R-:W2:Y:S01]  /*95c0*/  MUFU.TANH R32, R32 ;  /* 0x0000002000207308 */ /* 0x000ea20000002400 */
[----:B---3--:R-:W-:Y:S01]  /*95d0*/  FFMA.FTZ R29, R22, UR5, R29 ;  /* 0x00000005161d7c23 */ /* 0x008fe2000801001d */
[----:B------:R-:W-:-:S06]  /*95e0*/  ISETP.GE.AND P1, PT, R8, R135, PT ;  /* 0x000000870800720c */ /* 0x000fcc0003f26270 */
[----:B------:R3:W-:Y:S01]  /*95f0*/  MUFU.TANH R31, R137 ;  /* 0x00000089001f7308 */ /* 0x0007e20000002400 */
[----:B-1----:R-:W-:Y:S01]  /*9600*/  FFMA.FTZ R30, R22, UR5, R30 ;  /* 0x00000005161e7c23 */ /* 0x002fe2000801001e */
[----:B------:R-:W-:-:S06]  /*9610*/  VIADD R22, R20, 0x21 ;  /* 0x0000002114167836 */ /* 0x000fcc0000000000 */
[----:B------:R-:W1:Y:S01]  /*9620*/  MUFU.TANH R17, R138 ;  /* 0x0000008a00117308 */ /* 0x000e620000002400 */
[----:B--2---:R-:W-:-:S05]  /*9630*/  FFMA.FTZ R32, R146, UR5, R32 ;  /* 0x0000000592207c23 */ /* 0x004fca0008010020 */
[----:B------:R-:W-:Y:S02]  /*9640*/  FSEL R145, R32, -INF , !P1 ;  /* 0xff80000020917808 */ /* 0x000fe40004800000 */
[-C--:B------:R-:W-:Y:S01]  /*9650*/  ISETP.GE.AND P1, PT, R22, R2.reuse, PT ;  /* 0x000000021600720c */ /* 0x080fe20003f26270 */
[----:B------:R-:W-:Y:S01]  /*9660*/  MUFU.TANH R6, R6 ;  /* 0x0000000600067308 */ /* 0x000fe20000002400 */
[----:B---3--:R-:W-:Y:S01]  /*9670*/  FSEL R137, R28, -INF , !P5 ;  /* 0xff8000001c897808 */ /* 0x008fe20006800000 */
[----:B------:R-:W-:Y:S01]  /*9680*/  BAR.SYNC.DEFER_BLOCKING 0x0 ;  /* 0x0000000000007b1d */ /* 0x000fe20000010000 */
[----:B------:R-:W-:-:S04]  /*9690*/  ISETP.GE.AND P5, PT, R18, R2, PT ;  /* 0x000000021200720c */ /* 0x000fc80003fa6270 */
[----:B------:R-:W-:Y:S01]  /*96a0*/  FSEL R148, R30, -INF , !P5 ;  /* 0xff8000001e947808 */ /* 0x000fe20006800000 */
[----:B------:R2:W3:Y:S01]  /*96b0*/  MUFU.TANH R5, R139 ;  /* 0x0000008b00057308 */ /* 0x0004e20000002400 */
[----:B------:R-:W-:Y:S01]  /*96c0*/  ISETP.GE.AND P5, PT, R22, R135, PT ;  /* 0x000000871600720c */ /* 0x000fe20003fa6270 */
[----:B-1----:R-:W-:Y:S01]  /*96d0*/  FFMA.FTZ R146, R146, UR5, R17 ;  /* 0x0000000592927c23 */ /* 0x002fe20008010011 */
[----:B------:R-:W-:Y:S01]  /*96e0*/  I2FP.F32.S32 R22, R22 ;  /* 0x0000001600167245 */ /* 0x000fe20000201400 */
[----:B------:R-:W-:-:S04]  /*96f0*/  VIADD R17, R20, 0x28 ;  /* 0x0000002814117836 */ /* 0x000fc80000000000 */
[----:B------:R-:W-:Y:S01]  /*9700*/  FFMA.FTZ R31, R22, UR5, R31 ;  /* 0x00000005161f7c23 */ /* 0x000fe2000801001f */
[----:B------:R-:W1:Y:S04]  /*9710*/  MUFU.TANH R18, R178 ;  /* 0x000000b200127308 */ /* 0x000e680000002400 */
[----:B------:R-:W-:Y:S02]  /*9720*/  FSEL R147, R31, -INF , !P5 ;  /* 0xff8000001f937808 */ /* 0x000fe40006800000 */
[-C--:B------:R-:W-:Y:S02]  /*9730*/  ISETP.GE.AND P5, PT, R17, R2.reuse, PT ;  /* 0x000000021100720c */ /* 0x080fe40003fa6270 */
[----:B--2---:R-:W-:Y:S01]  /*9740*/  FSEL R139, R29, -INF , !P6 ;  /* 0xff8000001d8b7808 */ /* 0x004fe20007000000 */
[----:B------:R-:W2:Y:S01]  /*9750*/  MUFU.TANH R7, R7 ;  /* 0x0000000700077308 */ /* 0x000ea20000002400 */
[----:B------:R-:W-:Y:S01]  /*9760*/  ISETP.GE.AND P6, PT, R8, R2, PT ;  /* 0x000000020800720c */ /* 0x000fe20003fc6270 */
[----:B---3--:R-:W-:Y:S01]  /*9770*/  FFMA.FTZ R144, R22, UR5, R5 ;  /* 0x0000000516907c23 */ /* 0x008fe20008010005 */
[----:B------:R-:W-:Y:S01]  /*9780*/  HMMA.16816.F32 R8, R164, R10, R168 ;  /* 0x0000000aa408723c */ /* 0x000fe200000018a8 */
[----:B------:R-:W-:Y:S01]  /*9790*/  FMUL.FTZ R5, R175, UR22 ;  /* 0x00000016af057c20 */ /* 0x000fe20008410000 */
[----:B------:R-:W-:-:S02]  /*97a0*/  FSEL R146, R146, -INF , !P6 ;  /* 0xff80000092927808 */ /* 0x000fc40007000000 */
[----:B------:R-:W-:Y:S01]  /*97b0*/  ISETP.GE.AND P6, PT, R17, R135, PT ;  /* 0x000000871100720c */ /* 0x000fe20003fc6270 */
[----:B------:R-:W3:Y:S01]  /*97c0*/  MUFU.TANH R19, R179 ;  /* 0x000000b300137308 */ /* 0x000ee20000002400 */
[----:B------:R-:W-:Y:S02]  /*97d0*/  I2FP.F32.S32 R17, R17 ;  /* 0x0000001100117245 */ /* 0x000fe40000201400 */
[----:B------:R-:W-:Y:S02]  /*97e0*/  I2FP.F32.S32 R22, R24 ;  /* 0x0000001800167245 */ /* 0x000fe40000201400 */
[----:B------:R-:W-:Y:S01]  /*97f0*/  FSEL R144, R144, -INF , !P1 ;  /* 0xff80000090907808 */ /* 0x000fe20004800000 */
[C---:B------:R-:W-:Y:S01]  /*9800*/  FFMA.FTZ R143, R17.reuse, UR5, R6 ;  /* 0x00000005118f7c23 */ /* 0x040fe20008010006 */
[----:B-1----:R-:W-:Y:S01]  /*9810*/  FFMA.FTZ R142, R17, UR5, R18 ;  /* 0x00000005118e7c23 */ /* 0x002fe20008010012 */
[----:B------:R-:W1:Y:S01]  /*9820*/  MUFU.TANH R21, R21 ;  /* 0x0000001500157308 */ /* 0x000e620000002400 */
[----:B------:R-:W-:-:S02]  /*9830*/  VIADD R18, R20, 0x30 ;  /* 0x0000003014127836 */ /* 0x000fc40000000000 */
[----:B--2---:R-:W-:Y:S01]  /*9840*/  FFMA.FTZ R141, R22, UR5, R7 ;  /* 0x00000005168d7c23 */ /* 0x004fe20008010007 */
[-C--:B------:R-:W-:Y:S02]  /*9850*/  ISETP.GE.AND P1, PT, R24, R135.reuse, PT ;  /* 0x000000871800720c */ /* 0x080fe40003f26270 */
[----:B------:R-:W-:Y:S02]  /*9860*/  FSEL R143, R143, -INF , !P6 ;  /* 0xff8000008f8f7808 */ /* 0x000fe40007000000 */
[----:B------:R-:W-:Y:S01]  /*9870*/  I2FP.F32.S32 R17, R18 ;  /* 0x0000001200117245 */ /* 0x000fe20000201400 */
[----:B------:R-:W2:Y:S01]  /*9880*/  MUFU.TANH R6, R174 ;  /* 0x000000ae00067308 */ /* 0x000ea20000002400 */
[----:B---3--:R-:W-:Y:S01]  /*9890*/  FFMA.FTZ R19, R22, UR5, R19 ;  /* 0x0000000516137c23 */ /* 0x008fe20008010013 */
[----:B------:R-:W-:Y:S01]  /*98a0*/  FSEL R142, R142, -INF , !P5 ;  /* 0xff8000008e8e7808 */ /* 0x000fe20006800000 */
[----:B------:R-:W-:Y:S01]  /*98b0*/  FMUL.FTZ R7, R8, UR22 ;  /* 0x0000001608077c20 */ /* 0x000fe20008410000 */
[-C--:B------:R-:W-:Y:S01]  /*98c0*/  ISETP.GE.AND P6, PT, R24, R2.reuse, PT ;  /* 0x000000021800720c */ /* 0x080fe20003fc6270 */
[----:B------:R-:W-:Y:S01]  /*98d0*/  VIADD R8, R20, 0x31 ;  /* 0x0000003114087836 */ /* 0x000fe20000000000 */
[----:B------:R-:W-:Y:S01]  /*98e0*/  ISETP.GE.AND P5, PT, R18, R135, PT ;  /* 0x000000871200720c */ /* 0x000fe20003fa6270 */
[----:B------:R-:W-:Y:S01]  /*98f0*/  FMUL.FTZ R10, R10, UR22 ;  /* 0x000000160a0a7c20 */ /* 0x000fe20008410000 */
[----:B------:R-:W3:Y:S01]  /*9900*/  MUFU.TANH R5, R5 ;  /* 0x0000000500057308 */ /* 0x000ee20000002400 */
[----:B-1----:R-:W-:Y:S01]  /*9910*/  FFMA.FTZ R21, R17, UR5, R21 ;  /* 0x0000000511157c23 */ /* 0x002fe20008010015 */
[----:B------:R-:W-:Y:S01]  /*9920*/  FSEL R141, R141, -INF , !P1 ;  /* 0xff8000008d8d7808 */ /* 0x000fe20004800000 */
[----:B------:R-:W-:Y:S01]  /*9930*/  FMUL.FTZ R11, R11, UR22 ;  /* 0x000000160b0b7c20 */ /* 0x000fe20008410000 */
[----:B------:R-:W-:Y:S01]  /*9940*/  ISETP.GE.AND P1, PT, R18, R2, PT ;  /* 0x000000021200720c */ /* 0x000fe20003f26270 */
[----:B------:R-:W-:Y:S01]  /*9950*/  FMUL.FTZ R9, R9, UR22 ;  /* 0x0000001609097c20 */ /* 0x000fe20008410000 */
[----:B------:R-:W-:-:S02]  /*9960*/  FSEL R140, R19, -INF , !P6 ;  /* 0xff800000138c7808 */ /* 0x000fc40007000000 */
[----:B------:R-:W1:Y:S01]  /*9970*/  MUFU.TANH R7, R7 ;  /* 0x0000000700077308 */ /* 0x000e620000002400 */
[----:B--2---:R-:W-:Y:S01]  /*9980*/  FFMA.FTZ R6, R17, UR5, R6 ;  /* 0x0000000511067c23 */ /* 0x004fe20008010006 */
[----:B------:R-:W-:Y:S01]  /*9990*/  FMUL.FTZ R17, R14, UR22 ;  /* 0x000000160e117c20 */ /* 0x000fe20008410000 */
[----:B------:R-:W-:Y:S01]  /*99a0*/  FSEL R171, R21, -INF , !P5 ;  /* 0xff80000015ab7808 */ /* 0x000fe20006800000 */
[----:B------:R-:W-:Y:S01]  /*99b0*/  VIADD R14, R20, 0x38 ;  /* 0x00000038140e7836 */ /* 0x000fe20000000000 */
[C---:B------:R-:W-:Y:S02]  /*99c0*/  ISETP.GE.AND P6, PT, R8.reuse, R135, PT ;  /* 0x000000870800720c */ /* 0x040fe40003fc6270 */
[----:B------:R-:W-:Y:S01]  /*99d0*/  ISETP.GE.AND P5, PT, R8, R2, PT ;  /* 0x000000020800720c */ /* 0x000fe20003fa6270 */
[----:B------:R-:W2:Y:S01]  /*99e0*/  MUFU.TANH R173, R173 ;  /* 0x000000ad00ad7308 */ /* 0x000ea20000002400 */
[----:B------:R-:W-:Y:S02]  /*99f0*/  FSEL R166, R6, -INF , !P1 ;  /* 0xff80000006a67808 */ /* 0x000fe40004800000 */
[----:B------:R-:W-:-:S02]  /*9a00*/  I2FP.F32.S32 R8, R8 ;  /* 0x0000000800087245 */ /* 0x000fc40000201400 */
[----:B------:R-:W-:Y:S02]  /*9a10*/  I2FP.F32.S32 R18, R14 ;  /* 0x0000000e00127245 */ /* 0x000fe40000201400 */
[----:B------:R-:W-:Y:S01]  /*9a20*/  ISETP.GE.AND P1, PT, R14, R135, PT ;  /* 0x000000870e00720c */ /* 0x000fe20003f26270 */
[----:B------:R-:W4:Y:S01]  /*9a30*/  MUFU.TANH R6, R17 ;  /* 0x0000001100067308 */ /* 0x000f220000002400 */
[----:B---3--:R-:W-:Y:S01]  /*9a40*/  FFMA.FTZ R5, R8, UR5, R5 ;  /* 0x0000000508057c23 */ /* 0x008fe20008010005 */
[----:B-1----:R-:W-:-:S04]  /*9a50*/  FFMA.FTZ R167, R18, UR5, R7 ;  /* 0x0000000512a77c23 */ /* 0x002fc80008010007 */
[----:B------:R-:W-:Y:S02]  /*9a60*/  FSEL R164, R5, -INF , !P5 ;  /* 0xff80000005a47808 */ /* 0x000fe40006800000 */
[----:B------:R-:W1:Y:S01]  /*9a70*/  MUFU.TANH R10, R10 ;  /* 0x0000000a000a7308 */ /* 0x000e620000002400 */
[----:B------:R-:W-:Y:S01]  /*9a80*/  I2FP.F32.S32 R5, R20 ;  /* 0x0000001400057245 */ /* 0x000fe20000201400 */
[----:B--2---:R-:W-:Y:S01]  /*9a90*/  FFMA.FTZ R169, R8, UR5, R173 ;  /* 0x0000000508a97c23 */ /* 0x004fe200080100ad */
[C---:B------:R-:W-:Y:S02]  /*9aa0*/  ISETP.GE.AND P5, PT, R20.reuse, R135, PT ;  /* 0x000000871400720c */ /* 0x040fe40003fa6270 */
[----:B------:R-:W-:Y:S01]  /*9ab0*/  FSEL R167, R167, -INF , !P1 ;  /* 0xff800000a7a77808 */ /* 0x000fe20004800000 */
[C---:B------:R-:W-:Y:S01]  /*9ac0*/  FFMA.FTZ R0, R5.reuse, UR5, R0 ;  /* 0x0000000505007c23 */ /* 0x040fe20008010000 */
[C---:B------:R-:W-:Y:S01]  /*9ad0*/  ISETP.GE.AND P1, PT, R20.reuse, R2, PT ;  /* 0x000000021400720c */ /* 0x040fe20003f26270 */
[----:B------:R-:W2:Y:S01]  /*9ae0*/  MUFU.TANH R7, R9 ;  /* 0x0000000900077308 */ /* 0x000ea20000002400 */
[----:B----4-:R-:W-:Y:S01]  /*9af0*/  FFMA.FTZ R6, R5, UR5, R6 ;  /* 0x0000000505067c23 */ /* 0x010fe20008010006 */
[----:B------:R-:W-:Y:S01]  /*9b00*/  VIADD R20, R20, 0x39 ;  /* 0x0000003914147836 */ /* 0x000fe20000000000 */
[----:B------:R-:W-:-:S02]  /*9b10*/  FSEL R5, R0, -INF , !P5 ;  /* 0xff80000000057808 */ /* 0x000fc40006800000 */
[----:B------:R-:W-:Y:S02]  /*9b20*/  FSEL R169, R169, -INF , !P6 ;  /* 0xff800000a9a97808 */ /* 0x000fe40007000000 */
[----:B------:R-:W-:Y:S01]  /*9b30*/  FSEL R0, R6, -INF , !P1 ;  /* 0xff80000006007808 */ /* 0x000fe20004800000 */
[----:B------:R-:W3:Y:S01]  /*9b40*/  MUFU.TANH R11, R11 ;  /* 0x0000000b000b7308 */ /* 0x000ee20000002400 */
[----:B------:R-:W-:Y:S01]  /*9b50*/  PLOP3.LUT P1, PT, PT, PT, UP0, 0x80, 0x0 ;  /* 0x000000000000781c */ /* 0x000fe20003f2f008 */
[----:B-1----:R-:W-:Y:S01]  /*9b60*/  FFMA.FTZ R10, R18, UR5, R10 ;  /* 0x00000005120a7c23 */ /* 0x002fe2000801000a */
[----:B------:R-:W-:Y:S02]  /*9b70*/  I2FP.F32.S32 R8, R20 ;  /* 0x0000001400087245 */ /* 0x000fe40000201400 */
[-C--:B------:R-:W-:Y:S02]  /*9b80*/  ISETP.GE.AND P6, PT, R14, R2.reuse, PT ;  /* 0x000000020e00720c */ /* 0x080fe40003fc6270 */
[----:B------:R-:W-:-:S02]  /*9b90*/  ISETP.GE.AND P5, PT, R20, R2, PT ;  /* 0x000000021400720c */ /* 0x000fc40003fa6270 */
[----:B------:R-:W-:Y:S01]  /*9ba0*/  FSEL R162, R10, -INF , !P6 ;  /* 0xff8000000aa27808 */ /* 0x000fe20007000000 */
[----:B--2---:R-:W-:Y:S01]  /*9bb0*/  FFMA.FTZ R7, R8, UR5, R7 ;  /* 0x0000000508077c23 */ /* 0x004fe20008010007 */
[----:B------:R-:W-:-:S04]  /*9bc0*/  ISETP.GE.AND P6, PT, R20, R135, PT ;  /* 0x000000871400720c */ /* 0x000fc80003fc6270 */
[----:B------:R-:W-:Y:S01]  /*9bd0*/  FSEL R165, R7, -INF , !P6 ;  /* 0xff80000007a57808 */ /* 0x000fe20007000000 */
[----:B---3--:R-:W-:-:S05]  /*9be0*/  FFMA.FTZ R11, R8, UR5, R11 ;  /* 0x00000005080b7c23 */ /* 0x008fca000801000b */
[----:B------:R-:W-:Y:S01]  /*9bf0*/  FSEL R161, R11, -INF , !P5 ;  /* 0xff8000000ba17808 */ /* 0x000fe20006800000 */
[----:B------:R-:W-:Y:S06]  /*9c00*/  @!P1 BRA `(.L_x_2261) ;  /* 0x0000000c00309947 */ /* 0x000fec0003800000 */
        /* <DEDUP_REMOVED lines=72> */
.L_x_2262:
[----:B------:R-:W-:-:S04]  /*a090*/  ULEA UR16, -UR6, URZ, 0x6 ;  /* 0x0000003f06107291 */ /* 0x000fc8000f8e313f */
[----:B------:R-:W-:-:S12]  /*a0a0*/  USHF.R.S32.HI UR8, URZ, 0x1f, UR16 ;  /* 0x0000001f3f087899 */ /* 0x000fd80008011410 */
.L_x_2263:
[----:B------:R-:W-:Y:S01]  /*a0b0*/  IMAD.U32 R31, RZ, RZ, UR16 ;  /* 0x00000010ff1f7e24 */ /* 0x000fe2000f8e00ff */
[C---:B------:R-:W-:Y:S01]  /*a0c0*/  @!P3 IADD3 R11, P5, R133.reuse, UR16, RZ ;  /* 0x00000010850bbc10 */ /* 0x040fe2000ffbe0ff */
[----:B------:R-:W-:Y:S01]  /*a0d0*/  IMAD.U32 R7, RZ, RZ, UR16 ;  /* 0x00000010ff077e24 */ /* 0x000fe2000f8e00ff */
[----:B------:R-:W-:Y:S01]  /*a0e0*/  @!P2 IADD3 R9, P1, R133, UR16, RZ ;  /* 0x000000108509ac10 */ /* 0x000fe2000ff3e0ff */
[----:B------:R-:W-:Y:S01]  /*a0f0*/  IMAD.U32 R6, RZ, RZ, UR8 ;  /* 0x00000008ff067e24 */ /* 0x000fe2000f8e00ff */
[-C--:B------:R-:W-:Y:S01]  /*a100*/  @!P4 LEA R30, P6, R31, R218.reuse, 0x1 ;  /* 0x000000da1f1ec211 */ /* 0x080fe200078c08ff */
[----:B------:R-:W-:Y:S01]  /*a110*/  IMAD.U32 R10, RZ, RZ, UR27 ;  /* 0x0000001bff0a7e24 */ /* 0x000fe2000f8e00ff */
[C---:B------:R-:W-:Y:S01]  /*a120*/  @!P3 IADD3.X R2, R134.reuse, UR8, RZ, P5, !PT ;  /* 0x000000088602bc10 */ /* 0x040fe2000affe4ff */
[----:B------:R-:W-:Y:S01]  /*a130*/  IMAD.U32 R8, RZ, RZ, UR27 ;  /* 0x0000001bff087e24 */ /* 0x000fe2000f8e00ff */
[-C--:B------:R-:W-:Y:S01]  /*a140*/  @!P4 LEA.HI.X R31, R7, R217.reuse, R6, 0x1, P6 ;  /* 0x000000d9071fc211 */ /* 0x080fe200030f0c06 */
[----:B------:R-:W-:Y:S01]  /*a150*/  IMAD.U32 R7, RZ, RZ, UR27 ;  /* 0x0000001bff077e24 */ /* 0x000fe2000f8e00ff */
[C---:B------:R-:W-:Y:S01]  /*a160*/  @!P3 LEA R28, P5, R11.reuse, UR20, 0x1 ;  /* 0x000000140b1cbc11 */ /* 0x040fe2000f8a08ff */
[----:B------:R-:W-:Y:S01]  /*a170*/  UIADD3 UR7, UP1, UP0, UR27, UR16, UR27 ;  /* 0x000000101b077290 */ /* 0x000fe2000f83e01b */
[----:B------:R-:W-:Y:S01]  /*a180*/  @!P2 IADD3.X R6, R134, UR8, RZ, P1, !PT ;  /* 0x000000088606ac10 */ /* 0x000fe20008ffe4ff */
[----:B------:R1:W-:Y:S01]  /*a190*/  @P4 STS.128 [R211+0x6000], RZ ;  /* 0x006000ffd3004388 */ /* 0x0003e20000000c00 */
[----:B------:R-:W-:Y:S01]  /*a1a0*/  @!P3 LEA.HI.X R29, R11, UR21, R2, 0x1, P5 ;  /* 0x000000150b1dbc11 */ /* 0x000fe2000a8f0c02 */
[----:B------:R-:W-:Y:S01]  /*a1b0*/  IMAD.U32 R2, RZ, RZ, UR26 ;  /* 0x0000001aff027e24 */ /* 0x000fe2000f8e00ff */
[----:B------:R-:W-:Y:S01]  /*a1c0*/  @!P2 LEA R20, P1, R9, UR20, 0x1 ;  /* 0x000000140914ac11 */ /* 0x000fe2000f8208ff */
[----:B------:R-:W-:Y:S01]  /*a1d0*/  UIADD3.X UR4, UR26, UR8, UR26, UP1, UP0 ;  /* 0x000000081a047290 */ /* 0x000fe20008fe041a */
[----:B------:R-:W-:Y:S01]  /*a1e0*/  @!P4 IADD3 R7, P5, R7, UR16, RZ ;  /* 0x000000100707cc10 */ /* 0x000fe2000ffbe0ff */
[----:B------:R-:W-:Y:S01]  /*a1f0*/  IMAD.U32 R11, RZ, RZ, UR7 ;  /* 0x00000007ff0b7e24 */ /* 0x000fe2000f8e00ff */
[----:B------:R-:W-:Y:S01]  /*a200*/  @!P2 LEA.HI.X R21, R9, UR21, R6, 0x1, P1 ;  /* 0x000000150915ac11 */ /* 0x000fe200088f0c06 */
[----:B------:R-:W-:Y:S01]  /*a210*/  IMAD.U32 R9, RZ, RZ, UR26 ;  /* 0x0000001aff097e24 */ /* 0x000fe2000f8e00ff */
[----:B------:R-:W-:Y:S01]  /*a220*/  @!P4 IADD3.X R2, R2, UR8, RZ, P5, !PT ;  /* 0x000000080202cc10 */ /* 0x000fe2000affe4ff */
[----:B------:R-:W-:Y:S01]  /*a230*/  IMAD.U32 R6, RZ, RZ, UR7 ;  /* 0x00000007ff067e24 */ /* 0x000fe2000f8e00ff */
[----:B------:R-:W-:Y:S01]  /*a240*/  @!P4 LEA R26, P6, R7, R218, 0x1 ;  /* 0x000000da071ac211 */ /* 0x000fe200078c08ff */
[----:B------:R-:W-:Y:S01]  /*a250*/  @!PT LDS RZ, [RZ] ;  /* 0x00000000fffff984 */ /* 0x000fe20000000800 */
[----:B------:R-:W-:Y:S01]  /*a260*/  @!PT LDS RZ, [RZ] ;  /* 0x00000000fffff984 */ /* 0x000fe20000000800 */
[----:B------:R-:W-:Y:S01]  /*a270*/  @!PT LDS RZ, [RZ] ;  /* 0x00000000fffff984 */ /* 0x000fe20000000800 */
[----:B------:R1:W-:Y:S01]  /*a280*/  @!P4 LDGSTS.E.BYPASS.LTC128B.128 [R211+0x6000], desc[UR24][R30.64] ;  /* 0x060000001ed3cfae */ /* 0x0003e2000b901d58 */
[----:B------:R-:W-:Y:S01]  /*a290*/  @!P3 IADD3 R10, P5, P1, R133, UR16, R10 ;  /* 0x00000010850abc10 */ /* 0x000fe2000f9be00a */
[----:B------:R-:W-:Y:S01]  /*a2a0*/  BSSY B0, `(.L_x_2264) ;  /* 0x000005c000007945 */ /* 0x000fe20003800000 */
[----:B------:R-:W-:Y:S01]  /*a2b0*/  @!P4 LEA.HI.X R27, R7, R217, R2, 0x1, P6 ;  /* 0x000000d9071bc211 */ /* 0x000fe200030f0c02 */
[----:B------:R-:W-:Y:S01]  /*a2c0*/  IMAD.U32 R7, RZ, RZ, UR26 ;  /* 0x0000001aff077e24 */ /* 0x000fe2000f8e00ff */
[----:B------:R-:W-:Y:S01]  /*a2d0*/  @!P3 IADD3.X R9, R134, UR8, R9, P5, P1 ;  /* 0x000000088609bc10 */ /* 0x000fe2000afe2409 */
[----:B------:R-:W-:Y:S01]  /*a2e0*/  IMAD.U32 R2, RZ, RZ, UR4 ;  /* 0x00000004ff027e24 */ /* 0x000fe2000f8e00ff */
[----:B------:R-:W-:Y:S01]  /*a2f0*/  @!P2 IADD3 R8, P5, P1, R133, UR16, R8 ;  /* 0x000000108508ac10 */ /* 0x000fe2000f9be008 */
[----:B------:R1:W-:Y:S01]  /*a300*/  @P3 STS.128 [R211+0x8000], RZ ;  /* 0x008000ffd3003388 */ /* 0x0003e20000000c00 */
[----:B------:R-:W-:-:S02]  /*a310*/  @!P3 LEA R24, P6, R10, UR20, 0x1 ;  /* 0x000000140a18bc11 */ /* 0x000fc4000f8c08ff */
[----:B------:R-:W-:Y:S01]  /*a320*/  @!P2 IADD3.X R7, R134, UR8, R7, P5, P1 ;  /* 0x000000088607ac10 */ /* 0x000fe2000afe2407 */
[----:B------:R-:W-:Y:S01]  /*a330*/  @!PT LDS RZ, [RZ] ;  /* 0x00000000fffff984 */ /* 0x000fe20000000800 */
[----:B------:R-:W-:Y:S01]  /*a340*/  @!PT LDS RZ, [RZ] ;  /* 0x00000000fffff984 */ /* 0x000fe20000000800 */
[----:B------:R-:W-:Y:S01]  /*a350*/  @!PT LDS RZ, [RZ] ;  /* 0x00000000fffff984 */ /* 0x000fe20000000800 */
[----:B------:R1:W-:Y:S01]  /*a360*/  @!P3 LDGSTS.E.BYPASS.LTC128B.128 [R211+0x8000], desc[UR24][R28.64+0x80] ;  /* 0x080000801cd3bfae */ /* 0x0003e2000b901d58 */
[C---:B------:R-:W-:Y:S02]  /*a370*/  @!P2 LEA R18, P1, R8.reuse, UR20, 0x1 ;  /* 0x000000140812ac11 */ /* 0x040fe4000f8208ff */
[----:B------:R-:W-:Y:S01]  /*a380*/  @!P4 LEA R32, P5, R11, R218, 0x1 ;  /* 0x000000da0b20c211 */ /* 0x000fe200078a08ff */
[----:B------:R1:W-:Y:S01]  /*a390*/  @P2 STS.128 [R211+0xa000], RZ ;  /* 0x00a000ffd3002388 */ /* 0x0003e20000000c00 */
[----:B------:R-:W-:Y:S02]  /*a3a0*/  @!P2 LEA.HI.X R19, R8, UR21, R7, 0x1, P1 ;  /* 0x000000150813ac11 */ /* 0x000fe400088f0c07 */
[----:B------:R-:W-:Y:S01]  /*a3b0*/  @!P3 IADD3 R7, P1, R133, UR7, RZ ;  /* 0x000000078507bc10 */ /* 0x000fe2000ff3e0ff */
[----:B------:R-:W-:Y:S01]  /*a3c0*/  @!PT LDS RZ, [RZ] ;  /* 0x00000000fffff984 */ /* 0x000fe20000000800 */
[----:B------:R-:W-:Y:S01]  /*a3d0*/  @!PT LDS RZ, [RZ] ;  /* 0x00000000fffff984 */ /* 0x000fe20000000800 */
[----:B------:R-:W-:Y:S01]  /*a3e0*/  @!PT LDS RZ, [RZ] ;  /* 0x00000000fffff984 */ /* 0x000fe20000000800 */
[----:B------:R1:W-:Y:S01]  /*a3f0*/  @!P2 LDGSTS.E.BYPASS.LTC128B.128 [R211+0xa000], desc[UR24][R20.64+0x100] ;  /* 0x0a00010014d3afae */ /* 0x0003e2000b901d58 */
[----:B------:R-:W-:-:S02]  /*a400*/  @!P3 LEA.HI.X R25, R10, UR21, R9, 0x1, P6 ;  /* 0x000000150a19bc11 */ /* 0x000fc4000b0f0c09 */
[----:B------:R-:W-:Y:S01]  /*a410*/  @!P4 LEA.HI.X R33, R6, R217, R2, 0x1, P5 ;  /* 0x000000d90621c211 */ /* 0x000fe200028f0c02 */
[----:B------:R1:W-:Y:S01]  /*a420*/  @P4 STS.128 [R211+0x6800], RZ ;  /* 0x006800ffd3004388 */ /* 0x0003e20000000c00 */
[----:B------:R-:W-:Y:S01]  /*a430*/  @!P2 IADD3 R9, P5, R133, UR7, RZ ;  /* 0x000000078509ac10 */ /* 0x000fe2000ffbe0ff */
[----:B------:R-:W-:Y:S01]  /*a440*/  UIADD3 UR7, UP0, UR27, UR7, URZ ;  /* 0x000000071b077290 */ /* 0x000fe2000ff1e03f */
[C---:B------:R-:W-:Y:S01]  /*a450*/  @!P3 IADD3.X R6, R134.reuse, UR4, RZ, P1, !PT ;  /* 0x000000048606bc10 */ /* 0x040fe20008ffe4ff */
[----:B------:R-:W-:Y:S01]  /*a460*/  @!PT LDS RZ, [RZ] ;  /* 0x00000000fffff984 */ /* 0x000fe20000000800 */
[----:B------:R-:W-:Y:S01]  /*a470*/  @!PT LDS RZ, [RZ] ;  /* 0x00000000fffff984 */ /* 0x000fe20000000800 */
[----:B------:R-:W-:Y:S01]  /*a480*/  @!PT LDS RZ, [RZ] ;  /* 0x00000000fffff984 */ /* 0x000fe20000000800 */
[----:B------:R1:W-:Y:S01]  /*a490*/  @!P4 LDGSTS.E.BYPASS.LTC128B.128 [R211+0x6800], desc[UR24][R26.64] ;  /* 0x068000001ad3cfae */ /* 0x0003e2000b901d58 */
[----:B------:R-:W-:Y:S02]  /*a4a0*/  @!P3 LEA R34, P1, R7, UR20, 0x1 ;  /* 0x000000140722bc11 */ /* 0x000fe4000f8208ff */
[----:B------:R-:W-:Y:S01]  /*a4b0*/  @!P2 IADD3.X R2, R134, UR4, RZ, P5, !PT ;  /* 0x000000048602ac10 */ /* 0x000fe2000affe4ff */
[----:B------:R-:W-:Y:S01]  /*a4c0*/  UIADD3.X UR4, UR26, UR4, URZ, UP0, !UPT ;  /* 0x000000041a047290 */ /* 0x000fe200087fe43f */
[----:B------:R-:W-:Y:S01]  /*a4d0*/  @!P2 LEA R10, P5, R9, UR20, 0x1 ;  /* 0x00000014090aac11 */ /* 0x000fe2000f8a08ff */
[----:B------:R1:W-:Y:S01]  /*a4e0*/  @P3 STS.128 [R211+0x8800], RZ ;  /* 0x008800ffd3003388 */ /* 0x0003e20000000c00 */
[----:B------:R-:W-:Y:S01]  /*a4f0*/  @!P3 LEA.HI.X R35, R7, UR21, R6, 0x1, P1 ;  /* 0x000000150723bc11 */ /* 0x000fe200088f0c06 */
[----:B------:R-:W-:Y:S01]  /*a500*/  IMAD.U32 R7, RZ, RZ, UR7 ;  /* 0x00000007ff077e24 */ /* 0x000fe2000f8e00ff */
[----:B------:R-:W-:Y:S01]  /*a510*/  @!P3 IADD3 R8, P1, R133, UR7, RZ ;  /* 0x000000078508bc10 */ /* 0x000fe2000ff3e0ff */
[----:B------:R-:W-:Y:S01]  /*a520*/  IMAD.U32 R6, RZ, RZ, UR7 ;  /* 0x00000007ff067e24 */ /* 0x000fe2000f8e00ff */
[----:B------:R-:W-:Y:S01]  /*a530*/  @!P2 LEA.HI.X R11, R9, UR21, R2, 0x1, P5 ;  /* 0x00000015090bac11 */ /* 0x000fe2000a8f0c02 */
[----:B------:R-:W-:Y:S01]  /*a540*/  IMAD.U32 R2, RZ, RZ, UR4 ;  /* 0x00000004ff027e24 */ /* 0x000fe2000f8e00ff */
[----:B------:R-:W-:Y:S01]  /*a550*/  @!PT LDS RZ, [RZ] ;  /* 0x00000000fffff984 */ /* 0x000fe20000000800 */
[----:B------:R-:W-:Y:S01]  /*a560*/  @!PT LDS RZ, [RZ] ;  /* 0x00000000fffff984 */ /* 0x000fe20000000800 */
[----:B------:R-:W-:Y:S01]  /*a570*/  @!PT LDS RZ, [RZ] ;  /* 0x00000000fffff984 */ /* 0x000fe20000000800 */
[----:B------:R1:W-:Y:S01]  /*a580*/  @!P3 LDGSTS.E.BYPASS.LTC128B.128 [R211+0x8800], desc[UR24][R24.64+0x80] ;  /* 0x0880008018d3bfae */ /* 0x0003e2000b901d58 */
[----:B------:R-:W-:-:S02]  /*a590*/  @!P4 LEA R154, P5, R7, R218, 0x1 ;  /* 0x000000da079ac211 */ /* 0x000fc400078a08ff */
[----:B------:R-:W-:Y:S01]  /*a5a0*/  @!P3 IADD3.X R7, R134, UR4, RZ, P1, !PT ;  /* 0x000000048607bc10 */ /* 0x000fe20008ffe4ff */
[----:B------:R1:W-:Y:S01]  /*a5b0*/  @P2 STS.128 [R211+0xa800], RZ ;  /* 0x00a800ffd3002388 */ /* 0x0003e20000000c00 */
[----:B------:R-:W-:Y:S02]  /*a5c0*/  @!P3 LEA R152, P1, R8, UR20, 0x1 ;  /* 0x000000140898bc11 */ /* 0x000fe4000f8208ff */
        /* <DEDUP_REMOVED lines=35> */
[----:B------:R-:W-:-:S04]  /*a800*/  LEA R6, P1, R133, UR20, 0x1 ;  /* 0x0000001485067c11 */ /* 0x000fc8000f8208ff */
[----:B------:R-:W-:-:S05]  /*a810*/  LEA.HI.X R7, R133, UR21, R134, 0x1, P1 ;  /* 0x0000001585077c11 */ /* 0x000fca00088f0c86 */
[----:B------:R-:W-:Y:S01]  /*a820*/  @!PT LDS RZ, [RZ] ;  /* 0x00000000fffff984 */ /* 0x000fe20000000800 */
[----:B------:R-:W-:Y:S01]  /*a830*/  @!PT LDS RZ, [RZ] ;  /* 0x00000000fffff984 */ /* 0x000fe20000000800 */
[----:B------:R-:W-:Y:S01]  /*a840*/  @!PT LDS RZ, [RZ] ;  /* 0x00000000fffff984 */ /* 0x000fe20000000800 */
[----:B------:R2:W-:Y:S04]  /*a850*/  LDGSTS.E.BYPASS.LTC128B.128 [R211+0xb800], desc[UR24][R6.64+0x100] ;  /* 0x0b80010006d37fae */ /* 0x0005e8000b901d58 */
.L_x_2265:
[----:B------:R-:W-:Y:S05]  /*a860*/  BSYNC B0 ;  /* 0x0000000000007941 */ /* 0x000fea0003800000 */
.L_x_2264:
[----:B------:R-:W0:Y:S01]  /*a870*/  LDGDEPBAR ;  /* 0x00000000000079af */ /* 0x000e220000000000 */
[----:B--2---:R-:W-:Y:S01]  /*a880*/  IMAD.U32 R7, RZ, RZ, UR16 ;  /* 0x00000010ff077e24 */ /* 0x004fe2000f8e00ff */
[----:B------:R-:W-:Y:S01]  /*a890*/  MOV R2, UR8 ;  /* 0x0000000800027c02 */ /* 0x000fe20008000f00 */
[----:B------:R-:W-:-:S03]  /*a8a0*/  IMAD.U32 R6, RZ, RZ, UR16 ;  /* 0x00000010ff067e24 */ /* 0x000fc6000f8e00ff */
[----:B------:R-:W-:-:S04]  /*a8b0*/  LEA R218, P1, R7, R218, 0x1 ;  /* 0x000000da07da7211 */ /* 0x000fc800078208ff */
[----:B------:R-:W-:-:S09]  /*a8c0*/  LEA.HI.X R217, R6, R217, R2, 0x1, P1 ;  /* 0x000000d906d97211 */ /* 0x000fd200008f0c02 */
.L_x_2261:
[----:B------:R-:W-:Y:S01]  /*a8d0*/  FMNMX.FTZ R9, R3, R0, !PT ;  /* 0x0000000003097209 */ /* 0x000fe20007810000 */
[----:B-1----:R-:W-:Y:S01]  /*a8e0*/  LDSM.16.MT88.4 R24, [R197+0xc000] ;  /* 0x00c00000c518783b */ /* 0x002fe20000004200 */
        /* <DEDUP_REMOVED lines=48> */
[--C-:B------:R-:W-:Y:S01]  /*abf0*/  FFMA.FTZ R0, R16, UR14, -R163.reuse ;  /* 0x0000000e10007c23 */ /* 0x100fe200080108a3 */
[----:B------:R-:W-:Y:S01]  /*ac00*/  FFMA.FTZ R159, R4, UR14, -R163 ;  /* 0x0000000e049f7c23 */ /* 0x000fe200080108a3 */
[----:B------:R-:W1:Y:S01]  /*ac10*/  LDSM.16.MT88.4 R16, [R198+0xc000] ;  /* 0x00c00000c610783b */ /* 0x000e620000004200 */
[--C-:B------:R-:W-:Y:S01]  /*ac20*/  FFMA.FTZ R156, R5, UR14, -R168.reuse ;  /* 0x0000000e059c7c23 */ /* 0x100fe200080108a8 */
[----:B------:R-:W-:Y:S01]  /*ac30*/  FSEL R5, R158, RZ, P2 ;  /* 0x000000ff9e057208 */ /* 0x000fe20001000000 */
[--C-:B------:R-:W-:Y:S01]  /*ac40*/  FFMA.FTZ R155, R23, UR14, -R168.reuse ;  /* 0x0000000e179b7c23 */ /* 0x100fe200080108a8 */
[----:B------:R-:W-:Y:S01]  /*ac50*/  FSEL R4, R157, RZ, P1 ;  /* 0x000000ff9d047208 */ /* 0x000fe20000800000 */
[--C-:B------:R-:W-:Y:S01]  /*ac60*/  FFMA.FTZ R154, R15, UR14, -R168.reuse ;  /* 0x0000000e0f9a7c23 */ /* 0x100fe200080108a8 */
[----:B------:R-:W-:Y:S01]  /*ac70*/  FFMA.FTZ R153, R13, UR14, -R168 ;  /* 0x0000000e0d997c23 */ /* 0x000fe200080108a8 */
[----:B------:R-:W-:Y:S01]  /*ac80*/  FADD.FTZ R5, R132, -R5 ;  /* 0x8000000584057221 */ /* 0x000fe20000010000 */
[--C-:B------:R-:W-:Y:S01]  /*ac90*/  FFMA.FTZ R2, R12, UR14, -R163.reuse ;  /* 0x0000000e0c027c23 */ /* 0x100fe200080108a3 */
[----:B------:R-:W-:Y:S01]  /*aca0*/  FADD.FTZ R4, R3, -R4 ;  /* 0x8000000403047221 */ /* 0x000fe20000010000 */
[----:B------:R-:W-:Y:S01]  /*acb0*/  MUFU.EX2 R156, R156 ;  /* 0x0000009c009c7308 */ /* 0x000fe20000000800 */
[----:B------:R-:W-:Y:S01]  /*acc0*/  FMUL.FTZ R160, R5, UR14 ;  /* 0x0000000e05a07c20 */ /* 0x000fe20008410000 */
[--C-:B------:R-:W-:Y:S01]  /*acd0*/  FFMA.FTZ R172, R137, UR14, -R168.reuse ;  /* 0x0000000e89ac7c23 */ /* 0x100fe200080108a8 */
[----:B------:R-:W-:Y:S01]  /*ace0*/  FMUL.FTZ R3, R4, UR14 ;  /* 0x0000000e04037c20 */ /* 0x000fe20008410000 */
        /* <DEDUP_REMOVED lines=72> */
[----:B------:R-:W3:Y:S01]  /*b170*/  MUFU.EX2 R173, R173 ;  /* 0x000000ad00ad7308 */ /* 0x000ee20000000800 */
        /* <DEDUP_REMOVED lines=22> */
[----:B------:R-:W4:Y:S01]  /*b2e0*/  LDSM.16.MT88.4 R108, [R197+0xe000] ;  /* 0x00e00000c56c783b */ /* 0x000f220000004200 */
        /* <DEDUP_REMOVED lines=29> */
[----:B------:R-:W2:Y:S02]  /*b4c0*/  MUFU.EX2 R179, R179 ;  /* 0x000000b300b37308 */ /* 0x000ea40000000800 */
        /* <DEDUP_REMOVED lines=16> */
[----:B------:R-:W2:Y:S01]  /*b5d0*/  MUFU.EX2 R181, R181 ;  /* 0x000000b500b57308 */ /* 0x000ea20000000800 */
[C---:B----4-:R-:W-:Y:S06]  /*b5e0*/  HMMA.16816.F32 R56, R4.reuse, R108, R116 ;  /* 0x0000006c0438723c */ /* 0x050fec0000001874 */
[C---:B------:R-:W-:Y:S01]  /*b5f0*/  HMMA.16816.F32 R52, R4.reuse, R110, R52 ;  /* 0x0000006e0434723c */ /* 0x040fe20000001834 */
[----:B------:R-:W4:Y:S01]  /*b600*/  LDSM.16.MT88.4 R108, [R198+0x10000] ;  /* 0x01000000c66c783b */ /* 0x000f220000004200 */
        /* <DEDUP_REMOVED lines=28> */
[----:B------:R-:W-:Y:S01]  /*b7d0*/  MUFU.EX2 R182, R182 ;  /* 0x000000b600b67308 */ /* 0x000fe20000000800 */
[----:B----4-:R-:W-:Y:S01]  /*b7e0*/  HMMA.16816.F32 R76, R4, R108, R76 ;  /* 0x0000006c044c723c */ /* 0x010fe2000000184c */
[-C--:B------:R-:W-:Y:S01]  /*b7f0*/  FMUL.FTZ R114, R82, R3.reuse ;  /* 0x0000000352727220 */ /* 0x080fe20000410000 */
[-C--:B------:R-:W-:Y:S01]  /*b800*/  FMUL.FTZ R115, R83, R3.reuse ;  /* 0x0000000353737220 */ /* 0x080fe20000410000 */
[-C--:B------:R-:W-:Y:S01]  /*b810*/  FMUL.FTZ R82, R86, R3.reuse ;  /* 0x0000000356527220 */ /* 0x080fe20000410000 */
[-C--:B------:R-:W-:Y:S01]  /*b820*/  FMUL.FTZ R83, R87, R3.reuse ;  /* 0x0000000357537220 */ /* 0x080fe20000410000 */
[----:B------:R-:W-:-:S02]  /*b830*/  FFMA.FTZ R3, R219, R3, R152 ;  /* 0x00000003db037223 */ /* 0x000fc40000010098 */
[----:B------:R-:W4:Y:S02]  /*b840*/  MUFU.EX2 R215, R215 ;  /* 0x000000d700d77308 */ /* 0x000f240000000800 */
[----:B------:R-:W-:Y:S01]  /*b850*/  HMMA.16816.F32 R84, R4, R110, R112 ;  /* 0x0000006e0454723c */ /* 0x000fe20000001870 */
[----:B------:R-:W4:Y:S01]  /*b860*/  LDSM.16.MT88.4 R112, [R198+0xe800] ;  /* 0x00e80000c670783b */ /* 0x000f220000004200 */
[----:B------:R-:W-:-:S03]  /*b870*/  FADD.FTZ R3, R2, R3 ;  /* 0x0000000302037221 */ /* 0x000fc60000010000 */
[----:B------:R-:W4:Y:S01]  /*b880*/  LDSM.16.MT88.4 R108, [R197+0xe800] ;  /* 0x00e80000c56c783b */ /* 0x000f220000004200 */
        /* <DEDUP_REMOVED lines=15> */
[----:B--2---:R-:W-:Y:S01]  /*b980*/  F2FP.F16.F32.PACK_AB R107, R179, R176 ;  /* 0x000000b0b36b723e */ /* 0x004fe200000000ff */
[----:B------:R-:W-:Y:S01]  /*b990*/  FADD.FTZ R173, R173, R170 ;  /* 0x000000aaadad7221 */ /* 0x000fe20000010000 */
[----:B------:R-:W-:Y:S01]  /*b9a0*/  FADD.FTZ R177, R177, R174 ;  /* 0x000000aeb1b17221 */ /* 0x000fe20000010000 */
[----:B------:R-:W-:Y:S01]  /*b9b0*/  LDSM.16.MT88.4 R136, [R196+0xf000] ;  /* 0x00f00000c488783b */ /* 0x000fe20000004200 */
[----:B------:R-:W-:Y:S01]  /*b9c0*/  MUFU.EX2 R162, R162 ;  /* 0x000000a200a27308 */ /* 0x000fe20000000800 */
[----:B------:R-:W-:Y:S01]  /*b9d0*/  FADD.FTZ R172, R172, R173 ;  /* 0x000000adacac7221 */ /* 0x000fe20000010000 */
[----:B------:R-:W-:Y:S01]  /*b9e0*/  FADD.FTZ R176, R176, R177 ;  /* 0x000000b1b0b07221 */ /* 0x000fe20000010000 */
[----:B---3--:R-:W-:Y:S02]  /*b9f0*/  HMMA.16816.F32 R20, R104, R116, R20 ;  /* 0x000000746814723c */ /* 0x008fe40000001814 */
[----:B------:R-:W-:Y:S01]  /*ba00*/  FADD.FTZ R175, R175, R172 ;  /* 0x000000acafaf7221 */ /* 0x000fe20000010000 */
[----:B------:R-:W-:-:S02]  /*ba10*/  FADD.FTZ R179, R179, R176 ;  /* 0x000000b0b3b37221 */ /* 0x000fc40000010000 */
[----:B------:R-:W2:Y:S01]  /*ba20*/  MUFU.EX2 R161, R161 ;  /* 0x000000a100a17308 */ /* 0x000ea20000000800 */
[C---:B------:R-:W-:Y:S01]  /*ba30*/  HMMA.16816.F32 R16, R104.reuse, R118, R16 ;  /* 0x000000766810723c */ /* 0x040fe20000001810 */
[----:B------:R-:W3:Y:S05]  /*ba40*/  LDSM.16.MT88.4 R116, [R196+0xe800] ;  /* 0x00e80000c474783b */ /* 0x000eea0000004200 */
[C---:B------:R-:W-:Y:S06]  /*ba50*/  HMMA.16816.F32 R28, R104.reuse, R128, R28 ;  /* 0x00000080681c723c */ /* 0x040fec000000181c */
[C---:B------:R-:W-:Y:S01]  /*ba60*/  HMMA.16816.F32 R24, R104.reuse, R130, R24 ;  /* 0x000000826818723c */ /* 0x040fe20000001818 */
[----:B------:R-:W5:Y:S05]  /*ba70*/  LDSM.16.MT88.4 R128, [R200+0x10800] ;  /* 0x01080000c880783b */ /* 0x000f6a0000004200 */
        /* <DEDUP_REMOVED lines=33> */
[----:B----4-:R-:W-:Y:S01]  /*bc90*/  HMMA.16816.F32 R92, R104, R112, R92 ;  /* 0x00000070685c723c */ /* 0x010fe2000000185c */
        /* <DEDUP_REMOVED lines=92> */
.L_x_2258:
        /* <DEDUP_REMOVED lines=36> */
[----:B------:R-:W-:Y:S01]  /*c4a0*/  UIMAD.WIDE.U32 UR30, UR15, UR4, UR14 ;  /* 0x000000040f1e72a5 */ /* 0x000fe2000f8e000e */
[----:B------:R-:W-:Y:S02]  /*c4b0*/  ULDC UR16, c[0x0][0x2d0] ;  /* 0x0000b40000107ab9 */ /* 0x000fe40000000800 */
[----:B------:R-:W-:Y:S01]  /*c4c0*/  ULDC UR14, c[0x0][0x39c] ;  /* 0x0000e700000e7ab9 */ /* 0x000fe20000000800 */
[----:B------:R-:W-:Y:S01]  /*c4d0*/  ULDC UR4, c[0x0][0x2ec] ;  /* 0x0000bb0000047ab9 */ /* 0x000fe20000000800 */
[----:B------:R-:W-:Y:S02]  /*c4e0*/  UMOV UR21, UR29 ;  /* 0x0000001d00157c82 */ /* 0x000fe40008000000 */
[----:B------:R-:W-:-:S05]  /*c4f0*/  UMOV UR15, UR31 ;  /* 0x0000001f000f7c82 */ /* 0x000fca0008000000 */
.L_x_2270:
        /* <DEDUP_REMOVED lines=76> */
.L_x_2267:
        /* <DEDUP_REMOVED lines=267> */
[C---:B-1----:R-:W-:Y:S03]  /*da70*/  HMMA.16816.F32 R28, R176.reuse, R136, R28 ;  /* 0x00000088b01c723c */ /* 0x042fe6000000181c */
[----:B------:R1:W1:Y:S01]  /*da80*/  MUFU.TANH R175, R133 ;  /* 0x0000008500af7308 */ /* 0x0002620000002400 */
[----:B------:R-:W-:Y:S01]  /*da90*/  FMUL.FTZ R225, R22, UR14 ;  /* 0x0000000e16e17c20 */ /* 0x000fe20008410000 */
[----:B------:R-:W-:Y:S01]  /*daa0*/  FMUL.FTZ R238, R24, UR14 ;  /* 0x0000000e18ee7c20 */ /* 0x000fe20008410000 */
[----:B------:R-:W-:Y:S07]  /*dab0*/  HMMA.16816.F32 R32, R176, R138, R32 ;  /* 0x0000008ab020723c */ /* 0x000fee0000001820 */
[----:B------:R5:W2:Y:S01]  /*dac0*/  MUFU.TANH R141, R220 ;  /* 0x000000dc008d7308 */ /* 0x000aa20000002400 */
[----:B----4-:R-:W-:Y:S09]  /*dad0*/  FMUL.FTZ R134, R26, UR14 ;  /* 0x0000000e1a867c20 */ /* 0x010ff20008410000 */
[----:B------:R4:W2:Y:S01]  /*dae0*/  MUFU.TANH R181, R134 ;  /* 0x0000008600b57308 */ /* 0x0008a20000002400 */
[----:B-1----:R-:W-:Y:S01]  /*daf0*/  FMUL.FTZ R133, R27, UR14 ;  /* 0x0000000e1b857c20 */ /* 0x002fe20008410000 */
[----:B------:R-:W-:Y:S08]  /*db00*/  FMUL.FTZ R240, R28, UR14 ;  /* 0x0000000e1cf07c20 */ /* 0x000ff00008410000 */
[----:B------:R1:W1:Y:S01]  /*db10*/  MUFU.TANH R163, R133 ;  /* 0x0000008500a37308 */ /* 0x0002620000002400 */
[----:B-----5:R-:W-:Y:S01]  /*db20*/  FMUL.FTZ R220, R23, UR14 ;  /* 0x0000000e17dc7c20 */ /* 0x020fe20008410000 */
[----:B------:R-:W-:Y:S08]  /*db30*/  FMUL.FTZ R239, R29, UR14 ;  /* 0x0000000e1def7c20 */ /* 0x000ff00008410000 */
[----:B------:R5:W2:Y:S01]  /*db40*/  MUFU.TANH R161, R236 ;  /* 0x000000ec00a17308 */ /* 0x000aa20000002400 */
[----:B----4-:R-:W-:Y:S09]  /*db50*/  FMUL.FTZ R134, R34, UR14 ;  /* 0x0000000e22867c20 */ /* 0x010ff20008410000 */
[----:B------:R4:W2:Y:S01]  /*db60*/  MUFU.TANH R159, R223 ;  /* 0x000000df009f7308 */ /* 0x0008a20000002400 */
[----:B-1----:R-:W-:Y:S09]  /*db70*/  FMUL.FTZ R133, R35, UR14 ;  /* 0x0000000e23857c20 */ /* 0x002ff20008410000 */
[----:B------:R1:W1:Y:S01]  /*db80*/  MUFU.TANH R183, R220 ;  /* 0x000000dc00b77308 */ /* 0x0002620000002400 */
[----:B-----5:R-:W-:Y:S09]  /*db90*/  FMUL.FTZ R236, R33, UR14 ;  /* 0x0000000e21ec7c20 */ /* 0x020ff20008410000 */
[----:B------:R5:W2:Y:S01]  /*dba0*/  MUFU.TANH R155, R237 ;  /* 0x000000ed009b7308 */ /* 0x000aa20000002400 */
[----:B----4-:R-:W-:Y:S09]  /*dbb0*/  FMUL.FTZ R223, R31, UR14 ;  /* 0x0000000e1fdf7c20 */ /* 0x010ff20008410000 */
[----:B------:R-:W4:Y:S01]  /*dbc0*/  MUFU.TANH R224, R224 ;  /* 0x000000e000e07308 */ /* 0x000f220000002400 */
[----:B-1----:R-:W-:Y:S09]  /*dbd0*/  FMUL.FTZ R220, R32, UR14 ;  /* 0x0000000e20dc7c20 */ /* 0x002ff20008410000 */
[----:B------:R-:W1:Y:S01]  /*dbe0*/  MUFU.TANH R226, R226 ;  /* 0x000000e200e27308 */ /* 0x000e620000002400 */
[----:B-----5:R-:W-:Y:S09]  /*dbf0*/  FMUL.FTZ R237, R30, UR14 ;  /* 0x0000000e1eed7c20 */ /* 0x020ff20008410000 */
        /* <DEDUP_REMOVED lines=14> */
[----:B------:R5:W1:Y:S10]  /*dce0*/  MUFU.TANH R151, R223 ;  /* 0x000000df00977308 */ /* 0x000a740000002400 */
[----:B------:R3:W1:Y:S10]  /*dcf0*/  MUFU.TANH R145, R220 ;  /* 0x000000dc00917308 */ /* 0x0006740000002400 */
[----:B------:R1:W1:Y:S01]  /*dd00*/  MUFU.TANH R144, R236 ;  /* 0x000000ec00907308 */ /* 0x0002620000002400 */
[----:B-----5:R-:W-:Y:S09]  /*dd10*/  MOV R223, R3 ;  /* 0x0000000300df7202 */ /* 0x020ff20000000f00 */
[----:B------:R-:W1:Y:S01]  /*dd20*/  MUFU.TANH R134, R134 ;  /* 0x0000008600867308 */ /* 0x000e620000002400 */
[----:B---3--:R-:W-:Y:S09]  /*dd30*/  MOV R220, R2 ;  /* 0x0000000200dc7202 */ /* 0x008ff20000000f00 */
[----:B------:R-:W3:Y:S01]  /*dd40*/  MUFU.TANH R133, R133 ;  /* 0x0000008500857308 */ /* 0x000ee20000002400 */
[----:B--2-4-:R-:W-:Y:S05]  /*dd50*/  @!P1 BRA `(.L_x_2268) ;  /* 0x00000008007c9947 */ /* 0x014fea0003800000 */
        /* <DEDUP_REMOVED lines=48> */
[----:B------:R-:W4:Y:S01]  /*e060*/  LDC.64 R4, c[0x0][0x248] ;  /* 0x00009200ff047b82 */ /* 0x000f220000000a00 */
[----:B------:R-:W-:Y:S05]  /*e070*/  R2UR UR35, R9 ;  /* 0x00000000092372ca */ /* 0x000fea00000e0000 */
[----:B------:R-:W-:Y:S02]  /*e080*/  IMAD.U32 R13, RZ, RZ, UR29 ;  /* 0x0000001dff0d7e24 */ /* 0x000fe4000f8e00ff */
[----:B------:R-:W-:Y:S02]  /*e090*/  MOV R10, UR34 ;  /* 0x00000022000a7c02 */ /* 0x000fe40008000f00 */
[----:B------:R-:W-:Y:S01]  /*e0a0*/  IMAD.U32 R12, RZ, RZ, UR28 ;  /* 0x0000001cff0c7e24 */ /* 0x000fe2000f8e00ff */
[----:B------:R-:W-:Y:S03]  /*e0b0*/  UIADD3 UR28, UR33, -UR31, URZ ;  /* 0x8000001f211c7290 */ /* 0x000fe6000fffe03f */
[----:B------:R-:W-:Y:S01]  /*e0c0*/  IMAD.U32 R11, RZ, RZ, UR35 ;  /* 0x00000023ff0b7e24 */ /* 0x000fe2000f8e00ff */
[----:B------:R-:W5:Y:S01]  /*e0d0*/  LDG.E R8, desc[UR24][R12.64] ;  /* 0x000000180c087981 */ /* 0x000f62000c1e1900 */
[----:B------:R-:W-:Y:S03]  /*e0e0*/  UIMAD UR28, UR28, UR9, -0x40 ;  /* 0xffffffc01c1c74a4 */ /* 0x000fe6000f8e0209 */
[----:B------:R-:W5:Y:S01]  /*e0f0*/  LDG.E R7, desc[UR24][R10.64] ;  /* 0x000000180a077981 */ /* 0x000f62000c1e1900 */
[----:B------:R-:W-:Y:S06]  /*e100*/  USHF.R.S32.HI UR23, URZ, 0x1f, UR28 ;  /* 0x0000001f3f177899 */ /* 0x000fec000801141c */
[C---:B----4-:R-:W-:Y:S04]  /*e110*/  IMAD R6, R4.reuse, UR23, RZ ;  /* 0x0000001704067c24 */ /* 0x050fe8000f8e02ff */
[----:B------:R-:W-:Y:S02]  /*e120*/  IMAD R6, R5, UR28, R6 ;  /* 0x0000001c05067c24 */ /* 0x000fe4000f8e0206 */
[----:B-----5:R-:W-:Y:S02]  /*e130*/  IMAD.IADD R7, R7, 0x1, -R8 ;  /* 0x0000000107077824 */ /* 0x020fe400078e0a08 */
        /* <DEDUP_REMOVED lines=8> */
.L_x_2269:
        /* <DEDUP_REMOVED lines=89> */
.L_x_2268:
[----:B------:R-:W-:Y:S01]  /*e750*/  UIADD3 UR23, UR11, -0x1, URZ ;  /* 0xffffffff0b177890 */ /* 0x000fe2000fffe03f */
[----:B--2---:R-:W-:Y:S01]  /*e760*/  LDSM.16.MT88.4 R16, [R200+0xc000] ;  /* 0x00c00000c810783b */ /* 0x004fe20000004200 */
[----:B------:R-:W-:Y:S04]  /*e770*/  UISETP.GT.AND UP2, UPT, UR11, 0x1, UPT ;  /* 0x000000010b00788c */ /* 0x000fe8000bf44270 */
[----:B------:R-:W-:Y:S01]  /*e780*/  MOV R3, UR23 ;  /* 0x0000001700037c02 */ /* 0x000fe20008000f00 */
[----:B------:R-:W-:Y:S02]  /*e790*/  UMOV UR11, UR23 ;  /* 0x00000017000b7c82 */ /* 0x000fe40008000000 */
[----:B------:R-:W-:Y:S01]  /*e7a0*/  LDSM.16.MT88.4 R24, [R198+0xc000] ;  /* 0x00c00000c618783b */ /* 0x000fe20000004200 */
[----:B------:R-:W-:Y:S04]  /*e7b0*/  LEA R2, R3, R214, 0x6 ;  /* 0x000000d603027211 */ /* 0x000fe800078e30ff */
[C---:B------:R-:W-:Y:S02]  /*e7c0*/  IADD3 R8, R2.reuse, 0x10, RZ ;  /* 0x0000001002087810 */ /* 0x040fe40007ffe0ff */
[----:B------:R-:W-:Y:S01]  /*e7d0*/  I2FP.F32.S32 R7, R2 ;  /* 0x0000000200077245 */ /* 0x000fe20000201400 */
[----:B------:R-:W-:Y:S01]  /*e7e0*/  LDSM.16.MT88.4 R32, [R197+0xc000] ;  /* 0x00c00000c520783b */ /* 0x000fe20000004200 */
[----:B------:R-:W-:Y:S02]  /*e7f0*/  I2FP.F32.S32 R8, R8 ;  /* 0x0000000800087245 */ /* 0x000fe40000201400 */
[C---:B------:R-:W-:Y:S01]  /*e800*/  IADD3 R5, R2.reuse, 0x1, RZ ;  /* 0x0000000102057810 */ /* 0x040fe20007ffe0ff */
[C---:B------:R-:W-:Y:S01]  /*e810*/  FFMA.FTZ R224, R7.reuse, UR5, R224 ;  /* 0x0000000507e07c23 */ /* 0x040fe200080100e0 */
[----:B------:R-:W-:Y:S01]  /*e820*/  IADD3 R3, R2, 0x9, RZ ;  /* 0x0000000902037810 */ /* 0x000fe20007ffe0ff */
[C---:B-1----:R-:W-:Y:S01]  /*e830*/  FFMA.FTZ R229, R8.reuse, UR5, R229 ;  /* 0x0000000508e57c23 */ /* 0x042fe200080100e5 */
[----:B------:R-:W-:Y:S01]  /*e840*/  FFMA.FTZ R179, R8, UR5, R233 ;  /* 0x0000000508b37c23 */ /* 0x000fe200080100e9 */
[----:B------:R-:W-:Y:S01]  /*e850*/  I2FP.F32.S32 R5, R5 ;  /* 0x0000000500057245 */ /* 0x000fe20000201400 */
[----:B------:R-:W-:Y:S01]  /*e860*/  FFMA.FTZ R7, R7, UR5, R132 ;  /* 0x0000000507077c23 */ /* 0x000fe20008010084 */
[C---:B------:R-:W-:Y:S01]  /*e870*/  IADD3 R8, R2.reuse, 0x19, RZ ;  /* 0x0000001902087810 */ /* 0x040fe20007ffe0ff */
[----:B------:R-:W-:Y:S01]  /*e880*/  LDSM.16.MT88.4 R136, [R196+0xc000] ;  /* 0x00c00000c488783b */ /* 0x000fe20000004200 */
[----:B------:R-:W-:Y:S01]  /*e890*/  IADD3 R4, R2, 0x8, RZ ;  /* 0x0000000802047810 */ /* 0x000fe20007ffe0ff */
[C---:B------:R-:W-:Y:S01]  /*e8a0*/  FFMA.FTZ R226, R5.reuse, UR5, R226 ;  /* 0x0000000505e27c23 */ /* 0x040fe200080100e2 */
[----:B------:R-:W-:Y:S01]  /*e8b0*/  I2FP.F32.S32 R3, R3 ;  /* 0x0000000300037245 */ /* 0x000fe20000201400 */
[----:B------:R-:W-:Y:S01]  /*e8c0*/  FFMA.FTZ R222, R5, UR5, R222 ;  /* 0x0000000505de7c23 */ /* 0x000fe200080100de */
[----:B------:R-:W-:Y:S02]  /*e8d0*/  I2FP.F32.S32 R8, R8 ;  /* 0x0000000800087245 */ /* 0x000fe40000201400 */
[----:B------:R-:W-:Y:S01]  /*e8e0*/  I2FP.F32.S32 R4, R4 ;  /* 0x0000000400047245 */ /* 0x000fe20000201400 */
[C---:B------:R-:W-:Y:S01]  /*e8f0*/  FFMA.FTZ R230, R3.reuse, UR5, R230 ;  /* 0x0000000503e67c23 */ /* 0x040fe200080100e6 */
[----:B------:R-:W-:Y:S01]  /*e900*/  FMNMX.FTZ R5, R224, R0, !PT ;  /* 0x00000000e0057209 */ /* 0x000fe20007810000 */
[----:B------:R-:W-:Y:S01]  /*e910*/  FFMA.FTZ R234, R3, UR5, R234 ;  /* 0x0000000503ea7c23 */ /* 0x000fe200080100ea */
[----:B------:R-:W-:Y:S01]  /*e920*/  IADD3 R6, R2, 0x11, RZ ;  /* 0x0000001102067810 */ /* 0x000fe20007ffe0ff */
[----:B------:R-:W-:Y:S01]  /*e930*/  FFMA.FTZ R141, R8, UR5, R141 ;  /* 0x00000005088d7c23 */ /* 0x000fe2000801008d */
[----:B------:R-:W-:Y:S01]  /*e940*/  FFMA.FTZ R231, R4, UR5, R231 ;  /* 0x0000000504e77c23 */ /* 0x000fe200080100e7 */
[----:B------:R-:W-:Y:S01]  /*e950*/  FFMA.FTZ R175, R8, UR5, R175 ;  /* 0x0000000508af7c23 */ /* 0x000fe200080100af */
[----:B------:R-:W-:Y:S01]  /*e960*/  FMNMX.FTZ R3, R7, R135, !PT ;  /* 0x0000008707037209 */ /* 0x000fe20007810000 */
[----:B------:R-:W-:Y:S01]  /*e970*/  FFMA.FTZ R228, R4, UR5, R228 ;  /* 0x0000000504e47c23 */ /* 0x000fe200080100e4 */
[----:B------:R-:W-:Y:S02]  /*e980*/  FMNMX.FTZ R8, R226, R5, !PT ;  /* 0x00000005e2087209 */ /* 0x000fe40007810000 */
[----:B------:R-:W-:Y:S02]  /*e990*/  IADD3 R4, R2, 0x18, RZ ;  /* 0x0000001802047810 */ /* 0x000fe40007ffe0ff */
[----:B------:R-:W-:Y:S02]  /*e9a0*/  I2FP.F32.S32 R6, R6 ;  /* 0x0000000600067245 */ /* 0x000fe40000201400 */
[----:B------:R-:W-:Y:S02]  /*e9b0*/  FMNMX.FTZ R3, R222, R3, !PT ;  /* 0x00000003de037209 */ /* 0x000fe40007810000 */
[----:B------:R-:W-:Y:S01]  /*e9c0*/  FMNMX.FTZ R5, R231, R8, !PT ;  /* 0x00000008e7057209 */ /* 0x000fe20007810000 */
[C---:B------:R-:W-:Y:S01]  /*e9d0*/  FFMA.FTZ R177, R6.reuse, UR5, R232 ;  /* 0x0000000506b17c23 */ /* 0x040fe200080100e8 */
[----:B------:R-:W-:Y:S01]  /*e9e0*/  I2FP.F32.S32 R4, R4 ;  /* 0x0000000400047245 */ /* 0x000fe20000201400 */
[----:B------:R-:W-:Y:S01]  /*e9f0*/  FFMA.FTZ R227, R6, UR5, R227 ;  /* 0x0000000506e37c23 */ /* 0x000fe200080100e3 */
[----:B------:R-:W-:Y:S02]  /*ea00*/  FMNMX.FTZ R3, R228, R3, !PT ;  /* 0x00000003e4037209 */ /* 0x000fe40007810000 */
[----:B------:R-:W-:Y:S01]  /*ea10*/  IADD3 R6, R2, 0x20, RZ ;  /* 0x0000002002067810 */ /* 0x000fe20007ffe0ff */
[----:B------:R-:W-:Y:S01]  /*ea20*/  FFMA.FTZ R143, R4, UR5, R235 ;  /* 0x00000005048f7c23 */ /* 0x000fe200080100eb */
[----:B------:R-:W-:Y:S01]  /*ea30*/  FMNMX.FTZ R8, R234, R5, !PT ;  /* 0x00000005ea087209 */ /* 0x000fe20007810000 */
[----:B------:R-:W-:Y:S01]  /*ea40*/  FFMA.FTZ R173, R4, UR5, R173 ;  /* 0x0000000504ad7c23 */ /* 0x000fe200080100ad */
[----:B------:R-:W-:Y:S02]  /*ea50*/  FMNMX.FTZ R10, R230, R3, !PT ;  /* 0x00000003e60a7209 */ /* 0x000fe40007810000 */
[----:B------:R-:W-:Y:S02]  /*ea60*/  IADD3 R4, R2, 0x21, RZ ;  /* 0x0000002102047810 */ /* 0x000fe40007ffe0ff */
[----:B------:R-:W-:Y:S02]  /*ea70*/  I2FP.F32.S32 R6, R6 ;  /* 0x0000000600067245 */ /* 0x000fe40000201400 */
[----:B------:R-:W-:Y:S02]  /*ea80*/  FMNMX.FTZ R8, R229, R8, !PT ;  /* 0x00000008e5087209 */ /* 0x000fe40007810000 */
[----:B------:R-:W-:Y:S01]  /*ea90*/  I2FP.F32.S32 R4, R4 ;  /* 0x0000000400047245 */ /* 0x000fe20000201400 */
[C---:B------:R-:W-:Y:S01]  /*eaa0*/  FFMA.FTZ R161, R6.reuse, UR5, R161 ;  /* 0x0000000506a17c23 */ /* 0x040fe200080100a1 */
[----:B------:R-:W-:Y:S01]  /*eab0*/  FMNMX.FTZ R10, R179, R10, !PT ;  /* 0x0000000ab30a7209 */ /* 0x000fe20007810000 */
[----:B------:R-:W-:Y:S01]  /*eac0*/  FFMA.FTZ R225, R6, UR5, R225 ;  /* 0x0000000506e17c23 */ /* 0x000fe200080100e1 */
[----:B------:R-:W-:Y:S01]  /*ead0*/  FMNMX.FTZ R8, R227, R8, !PT ;  /* 0x00000008e3087209 */ /* 0x000fe20007810000 */
[----:B------:R-:W-:Y:S01]  /*eae0*/  FFMA.FTZ R159, R4, UR5, R159 ;  /* 0x00000005049f7c23 */ /* 0x000fe2000801009f */
[----:B------:R-:W-:Y:S01]  /*eaf0*/  IADD3 R6, R2, 0x29, RZ ;  /* 0x0000002902067810 */ /* 0x000fe20007ffe0ff */
[----:B------:R-:W-:Y:S01]  /*eb00*/  FFMA.FTZ R183, R4, UR5, R183 ;  /* 0x0000000504b77c23 */ /* 0x000fe200080100b7 */
[----:B------:R-:W-:Y:S02]  /*eb10*/  FMNMX.FTZ R10, R177, R10, !PT ;  /* 0x0000000ab10a7209 */ /* 0x000fe40007810000 */
[----:B------:R-:W-:Y:S02]  /*eb20*/  FMNMX.FTZ R8, R173, R8, !PT ;  /* 0x00000008ad087209 */ /* 0x000fe40007810000 */
[C---:B------:R-:W-:Y:S02]  /*eb30*/  IADD3 R4, R2.reuse, 0x30, RZ ;  /* 0x0000003002047810 */ /* 0x040fe40007ffe0ff */
[----:B------:R-:W-:Y:S02]  /*eb40*/  I2FP.F32.S32 R6, R6 ;  /* 0x0000000600067245 */ /* 0x000fe40000201400 */
[----:B------:R-:W-:Y:S02]  /*eb50*/  IADD3 R12, R2, 0x28, RZ ;  /* 0x00000028020c7810 */ /* 0x000fe40007ffe0ff */
[----:B------:R-:W-:Y:S01]  /*eb60*/  FMNMX.FTZ R10, R143, R10, !PT ;  /* 0x0000000a8f0a7209 */ /* 0x000fe20007810000 */
[C---:B------:R-:W-:Y:S01]  /*eb70*/  FFMA.FTZ R163, R6.reuse, UR5, R163 ;  /* 0x0000000506a37c23 */ /* 0x040fe200080100a3 */
[----:B------:R-:W-:Y:S01]  /*eb80*/  FMNMX.FTZ R8, R175, R8, !PT ;  /* 0x00000008af087209 */ /* 0x000fe20007810000 */
[----:B------:R-:W-:Y:S01]  /*eb90*/  FFMA.FTZ R155, R6, UR5, R155 ;  /* 0x00000005069b7c23 */ /* 0x000fe2000801009b */
[----:B------:R-:W-:Y:S02]  /*eba0*/  I2FP.F32.S32 R4, R4 ;  /* 0x0000000400047245 */ /* 0x000fe40000201400 */
[----:B------:R-:W-:Y:S02]  /*ebb0*/  I2FP.F32.S32 R12, R12 ;  /* 0x0000000c000c7245 */ /* 0x000fe40000201400 */
[----:B------:R-:W-:Y:S01]  /*ebc0*/  FMNMX.FTZ R10, R141, R10, !PT ;  /* 0x0000000a8d0a7209 */ /* 0x000fe20007810000 */
[C---:B------:R-:W-:Y:S01]  /*ebd0*/  FFMA.FTZ R153, R4.reuse, UR5, R153 ;  /* 0x0000000504997c23 */ /* 0x040fe20008010099 */
[----:B------:R-:W-:Y:S01]  /*ebe0*/  FMNMX.FTZ R6, R225, R8, !PT ;  /* 0x00000008e1067209 */ /* 0x000fe20007810000 */
[----:B------:R-:W-:Y:S01]  /*ebf0*/  FFMA.FTZ R149, R4, UR5, R149 ;  /* 0x0000000504957c23 */ /* 0x000fe20008010095 */
[----:B------:R-:W-:Y:S01]  /*ec00*/  FMNMX.FTZ R4, R161, R10, !PT ;  /* 0x0000000aa1047209 */ /* 0x000fe20007810000 */
[C---:B------:R-:W-:Y:S01]  /*ec10*/  FFMA.FTZ R181, R12.reuse, UR5, R181 ;  /* 0x000000050cb57c23 */ /* 0x040fe200080100b5 */
[----:B------:R-:W-:Y:S01]  /*ec20*/  FMNMX.FTZ R6, R183, R6, !PT ;  /* 0x00000006b7067209 */ /* 0x000fe20007810000 */
[----:B------:R-:W-:Y:S01]  /*ec30*/  FFMA.FTZ R157, R12, UR5, R157 ;  /* 0x000000050c9d7c23 */ /* 0x000fe2000801009d */
[C---:B------:R-:W-:Y:S02]  /*ec40*/  IADD3 R8, R2.reuse, 0x31, RZ ;  /* 0x0000003102087810 */ /* 0x040fe40007ffe0ff */
[----:B------:R-:W-:Y:S02]  /*ec50*/  FMNMX.FTZ R4, R159, R4, !PT ;  /* 0x000000049f047209 */ /* 0x000fe40007810000 */
[----:B------:R-:W-:Y:S02]  /*ec60*/  FMNMX.FTZ R6, R181, R6, !PT ;  /* 0x00000006b5067209 */ /* 0x000fe40007810000 */
[----:B------:R-:W-:Y:S02]  /*ec70*/  I2FP.F32.S32 R8, R8 ;  /* 0x0000000800087245 */ /* 0x000fe40000201400 */
[----:B------:R-:W-:Y:S02]  /*ec80*/  IADD3 R5, R2, 0x38, RZ ;  /* 0x0000003802057810 */ /* 0x000fe40007ffe0ff */
[----:B------:R-:W-:Y:S01]  /*ec90*/  FMNMX.FTZ R4, R157, R4, !PT ;  /* 0x000000049d047209 */ /* 0x000fe20007810000 */
[C---:B------:R-:W-:Y:S01]  /*eca0*/  FFMA.FTZ R151, R8.reuse, UR5, R151 ;  /* 0x0000000508977c23 */ /* 0x040fe20008010097 */
[----:B------:R-:W-:Y:S01]  /*ecb0*/  FMNMX.FTZ R6, R163, R6, !PT ;  /* 0x00000006a3067209 */ /* 0x000fe20007810000 */
[----:B------:R-:W-:Y:S01]  /*ecc0*/  FFMA.FTZ R147, R8, UR5, R147 ;  /* 0x0000000508937c23 */ /* 0x000fe20008010093 */
[----:B------:R-:W-:Y:S02]  /*ecd0*/  I2FP.F32.S32 R5, R5 ;  /* 0x0000000500057245 */ /* 0x000fe40000201400 */
[----:B------:R-:W-:Y:S02]  /*ece0*/  IADD3 R2, R2, 0x39, RZ ;  /* 0x0000003902027810 */ /* 0x000fe40007ffe0ff */
[----:B------:R-:W-:Y:S01]  /*ecf0*/  FMNMX.FTZ R4, R155, R4, !PT ;  /* 0x000000049b047209 */ /* 0x000fe20007810000 */
[----:B------:R-:W-:Y:S01]  /*ed00*/  FFMA.FTZ R134, R5, UR5, R134 ;  /* 0x0000000505867c23 */ /* 0x000fe20008010086 */
[----:B------:R-:W-:Y:S01]  /*ed10*/  FMNMX.FTZ R6, R153, R6, !PT ;  /* 0x0000000699067209 */ /* 0x000fe20007810000 */
[----:B------:R-:W-:Y:S01]  /*ed20*/  FFMA.FTZ R145, R5, UR5, R145 ;  /* 0x0000000505917c23 */ /* 0x000fe20008010091 */
[----:B------:R-:W-:Y:S02]  /*ed30*/  I2FP.F32.S32 R2, R2 ;  /* 0x0000000200027245 */ /* 0x000fe40000201400 */
[----:B------:R-:W-:Y:S02]  /*ed40*/  FMNMX.FTZ R4, R149, R4, !PT ;  /* 0x0000000495047209 */ /* 0x000fe40007810000 */
[----:B------:R-:W-:Y:S01]  /*ed50*/  FMNMX.FTZ R3, R151, R6, !PT ;  /* 0x0000000697037209 */ /* 0x000fe20007810000 */
[C---:B---3--:R-:W-:Y:S01]  /*ed60*/  FFMA.FTZ R133, R2.reuse, UR5, R133 ;  /* 0x0000000502857c23 */ /* 0x048fe20008010085 */
[----:B------:R-:W-:Y:S01]  /*ed70*/  FMNMX.FTZ R10, R147, R4, !PT ;  /* 0x00000004930a7209 */ /* 0x000fe20007810000 */
        /* <DEDUP_REMOVED lines=18> */
[----:B------:R-:W-:Y:S03]  /*eea0*/  FMUL.FTZ R5, R2, UR4 ;  /* 0x0000000402057c20 */ /* 0x000fe60008410000 */
        /* <DEDUP_REMOVED lines=29> */
[----:B------:R-:W-:Y:S03]  /*f080*/  LDSM.16.MT88.4 R140, [R197+0xe800] ;  /* 0x00e80000c58c783b */ /* 0x000fe60000004200 */
[----:B------:R-:W1:Y:S01]  /*f090*/  MUFU.EX2 R165, R165 ;  /* 0x000000a500a57308 */ /* 0x000e620000000800 */
[C---:B--2---:R-:W-:Y:S01]  /*f0a0*/  FMUL.FTZ R6, R0.reuse, R130 ;  /* 0x0000008200067220 */ /* 0x044fe20000410000 */
[----:B------:R-:W-:Y:S01]  /*f0b0*/  FMUL.FTZ R7, R0, R131 ;  /* 0x0000008300077220 */ /* 0x000fe20000410000 */
[----:B------:R-:W-:Y:S01]  /*f0c0*/  FMUL.FTZ R4, R2, R128 ;  /* 0x0000008002047220 */ /* 0x000fe20000410000 */
        /* <DEDUP_REMOVED lines=8> */
[C---:B------:R-:W-:Y:S01]  /*f150*/  FMUL.FTZ R30, R0.reuse, R106 ;  /* 0x0000006a001e7220 */ /* 0x040fe20000410000 */
[----:B------:R-:W-:Y:S01]  /*f160*/  FMUL.FTZ R31, R0, R107 ;  /* 0x0000006b001f7220 */ /* 0x000fe20000410000 */
[--C-:B------:R-:W-:Y:S01]  /*f170*/  FFMA.FTZ R182, R161, UR4, -R146.reuse ;  /* 0x00000004a1b67c23 */ /* 0x100fe20008010892 */
[--C-:B------:R-:W-:Y:S03]  /*f180*/  FFMA.FTZ R222, R157, UR4, -R146.reuse ;  /* 0x000000049dde7c23 */ /* 0x100fe60008010892 */
[----:B------:R-:W3:Y:S01]  /*f190*/  MUFU.EX2 R135, R135 ;  /* 0x0000008700877308 */ /* 0x000ee20000000800 */
[----:B-1----:R-:W-:Y:S01]  /*f1a0*/  F2FP.F16.F32.PACK_AB R129, R165, R169 ;  /* 0x000000a9a581723e */ /* 0x002fe200000000ff */
[----:B------:R-:W1:Y:S01]  /*f1b0*/  LDSM.16.MT88.4 R104, [R198+0xe000] ;  /* 0x00e00000c668783b */ /* 0x000e620000004200 */
[--C-:B------:R-:W-:Y:S01]  /*f1c0*/  FFMA.FTZ R226, R149, UR4, -R146.reuse ;  /* 0x0000000495e27c23 */ /* 0x100fe20008010892 */
[--C-:B------:R-:W-:Y:S01]  /*f1d0*/  FFMA.FTZ R231, R147, UR4, -R146.reuse ;  /* 0x0000000493e77c23 */ /* 0x100fe20008010892 */
        /* <DEDUP_REMOVED lines=10> */
[C---:B------:R-:W-:Y:S03]  /*f280*/  FMUL.FTZ R40, R2.reuse, R40 ;  /* 0x0000002802287220 */ /* 0x040fe60000410000 */
        /* <DEDUP_REMOVED lines=43> */
[----:B------:R-:W-:Y:S01]  /*f540*/  FMUL.FTZ R78, R0, R78 ;  /* 0x0000004e004e7220 */ /* 0x000fe20000410000 */
[C---:B------:R-:W-:Y:S05]  /*f550*/  HMMA.16816.F32 R8, R128.reuse, R18, R8 ;  /* 0x000000128008723c */ /* 0x040fea0000001808 */
[----:B------:R-:W-:Y:S01]  /*f560*/  MUFU.EX2 R177, R177 ;  /* 0x000000b100b17308 */ /* 0x000fe20000000800 */
[----:B------:R-:W-:Y:S01]  /*f570*/  FMUL.FTZ R16, R2, R116 ;  /* 0x0000007402107220 */ /* 0x000fe20000410000 */
[C---:B------:R-:W-:Y:S04]  /*f580*/  HMMA.16816.F32 R12, R128.reuse, R24, R12 ;  /* 0x00000018800c723c */ /* 0x040fe8000000180c */
[C---:B------:R-:W-:Y:S01]  /*f590*/  FMUL.FTZ R18, R0.reuse, R118 ;  /* 0x0000007600127220 */ /* 0x040fe20000410000 */
[----:B------:R-:W-:Y:S01]  /*f5a0*/  FMUL.FTZ R19, R0, R119 ;  /* 0x0000007700137220 */ /* 0x000fe20000410000 */
[C---:B------:R-:W-:Y:S01]  /*f5b0*/  FMUL.FTZ R17, R2.reuse, R117 ;  /* 0x0000007502117220 */ /* 0x040fe20000410000 */
[C---:B------:R-:W-:Y:S01]  /*f5c0*/  FMUL.FTZ R24, R2.reuse, R108 ;  /* 0x0000006c02187220 */ /* 0x040fe20000410000 */
[----:B------:R-:W-:Y:S01]  /*f5d0*/  LDSM.16.MT88.4 R116, [R197+0xc800] ;  /* 0x00c80000c574783b */ /* 0x000fe20000004200 */
[----:B------:R-:W-:Y:S02]  /*f5e0*/  MUFU.EX2 R176, R176 ;  /* 0x000000b000b07308 */ /* 0x000fe40000000800 */
[----:B------:R-:W-:Y:S01]  /*f5f0*/  FMUL.FTZ R25, R2, R109 ;  /* 0x0000006d02197220 */ /* 0x000fe20000410000 */
[----:B------:R-:W-:Y:S01]  /*f600*/  FMUL.FTZ R79, R0, R79 ;  /* 0x0000004f004f7220 */ /* 0x000fe20000410000 */
[C---:B------:R-:W-:Y:S01]  /*f610*/  FMUL.FTZ R76, R2.reuse, R76 ;  /* 0x0000004c024c7220 */ /* 0x040fe20000410000 */
[C---:B------:R-:W-:Y:S03]  /*f620*/  HMMA.16816.F32 R16, R128.reuse, R26, R16 ;  /* 0x0000001a8010723c */ /* 0x040fe60000001810 */
[----:B------:R-:W-:Y:S01]  /*f630*/  FMUL.FTZ R77, R2, R77 ;  /* 0x0000004d024d7220 */ /* 0x000fe20000410000 */
[C---:B------:R-:W-:Y:S01]  /*f640*/  FMUL.FTZ R82, R0.reuse, R82 ;  /* 0x0000005200527220 */ /* 0x040fe20000410000 */
[C---:B------:R-:W-:Y:S01]  /*f650*/  FMUL.FTZ R83, R0.reuse, R83 ;  /* 0x0000005300537220 */ /* 0x040fe20000410000 */
        /* <DEDUP_REMOVED lines=18> */
[----:B------:R-:W4:Y:S03]  /*f780*/  LDSM.16.MT88.4 R100, [R196+0xe000] ;  /* 0x00e00000c464783b */ /* 0x000f260000004200 */
[----:B------:R-:W-:Y:S01]  /*f790*/  MUFU.EX2 R224, R224 ;  /* 0x000000e000e07308 */ /* 0x000fe20000000800 */
[----:B------:R-:W-:Y:S01]  /*f7a0*/  FMUL.FTZ R85, R2, R85 ;  /* 0x0000005502557220 */ /* 0x000fe20000410000 */
[--C-:B------:R-:W-:Y:S01]  /*f7b0*/  FFMA.FTZ R170, R229, UR4, -R148.reuse ;  /* 0x00000004e5aa7c23 */ /* 0x100fe20008010894 */
[C---:B------:R-:W-:Y:S02]  /*f7c0*/  HMMA.16816.F32 R32, R128.reuse, R138, R32 ;  /* 0x0000008a8020723c */ /* 0x040fe40000001820 */
[----:B------:R-:W-:Y:S01]  /*f7d0*/  LDSM.16.MT88.4 R136, [R198+0xe800] ;  /* 0x00e80000c688783b */ /* 0x000fe20000004200 */
[--C-:B------:R-:W-:Y:S01]  /*f7e0*/  FFMA.FTZ R229, R151, UR4, -R148.reuse ;  /* 0x0000000497e57c23 */ /* 0x100fe20008010894 */
[--C-:B------:R-:W-:Y:S02]  /*f7f0*/  FFMA.FTZ R172, R173, UR4, -R148.reuse ;  /* 0x00000004adac7c23 */ /* 0x100fe40008010894 */
[C---:B--2---:R-:W-:Y:S01]  /*f800*/  HMMA.16816.F32 R36, R128.reuse, R120, R36 ;  /* 0x000000788024723c */ /* 0x044fe20000001824 */
[----:B------:R-:W-:Y:S04]  /*f810*/  MUFU.EX2 R170, R170 ;  /* 0x000000aa00aa7308 */ /* 0x000fe80000000800 */
[--C-:B------:R-:W-:Y:S01]  /*f820*/  FFMA.FTZ R175, R175, UR4, -R148.reuse ;  /* 0x00000004afaf7c23 */ /* 0x100fe20008010894 */
[C---:B------:R-:W-:Y:S01]  /*f830*/  HMMA.16816.F32 R40, R128.reuse, R122, R40 ;  /* 0x0000007a8028723c */ /* 0x040fe20000001828 */
[----:B------:R-:W-:Y:S04]  /*f840*/  LDSM.16.MT88.4 R120, [R196+0xc800] ;  /* 0x00c80000c478783b */ /* 0x000fe80000004200 */
[----:B------:R-:W-:Y:S01]  /*f850*/  MUFU.EX2 R172, R172 ;  /* 0x000000ac00ac7308 */ /* 0x000fe20000000800 */
[----:B------:R-:W-:Y:S01]  /*f860*/  FFMA.FTZ R227, R227, UR4, -R148 ;  /* 0x00000004e3e37c23 */ /* 0x000fe20008010894 */
[C---:B-1----:R-:W-:Y:S04]  /*f870*/  HMMA.16816.F32 R44, R128.reuse, R104, R44 ;  /* 0x00000068802c723c */ /* 0x042fe8000000182c */
[C---:B------:R-:W-:Y:S02]  /*f880*/  FMUL.FTZ R90, R0.reuse, R90 ;  /* 0x0000005a005a7220 */ /* 0x040fe40000410000 */
[C---:B------:R-:W-:Y:S01]  /*f890*/  HMMA.16816.F32 R48, R128.reuse, R106, R48 ;  /* 0x0000006a8030723c */ /* 0x040fe20000001830 */
[----:B------:R-:W1:Y:S01]  /*f8a0*/  LDSM.16.MT88.4 R104, [R198+0x10000] ;  /* 0x01000000c668783b */ /* 0x000e620000004200 */
[----:B------:R2:W5:Y:S03]  /*f8b0*/  MUFU.EX2 R173, R227 ;  /* 0x000000e300ad7308 */ /* 0x0005660000000800 */
[----:B------:R-:W-:Y:S01]  /*f8c0*/  FMUL.FTZ R91, R0, R91 ;  /* 0x0000005b005b7220 */ /* 0x000fe20000410000 */
[C---:B---3--:R-:W-:Y:S06]  /*f8d0*/  HMMA.16816.F32 R52, R128.reuse, R108, R52 ;  /* 0x0000006c8034723c */ /* 0x048fec0000001834 */
[----:B------:R-:W3:Y:S01]  /*f8e0*/  MUFU.EX2 R175, R175 ;  /* 0x000000af00af7308 */ /* 0x000ee20000000800 */
[C---:B------:R-:W-:Y:S01]  /*f8f0*/  FMUL.FTZ R88, R2.reuse, R88 ;  /* 0x0000005802587220 */ /* 0x040fe20000410000 */
[C---:B------:R-:W-:Y:S01]  /*f900*/  HMMA.16816.F32 R56, R128.reuse, R110, R56 ;  /* 0x0000006e8038723c */ /* 0x040fe20000001838 */
[----:B------:R-:W-:Y:S02]  /*f910*/  LDSM.16.MT88.4 R108, [R200+0xc800] ;  /* 0x00c80000c86c783b */ /* 0x000fe40000004200 */
[----:B------:R-:W-:Y:S03]  /*f920*/  FMUL.FTZ R89, R2, R89 ;  /* 0x0000005902597220 */ /* 0x000fe60000410000 */
[C---:B----4-:R-:W-:Y:S02]  /*f930*/  HMMA.16816.F32 R60, R128.reuse, R100, R60 ;  /* 0x00000064803c723c */ /* 0x050fe4000000183c */
[----:B------:R-:W-:Y:S03]  /*f940*/  MUFU.EX2 R229, R229 ;  /* 0x000000e500e57308 */ /* 0x000fe60000000800 */
[----:B--2---:R-:W-:Y:S01]  /*f950*/  FFMA.FTZ R227, R155, UR4, -R146 ;  /* 0x000000049be37c23 */ /* 0x004fe20008010892 */
[C---:B------:R-:W-:Y:S01]  /*f960*/  HMMA.16816.F32 R64, R128.reuse, R102, R64 ;  /* 0x000000668040723c */ /* 0x040fe20000001840 */
[----:B------:R-:W2:Y:S05]  /*f970*/  LDSM.16.MT88.4 R100, [R197+0x10000] ;  /* 0x01000000c564783b */ /* 0x000eaa0000004200 */
[----:B------:R-:W-:Y:S01]  /*f980*/  MUFU.EX2 R226, R226 ;  /* 0x000000e200e27308 */ /* 0x000fe20000000800 */
[C---:B------:R-:W-:Y:S01]  /*f990*/  FMUL.FTZ R94, R0.reuse, R94 ;  /* 0x0000005e005e7220 */ /* 0x040fe20000410000 */
[C---:B------:R-:W-:Y:S01]  /*f9a0*/  HMMA.16816.F32 R68, R128.reuse, R112, R68 ;  /* 0x000000708044723c */ /* 0x040fe20000001844 */
[----:B------:R-:W-:Y:S02]  /*f9b0*/  LDSM.16.MT88.4 R152, [R197+0xf800] ;  /* 0x00f80000c598783b */ /* 0x000fe40000004200 */
[----:B------:R-:W-:Y:S03]  /*f9c0*/  FMUL.FTZ R95, R0, R95 ;  /* 0x0000005f005f7220 */ /* 0x000fe60000410000 */
[C---:B------:R-:W-:Y:S02]  /*f9d0*/  HMMA.16816.F32 R72, R128.reuse, R114, R72 ;  /* 0x000000728048723c */ /* 0x040fe40000001848 */
[----:B------:R-:W-:Y:S01]  /*f9e0*/  MUFU.EX2 R227, R227 ;  /* 0x000000e300e37308 */ /* 0x000fe20000000800 */
[----:B------:R-:W-:Y:S03]  /*f9f0*/  LDSM.16.MT88.4 R112, [R198+0xc800] ;  /* 0x00c80000c670783b */ /* 0x000fe60000004200 */
[C---:B-1----:R-:W-:Y:S06]  /*fa00*/  HMMA.16816.F32 R76, R128.reuse, R104, R76 ;  /* 0x00000068804c723c */ /* 0x042fec000000184c */
[----:B------:R-:W-:Y:S01]  /*fa10*/  MUFU.EX2 R231, R231 ;  /* 0x000000e700e77308 */ /* 0x000fe20000000800 */
[C---:B------:R-:W-:Y:S01]  /*fa20*/  FMUL.FTZ R92, R2.reuse, R92 ;  /* 0x0000005c025c7220 */ /* 0x040fe20000410000 */
[C---:B------:R-:W-:Y:S01]  /*fa30*/  HMMA.16816.F32 R80, R128.reuse, R106, R80 ;  /* 0x0000006a8050723c */ /* 0x040fe20000001850 */
[----:B------:R-:W1:Y:S02]  /*fa40*/  LDSM.16.MT88.4 R104, [R196+0x10000] ;  /* 0x01000000c468783b */ /* 0x000e640000004200 */
[----:B------:R-:W-:Y:S01]  /*fa50*/  FMUL.FTZ R93, R2, R93 ;  /* 0x0000005d025d7220 */ /* 0x000fe20000410000 */
[C---:B------:R-:W-:Y:S01]  /*fa60*/  FMUL.FTZ R98, R0.reuse, R98 ;  /* 0x0000006200627220 */ /* 0x040fe20000410000 */
[----:B------:R-:W-:Y:S01]  /*fa70*/  FMUL.FTZ R99, R0, R99 ;  /* 0x0000006300637220 */ /* 0x000fe20000410000 */
[C---:B------:R-:W-:Y:S02]  /*fa80*/  FMUL.FTZ R96, R2.reuse, R96 ;  /* 0x0000006002607220 */ /* 0x040fe40000410000 */
[----:B------:R-:W-:Y:S03]  /*fa90*/  MUFU.EX2 R228, R228 ;  /* 0x000000e400e47308 */ /* 0x000fe60000000800 */
[----:B------:R-:W-:Y:S01]  /*faa0*/  FMUL.FTZ R97, R2, R97 ;  /* 0x0000006102617220 */ /* 0x000fe20000410000 */
[----:B------:R-:W-:Y:S01]  /*fab0*/  FFMA.FTZ R178, R225, UR4, -R148 ;  /* 0x00000004e1b27c23 */ /* 0x000fe20008010894 */
[----:B------:R-:W-:Y:S01]  /*fac0*/  FFMA.FTZ R225, R159, UR4, -R146 ;  /* 0x000000049fe17c23 */ /* 0x000fe20008010892 */
[--C-:B------:R-:W-:Y:S01]  /*fad0*/  FFMA.FTZ R180, R181, UR4, -R148.reuse ;  /* 0x00000004b5b47c23 */ /* 0x100fe20008010894 */
[----:B------:R-:W-:Y:S01]  /*fae0*/  LDSM.16.MT88.4 R144, [R200+0xf800] ;  /* 0x00f80000c890783b */ /* 0x000fe20000004200 */
[--C-:B------:R-:W-:Y:S01]  /*faf0*/  FFMA.FTZ R181, R163, UR4, -R148.reuse ;  /* 0x00000004a3b57c23 */ /* 0x100fe20008010894 */
[C---:B--2---:R-:W-:Y:S01]  /*fb00*/  HMMA.16816.F32 R84, R128.reuse, R100, R84 ;  /* 0x000000648054723c */ /* 0x044fe20000001854 */
[----:B------:R-:W-:Y:S02]  /*fb10*/  MUFU.EX2 R178, R178 ;  /* 0x000000b200b27308 */ /* 0x000fe40000000800 */
[--C-:B------:R-:W-:Y:S01]  /*fb20*/  FFMA.FTZ R183, R183, UR4, -R148.reuse ;  /* 0x00000004b7b77c23 */ /* 0x100fe20008010894 */
[--C-:B------:R-:W-:Y:S01]  /*fb30*/  FFMA.FTZ R134, R134, UR4, -R148.reuse ;  /* 0x0000000486867c23 */ /* 0x100fe20008010894 */
[----:B------:R-:W-:Y:S01]  /*fb40*/  FFMA.FTZ R148, R133, UR4, -R148 ;  /* 0x0000000485947c23 */ /* 0x000fe20008010894 */
[C---:B------:R-:W-:Y:S01]  /*fb50*/  HMMA.16816.F32 R88, R128.reuse, R102, R88 ;  /* 0x000000668058723c */ /* 0x040fe20000001858 */
[----:B------:R-:W-:Y:S04]  /*fb60*/  LDSM.16.MT88.4 R156, [R196+0xf800] ;  /* 0x00f80000c49c783b */ /* 0x000fe80000004200 */
[----:B------:R2:W-:Y:S01]  /*fb70*/  MUFU.EX2 R133, R148 ;  /* 0x0000009400857308 */ /* 0x0005e20000000800 */
[----:B-----5:R-:W-:Y:S01]  /*fb80*/  F2FP.F16.F32.PACK_AB R101, R173, R170 ;  /* 0x000000aaad65723e */ /* 0x020fe200000000ff */
[----:B------:R-:W-:Y:S01]  /*fb90*/  FFMA.FTZ R169, R0, R219, R169 ;  /* 0x000000db00a97223 */ /* 0x000fe200000100a9 */
[----:B---3--:R-:W-:Y:S03]  /*fba0*/  F2FP.F16.F32.PACK_AB R103, R175, R172 ;  /* 0x000000acaf67723e */ /* 0x008fe600000000ff */
[----:B------:R-:W-:Y:S01]  /*fbb0*/  FFMA.FTZ R171, R2, R221, R171 ;  /* 0x000000dd02ab7223 */ /* 0x000fe200000100ab */
[----:B------:R-:W-:Y:S01]  /*fbc0*/  LDSM.16.MT88.4 R160, [R200+0x11800] ;  /* 0x01180000c8a0783b */ /* 0x000fe20000004200 */
[----:B------:R-:W-:Y:S02]  /*fbd0*/  F2FP.F16.F32.PACK_AB R100, R177, R174 ;  /* 0x000000aeb164723e */ /* 0x000fe400000000ff */
[----:B------:R-:W3:Y:S01]  /*fbe0*/  MUFU.EX2 R183, R183 ;  /* 0x000000b700b77308 */ /* 0x000ee20000000800 */
[----:B------:R-:W-:Y:S01]  /*fbf0*/  F2FP.F16.F32.PACK_AB R102, R179, R176 ;  /* 0x000000b0b366723e */ /* 0x000fe200000000ff */
[----:B------:R-:W-:Y:S01]  /*fc00*/  FADD.FTZ R169, R165, R169 ;  /* 0x000000a9a5a97221 */ /* 0x000fe20000010000 */
[----:B------:R-:W-:Y:S01]  /*fc10*/  MOV R0, R3 ;  /* 0x0000000300007202 */ /* 0x000fe20000000f00 */
[----:B------:R-:W-:Y:S01]  /*fc20*/  FADD.FTZ R168, R168, R171 ;  /* 0x000000aba8a87221 */ /* 0x000fe20000010000 */
[C---:B-1----:R-:W-:Y:S01]  /*fc30*/  HMMA.16816.F32 R92, R128.reuse, R104, R92 ;  /* 0x00000068805c723c */ /* 0x042fe2000000185c */
[----:B--2---:R-:W-:Y:S04]  /*fc40*/  LDSM.16.MT88.4 R148, [R198+0xf800] ;  /* 0x00f80000c694783b */ /* 0x004fe80000004200 */
[----:B------:R-:W-:Y:S01]  /*fc50*/  MUFU.EX2 R180, R180 ;  /* 0x000000b400b47308 */ /* 0x000fe20000000800 */
[----:B------:R-:W-:Y:S01]  /*fc60*/  FADD.FTZ R164, R164, R169 ;  /* 0x000000a9a4a47221 */ /* 0x000fe20000010000 */
[----:B------:R-:W-:Y:S01]  /*fc70*/  FADD.FTZ R167, R167, R168 ;  /* 0x000000a8a7a77221 */ /* 0x000fe20000010000 */
[----:B------:R-:W-:Y:S01]  /*fc80*/  HMMA.16816.F32 R96, R128, R106, R96 ;  /* 0x0000006a8060723c */ /* 0x000fe20000001860 */
[----:B------:R-:W1:Y:S06]  /*fc90*/  LDSM.16.MT88.4 R104, [R196+0xe800] ;  /* 0x00e80000c468783b */ /* 0x000e6c0000004200 */
[----:B------:R-:W2:Y:S01]  /*fca0*/  MUFU.EX2 R181, R181 ;  /* 0x000000b500b57308 */ /* 0x000ea20000000800 */
[C---:B------:R-:W-:Y:S05]  /*fcb0*/  HMMA.16816.F32 R4, R100.reuse, R108, R4 ;  /* 0x0000006c6404723c */ /* 0x040fea0000001804 */
[----:B------:R-:W-:Y:S01]  /*fcc0*/  FADD.FTZ R135, R135, R164 ;  /* 0x000000a487877221 */ /* 0x000fe20000010000 */
[C---:B------:R-:W-:Y:S01]  /*fcd0*/  HMMA.16816.F32 R8, R100.reuse, R110, R8 ;  /* 0x0000006e6408723c */ /* 0x040fe20000001808 */
[----:B------:R-:W4:Y:S02]  /*fce0*/  LDSM.16.MT88.4 R108, [R200+0x10800] ;  /* 0x01080000c86c783b */ /* 0x000f240000004200 */
[----:B------:R-:W5:Y:S02]  /*fcf0*/  MUFU.EX2 R225, R225 ;  /* 0x000000e100e17308 */ /* 0x000f640000000800 */
[----:B------:R-:W-:Y:S01]  /*fd00*/  FADD.FTZ R167, R166, R167 ;  /* 0x000000a7a6a77221 */ /* 0x000fe20000010000 */
[C---:B------:R-:W-:Y:S03]  /*fd10*/  HMMA.16816.F32 R12, R100.reuse, R112, R12 ;  /* 0x00000070640c723c */ /* 0x040fe6000000180c */
[----:B------:R-:W-:Y:S04]  /*fd20*/  LDSM.16.MT88.4 R128, [R196+0xd000] ;  /* 0x00d00000c480783b */ /* 0x000fe80000004200 */
[----:B------:R-:W5:Y:S01]  /*fd30*/  MUFU.EX2 R134, R134 ;  /* 0x0000008600867308 */ /* 0x000f620000000800 */
[----:B------:R-:W-:Y:S01]  /*fd40*/  FADD.FTZ R170, R170, R135 ;  /* 0x00000087aaaa7221 */ /* 0x000fe20000010000 */
[C---:B------:R-:W-:Y:S02]  /*fd50*/  HMMA.16816.F32 R16, R100.reuse, R114, R16 ;  /* 0x000000726410723c */ /* 0x040fe40000001810 */
[----:B------:R-:W2:Y:S04]  /*fd60*/  LDSM.16.MT88.4 R112, [R198+0x10800] ;  /* 0x01080000c670783b */ /* 0x000ea80000004200 */
[C---:B------:R-:W-:Y:S02]  /*fd70*/  HMMA.16816.F32 R20, R100.reuse, R116, R20 ;  /* 0x000000746414723c */ /* 0x040fe40000001814 */
[----:B------:R-:W5:Y:S03]  /*fd80*/  MUFU.EX2 R233, R233 ;  /* 0x000000e900e97308 */ /* 0x000f660000000800 */
        /* <DEDUP_REMOVED lines=22> */
[C---:B-1----:R-:W-:Y:S06]  /*fef0*/  HMMA.16816.F32 R60, R100.reuse, R104, R60 ;  /* 0x00000068643c723c */ /* 0x042fec000000183c */
[C---:B------:R-:W-:Y:S01]  /*ff00*/  HMMA.16816.F32 R64, R100.reuse, R106, R64 ;  /* 0x0000006a6440723c */ /* 0x040fe20000001840 */
[----:B------:R-:W1:Y:S05]  /*ff10*/  LDSM.16.MT88.4 R104, [R196+0x10800] ;  /* 0x01080000c468783b */ /* 0x000e6a0000004200 */
[C---:B----4-:R-:W-:Y:S06]  /*ff20*/  HMMA.16816.F32 R68, R100.reuse, R108, R68 ;  /* 0x0000006c6444723c */ /* 0x050fec0000001844 */
[C---:B------:R-:W-:Y:S05]  /*ff30*/  HMMA.16816.F32 R72, R100.reuse, R110, R72 ;  /* 0x0000006e6448723c */ /* 0x040fea0000001848 */
[----:B---3--:R-:W-:Y:S01]  /*ff40*/  F2FP.F16.F32.PACK_AB R109, R183, R178 ;  /* 0x000000b2b76d723e */ /* 0x008fe200000000ff */
[C---:B--2---:R-:W-:Y:S05]  /*ff50*/  HMMA.16816.F32 R76, R100.reuse, R112, R76 ;  /* 0x00000070644c723c */ /* 0x044fea000000184c */
[----:B------:R-:W-:Y:S01]  /*ff60*/  F2FP.F16.F32.PACK_AB R111, R181, R180 ;  /* 0x000000b4b56f723e */ /* 0x000fe200000000ff */
[C---:B------:R-:W-:Y:S01]  /*ff70*/  HMMA.16816.F32 R80, R100.reuse, R114, R80 ;  /* 0x000000726450723c */ /* 0x040fe20000001850 */
[----:B------:R-:W2:Y:S04]  /*ff80*/  LDSM.16.MT88.4 R112, [R197+0xd000] ;  /* 0x00d00000c570783b */ /* 0x000ea80000004200 */
[----:B-----5:R-:W-:Y:S01]  /*ff90*/  F2FP.F16.F32.PACK_AB R108, R225, R182 ;  /* 0x000000b6e16c723e */ /* 0x020fe200000000ff */
[C---:B------:R-:W-:Y:S05]  /*ffa0*/  HMMA.16816.F32 R84, R100.reuse, R116, R84 ;  /* 0x000000746454723c */ /* 0x040fea0000001854 */
[----:B------:R-:W-:Y:S01]  /*ffb0*/  F2FP.F16.F32.PACK_AB R110, R227, R222 ;  /* 0x000000dee36e723e */ /* 0x000fe200000000ff */
[C---:B------:R-:W-:Y:S01]  /*ffc0*/  HMMA.16816.F32 R88, R100.reuse, R118, R88 ;  /* 0x000000766458723c */ /* 0x040fe20000001858 */
[----:B------:R-:W3:Y:S04]  /*ffd0*/  LDSM.16.MT88.4 R116, [R198+0xf000] ;  /* 0x00f00000c674783b */ /* 0x000ee80000004200 */
        /* <DEDUP_REMOVED lines=41> */
[C---:B----4-:R-:W-:Y:S05]  /*10270*/  HMMA.16816.F32 R68, R108.reuse, R104, R68 ;  /* 0x000000686c44723c */ /* 0x050fea0000001844 */
[----:B------:R-:W-:Y:S01]  /*10280*/  FADD.FTZ R231, R231, R226 ;  /* 0x000000e2e7e77221 */ /* 0x000fe20000010000 */
[C---:B------:R-:W-:Y:S01]  /*10290*/  HMMA.16816.F32 R72, R108.reuse, R106, R72 ;  /* 0x0000006a6c48723c */ /* 0x040fe20000001848 */
[----:B------:R-:W4:Y:S04]  /*102a0*/  LDSM.16.MT88.4 R104, [R197+0xd800] ;  /* 0x00d80000c568783b */ /* 0x000f280000004200 */
[----:B------:R-:W-:Y:S01]  /*102b0*/  FADD.FTZ R134, R134, R229 ;  /* 0x000000e586867221 */ /* 0x000fe20000010000 */
[C---:B--2---:R-:W-:Y:S05]  /*102c0*/  HMMA.16816.F32 R76, R108.reuse, R112, R76 ;  /* 0x000000706c4c723c */ /* 0x044fea000000184c */
        /* <DEDUP_REMOVED lines=9> */
[----:B------:R-:W2:Y:S05]  /*10360*/  LDSM.16.MT88.4 R4, [R198+0x11800] ;  /* 0x01180000c604783b */ /* 0x000eaa0000004200 */
[C---:B------:R-:W-:Y:S03]  /*10370*/  HMMA.16816.F32 R124, R136.reuse, R126, R8 ;  /* 0x0000007e887c723c */ /* 0x040fe60000001808 */
[----:B------:R-:W3:Y:S03]  /*10380*/  LDSM.16.MT88.4 R8, [R197+0x11800] ;  /* 0x01180000c508783b */ /* 0x000ee60000004200 */
[C---:B-1----:R-:W-:Y:S05]  /*10390*/  HMMA.16816.F32 R120, R136.reuse, R100, R12 ;  /* 0x000000648878723c */ /* 0x042fea000000180c */
[----:B------:R-:W1:Y:S01]  /*103a0*/  LDSM.16.MT88.4 R12, [R196+0x11800] ;  /* 0x01180000c40c783b */ /* 0x000e620000004200 */
        /* <DEDUP_REMOVED lines=24> */
.L_x_2266:
        /* <DEDUP_REMOVED lines=264> */
.L_x_2271:
[----:B------:R-:W-:Y:S01]  /*115b0*/  S2UR UR8, SR_CTAID.Z ;  /* 0x00000000000879c3 */ /* 0x000fe20000002700 */
[----:B------:R-:W-:Y:S01]  /*115c0*/  ULDC UR4, c[0x0][0x270] ;  /* 0x00009c0000047ab9 */ /* 0x000fe20000000800 */
[----:B------:R-:W-:-:S06]  /*115d0*/  ULDC UR9, c[0x0][0x2c4] ;  /* 0x0000b10000097ab9 */ /* 0x000fcc0000000800 */
[----:B------:R-:W1:Y:S02]  /*115e0*/  S2UR UR14, SR_CTAID.Y ;  /* 0x00000000000e79c3 */ /* 0x000e640000002600 */
[----:B-1----:R-:W-:-:S04]  /*115f0*/  UIMAD UR4, UR14, UR4, UR8 ;  /* 0x000000040e0472a4 */ /* 0x002fc8000f8e0208 */
[----:B------:R-:W-:-:S12]  /*11600*/  UIMAD UR9, UR4, UR9, URZ ;  /* 0x00000009040972a4 */ /* 0x000fd8000f8e023f */
.L_x_2272:
        /* <DEDUP_REMOVED lines=43> */
.L_x_2274:
[----:B------:R-:W-:Y:S05]  /*118c0*/  BSYNC B0 ;  /* 0x0000000000007941 */ /* 0x000fea0003800000 */
.L_x_2273:
        /* <DEDUP_REMOVED lines=51> */
.L_x_2276:
[----:B------:R-:W-:Y:S05]  /*11c00*/  BSYNC B0 ;  /* 0x0000000000007941 */ /* 0x000fea0003800000 */
.L_x_2275:
        /* <DEDUP_REMOVED lines=23> */
.L_x_2278:
[----:B------:R-:W-:Y:S05]  /*11d80*/  BSYNC B0 ;  /* 0x0000000000007941 */ /* 0x000fea0003800000 */
.L_x_2277:
        /* <DEDUP_REMOVED lines=23> */
.L_x_2280:
[----:B------:R-:W-:Y:S05]  /*11f00*/  BSYNC B0 ;  /* 0x0000000000007941 */ /* 0x000fea0003800000 */
.L_x_2279:
        /* <DEDUP_REMOVED lines=23> */
.L_x_2281:
        /* <DEDUP_REMOVED lines=16> */
.L_x_4169:


//--------------------- .text._ZN5flash24flash_fwd_splitkv_kernelI23Flash_fwd_kernel_traitsILi192ELi64ELi64ELi4ELb0ELb0EN7cutlass6half_tE19Flash_kernel_traitsILi192ELi64ELi64ELi4ES3_EELb1ELb0ELb0ELb0ELb1ELb0ELb0ELb1EEEvNS_16Flash_fwd_paramsE --------------------------
	.section	.text._ZN5flash24flash_fwd_splitkv_kernelI23Flash_fwd_kernel_traitsILi192ELi64ELi64ELi4ELb0ELb0EN7cutlass6half_tE19Flash_kernel_traitsILi192ELi64ELi64ELi4ES3_EELb1ELb0ELb0ELb0ELb1ELb0ELb0ELb1EEEvNS_16Flash_fwd_paramsE,"ax",@progbits
	.align	128
        .global         _ZN5flash24flash_fwd_splitkv_kernelI23Flash_fwd_kernel_traitsILi192ELi64ELi64ELi4ELb0ELb0EN7cutlass6half_tE19Flash_kernel_traitsILi192ELi64ELi64ELi4ES3_EELb1ELb0ELb0ELb0ELb1ELb0ELb0ELb1EEEvNS_16Flash_fwd_paramsE
        .type           _ZN5flash24flash_fwd_splitkv_kernelI23Flash_fwd_kernel_traitsILi192ELi64ELi64ELi4ELb0ELb0EN7cutlass6half_tE19Flash_kernel_traitsILi192ELi64ELi64ELi4ES3_EELb1ELb0ELb0ELb0ELb1ELb0ELb0ELb1EEEvNS_16Flash_fwd_paramsE,@function
        .size           _ZN5flash24flash_fwd_splitkv_kernelI23Flash_fwd_kernel_traitsILi192ELi64ELi64ELi4ELb0ELb0EN7cutlass6half_tE19Flash_kernel_traitsILi192ELi64ELi64ELi4ES3_EELb1ELb0ELb0ELb0ELb1ELb0ELb0ELb1EEEvNS_16Flash_fwd_paramsE,(.L_x_4170 - _ZN5flash24flash_fwd_splitkv_kernelI23Flash_fwd_kernel_traitsILi192ELi64ELi64ELi4ELb0ELb0EN7cutlass6half_tE19Flash_kernel_traitsILi192ELi64ELi64ELi4ES3_EELb1ELb0ELb0ELb0ELb1ELb0ELb0ELb1EEEvNS_16Flash_fwd_paramsE)
        .other          _ZN5flash24flash_fwd_splitkv_kernelI23Flash_fwd_kernel_traitsILi192ELi64ELi64ELi4ELb0ELb0EN7cutlass6half_tE19Flash_kernel_traitsILi192ELi64ELi64ELi4ES3_EELb1ELb0ELb0ELb0ELb1ELb0ELb0ELb1EEEvNS_16Flash_fwd_paramsE,@"STO_CUDA_ENTRY STV_DEFAULT"
_ZN5flash24flash_fwd_splitkv_kernelI23Flash_fwd_kernel_traitsILi192ELi64ELi64ELi4ELb0ELb0EN7cutlass6half_tE19Flash_kernel_traitsILi192ELi64ELi64ELi4ES3_EELb1ELb0ELb0ELb0ELb1ELb0ELb0ELb1EEEvNS_16Flash_fwd_paramsE:
.text._ZN5flash24flash_fwd_splitkv_kernelI23Flash_fwd_kernel_traitsILi192ELi64ELi64ELi4ELb0ELb0EN7cutlass6half_tE19Flash_kernel_traitsILi192ELi64ELi64ELi4ES3_EELb1ELb0ELb0ELb0ELb1ELb0ELb0ELb1EEEvNS_16Flash_fwd_paramsE:
        /* <DEDUP_REMOVED lines=29> */
[----:B------:R-:W1:Y:S01]  /*01d0*/  S2R R58, SR_TID.X ;  /* 0x00000000003a7919 */ /* 0x000e620000002100 */
        /* <DEDUP_REMOVED lines=11> */
.L_x_2282:
[----:B------:R-:W1:Y:S02]  /*0290*/  LDC R69, c[0x0][0x2c8] ;  /* 0x0000b200ff457b82 */ /* 0x000e640000000800 */
.L_x_2283:
[----:B------:R-:W4:Y:S02]  /*02a0*/  LDC.64 R2, c[0x0][0x308] ;  /* 0x0000c200ff027b82 */ /* 0x000f240000000a00 */
[----:B----4-:R-:W-:-:S04]  /*02b0*/  ISETP.NE.U32.AND P1, PT, R2, RZ, PT ;  /* 0x000000ff0200720c */ /* 0x010fc80003f25070 */
[----:B------:R-:W-:-:S13]  /*02c0*/  ISETP.NE.AND.EX P1, PT, R3, RZ, PT, P1 ;  /* 0x000000ff0300720c */ /* 0x000fda0003f25310 */
[----:B------:R-:W4:Y:S01]  /*02d0*/  @P1 LDC.64 R2, c[0x0][0x308] ;  /* 0x0000c200ff021b82 */ /* 0x000f220000000a00 */
[----:B------:R-:W-:-:S07]  /*02e0*/  IMAD.SHL.U32 R60, R19, 0x40, RZ ;  /* 0x00000040133c7824 */ /* 0x000fce00078e00ff */
[----:B---3--:R-:W3:Y:S01]  /*02f0*/  @!P1 LDC R4, c[0x0][0x2cc] ;  /* 0x0000b300ff049b82 */ /* 0x008ee20000000800 */
[----:B----4-:R-:W-:-:S07]  /*0300*/  @P1 IMAD.WIDE R6, R13, 0x4, R2 ;  /* 0x000000040d061825 */ /* 0x010fce00078e0202 */
[----:B------:R-:W4:Y:S01]  /*0310*/  @!P1 LDC.64 R2, c[0x0][0x318] ;  /* 0x0000c600ff029b82 */ /* 0x000f220000000a00 */
[----:B------:R1:W5:Y:S01]  /*0320*/  @P1 LDG.E R61, desc[UR6][R6.64] ;  /* 0x00000006063d1981 */ /* 0x000362000c1e1900 */
[----:B--2---:R-:W-:-:S13]  /*0330*/  ISETP.GT.AND P0, PT, R199, R60, PT ;  /* 0x0000003cc700720c */ /* 0x004fda0003f04270 */
[----:B---3--:R-:W-:Y:S05]  /*0340*/  @!P0 EXIT ;  /* 0x000000000000894d */ /* 0x008fea0003800000 */
[----:B------:R-:W2:Y:S01]  /*0350*/  LDC R0, c[0x0][0x398] ;  /* 0x0000e600ff007b82 */ /* 0x000ea20000000800 */
[----:B----4-:R-:W-:Y:S01]  /*0360*/  @!P1 ISETP.NE.U32.AND P0, PT, R2, RZ, PT ;  /* 0x000000ff0200920c */ /* 0x010fe20003f05070 */
[--C-:B-1---5:R-:W-:Y:S01]  /*0370*/  IMAD.IADD R69, R69, 0x1, -R10.reuse ;  /* 0x0000000145457824 */ /* 0x122fe200078e0a0a */
[----:B------:R-:W-:Y:S01]  /*0380*/  ULDC UR5, c[0x0][0x2c8] ;  /* 0x0000b20000057ab9 */ /* 0x000fe20000000800 */
[----:B------:R-:W-:Y:S01]  /*0390*/  @P1 IMAD.IADD R61, R61, 0x1, -R10 ;  /* 0x000000013d3d1824 */ /* 0x000fe200078e0a0a */
[----:B------:R-:W-:Y:S01]  /*03a0*/  @!P1 ISETP.NE.AND.EX P0, PT, R3, RZ, PT, P0 ;  /* 0x000000ff0300920c */ /* 0x000fe20003f05300 */
[----:B------:R-:W-:Y:S01]  /*03b0*/  UIADD3 UR5, UR5, 0x3f, URZ ;  /* 0x0000003f05057890 */ /* 0x000fe2000fffe03f */
[----:B------:R-:W-:Y:S02]  /*03c0*/  IADD3 R3, -R199, 0x7f, R60 ;  /* 0x0000007fc7037810 */ /* 0x000fe40007ffe13c */
        /* <DEDUP_REMOVED lines=19> */
[----:B------:R-:W-:Y:S01]  /*0500*/  IMAD.IADD R199, R199, 0x1, -R60 ;  /* 0x00000001c7c77824 */ /* 0x000fe200078e0a3c */
[----:B------:R-:W-:Y:S01]  /*0510*/  ULDC.64 UR4, c[0x0][0x2a0] ;  /* 0x0000a80000047ab9 */ /* 0x000fe20000000a00 */
[----:B------:R-:W-:Y:S01]  /*0520*/  ULDC UR8, c[0x0][0x270] ;  /* 0x00009c0000087ab9 */ /* 0x000fe20000000800 */
[----:B------:R-:W-:Y:S01]  /*0530*/  LEA.HI R0, R7, R58, RZ, 0x3 ;  /* 0x0000003a07007211 */ /* 0x000fe200078f18ff */
[----:B------:R-:W-:Y:S01]  /*0540*/  BSSY B0, `(.L_x_2285) ;  /* 0x0000032000007945 */ /* 0x000fe20003800000 */
[----:B------:R-:W-:Y:S02]  /*0550*/  LOP3.LUT P6, RZ, R58, 0x7, RZ, 0xc0, !PT ;  /* 0x000000073aff7812 */ /* 0x000fe400078cc0ff */
[----:B------:R-:W-:-:S02]  /*0560*/  LOP3.LUT R7, R0, 0x1ffffff8, RZ, 0xc0, !PT ;  /* 0x1ffffff800077812 */ /* 0x000fc400078ec0ff */
[----:B------:R-:W-:Y:S01]  /*0570*/  SHF.R.S32.HI R0, RZ, 0x3, R0 ;  /* 0x00000003ff007819 */ /* 0x000fe20000011400 */
[----:B------:R-:W2:Y:S02]  /*0580*/  @!P0 LDC.64 R2, c[0x0][0x290] ;  /* 0x0000a400ff028b82 */ /* 0x000ea40000000a00 */
[----:B------:R-:W-:Y:S01]  /*0590*/  IMAD.IADD R7, R58, 0x1, -R7 ;  /* 0x000000013a077824 */ /* 0x000fe200078e0a07 */
[----:B------:R-:W-:-:S03]  /*05a0*/  ISETP.GE.OR P5, PT, R0, R199, P6 ;  /* 0x000000c70000720c */ /* 0x000fc600037a6670 */
[----:B------:R-:W-:Y:S01]  /*05b0*/  IMAD.SHL.U32 R14, R7, 0x8, RZ ;  /* 0x00000008070e7824 */ /* 0x000fe200078e00ff */
[----:B------:R-:W-:-:S04]  /*05c0*/  SHF.R.S32.HI R7, RZ, 0x1f, R60 ;  /* 0x0000001fff077819 */ /* 0x000fc8000001143c */
[--C-:B------:R-:W-:Y:S01]  /*05d0*/  SHF.R.S32.HI R15, RZ, 0x1f, R14.reuse ;  /* 0x0000001fff0f7819 */ /* 0x100fe2000001140e */
[-C--:B-1----:R-:W-:Y:S02]  /*05e0*/  IMAD R7, R7, R4.reuse, RZ ;  /* 0x0000000407077224 */ /* 0x082fe400078e02ff */
[----:B------:R-:W-:-:S04]  /*05f0*/  IMAD.WIDE.U32 R14, R60, R4, R14 ;  /* 0x000000043c0e7225 */ /* 0x000fc800078e000e */
[----:B------:R-:W-:Y:S02]  /*0600*/  IMAD R7, R60, R5, R7 ;  /* 0x000000053c077224 */ /* 0x000fe400078e0207 */
[-C--:B--2---:R-:W-:Y:S02]  /*0610*/  @!P0 IMAD R6, R9, R2.reuse, RZ ;  /* 0x0000000209068224 */ /* 0x084fe400078e02ff */
[----:B------:R-:W-:-:S04]  /*0620*/  @!P0 IMAD.WIDE.U32 R10, R13, R2, RZ ;  /* 0x000000020d0a8225 */ /* 0x000fc800078e00ff */
[----:B------:R-:W-:-:S04]  /*0630*/  @P0 IMAD.WIDE.U32 R8, R200, R4, RZ ;  /* 0x00000004c8080225 */ /* 0x000fc800078e00ff */
[----:B------:R-:W-:Y:S01]  /*0640*/  @!P0 IMAD R3, R13, R3, R6 ;  /* 0x000000030d038224 */ /* 0x000fe200078e0206 */
[----:B------:R-:W-:Y:S01]  /*0650*/  IADD3 R6, R0, 0x10, RZ ;  /* 0x0000001000067810 */ /* 0x000fe20007ffe0ff */
[----:B------:R-:W-:Y:S02]  /*0660*/  @!P0 IMAD.MOV.U32 R8, RZ, RZ, R10 ;  /* 0x000000ffff088224 */ /* 0x000fe400078e000a */
[----:B------:R-:W-:Y:S01]  /*0670*/  @P0 IMAD R200, R200, R5, R9 ;  /* 0x00000005c8c80224 */ /* 0x000fe200078e0209 */
[----:B------:R-:W-:Y:S01]  /*0680*/  @!P0 IADD3 R200, R11, R3, RZ ;  /* 0x000000030bc88210 */ /* 0x000fe20007ffe0ff */
[--C-:B------:R-:W-:Y:S01]  /*0690*/  IMAD R13, R13, UR8, R144.reuse ;  /* 0x000000080d0d7c24 */ /* 0x100fe2000f8e0290 */
[----:B------:R-:W-:Y:S01]  /*06a0*/  IADD3 R8, P0, R8, R14, RZ ;  /* 0x0000000e08087210 */ /* 0x000fe20007f1e0ff */
[----:B------:R-:W-:Y:S01]  /*06b0*/  VIADD R2, R0, 0x20 ;  /* 0x0000002000027836 */ /* 0x000fe20000000000 */
[----:B------:R-:W-:Y:S02]  /*06c0*/  SHF.R.S32.HI R3, RZ, 0x1f, R144 ;  /* 0x0000001fff037819 */ /* 0x000fe40000011490 */
[----:B------:R-:W-:-:S02]  /*06d0*/  IADD3.X R9, R200, R15, R7, P0, !PT ;  /* 0x0000000fc8097210 */ /* 0x000fc400007fe407 */
[-C--:B------:R-:W-:Y:S01]  /*06e0*/  ISETP.GE.AND P0, PT, R0, R199.reuse, PT ;  /* 0x000000c70000720c */ /* 0x080fe20003f06270 */
[----:B------:R-:W-:Y:S01]  /*06f0*/  IMAD R3, R3, UR4, RZ ;  /* 0x0000000403037c24 */ /* 0x000fe2000f8e02ff */
[CC--:B------:R-:W-:Y:S02]  /*0700*/  ISETP.GE.AND P2, PT, R6.reuse, R199.reuse, PT ;  /* 0x000000c70600720c */ /* 0x0c0fe40003f46270 */
[-C--:B------:R-:W-:Y:S01]  /*0710*/  ISETP.GE.OR P4, PT, R6, R199.reuse, P6 ;  /* 0x000000c70600720c */ /* 0x080fe20003786670 */
[----:B------:R-:W-:Y:S01]  /*0720*/  IMAD R15, R144, UR5, R3 ;  /* 0x00000005900f7c24 */ /* 0x000fe2000f8e0203 */
[-C--:B------:R-:W-:Y:S01]  /*0730*/  ISETP.GE.AND P1, PT, R2, R199.reuse, PT ;  /* 0x000000c70200720c */ /* 0x080fe20003f26270 */
[----:B------:R-:W-:Y:S01]  /*0740*/  IMAD.WIDE.U32 R144, R144, UR4, R8 ;  /* 0x0000000490907c25 */ /* 0x000fe2000f8e0008 */
[----:B------:R-:W-:Y:S01]  /*0750*/  ULDC UR4, c[0x0][0x2c4] ;  /* 0x0000b10000047ab9 */ /* 0x000fe20000000800 */
[----:B------:R-:W-:Y:S02]  /*0760*/  ISETP.GE.OR P3, PT, R2, R199, P6 ;  /* 0x000000c70200720c */ /* 0x000fe40003766670 */
[----:B------:R-:W-:Y:S01]  /*0770*/  IMAD R3, R13, UR4, R60 ;  /* 0x000000040d037c24 */ /* 0x000fe2000f8e023c */
[----:B------:R-:W-:-:S02]  /*0780*/  SHF.R.S32.HI R8, RZ, 0x1f, R0 ;  /* 0x0000001fff087819 */ /* 0x000fc40000011400 */
[----:B------:R-:W-:Y:S01]  /*0790*/  IADD3 R15, R145, R15, RZ ;  /* 0x0000000f910f7210 */ /* 0x000fe20007ffe0ff */
[----:B------:R-:W-:Y:S07]  /*07a0*/  @P0 BRA `(.L_x_2286) ;  /* 0x00000000002c0947 */ /* 0x000fee0003800000 */
        /* <DEDUP_REMOVED lines=11> */
.L_x_2286:
[----:B------:R-:W-:Y:S05]  /*0860*/  BSYNC B0 ;  /* 0x0000000000007941 */ /* 0x000fea0003800000 */
.L_x_2285:
[----:B------:R-:W-:Y:S01]  /*0870*/  BSSY B0, `(.L_x_2287) ;  /* 0x0000012000007945 */ /* 0x000fe20003800000 */
[----:B------:R-:W-:Y:S02]  /*0880*/  IADD3 R6, P0, R3, R0, RZ ;  /* 0x0000000003067210 */ /* 0x000fe40007f1e0ff */
[----:B-1----:R-:W-:Y:S01]  /*0890*/  IADD3 R10, R0, 0x30, RZ ;  /* 0x00000030000a7810 */ /* 0x002fe20007ffe0ff */
[----:B------:R-:W-:Y:S05]  /*08a0*/  @P2 BRA `(.L_x_2288) ;  /* 0x0000000000382947 */ /* 0x000fea0003800000 */
[----:B------:R-:W-:Y:S01]  /*08b0*/  IADD3 R7, P2, R0, 0x10, RZ ;  /* 0x0000001000077810 */ /* 0x000fe20007f5e0ff */
[----:B------:R-:W-:Y:S01]  /*08c0*/  IMAD.MOV.U32 R12, RZ, RZ, R144 ;  /* 0x000000ffff0c7224 */ /* 0x000fe200078e0090 */
        /* <DEDUP_REMOVED lines=12> */
.L_x_2288:
[----:B------:R-:W-:Y:S05]  /*0990*/  BSYNC B0 ;  /* 0x0000000000007941 */ /* 0x000fea0003800000 */
.L_x_2287:
[----:B------:R-:W-:Y:S01]  /*09a0*/  BSSY B0, `(.L_x_2289) ;  /* 0x0000011000007945 */ /* 0x000fe20003800000 */
[----:B------:R-:W-:-:S03]  /*09b0*/  ISETP.GE.AND P2, PT, R10, R199, PT ;  /* 0x000000c70a00720c */ /* 0x000fc60003f46270 */
[----:B------:R-:W-:Y:S10]  /*09c0*/  @P1 BRA `(.L_x_2290) ;  /* 0x0000000000381947 */ /* 0x000ff40003800000 */
[----:B------:R-:W-:Y:S01]  /*09d0*/  IADD3 R7, P1, R0, 0x20, RZ ;  /* 0x0000002000077810 */ /* 0x000fe20007f3e0ff */
[----:B------:R-:W-:Y:S01]  /*09e0*/  IMAD.MOV.U32 R12, RZ, RZ, R144 ;  /* 0x000000ffff0c7224 */ /* 0x000fe200078e0090 */
[----:B------:R-:W-:Y:S01]  /*09f0*/  MOV R13, R15 ;  /* 0x0000000f000d7202 */ /* 0x000fe20000000f00 */
[----:B------:R-:W-:Y:S02]  /*0a00*/  ULDC.64 UR4, c[0x0][0x280] ;  /* 0x0000a00000047ab9 */ /* 0x000fe40000000a00 */
[----:B------:R-:W-:Y:S02]  /*0a10*/  IMAD.X R9, RZ, RZ, R8, P1 ;  /* 0x000000ffff097224 */ /* 0x000fe400008e0608 */
[----:B------:R-:W-:-:S04]  /*0a20*/  IMAD.WIDE.U32 R12, R7, R4, R12 ;  /* 0x00000004070c7225 */ /* 0x000fc800078e000c */
[----:B------:R-:W-:Y:S01]  /*0a30*/  IMAD R2, R9, R4, RZ ;  /* 0x0000000409027224 */ /* 0x000fe200078e02ff */
[----:B-1----:R-:W-:-:S03]  /*0a40*/  LEA R16, P1, R12, UR4, 0x1 ;  /* 0x000000040c107c11 */ /* 0x002fc6000f8208ff */
[----:B------:R-:W-:-:S05]  /*0a50*/  IMAD R2, R7, R5, R2 ;  /* 0x0000000507027224 */ /* 0x000fca00078e0202 */
[----:B------:R-:W-:-:S04]  /*0a60*/  IADD3 R7, R13, R2, RZ ;  /* 0x000000020d077210 */ /* 0x000fc80007ffe0ff */
[----:B------:R-:W-:-:S05]  /*0a70*/  LEA.HI.X R17, R12, UR5, R7, 0x1, P1 ;  /* 0x000000050c117c11 */ /* 0x000fca00088f0c07 */
[----:B------:R2:W-:Y:S04]  /*0a80*/  STG.E.128 desc[UR6][R16.64], RZ ;  /* 0x000000ff10007986 */ /* 0x0005e8000c101d06 */
[----:B------:R2:W-:Y:S04]  /*0a90*/  STG.E.128 desc[UR6][R16.64+0x80], RZ ;  /* 0x000080ff10007986 */ /* 0x0005e8000c101d06 */
[----:B------:R2:W-:Y:S02]  /*0aa0*/  STG.E.128 desc[UR6][R16.64+0x100], RZ ;  /* 0x000100ff10007986 */ /* 0x0005e4000c101d06 */
.L_x_2290:
[----:B------:R-:W-:Y:S05]  /*0ab0*/  BSYNC B0 ;  /* 0x0000000000007941 */ /* 0x000fea0003800000 */
.L_x_2289:
        /* <DEDUP_REMOVED lines=15> */
.L_x_2292:
[----:B------:R-:W-:Y:S05]  /*0bb0*/  BSYNC B0 ;  /* 0x0000000000007941 */ /* 0x000fea0003800000 */
.L_x_2291:
[----:B------:R-:W-:Y:S01]  /*0bc0*/  ISETP.GE.OR P6, PT, R10, R199, P6 ;  /* 0x000000c70a00720c */ /* 0x000fe200037c6670 */
[----:B------:R-:W-:Y:S01]  /*0bd0*/  ULDC.64 UR4, c[0x0][0x2b0] ;  /* 0x0000ac0000047ab9 */ /* 0x000fe20000000a00 */
[----:B------:R-:W-:Y:S01]  /*0be0*/  LEA.HI.X.SX32 R3, R3, R8, 0x1, P0 ;  /* 0x0000000803037211 */ /* 0x000fe200000f0eff */
[----:B------:R-:W-:Y:S01]  /*0bf0*/  @!P5 IMAD.MOV.U32 R9, RZ, RZ, 0x7f800000 ;  /* 0x7f800000ff09d424 */ /* 0x000fe200078e00ff */
[C---:B------:R-:W-:Y:S01]  /*0c00*/  LEA R2, P0, R6.reuse, UR4, 0x2 ;  /* 0x0000000406027c11 */ /* 0x040fe2000f8010ff */
[----:B------:R-:W-:Y:S02]  /*0c10*/  @!P4 IMAD.MOV.U32 R7, RZ, RZ, 0x7f800000 ;  /* 0x7f800000ff07c424 */ /* 0x000fe400078e00ff */
[----:B---3--:R-:W-:Y:S01]  /*0c20*/  @!P3 IMAD.MOV.U32 R5, RZ, RZ, 0x7f800000 ;  /* 0x7f800000ff05b424 */ /* 0x008fe200078e00ff */
[----:B------:R-:W-:-:S05]  /*0c30*/  LEA.HI.X R3, R6, UR5, R3, 0x2, P0 ;  /* 0x0000000506037c11 */ /* 0x000fca00080f1403 */
[----:B------:R3:W-:Y:S04]  /*0c40*/  @!P5 STG.E desc[UR6][R2.64], R9 ;  /* 0x000000090200d986 */ /* 0x0007e8000c101906 */
[----:B------:R3:W-:Y:S04]  /*0c50*/  @!P4 STG.E desc[UR6][R2.64+0x40], R7 ;  /* 0x000040070200c986 */ /* 0x0007e8000c101906 */
[----:B------:R3:W-:Y:S01]  /*0c60*/  @!P3 STG.E desc[UR6][R2.64+0x80], R5 ;  /* 0x000080050200b986 */ /* 0x0007e2000c101906 */
[----:B------:R-:W-:Y:S05]  /*0c70*/  @P6 EXIT ;  /* 0x000000000000694d */ /* 0x000fea0003800000 */
[----:B---3--:R-:W-:-:S05]  /*0c80*/  MOV R5, 0x7f800000 ;  /* 0x7f80000000057802 */ /* 0x008fca0000000f00 */
[----:B------:R-:W-:Y:S01]  /*0c90*/  STG.E desc[UR6][R2.64+0xc0], R5 ;  /* 0x0000c00502007986 */ /* 0x000fe2000c101906 */
[----:B------:R-:W-:Y:S05]  /*0ca0*/  EXIT ;  /* 0x000000000000794d */ /* 0x000fea0003800000 */
.L_x_2284:
[----:B------:R-:W1:Y:S01]  /*0cb0*/  LDC.64 R2, c[0x0][0x368] ;  /* 0x0000da00ff027b82 */ /* 0x000e620000000a00 */
        /* <DEDUP_REMOVED lines=11> */
[----:B-1----:R-:W1:Y:S02]  /*0d70*/  LDC.64 R2, c[0x0][0x378] ;  /* 0x0000de00ff027b82 */ /* 0x002e640000000a00 */
        /* <DEDUP_REMOVED lines=9> */
.L_x_2293:
[----:B------:R-:W-:Y:S05]  /*0e10*/  @!P3 BRA `(.L_x_2294) ;  /* 0x000000040044b947 */ /* 0x000fea0003800000 */
[----:B-----5:R-:W1:Y:S01]  /*0e20*/  LDC R13, c[0x0][0x380] ;  /* 0x0000e000ff0d7b82 */ /* 0x020e620000000800 */
[----:B------:R-:W-:Y:S01]  /*0e30*/  LEA R48, R134, 0xffffffc0, 0x6 ;  /* 0xffffffc086307811 */ /* 0x000fe200078e30ff */
[----:B------:R-:W-:-:S06]  /*0e40*/  ULDC.64 UR4, c[0x0][0x230] ;  /* 0x00008c0000047ab9 */ /* 0x000fcc0000000a00 */
        /* <DEDUP_REMOVED lines=11> */
[----:B------:R-:W1:Y:S04]  /*0f00*/  LDC R5, c[0x0][0x278] ;  /* 0x00009e00ff057b82 */ /* 0x000e680000000800 */
        /* <DEDUP_REMOVED lines=14> */
[----:B------:R-:W3:Y:S01]  /*0ff0*/  LDG.E R4, desc[UR6][R14.64] ;  /* 0x000000060e047981 */ /* 0x000ee2000c1e1900 */
[----:B-1----:R-:W-:Y:S01]  /*1000*/  IABS R2, R5 ;  /* 0x0000000500027213 */ /* 0x002fe20000000000 */
[----:B------:R-:W-:Y:S01]  /*1010*/  IMAD.MOV R21, RZ, RZ, -R21 ;  /* 0x000000ffff157224 */ /* 0x000fe200078e0a15 */
[----:B------:R-:W-:Y:S02]  /*1020*/  MOV R6, RZ ;  /* 0x000000ff00067202 */ /* 0x000fe40000000f00 */
[----:B------:R-:W1:Y:S01]  /*1030*/  I2F.RP R8, R2 ;  /* 0x0000000200087306 */ /* 0x000e620000209400 */
[----:B------:R-:W-:-:S05]  /*1040*/  IMAD R21, R13, R21, R48 ;  /* 0x000000150d157224 */ /* 0x000fca00078e0230 */
[----:B------:R-:W-:Y:S02]  /*1050*/  SHF.R.S32.HI R17, RZ, 0x1f, R21 ;  /* 0x0000001fff117819 */ /* 0x000fe40000011415 */
[----:B-1----:R-:W1:Y:S02]  /*1060*/  MUFU.RCP R7, R8 ;  /* 0x0000000800077308 */ /* 0x002e640000001000 */
[----:B-1----:R-:W-:-:S06]  /*1070*/  IADD3 R7, R7, 0xffffffe, RZ ;  /* 0x0ffffffe07077810 */ /* 0x002fcc0007ffe0ff */
[----:B------:R-:W1:Y:S02]  /*1080*/  F2I.FTZ.U32.TRUNC.NTZ R7, R7 ;  /* 0x0000000700077305 */ /* 0x000e64000021f000 */
[----:B-1----:R-:W-:-:S04]  /*1090*/  IMAD.MOV R0, RZ, RZ, -R7 ;  /* 0x000000ffff007224 */ /* 0x002fc800078e0a07 */
        /* <DEDUP_REMOVED lines=14> */
[----:B------:R-:W1:Y:S05]  /*1180*/  LDC.64 R2, c[0x0][0x238] ;  /* 0x00008e00ff027b82 */ /* 0x000e6a0000000a00 */
[----:B------:R-:W-:-:S06]  /*1190*/  @P2 IADD3 R0, R0, 0x1, RZ ;  /* 0x0000000100002810 */ /* 0x000fcc0007ffe0ff */
[----:B------:R-:W-:Y:S01]  /*11a0*/  @!P0 IMAD.MOV R0, RZ, RZ, -R0 ;  /* 0x000000ffff008224 */ /* 0x000fe200078e0a00 */
[----:B------:R-:W-:-:S04]  /*11b0*/  @!P1 LOP3.LUT R0, RZ, R5, RZ, 0x33, !PT ;  /* 0x00000005ff009212 */ /* 0x000fc800078e33ff */
[----:B------:R-:W-:Y:S02]  /*11c0*/  SHF.R.S32.HI R5, RZ, 0x1f, R0 ;  /* 0x0000001fff057819 */ /* 0x000fe40000011400 */
[----:B---3--:R-:W-:Y:S01]  /*11d0*/  SHF.R.S32.HI R7, RZ, 0x1f, R4 ;  /* 0x0000001fff077819 */ /* 0x008fe20000011404 */
[----:B------:R-:W-:-:S04]  /*11e0*/  IMAD.WIDE.U32 R12, R4, UR4, RZ ;  /* 0x00000004040c7c25 */ /* 0x000fc8000f8e00ff */
[C---:B------:R-:W-:Y:S02]  /*11f0*/  IMAD R15, R7.reuse, UR4, RZ ;  /* 0x00000004070f7c24 */ /* 0x040fe4000f8e02ff */
[----:B-1----:R-:W-:Y:S02]  /*1200*/  IMAD R7, R7, R2, RZ ;  /* 0x0000000207077224 */ /* 0x002fe400078e02ff */
[C---:B------:R-:W-:Y:S01]  /*1210*/  IMAD R6, R4.reuse, UR5, R15 ;  /* 0x0000000504067c24 */ /* 0x040fe2000f8e020f */
[----:B------:R-:W-:Y:S01]  /*1220*/  ULDC.64 UR4, c[0x0][0x260] ;  /* 0x0000980000047ab9 */ /* 0x000fe20000000a00 */
[----:B------:R-:W-:-:S03]  /*1230*/  IMAD R3, R4, R3, R7 ;  /* 0x0000000304037224 */ /* 0x000fc600078e0207 */
[----:B------:R-:W-:Y:S01]  /*1240*/  IADD3 R13, R13, R6, RZ ;  /* 0x000000060d0d7210 */ /* 0x000fe20007ffe0ff */
[-C--:B--2---:R-:W-:Y:S02]  /*1250*/  IMAD R6, R17, R152.reuse, RZ ;  /* 0x0000009811067224 */ /* 0x084fe400078e02ff */
[----:B------:R-:W-:-:S04]  /*1260*/  IMAD.WIDE.U32 R12, R21, R152, R12 ;  /* 0x00000098150c7225 */ /* 0x000fc800078e000c */
[----:B------:R-:W-:Y:S01]  /*1270*/  IMAD R6, R21, R153, R6 ;  /* 0x0000009915067224 */ /* 0x000fe200078e0206 */
[----:B------:R-:W-:-:S03]  /*1280*/  MOV R14, R12 ;  /* 0x0000000c000e7202 */ /* 0x000fc60000000f00 */
        /* <DEDUP_REMOVED lines=10> */
.L_x_2294:
        /* <DEDUP_REMOVED lines=49> */
.L_x_2296:
        /* <DEDUP_REMOVED lines=16> */
[----:B------:R-:W-:Y:S02]  /*1740*/  IADD3 R15, R21, R3, RZ ;  /* 0x00000003150f7210 */ /* 0x000fe40007ffe0ff */
[----:B------:R-:W-:Y:S01]  /*1750*/  MOV R21, R48 ;  /* 0x0000003000157202 */ /* 0x000fe20000000f00 */
        /* <DEDUP_REMOVED lines=14> */
.L_x_2295:
[----:B-----5:R1:W5:Y:S01]  /*1840*/  @P5 LDG.E R13, desc[UR6][R148.64] ;  /* 0x00000006940d5981 */ /* 0x020362000c1e1900 */
[----:B------:R-:W-:Y:S01]  /*1850*/  ISETP.NE.AND P0, PT, R200, -0x1, PT ;  /* 0xffffffffc800780c */ /* 0x000fe20003f05270 */
[----:B------:R-:W2:Y:S01]  /*1860*/  LDC.64 R2, c[0x0][0x240] ;  /* 0x00009000ff027b82 */ /* 0x000ea20000000a00 */
[----:B------:R-:W-:Y:S01]  /*1870*/  SHF.R.S32.HI R59, RZ, 0x1f, R58 ;  /* 0x0000001fff3b7819 */ /* 0x000fe2000001143a */
[----:B------:R-:W-:Y:S01]  /*1880*/  ULDC.64 UR4, c[0x0][0x268] ;  /* 0x00009a0000047ab9 */ /* 0x000fe20000000a00 */
[----:B------:R-:W-:Y:S01]  /*1890*/  IMAD.MOV.U32 R47, RZ, RZ, 0x10 ;  /* 0x00000010ff2f7424 */ /* 0x000fe200078e00ff */
[----:B------:R-:W-:Y:S01]  /*18a0*/  MOV R45, 0x20 ;  /* 0x00000020002d7802 */ /* 0x000fe20000000f00 */
[----:B------:R-:W-:Y:S01]  /*18b0*/  IMAD.SHL.U32 R56, R152, 0x10, RZ ;  /* 0x0000001098387824 */ /* 0x000fe200078e00ff */
[CC--:B------:R-:W-:Y:S02]  /*18c0*/  LEA.HI R25, R59.reuse, R58.reuse, RZ, 0x3 ;  /* 0x0000003a3b197211 */ /* 0x0c0fe400078f18ff */
[----:B------:R-:W-:Y:S01]  /*18d0*/  LEA.HI R29, R59, R58, RZ, 0x6 ;  /* 0x0000003a3b1d7211 */ /* 0x000fe200078f30ff */
[----:B------:R-:W3:Y:S01]  /*18e0*/  LDC R129, c[0x0][0x2e0] ;  /* 0x0000b800ff817b82 */ /* 0x000ee20000000800 */
[----:B------:R-:W-:-:S02]  /*18f0*/  SHF.R.S32.HI R142, RZ, 0x3, R25 ;  /* 0x00000003ff8e7819 */ /* 0x000fc40000011419 */
[----:B------:R-:W-:Y:S02]  /*1900*/  LOP3.LUT R25, R25, 0xfffffff8, RZ, 0xc0, !PT ;  /* 0xfffffff819197812 */ /* 0x000fe400078ec0ff */
[----:B------:R-:W-:Y:S01]  /*1910*/  SHF.R.S32.HI R143, RZ, 0x1f, R142 ;  /* 0x0000001fff8f7819 */ /* 0x000fe2000001148e */
[----:B------:R-:W-:Y:S01]  /*1920*/  IMAD.SHL.U32 R27, R142, 0x40, RZ ;  /* 0x000000408e1b7824 */ /* 0x000fe200078e00ff */
[----:B------:R-:W-:Y:S01]  /*1930*/  SHF.L.U32 R29, R29, 0x3, RZ ;  /* 0x000000031d1d7819 */ /* 0x000fe200000006ff */
[----:B------:R-:W4:Y:S01]  /*1940*/  @!P0 LDC.64 R6, c[0x0][0x228] ;  /* 0x00008a00ff068b82 */ /* 0x000f220000000a00 */
[----:B------:R-:W-:Y:S01]  /*1950*/  IMAD.IADD R62, R58, 0x1, -R25 ;  /* 0x000000013a3e7824 */ /* 0x000fe200078e0a19 */
[----:B------:R-:W-:Y:S02]  /*1960*/  LEA.HI R131, R59, R58, RZ, 0x4 ;  /* 0x0000003a3b837211 */ /* 0x000fe400078f20ff */
[----:B------:R-:W-:Y:S01]  /*1970*/  LOP3.LUT R27, R27, 0x1c0, RZ, 0xc0, !PT ;  /* 0x000001c01b1b7812 */ /* 0x000fe200078ec0ff */
[C---:B------:R-:W-:Y:S01]  /*1980*/  IMAD.SHL.U32 R18, R62.reuse, 0x8, RZ ;  /* 0x000000083e127824 */ /* 0x040fe200078e00ff */
[----:B------:R-:W-:-:S02]  /*1990*/  SHF.L.U32 R125, R62, 0x2, RZ ;  /* 0x000000023e7d7819 */ /* 0x000fc400000006ff */
[----:B------:R-:W-:Y:S01]  /*19a0*/  SHF.R.U32.HI R132, RZ, 0x3, R27 ;  /* 0x00000003ff847819 */ /* 0x000fe2000001161b */
[----:B------:R-:W1:Y:S01]  /*19b0*/  LDC.64 R150, c[0x0][0x250] ;  /* 0x00009400ff967b82 */ /* 0x000e620000000a00 */
[----:B------:R-:W-:Y:S01]  /*19c0*/  LOP3.LUT R25, R27, 0x38, R18, 0xf8, !PT ;  /* 0x000000381b197812 */ /* 0x000fe200078ef812 */
[C---:B--2---:R-:W-:Y:S01]  /*19d0*/  @P0 IMAD.WIDE.U32 R26, R200.reuse, R2, RZ ;  /* 0x00000002c81a0225 */ /* 0x044fe200078e00ff */
[----:B------:R-:W-:Y:S02]  /*19e0*/  LEA.HI R59, R59, R58, RZ, 0x5 ;  /* 0x0000003a3b3b7211 */ /* 0x000fe400078f28ff */
[----:B------:R-:W-:Y:S01]  /*19f0*/  LOP3.LUT R132, R25, R132, RZ, 0x3c, !PT ;  /* 0x0000008419847212 */ /* 0x000fe200078e3cff */
[----:B------:R-:W-:Y:S01]  /*1a00*/  @P0 IMAD.MOV.U32 R10, RZ, RZ, R26 ;  /* 0x000000ffff0a0224 */ /* 0x000fe200078e001a */
[----:B---3--:R-:W-:Y:S01]  /*1a10*/  LEA.HI R129, R129, R129, RZ, 0x1 ;  /* 0x0000008181817211 */ /* 0x008fe200078f08ff */
[----:B------:R-:W-:Y:S01]  /*1a20*/  @P0 IMAD R25, R200, R3, R27 ;  /* 0x00000003c8190224 */ /* 0x000fe200078e021b */
[----:B------:R-:W-:Y:S01]  /*1a30*/  LOP3.LUT R132, R132, 0xfffffe00, R29, 0xf8, !PT ;  /* 0xfffffe0084847812 */ /* 0x000fe200078ef81d */
[----:B------:R-:W-:Y:S01]  /*1a40*/  IMAD.WIDE R26, R19, 0x40, R142 ;  /* 0x00000040131a7825 */ /* 0x000fe200078e028e */
[----:B------:R-:W-:-:S02]  /*1a50*/  SHF.R.S32.HI R19, RZ, 0x1f, R18 ;  /* 0x0000001fff137819 */ /* 0x000fc40000011412 */
[----:B------:R-:W-:Y:S01]  /*1a60*/  SHF.R.S32.HI R127, RZ, 0x1, R129 ;  /* 0x00000001ff7f7819 */ /* 0x000fe20000011481 */
[-C--:B----4-:R-:W-:Y:S01]  /*1a70*/  @!P0 IMAD.WIDE.U32 R30, R11, R6.reuse, RZ ;  /* 0x000000060b1e8225 */ /* 0x090fe200078e00ff */
[----:B------:R-:W-:Y:S02]  /*1a80*/  SHF.L.U64.HI R57, R152, 0x4, R153 ;  /* 0x0000000498397819 */ /* 0x000fe40000010299 */
[----:B------:R-:W-:Y:S01]  /*1a90*/  SHF.R.S32.HI R59, RZ, 0x5, R59 ;  /* 0x00000005ff3b7819 */ /* 0x000fe2000001143b */
[----:B------:R-:W-:Y:S02]  /*1aa0*/  @!P0 IMAD R12, R9, R6, RZ ;  /* 0x00000006090c8224 */ /* 0x000fe400078e02ff */
[----:B------:R-:W-:Y:S02]  /*1ab0*/  @!P0 IMAD.MOV.U32 R10, RZ, RZ, R30 ;  /* 0x000000ffff0a8224 */ /* 0x000fe400078e001e */
[----:B------:R-:W-:Y:S01]  /*1ac0*/  @!P0 IMAD R7, R11, R7, R12 ;  /* 0x000000070b078224 */ /* 0x000fe200078e020c */
[----:B-1----:R-:W-:Y:S01]  /*1ad0*/  SHF.L.U64.HI R136, R150, 0x4, R151 ;  /* 0x0000000496887819 */ /* 0x002fe20000010297 */
[----:B------:R-:W-:Y:S01]  /*1ae0*/  IMAD R6, R27, R2, RZ ;  /* 0x000000021b067224 */ /* 0x000fe200078e02ff */
[C---:B------:R-:W-:Y:S01]  /*1af0*/  IADD3 R28, P1, R18.reuse, R10, RZ ;  /* 0x0000000a121c7210 */ /* 0x040fe20007f3e0ff */
[----:B------:R-:W-:Y:S01]  /*1b00*/  @!P0 IMAD.IADD R25, R31, 0x1, R7 ;  /* 0x000000011f198824 */ /* 0x000fe200078e0207 */
[----:B------:R-:W-:Y:S01]  /*1b10*/  IADD3 R24, P0, R18, R8, RZ ;  /* 0x0000000812187210 */ /* 0x000fe20007f1e0ff */
[----:B------:R-:W-:Y:S01]  /*1b20*/  IMAD R7, R5, UR4, RZ ;  /* 0x0000000405077c24 */ /* 0x000fe2000f8e02ff */
[----:B------:R-:W-:Y:S01]  /*1b30*/  LOP3.LUT R27, R131, 0xfffffff0, RZ, 0xc0, !PT ;  /* 0xfffffff0831b7812 */ /* 0x000fe200078ec0ff */
[----:B------:R-:W-:-:S02]  /*1b40*/  IMAD.X R29, R19, 0x1, R25, P1 ;  /* 0x00000001131d7824 */ /* 0x000fc400008e0619 */
[----:B------:R-:W-:Y:S01]  /*1b50*/  IMAD.X R25, R19, 0x1, R23, P0 ;  /* 0x0000000113197824 */ /* 0x000fe200000e0617 */
[----:B------:R-:W-:Y:S01]  /*1b60*/  IADD3 R130, -R27, R58, RZ ;  /* 0x0000003a1b827210 */ /* 0x000fe20007ffe1ff */
[----:B------:R-:W-:Y:S01]  /*1b70*/  IMAD.WIDE.U32 R22, R26, R2, R28 ;  /* 0x000000021a167225 */ /* 0x000fe200078e001c */
[----:B------:R-:W-:Y:S02]  /*1b80*/  SHF.R.S32.HI R2, RZ, 0x1f, R144 ;  /* 0x0000001fff027819 */ /* 0x000fe40000011490 */
[----:B------:R-:W-:Y:S01]  /*1b90*/  IADD3 R138, P0, R142, R21, RZ ;  /* 0x000000158e8a7210 */ /* 0x000fe20007f1e0ff */
[C---:B------:R-:W-:Y:S01]  /*1ba0*/  IMAD R20, R0.reuse, UR5, R7 ;  /* 0x0000000500147c24 */ /* 0x040fe2000f8e0207 */
[----:B------:R-:W-:Y:S01]  /*1bb0*/  SHF.R.S32.HI R63, RZ, 0x1f, R130 ;  /* 0x0000001fff3f7819 */ /* 0x000fe20000011482 */
[----:B------:R-:W-:Y:S01]  /*1bc0*/  IMAD.WIDE.U32 R24, R0, UR4, R24 ;  /* 0x0000000400187c25 */ /* 0x000fe2000f8e0018 */
[----:B------:R-:W-:Y:S02]  /*1bd0*/  ULDC.64 UR4, c[0x0][0x258] ;  /* 0x0000960000047ab9 */ /* 0x000fe40000000a00 */
[----:B------:R-:W-:Y:S01]  /*1be0*/  LEA.HI R63, R63, R130, RZ, 0x3 ;  /* 0x000000823f3f7211 */ /* 0x000fe200078f18ff */
[----:B------:R-:W-:Y:S01]  /*1bf0*/  IMAD R147, R2, UR4, RZ ;  /* 0x0000000402937c24 */ /* 0x000fe2000f8e02ff */
[----:B------:R-:W-:Y:S01]  /*1c00*/  SHF.R.S32.HI R2, RZ, 0x1f, R69 ;  /* 0x0000001fff027819 */ /* 0x000fe20000011445 */
[----:B------:R-:W-:Y:S01]  /*1c10*/  IMAD.X R17, R143, 0x1, R17, P0 ;  /* 0x000000018f117824 */ /* 0x000fe200000e0611 */
[----:B------:R-:W-:Y:S01]  /*1c20*/  IADD3 R140, P0, R18, R4, RZ ;  /* 0x00000004128c7210 */ /* 0x000fe20007f1e0ff */
[----:B------:R-:W-:Y:S01]  /*1c30*/  IMAD R3, R26, R3, R6 ;  /* 0x000000031a037224 */ /* 0x000fe200078e0206 */
[----:B------:R-:W-:Y:S01]  /*1c40*/  LEA.HI R67, R2, R69, RZ, 0x6 ;  /* 0x0000004502437211 */ /* 0x000fe200078f30ff */
[----:B------:R-:W-:Y:S01]  /*1c50*/  IMAD.IADD R21, R25, 0x1, R20 ;  /* 0x0000000119157824 */ /* 0x000fe200078e0214 */
[----:B------:R-:W-:Y:S01]  /*1c60*/  LOP3.LUT R7, R63, 0xfffffff8, RZ, 0xc0, !PT ;  /* 0xfffffff83f077812 */ /* 0x000fe200078ec0ff */
[----:B------:R-:W-:Y:S01]  /*1c70*/  IMAD.X R141, R19, 0x1, R15, P0 ;  /* 0x00000001138d7824 */ /* 0x000fe200000e060f */
[----:B------:R-:W-:Y:S01]  /*1c80*/  SHF.R.S32.HI R67, RZ, 0x6, R67 ;  /* 0x00000006ff437819 */ /* 0x000fe20000011443 */
[----:B------:R-:W-:Y:S01]  /*1c90*/  IMAD R17, R17, R150, RZ ;  /* 0x0000009611117224 */ /* 0x000fe200078e02ff */
[----:B------:R-:W-:Y:S01]  /*1ca0*/  IADD3 R23, R23, R3, RZ ;  /* 0x0000000317177210 */ /* 0x000fe20007ffe0ff */
[----:B------:R-:W-:Y:S01]  /*1cb0*/  IMAD.IADD R130, R130, 0x1, -R7 ;  /* 0x0000000182827824 */ /* 0x000fe200078e0a07 */
[----:B------:R-:W-:Y:S01]  /*1cc0*/  VIMNMX R67, RZ, R67, !PT ;  /* 0x00000043ff437248 */ /* 0x000fe20007fe0100 */
[----:B------:R-:W-:-:S02]  /*1cd0*/  IMAD R3, R143, R152, RZ ;  /* 0x000000988f037224 */ /* 0x000fc400078e02ff */
[----:B------:R-:W-:Y:S01]  /*1ce0*/  IMAD R126, R142, R127, R125 ;  /* 0x0000007f8e7e7224 */ /* 0x000fe200078e027d */
[----:B------:R-:W-:Y:S01]  /*1cf0*/  ISETP.GT.AND P0, PT, R134, R67, PT ;  /* 0x000000438600720c */ /* 0x000fe20003f04270 */
[----:B------:R-:W-:Y:S02]  /*1d00*/  IMAD.MOV.U32 R20, RZ, RZ, R24 ;  /* 0x000000ffff147224 */ /* 0x000fe400078e0018 */
[----:B------:R-:W-:Y:S01]  /*1d10*/  IMAD R147, R144, UR5, R147 ;  /* 0x0000000590937c24 */ /* 0x000fe2000f8e0293 */
[----:B------:R-:W-:Y:S01]  /*1d20*/  R2P PR, R130, 0x6 ;  /* 0x0000000682007804 */ /* 0x000fe20000000000 */
[----:B------:R-:W-:Y:S01]  /*1d30*/  IMAD R133, R138, R151, R17 ;  /* 0x000000978a857224 */ /* 0x000fe200078e0211 */
[--C-:B------:R-:W-:Y:S01]  /*1d40*/  SHF.R.S32.HI R116, RZ, 0x1f, R126.reuse ;  /* 0x0000001fff747819 */ /* 0x100fe2000001147e */
[C---:B------:R-:W-:Y:S02]  /*1d50*/  IMAD R3, R142.reuse, R153, R3 ;  /* 0x000000998e037224 */ /* 0x040fe400078e0203 */
[----:B------:R-:W-:Y:S01]  /*1d60*/  IMAD.IADD R125, R125, 0x1, R126 ;  /* 0x000000017d7d7824 */ /* 0x000fe200078e027e */
[----:B------:R-:W-:Y:S01]  /*1d70*/  SEL R47, R47, 0xfffffff0, !P1 ;  /* 0xfffffff02f2f7807 */ /* 0x000fe20004800000 */
[----:B------:R-:W-:Y:S01]  /*1d80*/  IMAD.WIDE.U32 R140, R142, R152, R140 ;  /* 0x000000988e8c7225 */ /* 0x000fe200078e008c */
[----:B------:R-:W-:-:S02]  /*1d90*/  SEL R45, R45, 0xffffffe0, !P2 ;  /* 0xffffffe02d2d7807 */ /* 0x000fc40005000000 */
[----:B------:R-:W-:Y:S01]  /*1da0*/  SHF.R.S32.HI R115, RZ, 0x1f, R125 ;  /* 0x0000001fff737819 */ /* 0x000fe2000001147d */
[----:B------:R-:W-:Y:S01]  /*1db0*/  IMAD.WIDE.U32 R144, R144, UR4, R22 ;  /* 0x0000000490907c25 */ /* 0x000fe2000f8e0016 */
[----:B------:R-:W-:-:S03]  /*1dc0*/  IADD3 R46, R141, R3, RZ ;  /* 0x000000038d2e7210 */ /* 0x000fc60007ffe0ff */
[----:B------:R-:W-:-:S04]  /*1dd0*/  IMAD.WIDE.U32 R138, R138, R150, R20 ;  /* 0x000000968a8a7225 */ /* 0x000fc800078e0014 */
[----:B------:R-:W-:Y:S02]  /*1de0*/  IMAD.SHL.U32 R135, R150, 0x10, RZ ;  /* 0x0000001096877824 */ /* 0x000fe400078e00ff */
[----:B------:R-:W-:Y:S02]  /*1df0*/  IMAD.SHL.U32 R128, R127, 0x10, RZ ;  /* 0x000000107f807824 */ /* 0x000fe400078e00ff */
[----:B------:R-:W-:Y:S02]  /*1e00*/  IMAD.IADD R147, R145, 0x1, R147 ;  /* 0x0000000191937824 */ /* 0x000fe400078e0293 */
[----:B------:R-:W-:Y:S02]  /*1e10*/  IMAD.IADD R133, R139, 0x1, R133 ;  /* 0x000000018b857824 */ /* 0x000fe400078e0285 */
        /* <DEDUP_REMOVED lines=13> */
[----:B------:R-:W2:Y:S01]  /*1ef0*/  LDC R68, c[0x0][0x340] ;  /* 0x0000d000ff447b82 */ /* 0x000ea20000000800 */
[----:B-----5:R-:W-:Y:S01]  /*1f00*/  IADD3 R48, R13, R48, RZ ;  /* 0x000000300d307210 */ /* 0x020fe20007ffe0ff */
[C---:B------:R-:W-:Y:S01]  /*1f10*/  IMAD R4, R11.reuse, UR11, R4 ;  /* 0x0000000b0b047c24 */ /* 0x040fe2000f8e0204 */
[----:B------:R-:W-:Y:S01]  /*1f20*/  ULDC.64 UR10, c[0x0][0x348] ;  /* 0x0000d200000a7ab9 */ /* 0x000fe20000000a00 */
[C---:B------:R-:W-:Y:S01]  /*1f30*/  IMAD.WIDE.U32 R16, R11.reuse, UR4, R18 ;  /* 0x000000040b107c25 */ /* 0x040fe2000f8e0012 */
[----:B------:R-:W-:Y:S01]  /*1f40*/  IADD3 R123, R128, 0x40, RZ ;  /* 0x00000040807b7810 */ /* 0x000fe20007ffe0ff */
[----:B------:R-:W-:Y:S01]  /*1f50*/  ULDC.U8 UR22, c[0x0][0x3c3] ;  /* 0x0000f0c000167ab9 */ /* 0x000fe20000000000 */
[----:B------:R-:W-:Y:S01]  /*1f60*/  IADD3 R64, R142, 0x30, RZ ;  /* 0x000000308e407810 */ /* 0x000fe20007ffe0ff */
        /* <DEDUP_REMOVED lines=13> */
[C-C-:B------:R-:W-:Y:S01]  /*2040*/  SHF.L.U64.HI R70, R2.reuse, 0x4, R3.reuse ;  /* 0x0000000402467819 */ /* 0x140fe20000010203 */
[----:B------:R-:W-:Y:S01]  /*2050*/  USHF.L.U64.HI UR23, UR20, 0x1, UR15 ;  /* 0x0000000114177899 */ /* 0x000fe2000801020f */
[----:B------:R-:W-:Y:S01]  /*2060*/  SHF.L.U64.HI R72, R2, 0x5, R3 ;  /* 0x0000000502487819 */ /* 0x000fe20000010203 */
[C---:B------:R-:W-:Y:S01]  /*2070*/  IMAD R4, R6.reuse, R3, R4 ;  /* 0x0000000306047224 */ /* 0x040fe200078e0204 */
[----:B------:R-:W-:Y:S01]  /*2080*/  SHF.R.S32.HI R114, RZ, 0x1f, R128 ;  /* 0x0000001fff727819 */ /* 0x000fe20000011480 */
[----:B------:R-:W-:Y:S01]  /*2090*/  IMAD.WIDE.U32 R6, R6, R2, R16 ;  /* 0x0000000206067225 */ /* 0x000fe200078e0010 */
[----:B------:R-:W-:Y:S01]  /*20a0*/  SHF.R.S32.HI R112, RZ, 0x1f, R123 ;  /* 0x0000001fff707819 */ /* 0x000fe2000001147b */
[----:B------:R-:W-:Y:S01]  /*20b0*/  USHF.L.U32 UR25, UR14, 0x1, URZ ;  /* 0x000000010e197899 */ /* 0x000fe2000800063f */
[----:B--2---:R-:W-:Y:S01]  /*20c0*/  LEA R68, -R68, RZ, 0x6 ;  /* 0x000000ff44447211 */ /* 0x004fe200078e31ff */
[----:B------:R-:W-:Y:S01]  /*20d0*/  IMAD.IADD R15, R15, 0x1, R9 ;  /* 0x000000010f0f7824 */ /* 0x000fe200078e0209 */
[----:B------:R-:W-:Y:S01]  /*20e0*/  ULDC UR21, c[0x0][0x2e0] ;  /* 0x0000b80000157ab9 */ /* 0x000fe20000000800 */
[----:B------:R-:W-:Y:S01]  /*20f0*/  IMAD.IADD R7, R7, 0x1, R4 ;  /* 0x0000000107077824 */ /* 0x000fe200078e0204 */
[----:B------:R-:W-:Y:S01]  /*2100*/  ULDC.64 UR16, c[0x0][0x250] ;  /* 0x0000940000107ab9 */ /* 0x000fe20000000a00 */
[C---:B------:R-:W-:Y:S01]  /*2110*/  IMAD R99, R5.reuse, UR12, RZ ;  /* 0x0000000c05637c24 */ /* 0x040fe2000f8e02ff */
[----:B------:R-:W-:Y:S01]  /*2120*/  USHF.L.U32 UR20, UR20, 0x1, URZ ;  /* 0x0000000114147899 */ /* 0x000fe2000800063f */
[----:B------:R-:W-:-:S02]  /*2130*/  IMAD R101, R5, UR10, RZ ;  /* 0x0000000a05657c24 */ /* 0x000fc4000f8e02ff */
[C---:B------:R-:W-:Y:S02]  /*2140*/  IMAD R99, R0.reuse, UR13, R99 ;  /* 0x0000000d00637c24 */ /* 0x040fe4000f8e0263 */
[----:B------:R-:W-:Y:S01]  /*2150*/  IMAD.WIDE.U32 R4, R0, UR12, R14 ;  /* 0x0000000c00047c25 */ /* 0x000fe2000f8e000e */
[----:B------:R-:W-:-:S03]  /*2160*/  ULDC.64 UR12, c[0x0][0x320] ;  /* 0x0000c800000c7ab9 */ /* 0x000fc60000000a00 */
[C---:B------:R-:W-:Y:S01]  /*2170*/  IMAD R101, R0.reuse, UR11, R101 ;  /* 0x0000000b00657c24 */ /* 0x040fe2000f8e0265 */
[----:B------:R-:W-:Y:S01]  /*2180*/  IADD3 R99, R5, R99, RZ ;  /* 0x0000006305637210 */ /* 0x000fe20007ffe0ff */
[----:B------:R-:W-:Y:S01]  /*2190*/  IMAD.WIDE.U32 R6, R0, UR10, R6 ;  /* 0x0000000a00067c25 */ /* 0x000fe2000f8e0006 */
[----:B------:R-:W-:Y:S01]  /*21a0*/  ULDC.64 UR10, c[0x0][0x318] ;  /* 0x0000c600000a7ab9 */ /* 0x000fe20000000a00 */
[----:B------:R-:W-:Y:S01]  /*21b0*/  LEA R98, P1, R4, UR12, 0x1 ;  /* 0x0000000c04627c11 */ /* 0x000fe2000f8208ff */
[----:B------:R-:W-:Y:S01]  /*21c0*/  UIMAD UR12, UR5, 0x60, URZ ;  /* 0x00000060050c78a4 */ /* 0x000fe2000f8e023f */
[----:B------:R-:W-:Y:S01]  /*21d0*/  IMAD R48, R127, R48, RZ ;  /* 0x000000307f307224 */ /* 0x000fe200078e02ff */
[----:B------:R-:W-:Y:S01]  /*21e0*/  LEA R100, P0, R6, UR10, 0x1 ;  /* 0x0000000a06647c11 */ /* 0x000fe2000f8008ff */
[----:B------:R-:W-:Y:S01]  /*21f0*/  IMAD.IADD R101, R7, 0x1, R101 ;  /* 0x0000000107657824 */ /* 0x000fe200078e0265 */
[----:B------:R-:W-:Y:S01]  /*2200*/  LEA.HI.X R99, R4, UR13, R99, 0x1, P1 ;  /* 0x0000000d04637c11 */ /* 0x000fe200088f0c63 */
[----:B------:R-:W-:Y:S01]  /*2210*/  USHF.L.U64.HI UR13, UR4, 0x5, UR5 ;  /* 0x00000005040d7899 */ /* 0x000fe20008010205 */
[----:B------:R-:W-:Y:S01]  /*2220*/  SHF.R.S32.HI R49, RZ, 0x1f, R48 ;  /* 0x0000001fff317819 */ /* 0x000fe20000011430 */
[----:B------:R-:W-:Y:S01]  /*2230*/  VIADD R121, R128, 0x80 ;  /* 0x0000008080797836 */ /* 0x000fe20000000000 */
[-C--:B------:R-:W-:Y:S01]  /*2240*/  IADD3 R104, P2, R125, R48.reuse, RZ ;  /* 0x000000307d687210 */ /* 0x080fe20007f5e0ff */
[----:B------:R-:W-:Y:S01]  /*2250*/  ULDC.64 UR4, c[0x0][0x220] ;  /* 0x0000880000047ab9 */ /* 0x000fe20000000a00 */
[----:B------:R-:W-:Y:S01]  /*2260*/  IADD3 R48, P4, R126, R48, RZ ;  /* 0x000000307e307210 */ /* 0x000fe20007f9e0ff */
[----:B------:R-:W-:Y:S01]  /*2270*/  IMAD.SHL.U32 R91, R151, 0x20, RZ ;  /* 0x00000020975b7824 */ /* 0x000fe200078e00ff */
[----:B------:R-:W-:Y:S01]  /*2280*/  LEA.HI.X R101, R6, UR11, R101, 0x1, P0 ;  /* 0x0000000b06657c11 */ /* 0x000fe200080f0c65 */
[----:B------:R-:W-:Y:S01]  /*2290*/  ULDC.64 UR10, c[0x0][0x218] ;  /* 0x00008600000a7ab9 */ /* 0x000fe20000000a00 */
[----:B------:R-:W-:Y:S01]  /*22a0*/  IADD3.X R105, R115, R49, RZ, P2, !PT ;  /* 0x0000003173697210 */ /* 0x000fe200017fe4ff */
[----:B------:R-:W-:Y:S01]  /*22b0*/  IMAD.X R49, R116, 0x1, R49, P4 ;  /* 0x0000000174317824 */ /* 0x000fe200020e0631 */
[----:B------:R-:W-:Y:S01]  /*22c0*/  LEA R94, P1, R140, UR10, 0x1 ;  /* 0x0000000a8c5e7c11 */ /* 0x000fe2000f8208ff */
[----:B------:R-:W-:Y:S01]  /*22d0*/  IMAD.WIDE.U32 R8, R150, 0x20, RZ ;  /* 0x0000002096087825 */ /* 0x000fe200078e00ff */
[----:B------:R-:W-:Y:S01]  /*22e0*/  LEA R97, P0, R138, UR4, 0x1 ;  /* 0x000000048a617c11 */ /* 0x000fe2000f8008ff */
[----:B------:R-:W-:Y:S01]  /*22f0*/  USHF.L.U64.HI UR24, UR14, 0x1, UR13 ;  /* 0x000000010e187899 */ /* 0x000fe2000801020d */
[C---:B------:R-:W-:Y:S01]  /*2300*/  SHF.L.U64.HI R105, R104.reuse, 0x1, R105 ;  /* 0x0000000168697819 */ /* 0x040fe20000010269 */
[----:B------:R-:W-:Y:S01]  /*2310*/  IMAD.SHL.U32 R104, R104, 0x2, RZ ;  /* 0x0000000268687824 */ /* 0x000fe200078e00ff */
[----:B------:R-:W-:Y:S01]  /*2320*/  LEA.HI.X R95, R140, UR11, R46, 0x1, P1 ;  /* 0x0000000b8c5f7c11 */ /* 0x000fe200088f0c2e */
[----:B------:R-:W-:Y:S01]  /*2330*/  ULDC.64 UR10, c[0x0][0x360] ;  /* 0x0000d800000a7ab9 */ /* 0x000fe20000000a00 */
[----:B------:R-:W-:Y:S01]  /*2340*/  LEA.HI.X R96, R138, UR5, R133, 0x1, P0 ;  /* 0x000000058a607c11 */ /* 0x000fe200080f0c85 */
[----:B------:R-:W-:Y:S01]  /*2350*/  ULDC.64 UR4, c[0x0][0x358] ;  /* 0x0000d60000047ab9 */ /* 0x000fe20000000a00 */
[C---:B------:R-:W-:Y:S01]  /*2360*/  SHF.L.U64.HI R49, R48.reuse, 0x1, R49 ;  /* 0x0000000130317819 */ /* 0x040fe20000010231 */
[----:B------:R-:W-:Y:S01]  /*2370*/  IMAD.SHL.U32 R48, R48, 0x2, RZ ;  /* 0x0000000230307824 */ /* 0x000fe200078e00ff */
[----:B------:R-:W-:Y:S01]  /*2380*/  IADD3 R102, P4, R104, UR10, RZ ;  /* 0x0000000a68667c10 */ /* 0x000fe2000ff9e0ff */
[----:B------:R-:W-:Y:S01]  /*2390*/  IMAD.IADD R120, R128, 0x1, R123 ;  /* 0x0000000180787824 */ /* 0x000fe200078e027b */
[----:B------:R-:W-:Y:S01]  /*23a0*/  IADD3 R104, P2, R104, UR4, RZ ;  /* 0x0000000468687c10 */ /* 0x000fe2000ff5e0ff */
[----:B------:R-:W-:Y:S01]  /*23b0*/  IMAD.IADD R119, R128, 0x1, R121 ;  /* 0x0000000180777824 */ /* 0x000fe200078e0279 */
[----:B------:R-:W-:Y:S01]  /*23c0*/  IADD3.X R103, R105, UR11, RZ, P4, !PT ;  /* 0x0000000b69677c10 */ /* 0x000fe2000a7fe4ff */
[----:B------:R-:W-:Y:S01]  /*23d0*/  IMAD R93, R151, 0x60, RZ ;  /* 0x00000060975d7824 */ /* 0x000fe200078e02ff */
[----:B------:R-:W-:Y:S01]  /*23e0*/  IADD3 R20, P1, R48, UR10, RZ ;  /* 0x0000000a30147c10 */ /* 0x000fe2000ff3e0ff */
[----:B------:R-:W-:Y:S01]  /*23f0*/  IMAD.IADD R91, R9, 0x1, R91 ;  /* 0x00000001095b7824 */ /* 0x000fe200078e025b */
[----:B------:R-:W-:Y:S01]  /*2400*/  IADD3.X R105, R105, UR5, RZ, P2, !PT ;  /* 0x0000000569697c10 */ /* 0x000fe200097fe4ff */
[----:B------:R-:W-:Y:S01]  /*2410*/  IMAD.SHL.U32 R5, R153, 0x20, RZ ;  /* 0x0000002099057824 */ /* 0x000fe200078e00ff */
[----:B------:R-:W-:Y:S01]  /*2420*/  IADD3 R81, P2, R56, R56, RZ ;  /* 0x0000003838517210 */ /* 0x000fe20007f5e0ff */
[----:B------:R-:W-:Y:S01]  /*2430*/  IMAD.WIDE.U32 R150, R150, 0x60, RZ ;  /* 0x0000006096967825 */ /* 0x000fe200078e00ff */
[----:B------:R-:W-:Y:S01]  /*2440*/  IADD3 R48, P0, R48, UR4, RZ ;  /* 0x0000000430307c10 */ /* 0x000fe2000ff1e0ff */
[----:B------:R-:W-:Y:S01]  /*2450*/  UIADD3 UR27, UR19, UR12, URZ ;  /* 0x0000000c131b7290 */ /* 0x000fe2000fffe03f */
[----:B------:R-:W-:Y:S01]  /*2460*/  IADD3.X R21, R49, UR11, RZ, P1, !PT ;  /* 0x0000000b31157c10 */ /* 0x000fe20008ffe4ff */
[----:B------:R-:W-:Y:S01]  /*2470*/  IMAD.X R82, R57, 0x1, R57, P2 ;  /* 0x0000000139527824 */ /* 0x000fe200010e0639 */
[----:B------:R-:W-:Y:S01]  /*2480*/  IADD3 R77, P1, R81, 0x40, RZ ;  /* 0x00000040514d7810 */ /* 0x000fe20007f3e0ff */
[----:B------:R-:W-:Y:S01]  /*2490*/  IMAD.SHL.U32 R124, R127, 0x20, RZ ;  /* 0x000000207f7c7824 */ /* 0x000fe200078e00ff */
[----:B------:R-:W-:Y:S01]  /*24a0*/  IADD3.X R49, R49, UR5, RZ, P0, !PT ;  /* 0x0000000531317c10 */ /* 0x000fe200087fe4ff */
[----:B------:R-:W-:Y:S01]  /*24b0*/  IMAD R122, R127, 0x30, RZ ;  /* 0x000000307f7a7824 */ /* 0x000fe200078e02ff */
[----:B------:R-:W-:Y:S01]  /*24c0*/  IADD3 R81, P0, R81, 0x80, RZ ;  /* 0x0000008051517810 */ /* 0x000fe20007f1e0ff */
[----:B------:R-:W-:Y:S01]  /*24d0*/  IMAD.X R78, RZ, RZ, R82, P1 ;  /* 0x000000ffff4e7224 */ /* 0x000fe200008e0652 */
[----:B------:R-:W-:Y:S01]  /*24e0*/  IADD3 R86, P2, R56, R77, RZ ;  /* 0x0000004d38567210 */ /* 0x000fe20007f5e0ff */
[----:B------:R-:W-:Y:S01]  /*24f0*/  IMAD.IADD R118, R128, 0x1, R120 ;  /* 0x0000000180767824 */ /* 0x000fe200078e0278 */
[----:B------:R-:W-:Y:S01]  /*2500*/  IADD3 R80, P1, R71, R71, RZ ;  /* 0x0000004747507210 */ /* 0x000fe20007f3e0ff */
[----:B------:R-:W-:Y:S01]  /*2510*/  IMAD.X R82, RZ, RZ, R82, P0 ;  /* 0x000000ffff527224 */ /* 0x000fe200000e0652 */
[----:B------:R-:W-:Y:S01]  /*2520*/  IADD3 R90, P0, R56, R81, RZ ;  /* 0x00000051385a7210 */ /* 0x000fe20007f1e0ff */
[C---:B------:R-:W-:Y:S01]  /*2530*/  IMAD.X R85, R57.reuse, 0x1, R78, P2 ;  /* 0x0000000139557824 */ /* 0x040fe200010e064e */
[----:B------:R-:W-:Y:S01]  /*2540*/  IADD3 R76, P4, R80, 0x40, RZ ;  /* 0x00000040504c7810 */ /* 0x000fe20007f9e0ff */
[----:B------:R-:W-:Y:S01]  /*2550*/  IMAD.X R79, R70, 0x1, R70, P1 ;  /* 0x00000001464f7824 */ /* 0x000fe200008e0646 */
[----:B------:R-:W-:Y:S01]  /*2560*/  IADD3 R80, P2, R80, 0x80, RZ ;  /* 0x0000008050507810 */ /* 0x000fe20007f5e0ff */
[----:B------:R-:W-:Y:S01]  /*2570*/  IMAD.WIDE.U32 R152, R152, 0x20, RZ ;  /* 0x0000002098987825 */ /* 0x000fe200078e00ff */
[----:B------:R-:W-:Y:S01]  /*2580*/  IADD3.X R89, R57, R82, RZ, P0, !PT ;  /* 0x0000005239597210 */ /* 0x000fe200007fe4ff */
[----:B------:R-:W-:Y:S01]  /*2590*/  ULDC UR4, c[0x0][0x2e0] ;  /* 0x0000b80000047ab9 */ /* 0x000fe20000000800 */
[----:B------:R-:W-:Y:S01]  /*25a0*/  IADD3 R88, P0, R80, R71, RZ ;  /* 0x0000004750587210 */ /* 0x000fe20007f1e0ff */
[--C-:B------:R-:W-:Y:S01]  /*25b0*/  IMAD.X R75, RZ, RZ, R79.reuse, P4 ;  /* 0x000000ffff4b7224 */ /* 0x100fe200020e064f */
[----:B------:R-:W-:Y:S01]  /*25c0*/  IADD3 R117, R128, R119, RZ ;  /* 0x0000007780757210 */ /* 0x000fe20007ffe0ff */
[----:B------:R-:W-:Y:S01]  /*25d0*/  IMAD.X R79, RZ, RZ, R79, P2 ;  /* 0x000000ffff4f7224 */ /* 0x000fe200010e064f */
[----:B------:R-:W-:Y:S01]  /*25e0*/  IADD3 R84, P1, R76, R71, RZ ;  /* 0x000000474c547210 */ /* 0x000fe20007f3e0ff */
[C---:B------:R-:W-:Y:S01]  /*25f0*/  IMAD.SHL.U32 R92, R8.reuse, 0x2, RZ ;  /* 0x00000002085c7824 */ /* 0x040fe200078e00ff */
[----:B------:R-:W-:Y:S01]  /*2600*/  SHF.L.U64.HI R91, R8, 0x1, R91 ;  /* 0x00000001085b7819 */ /* 0x000fe2000001025b */
[----:B------:R-:W-:Y:S01]  /*2610*/  IMAD.SHL.U32 R73, R2, 0x20, RZ ;  /* 0x0000002002497824 */ /* 0x000fe200078e00ff */
[----:B------:R-:W-:Y:S01]  /*2620*/  IADD3 R93, R151, R93, RZ ;  /* 0x0000005d975d7210 */ /* 0x000fe20007ffe0ff */
[C---:B------:R-:W-:Y:S01]  /*2630*/  VIADD R66, R142.reuse, 0x10 ;  /* 0x000000108e427836 */ /* 0x040fe20000000000 */
[----:B------:R-:W-:Y:S01]  /*2640*/  SHF.R.S32.HI R113, RZ, 0x1f, R124 ;  /* 0x0000001fff717819 */ /* 0x000fe2000001147c */
[----:B------:R-:W-:Y:S01]  /*2650*/  VIADD R65, R142, 0x20 ;  /* 0x000000208e417836 */ /* 0x000fe20000000000 */
[----:B------:R-:W-:Y:S01]  /*2660*/  SHF.R.S32.HI R111, RZ, 0x1f, R122 ;  /* 0x0000001fff6f7819 */ /* 0x000fe2000001147a */
[C---:B------:R-:W-:Y:S01]  /*2670*/  VIADD R15, R18.reuse, 0x40 ;  /* 0x00000040120f7836 */ /* 0x040fe20000000000 */
[----:B------:R-:W-:Y:S01]  /*2680*/  SHF.R.S32.HI R110, RZ, 0x1f, R121 ;  /* 0x0000001fff6e7819 */ /* 0x000fe20000011479 */
[----:B------:R-:W-:Y:S01]  /*2690*/  VIADD R14, R18, 0x80 ;  /* 0x00000080120e7836 */ /* 0x000fe20000000000 */
[----:B------:R-:W-:Y:S01]  /*26a0*/  SHF.R.S32.HI R109, RZ, 0x1f, R120 ;  /* 0x0000001fff6d7819 */ /* 0x000fe20000011478 */
[----:B------:R-:W-:Y:S01]  /*26b0*/  IMAD.MOV.U32 R13, RZ, RZ, R134 ;  /* 0x000000ffff0d7224 */ /* 0x000fe200078e0086 */
[----:B------:R-:W-:Y:S01]  /*26c0*/  SHF.R.S32.HI R108, RZ, 0x1f, R119 ;  /* 0x0000001fff6c7819 */ /* 0x000fe20000011477 */
[----:B------:R-:W-:Y:S01]  /*26d0*/  IMAD.IADD R74, R153, 0x1, R5 ;  /* 0x00000001994a7824 */ /* 0x000fe200078e0205 */
[----:B------:R-:W-:Y:S01]  /*26e0*/  SHF.R.S32.HI R107, RZ, 0x1f, R118 ;  /* 0x0000001fff6b7819 */ /* 0x000fe20000011476 */
[----:B------:R-:W-:Y:S01]  /*26f0*/  IMAD.X R87, R79, 0x1, R70, P0 ;  /* 0x000000014f577824 */ /* 0x000fe200000e0646 */
[----:B------:R-:W-:Y:S01]  /*2700*/  SHF.R.S32.HI R106, RZ, 0x1f, R117 ;  /* 0x0000001fff6a7819 */ /* 0x000fe20000011475 */
[----:B------:R-:W-:Y:S01]  /*2710*/  ULDC UR5, c[0x0][0x2e0] ;  /* 0x0000b80000057ab9 */ /* 0x000fe20000000800 */
[----:B------:R-:W-:Y:S01]  /*2720*/  IADD3.X R83, R75, R70, RZ, P1, !PT ;  /* 0x000000464b537210 */ /* 0x000fe20000ffe4ff */
[----:B------:R-:W-:Y:S01]  /*2730*/  ULDC.64 UR10, c[0x0][0x248] ;  /* 0x00009200000a7ab9 */ /* 0x000fe20000000a00 */
[----:B------:R-:W-:Y:S01]  /*2740*/  ULDC.64 UR12, c[0x0][0x230] ;  /* 0x00008c00000c7ab9 */ /* 0x000fe20000000a00 */
[----:B------:R-:W-:-:S05]  /*2750*/  ULDC.64 UR14, c[0x0][0x238] ;  /* 0x00008e00000e7ab9 */ /* 0x000fca0000000a00 */
.L_x_2343:
[----:B------:R-:W-:Y:S04]  /*2760*/  IMAD.SHL.U32 R17, R13, 0x40, RZ ;  /* 0x000000400d117824 */ /* 0x000fe800078e00ff */
[----:B------:R-:W-:Y:S04]  /*2770*/  VIADD R16, R17, 0xffffffc0 ;  /* 0xffffffc011107836 */ /* 0x000fe80000000000 */
[--C-:B------:R-:W-:Y:S02]  /*2780*/  IMAD.IADD R155, R61, 0x1, -R16.reuse ;  /* 0x000000013d9b7824 */ /* 0x100fe400078e0a10 */
[----:B------:R-:W-:Y:S03]  /*2790*/  IMAD.IADD R137, R69, 0x1, -R16 ;  /* 0x0000000145897824 */ /* 0x000fe600078e0a10 */
[-C--:B------:R-:W-:Y:S02]  /*27a0*/  ISETP.GE.AND P6, PT, R142, R155.reuse, PT ;  /* 0x0000009b8e00720c */ /* 0x080fe40003fc6270 */
[----:B------:R-:W-:Y:S02]  /*27b0*/  ISETP.GE.AND P5, PT, R66, R155, PT ;  /* 0x0000009b4200720c */ /* 0x000fe40003fa6270 */
[-C--:B------:R-:W-:Y:S02]  /*27c0*/  ISETP.GE.AND P6, PT, R142, R137.reuse, !P6 ;  /* 0x000000898e00720c */ /* 0x080fe400077c6270 */
[----:B------:R-:W-:Y:S02]  /*27d0*/  ISETP.GE.AND P5, PT, R66, R137, !P5 ;  /* 0x000000894200720c */ /* 0x000fe40006fa6270 */
[C---:B------:R-:W-:Y:S04]  /*27e0*/  ISETP.GE.AND P1, PT, R65.reuse, R155, PT ;  /* 0x0000009b4100720c */ /* 0x040fe80003f26270 */
[----:B------:R-:W-:Y:S05]  /*27f0*/  ISETP.GE.AND P1, PT, R65, R137, !P1 ;  /* 0x000000894100720c */ /* 0x000fea0004f26270 */
[----:B-1--4-:R-:W2:Y:S01]  /*2800*/  @P6 LDG.E.128 R24, desc[UR6][R98.64] ;  /* 0x0000000662186981 */ /* 0x012ea2000c1e1d00 */
[----:B------:R-:W-:Y:S01]  /*2810*/  @P6 IMAD.MOV.U32 R2, RZ, RZ, R97 ;  /* 0x000000ffff026224 */ /* 0x000fe200078e0061 */
[C---:B------:R-:W-:Y:S01]  /*2820*/  @P5 IADD3 R22, P0, R98.reuse, UR20, RZ ;  /* 0x0000001462165c10 */ /* 0x040fe2000ff1e0ff */
[----:B------:R-:W-:Y:S03]  /*2830*/  @P6 IMAD.MOV.U32 R3, RZ, RZ, R96 ;  /* 0x000000ffff036224 */ /* 0x000fe600078e0060 */
[----:B------:R-:W-:Y:S02]  /*2840*/  @P5 IADD3.X R23, R99, UR23, RZ, P0, !PT ;  /* 0x0000001763175c10 */ /* 0x000fe400087fe4ff */
[C---:B------:R-:W-:Y:S04]  /*2850*/  @P5 LEA R32, P0, R135.reuse, R97, 0x1 ;  /* 0x0000006187205211 */ /* 0x040fe800078008ff */
[----:B------:R-:W-:Y:S02]  /*2860*/  @P5 LEA.HI.X R33, R135, R96, R136, 0x1, P0 ;  /* 0x0000006087215211 */ /* 0x000fe400000f0c88 */
[----:B------:R-:W-:Y:S04]  /*2870*/  @P1 IADD3 R34, P0, R98, UR25, RZ ;  /* 0x0000001962221c10 */ /* 0x000fe8000ff1e0ff */
[----:B------:R-:W-:Y:S01]  /*2880*/  @P1 IADD3.X R35, R99, UR24, RZ, P0, !PT ;  /* 0x0000001863231c10 */ /* 0x000fe200087fe4ff */
[----:B--2---:R-:W-:Y:S04]  /*2890*/  @P6 STG.E.128 desc[UR6][R2.64], R24 ;  /* 0x0000001802006986 */ /* 0x004fe8000c101d06 */
[----:B------:R-:W2:Y:S04]  /*28a0*/  @P6 LDG.E.128 R4, desc[UR6][R98.64+0x80] ;  /* 0x0000800662046981 */ /* 0x000ea8000c1e1d00 */
[----:B--2---:R-:W-:Y:S04]  /*28b0*/  @P6 STG.E.128 desc[UR6][R2.64+0x80], R4 ;  /* 0x0000800402006986 */ /* 0x004fe8000c101d06 */
[----:B------:R-:W2:Y:S04]  /*28c0*/  @P6 LDG.E.128 R8, desc[UR6][R98.64+0x100] ;  /* 0x0001000662086981 */ /* 0x000ea8000c1e1d00 */
[----:B--2---:R1:W-:Y:S04]  /*28d0*/  @P6 STG.E.128 desc[UR6][R2.64+0x100], R8 ;  /* 0x0001000802006986 */ /* 0x0043e8000c101d06 */
[----:B------:R-:W2:Y:S01]  /*28e0*/  @P5 LDG.E.128 R28, desc[UR6][R22.64] ;  /* 0x00000006161c5981 */ /* 0x000ea2000c1e1d00 */
[----:B-1----:R-:W-:Y:S05]  /*28f0*/  @P1 IADD3 R2, P0, R97, R92, RZ ;  /* 0x0000005c61021210 */ /* 0x002fea0007f1e0ff */
[----:B------:R-:W-:Y:S01]  /*2900*/  @P1 IMAD.X R3, R96, 0x1, R91, P0 ;  /* 0x0000000160031824 */ /* 0x000fe200000e065b */
[C---:B------:R-:W-:Y:S04]  /*2910*/  ISETP.GE.AND P0, PT, R64.reuse, R155, PT ;  /* 0x0000009b4000720c */ /* 0x040fe80003f06270 */
[----:B------:R-:W-:Y:S01]  /*2920*/  ISETP.GE.AND P0, PT, R64, R137, !P0 ;  /* 0x000000894000720c */ /* 0x000fe20004706270 */
[----:B--2---:R-:W-:Y:S04]  /*2930*/  @P5 STG.E.128 desc[UR6][R32.64], R28 ;  /* 0x0000001c20005986 */ /* 0x004fe8000c101d06 */
[----:B------:R-:W2:Y:S04]  /*2940*/  @P5 LDG.E.128 R4, desc[UR6][R22.64+0x80] ;  /* 0x0000800616045981 */ /* 0x000ea8000c1e1d00 */
[----:B--2---:R1:W-:Y:S04]  /*2950*/  @P5 STG.E.128 desc[UR6][R32.64+0x80], R4 ;  /* 0x0000800420005986 */ /* 0x0043e8000c101d06 */
[----:B------:R2:W3:Y:S02]  /*2960*/  @P5 LDG.E.128 R24, desc[UR6][R22.64+0x100] ;  /* 0x0001000616185981 */ /* 0x0004e4000c1e1d00 */
[----:B--2---:R-:W-:Y:S04]  /*2970*/  @P0 IADD3 R22, P2, R98, UR18, RZ ;  /* 0x0000001262160c10 */ /* 0x004fe8000ff5e0ff */
[----:B------:R-:W-:Y:S01]  /*2980*/  @P0 IADD3.X R23, R99, UR27, RZ, P2, !PT ;  /* 0x0000001b63170c10 */ /* 0x000fe200097fe4ff */
[----:B---3--:R2:W-:Y:S04]  /*2990*/  @P5 STG.E.128 desc[UR6][R32.64+0x100], R24 ;  /* 0x0001001820005986 */ /* 0x0085e8000c101d06 */
[----:B------:R-:W3:Y:S04]  /*29a0*/  @P1 LDG.E.128 R8, desc[UR6][R34.64] ;  /* 0x0000000622081981 */ /* 0x000ee8000c1e1d00 */
[----:B---3--:R3:W-:Y:S04]  /*29b0*/  @P1 STG.E.128 desc[UR6][R2.64], R8 ;  /* 0x0000000802001986 */ /* 0x0087e8000c101d06 */
[----:B-1----:R-:W4:Y:S04]  /*29c0*/  @P1 LDG.E.128 R4, desc[UR6][R34.64+0x80] ;  /* 0x0000800622041981 */ /* 0x002f28000c1e1d00 */
[----:B----4-:R1:W-:Y:S04]  /*29d0*/  @P1 STG.E.128 desc[UR6][R2.64+0x80], R4 ;  /* 0x0000800402001986 */ /* 0x0103e8000c101d06 */
[----:B------:R-:W4:Y:S04]  /*29e0*/  @P1 LDG.E.128 R28, desc[UR6][R34.64+0x100] ;  /* 0x00010006221c1981 */ /* 0x000f28000c1e1d00 */
[----:B----4-:R4:W-:Y:S01]  /*29f0*/  @P1 STG.E.128 desc[UR6][R2.64+0x100], R28 ;  /* 0x0001001c02001986 */ /* 0x0109e2000c101d06 */
[----:B--2---:R-:W-:Y:S03]  /*2a00*/  @P0 IADD3 R32, P1, R97, R150, RZ ;  /* 0x0000009661200210 */ /* 0x004fe60007f3e0ff */
[----:B------:R-:W2:Y:S02]  /*2a10*/  @P0 LDG.E.128 R24, desc[UR6][R22.64] ;  /* 0x0000000616180981 */ /* 0x000ea4000c1e1d00 */
[----:B------:R-:W-:Y:S01]  /*2a20*/  @P0 IMAD.X R33, R96, 0x1, R93, P1 ;  /* 0x0000000160210824 */ /* 0x000fe200008e065d */
[----:B------:R-:W-:Y:S04]  /*2a30*/  ISETP.NE.AND P1, PT, RZ, UR4, PT ;  /* 0x00000004ff007c0c */ /* 0x000fe8000bf25270 */
[----:B--2---:R4:W-:Y:S04]  /*2a40*/  @P0 STG.E.128 desc[UR6][R32.64], R24 ;  /* 0x0000001820000986 */ /* 0x0049e8000c101d06 */
[----:B---3--:R-:W2:Y:S04]  /*2a50*/  @P0 LDG.E.128 R8, desc[UR6][R22.64+0x80] ;  /* 0x0000800616080981 */ /* 0x008ea8000c1e1d00 */
[----:B--2---:R4:W-:Y:S04]  /*2a60*/  @P0 STG.E.128 desc[UR6][R32.64+0x80], R8 ;  /* 0x0000800820000986 */ /* 0x0049e8000c101d06 */
[----:B-1----:R-:W2:Y:S04]  /*2a70*/  @P0 LDG.E.128 R4, desc[UR6][R22.64+0x100] ;  /* 0x0001000616040981 */ /* 0x002ea8000c1e1d00 */
[----:B--2---:R4:W-:Y:S01]  /*2a80*/  @P0 STG.E.128 desc[UR6][R32.64+0x100], R4 ;  /* 0x0001000420000986 */ /* 0x0049e2000c101d06 */
[C---:B------:R-:W-:Y:S04]  /*2a90*/  LEA R98, P0, R68.reuse, R98, 0x1 ;  /* 0x0000006244627211 */ /* 0x040fe800078008ff */
[----:B------:R-:W-:Y:S01]  /*2aa0*/  LEA.HI.X.SX32 R99, R68, R99, 0x1, P0 ;  /* 0x0000006344637211 */ /* 0x000fe200000f0eff */
[----:B------:R-:W-:Y:S08]  /*2ab0*/  @!P1 BRA `(.L_x_2298) ;  /* 0x0000007400349947 */ /* 0x000ff00003800000 */
[----:B------:R-:W-:Y:S11]  /*2ac0*/  ISETP.NE.AND P0, PT, RZ, UR22, PT ;  /* 0x00000016ff007c0c */ /* 0x000ff6000bf05270 */
[----:B------:R-:W-:Y:S02]  /*2ad0*/  @!UPT UIADD3 URZ, URZ, URZ, URZ ;  /* 0x0000003f3f3ff290 */ /* 0x000fe4000fffe03f */
[----:B------:R-:W-:Y:S05]  /*2ae0*/  @!P0 BRA `(.L_x_2299) ;  /* 0x0000002800688947 */ /* 0x000fea0003800000 */
[CC--:B------:R-:W-:Y:S01]  /*2af0*/  ISETP.GE.AND P4, PT, R65.reuse, R155.reuse, PT ;  /* 0x0000009b4100720c */ /* 0x0c0fe20003f86270 */
[----:B----4-:R-:W1:Y:S01]  /*2b00*/  LDC R3, c[0x0][0x2e0] ;  /* 0x0000b800ff037b82 */ /* 0x010e620000000800 */
[C---:B------:R-:W-:Y:S01]  /*2b10*/  ISETP.GE.AND P2, PT, R64.reuse, R155, PT ;  /* 0x0000009b4000720c */ /* 0x040fe20003f46270 */
[----:B------:R-:W-:Y:S01]  /*2b20*/  BSSY B0, `(.L_x_2300) ;  /* 0x000009c000007945 */ /* 0x000fe20003800000 */
[-C--:B------:R-:W-:Y:S02]  /*2b30*/  ISETP.GE.AND P4, PT, R65, R137.reuse, !P4 ;  /* 0x000000894100720c */ /* 0x080fe40006786270 */
[----:B------:R-:W-:Y:S01]  /*2b40*/  ISETP.GE.AND P2, PT, R64, R137, !P2 ;  /* 0x000000894000720c */ /* 0x000fe20005746270 */
[----:B-1----:R-:W-:Y:S05]  /*2b50*/  IMAD.U32 R3, R3, -0x20, RZ ;  /* 0xffffffe003037824 */ /* 0x002fea00078e00ff */
[C---:B------:R-:W-:Y:S02]  /*2b60*/  LEA R55, P1, R3.reuse, R48, 0x1 ;  /* 0x0000003003377211 */ /* 0x040fe400078208ff */
[C---:B------:R-:W-:Y:S02]  /*2b70*/  LEA R53, P0, R3.reuse, R20, 0x1 ;  /* 0x0000001403357211 */ /* 0x040fe400078008ff */
[C---:B------:R-:W-:Y:S02]  /*2b80*/  LEA.HI.X.SX32 R52, R3.reuse, R49, 0x1, P1 ;  /* 0x0000003103347211 */ /* 0x040fe400008f0eff */
[----:B------:R-:W-:Y:S01]  /*2b90*/  LEA.HI.X.SX32 R44, R3, R21, 0x1, P0 ;  /* 0x00000015032c7211 */ /* 0x000fe200000f0eff */
[----:B------:R-:W-:Y:S08]  /*2ba0*/  @!P6 BRA `(.L_x_2301) ;  /* 0x00000008004ce947 */ /* 0x000ff00003800000 */
[----:B------:R-:W-:Y:S01]  /*2bb0*/  ISETP.GE.AND P0, PT, R18, UR4, PT ;  /* 0x0000000412007c0c */ /* 0x000fe2000bf06270 */
[----:B------:R-:W2:Y:S01]  /*2bc0*/  LDG.E.128 R24, desc[UR6][R100.64] ;  /* 0x0000000664187981 */ /* 0x000ea2000c1e1d00 */
[----:B------:R-:W-:Y:S11]  /*2bd0*/  ISETP.GE.AND P1, PT, R15, UR4, PT ;  /* 0x000000040f007c0c */ /* 0x000ff6000bf26270 */
[----:B------:R-:W3:Y:S06]  /*2be0*/  @!P0 LDG.E.64 R22, desc[UR6][R20.64] ;  /* 0x0000000614168981 */ /* 0x000eec000c1e1b00 */
[----:B------:R-:W4:Y:S01]  /*2bf0*/  @!P0 LDG.E.64 R40, desc[UR6][R48.64] ;  /* 0x0000000630288981 */ /* 0x000f22000c1e1b00 */
[--C-:B---3--:R-:W-:Y:S01]  /*2c00*/  @!P0 HADD2.F32 R31, -RZ, R22.reuse.H0_H0 ;  /* 0x20000016ff1f8230 */ /* 0x108fe20000004100 */
[----:B--2---:R-:W-:Y:S01]  /*2c10*/  @!P0 MOV R28, R24 ;  /* 0x00000018001c8202 */ /* 0x004fe20000000f00 */
[----:B------:R-:W-:Y:S01]  /*2c20*/  @!P0 HADD2.F32 R29, -RZ, R22.H1_H1 ;  /* 0x30000016ff1d8230 */ /* 0x000fe20000004100 */
[----:B------:R-:W-:Y:S01]  /*2c30*/  @!P0 MOV R30, R25 ;  /* 0x00000019001e8202 */ /* 0x000fe20000000f00 */
[--C-:B------:R-:W-:Y:S02]  /*2c40*/  @!P0 HADD2.F32 R22, -RZ, R23.reuse.H0_H0 ;  /* 0x20000017ff168230 */ /* 0x100fe40000004100 */
[--C-:B------:R-:W-:Y:S02]  /*2c50*/  @!P0 HADD2.F32 R35, -RZ, R28.reuse.H1_H1 ;  /* 0x3000001cff238230 */ /* 0x100fe40000004100 */
[----:B------:R-:W-:Y:S02]  /*2c60*/  @!P0 HADD2.F32 R28, -RZ, R28.H0_H0 ;  /* 0x2000001cff1c8230 */ /* 0x000fe40000004100 */
[--C-:B----4-:R-:W-:Y:S02]  /*2c70*/  @!P0 HADD2.F32 R37, -RZ, R40.reuse.H0_H0 ;  /* 0x20000028ff258230 */ /* 0x110fe40000004100 */
[CC--:B------:R-:W-:Y:S01]  /*2c80*/  @!P0 FMUL.FTZ R43, R35.reuse, R31.reuse ;  /* 0x0000001f232b8220 */ /* 0x0c0fe20000410000 */
[----:B------:R-:W-:Y:S02]  /*2c90*/  @!P0 HADD2.F32 R23, -RZ, R23.H1_H1 ;  /* 0x30000017ff178230 */ /* 0x000fe40000004100 */
[C---:B------:R-:W-:Y:S01]  /*2ca0*/  @!P0 FMUL.FTZ R0, R28.reuse, R31 ;  /* 0x0000001f1c008220 */ /* 0x040fe20000410000 */
[----:B------:R-:W-:Y:S02]  /*2cb0*/  @!P0 HADD2.F32 R39, -RZ, R40.H1_H1 ;  /* 0x30000028ff278230 */ /* 0x000fe40000004100 */
[----:B------:R-:W-:Y:S01]  /*2cc0*/  @!P0 FFMA.FTZ R43, R28, R37, -R43 ;  /* 0x000000251c2b8223 */ /* 0x000fe2000001082b */
[--C-:B------:R-:W-:Y:S01]  /*2cd0*/  @!P0 HADD2.F32 R36, -RZ, R41.reuse.H0_H0 ;  /* 0x20000029ff248230 */ /* 0x100fe20000004100 */
[----:B------:R-:W-:Y:S01]  /*2ce0*/  @!P0 MOV R31, R26 ;  /* 0x0000001a001f8202 */ /* 0x000fe20000000f00 */
[----:B------:R-:W-:Y:S01]  /*2cf0*/  @!P0 HADD2.F32 R41, -RZ, R41.H1_H1 ;  /* 0x30000029ff298230 */ /* 0x000fe20000004100 */
[----:B------:R-:W-:Y:S01]  /*2d00*/  @!P0 MOV R28, R27 ;  /* 0x0000001b001c8202 */ /* 0x000fe20000000f00 */
[----:B------:R-:W-:Y:S01]  /*2d10*/  @!P0 FFMA.FTZ R0, R35, R37, R0 ;  /* 0x0000002523008223 */ /* 0x000fe20000010000 */
[--C-:B------:R-:W-:Y:S02]  /*2d20*/  @!P0 HADD2.F32 R35, -RZ, R30.reuse.H1_H1 ;  /* 0x3000001eff238230 */ /* 0x100fe40000004100 */
[----:B------:R-:W-:Y:S02]  /*2d30*/  @!P0 HADD2.F32 R30, -RZ, R30.H0_H0 ;  /* 0x2000001eff1e8230 */ /* 0x000fe40000004100 */
[--C-:B------:R-:W-:Y:S02]  /*2d40*/  @!P0 HADD2.F32 R34, -RZ, R31.reuse.H1_H1 ;  /* 0x3000001fff228230 */ /* 0x100fe40000004100 */
[-C--:B------:R-:W-:Y:S01]  /*2d50*/  @!P0 FMUL.FTZ R51, R35, R29.reuse ;  /* 0x0000001d23338220 */ /* 0x080fe20000410000 */
[----:B------:R-:W-:Y:S02]  /*2d60*/  @!P0 HADD2.F32 R31, -RZ, R31.H0_H0 ;  /* 0x2000001fff1f8230 */ /* 0x000fe40000004100 */
[----:B------:R-:W-:Y:S01]  /*2d70*/  @!P0 FMUL.FTZ R2, R30, R29 ;  /* 0x0000001d1e028220 */ /* 0x000fe20000410000 */
[--C-:B------:R-:W-:Y:S01]  /*2d80*/  @!P0 HADD2.F32 R37, -RZ, R28.reuse.H1_H1 ;  /* 0x3000001cff258230 */ /* 0x100fe20000004100 */
[----:B------:R-:W-:Y:S01]  /*2d90*/  @!P0 F2FP.F16.F32.PACK_AB R43, R0, R43 ;  /* 0x0000002b002b823e */ /* 0x000fe200000000ff */
[----:B------:R-:W-:Y:S02]  /*2da0*/  @!P0 HADD2.F32 R28, -RZ, R28.H0_H0 ;  /* 0x2000001cff1c8230 */ /* 0x000fe40000004100 */
[-C--:B------:R-:W-:Y:S01]  /*2db0*/  @!P0 FMUL.FTZ R3, R31, R22.reuse ;  /* 0x000000161f038220 */ /* 0x080fe20000410000 */
[----:B------:R-:W-:Y:S01]  /*2dc0*/  @!P0 FMUL.FTZ R38, R34, R22 ;  /* 0x0000001622268220 */ /* 0x000fe20000410000 */
[----:B------:R-:W-:Y:S01]  /*2dd0*/  @!P0 FMUL.FTZ R137, R37, R23 ;  /* 0x0000001725898220 */ /* 0x000fe20000410000 */
[----:B------:R-:W-:Y:S01]  /*2de0*/  @!P0 FFMA.FTZ R2, R35, R39, R2 ;  /* 0x0000002723028223 */ /* 0x000fe20000010002 */
[----:B------:R-:W-:Y:S01]  /*2df0*/  @!P0 FMUL.FTZ R4, R28, R23 ;  /* 0x000000171c048220 */ /* 0x000fe20000410000 */
[-C--:B------:R-:W-:Y:S01]  /*2e00*/  @!P0 FFMA.FTZ R3, R34, R36.reuse, R3 ;  /* 0x0000002422038223 */ /* 0x080fe20000010003 */
[----:B------:R-:W-:Y:S01]  /*2e10*/  @!P0 FFMA.FTZ R51, R30, R39, -R51 ;  /* 0x000000271e338223 */ /* 0x000fe20000010833 */
[----:B------:R-:W-:Y:S01]  /*2e20*/  @!P0 FFMA.FTZ R38, R31, R36, -R38 ;  /* 0x000000241f268223 */ /* 0x000fe20000010826 */
[-C--:B------:R-:W-:Y:S01]  /*2e30*/  @!P0 FFMA.FTZ R137, R28, R41.reuse, -R137 ;  /* 0x000000291c898223 */ /* 0x080fe20000010889 */
[----:B------:R-:W-:Y:S01]  /*2e40*/  @!P0 FFMA.FTZ R4, R37, R41, R4 ;  /* 0x0000002925048223 */ /* 0x000fe20000010004 */
[----:B------:R-:W-:Y:S02]  /*2e50*/  @!P0 MOV R24, R43 ;  /* 0x0000002b00188202 */ /* 0x000fe40000000f00 */
[----:B------:R-:W-:Y:S02]  /*2e60*/  @!P0 F2FP.F16.F32.PACK_AB R42, R2, R51 ;  /* 0x00000033022a823e */ /* 0x000fe400000000ff */
[----:B------:R-:W-:Y:S02]  /*2e70*/  @!P0 F2FP.F16.F32.PACK_AB R38, R3, R38 ;  /* 0x000000260326823e */ /* 0x000fe400000000ff */
[----:B------:R-:W-:Y:S02]  /*2e80*/  @!P0 F2FP.F16.F32.PACK_AB R137, R4, R137 ;  /* 0x000000890489823e */ /* 0x000fe400000000ff */
[----:B------:R-:W-:Y:S02]  /*2e90*/  @!P0 MOV R25, R42 ;  /* 0x0000002a00198202 */ /* 0x000fe40000000f00 */
[----:B------:R-:W-:Y:S02]  /*2ea0*/  @!P0 MOV R26, R38 ;  /* 0x00000026001a8202 */ /* 0x000fe40000000f00 */
[----:B------:R-:W-:Y:S02]  /*2eb0*/  @!P0 MOV R27, R137 ;  /* 0x00000089001b8202 */ /* 0x000fe40000000f00 */
[----:B------:R-:W-:Y:S03]  /*2ec0*/  ISETP.GE.AND P0, PT, R14, UR4, PT ;  /* 0x000000040e007c0c */ /* 0x000fe6000bf06270 */
[----:B------:R1:W-:Y:S08]  /*2ed0*/  STG.E.128 desc[UR6][R94.64], R24 ;  /* 0x000000185e007986 */ /* 0x0003f0000c101d06 */
[----:B------:R-:W2:Y:S08]  /*2ee0*/  LDG.E.128 R28, desc[UR6][R100.64+0x80] ;  /* 0x00008006641c7981 */ /* 0x000eb0000c1e1d00 */
[----:B------:R-:W3:Y:S06]  /*2ef0*/  @!P1 LDG.E.64 R22, desc[UR6][R20.64+0x40] ;  /* 0x0000400614169981 */ /* 0x000eec000c1e1b00 */
[----:B------:R-:W4:Y:S01]  /*2f00*/  @!P1 LDG.E.64 R40, desc[UR6][R48.64+0x40] ;  /* 0x0000400630289981 */ /* 0x000f22000c1e1b00 */
[----:B--2---:R-:W-:Y:S02]  /*2f10*/  @!P1 MOV R32, R28 ;  /* 0x0000001c00209202 */ /* 0x004fe40000000f00 */
[----:B-1----:R-:W-:Y:S02]  /*2f20*/  @!P1 MOV R26, R29 ;  /* 0x0000001d001a9202 */ /* 0x002fe40000000f00 */
[----:B------:R-:W-:Y:S01]  /*2f30*/  @!P1 MOV R27, R30 ;  /* 0x0000001e001b9202 */ /* 0x000fe20000000f00 */
[--C-:B------:R-:W-:Y:S02]  /*2f40*/  @!P1 HADD2.F32 R34, -RZ, R32.reuse.H1_H1 ;  /* 0x30000020ff229230 */ /* 0x100fe40000004100 */
[----:B------:R-:W-:Y:S02]  /*2f50*/  @!P1 HADD2.F32 R24, -RZ, R32.H0_H0 ;  /* 0x20000020ff189230 */ /* 0x000fe40000004100 */
[--C-:B---3--:R-:W-:Y:S02]  /*2f60*/  @!P1 HADD2.F32 R33, -RZ, R22.reuse.H0_H0 ;  /* 0x20000016ff219230 */ /* 0x108fe40000004100 */
[----:B------:R-:W-:Y:S02]  /*2f70*/  @!P1 HADD2.F32 R25, -RZ, R22.H1_H1 ;  /* 0x30000016ff199230 */ /* 0x000fe40000004100 */
[--C-:B------:R-:W-:Y:S02]  /*2f80*/  @!P1 HADD2.F32 R22, -RZ, R23.reuse.H0_H0 ;  /* 0x20000017ff169230 */ /* 0x100fe40000004100 */
[-C--:B------:R-:W-:Y:S01]  /*2f90*/  @!P1 FMUL.FTZ R38, R34, R33.reuse ;  /* 0x0000002122269220 */ /* 0x080fe20000410000 */
[--C-:B----4-:R-:W-:Y:S02]  /*2fa0*/  @!P1 HADD2.F32 R35, -RZ, R40.reuse.H0_H0 ;  /* 0x20000028ff239230 */ /* 0x110fe40000004100 */
[C---:B------:R-:W-:Y:S01]  /*2fb0*/  @!P1 FMUL.FTZ R5, R24.reuse, R33 ;  /* 0x0000002118059220 */ /* 0x040fe20000410000 */
[----:B------:R-:W-:Y:S02]  /*2fc0*/  @!P1 HADD2.F32 R23, -RZ, R23.H1_H1 ;  /* 0x30000017ff179230 */ /* 0x000fe40000004100 */
[----:B------:R-:W-:Y:S02]  /*2fd0*/  @!P1 HADD2.F32 R37, -RZ, R40.H1_H1 ;  /* 0x30000028ff259230 */ /* 0x000fe40000004100 */
[----:B------:R-:W-:Y:S01]  /*2fe0*/  @!P1 FFMA.FTZ R38, R24, R35, -R38 ;  /* 0x0000002318269223 */ /* 0x000fe20000010826 */
[--C-:B------:R-:W-:Y:S01]  /*2ff0*/  @!P1 HADD2.F32 R36, -RZ, R41.reuse.H0_H0 ;  /* 0x20000029ff249230 */ /* 0x100fe20000004100 */
        /* <DEDUP_REMOVED lines=43> */
[----:B------:R-:W-:Y:S01]  /*32b0*/  @!P0 FMUL.FTZ R38, R34, R33 ;  /* 0x0000002122268220 */ /* 0x000fe20000410000 */
[----:B------:R-:W-:Y:S02]  /*32c0*/  @!P0 HADD2.F32 R23, -RZ, R23.H1_H1 ;  /* 0x30000017ff178230 */ /* 0x000fe40000004100 */
[----:B------:R-:W-:Y:S02]  /*32d0*/  @!P0 HADD2.F32 R37, -RZ, R40.H1_H1 ;  /* 0x30000028ff258230 */ /* 0x000fe40000004100 */
[----:B------:R-:W-:Y:S01]  /*32e0*/  @!P0 FFMA.FTZ R38, R28, R35, -R38 ;  /* 0x000000231c268223 */ /* 0x000fe20000010826 */
[----:B------:R-:W-:Y:S01]  /*32f0*/  @!P0 MOV R28, R27 ;  /* 0x0000001b001c8202 */ /* 0x000fe20000000f00 */
        /* <DEDUP_REMOVED lines=30> */
.L_x_2301:
[----:B------:R-:W-:Y:S05]  /*34e0*/  BSYNC B0 ;  /* 0x0000000000007941 */ /* 0x000fea0003800000 */
.L_x_2300:
[----:B------:R-:W-:Y:S04]  /*34f0*/  BSSY B0, `(.L_x_2302) ;  /* 0x000009f000007945 */ /* 0x000fe80003800000 */
[----:B------:R-:W-:Y:S05]  /*3500*/  @!P5 BRA `(.L_x_2303) ;  /* 0x000000080074d947 */ /* 0x000fea0003800000 */
[C---:B------:R-:W-:Y:S02]  /*3510*/  LEA R156, P1, R71.reuse, R100, 0x1 ;  /* 0x00000064479c7211 */ /* 0x040fe400078208ff */
[----:B------:R-:W-:Y:S02]  /*3520*/  SHF.L.U32 R155, R128, 0x1, RZ ;  /* 0x00000001809b7819 */ /* 0x000fe400000006ff */
[----:B------:R-:W-:Y:S02]  /*3530*/  ISETP.GE.AND P0, PT, R18, UR4, PT ;  /* 0x0000000412007c0c */ /* 0x000fe4000bf06270 */
[----:B------:R-:W-:Y:S02]  /*3540*/  LEA.HI.X R157, R71, R101, R70, 0x1, P1 ;  /* 0x00000065479d7211 */ /* 0x000fe400008f0c46 */
[-C--:B------:R-:W-:Y:S02]  /*3550*/  IADD3 R32, P1, R20, R155.reuse, RZ ;  /* 0x0000009b14207210 */ /* 0x080fe40007f3e0ff */
[----:B------:R-:W-:Y:S01]  /*3560*/  SHF.L.U64.HI R137, R128, 0x1, R114 ;  /* 0x0000000180897819 */ /* 0x000fe20000010272 */
[----:B-1----:R-:W2:Y:S01]  /*3570*/  LDG.E.128 R24, desc[UR6][R156.64] ;  /* 0x000000069c187981 */ /* 0x002ea2000c1e1d00 */
[----:B------:R-:W-:Y:S02]  /*3580*/  IADD3 R50, P5, R48, R155, RZ ;  /* 0x0000009b30327210 */ /* 0x000fe40007fbe0ff */
[-C--:B------:R-:W-:Y:S02]  /*3590*/  IADD3.X R33, R21, R137.reuse, RZ, P1, !PT ;  /* 0x0000008915217210 */ /* 0x080fe40000ffe4ff */
[----:B------:R-:W-:Y:S02]  /*35a0*/  IADD3.X R51, R49, R137, RZ, P5, !PT ;  /* 0x0000008931337210 */ /* 0x000fe40002ffe4ff */
[----:B------:R-:W-:Y:S01]  /*35b0*/  LEA R154, P5, R56, R94, 0x1 ;  /* 0x0000005e389a7211 */ /* 0x000fe200078a08ff */
[----:B------:R-:W3:Y:S01]  /*35c0*/  @!P0 LDG.E.64 R22, desc[UR6][R32.64] ;  /* 0x0000000620168981 */ /* 0x000ee2000c1e1b00 */
[----:B------:R-:W-:Y:S05]  /*35d0*/  ISETP.GE.AND P1, PT, R15, UR4, PT ;  /* 0x000000040f007c0c */ /* 0x000fea000bf26270 */
        /* <DEDUP_REMOVED lines=22> */
[----:B------:R-:W-:Y:S01]  /*3740*/  @!P0 FMUL.FTZ R155, R37, R29 ;  /* 0x0000001d259b8220 */ /* 0x000fe20000410000 */
[----:B------:R-:W-:Y:S01]  /*3750*/  @!P0 HADD2.F32 R31, -RZ, R31.H0_H0 ;  /* 0x2000001fff1f8230 */ /* 0x000fe20000004100 */
[----:B------:R-:W-:Y:S01]  /*3760*/  @!P0 F2FP.F16.F32.PACK_AB R137, R0, R137 ;  /* 0x000000890089823e */ /* 0x000fe200000000ff */
[--C-:B------:R-:W-:Y:S02]  /*3770*/  @!P0 HADD2.F32 R39, -RZ, R28.reuse.H1_H1 ;  /* 0x3000001cff278230 */ /* 0x100fe40000004100 */
[----:B------:R-:W-:Y:S01]  /*3780*/  @!P0 FMUL.FTZ R2, R30, R29 ;  /* 0x0000001d1e028220 */ /* 0x000fe20000410000 */
[----:B------:R-:W-:Y:S01]  /*3790*/  @!P0 HADD2.F32 R28, -RZ, R28.H0_H0 ;  /* 0x2000001cff1c8230 */ /* 0x000fe20000004100 */
[----:B------:R-:W-:Y:S01]  /*37a0*/  @!P0 MOV R24, R137 ;  /* 0x0000008900188202 */ /* 0x000fe20000000f00 */
[-C--:B------:R-:W-:Y:S01]  /*37b0*/  @!P0 FMUL.FTZ R3, R31, R22.reuse ;  /* 0x000000161f038220 */ /* 0x080fe20000410000 */
[----:B------:R-:W-:Y:S01]  /*37c0*/  @!P0 FMUL.FTZ R40, R36, R22 ;  /* 0x0000001624288220 */ /* 0x000fe20000410000 */
        /* <DEDUP_REMOVED lines=13> */
[----:B------:R-:W-:Y:S02]  /*38a0*/  @!P0 MOV R27, R159 ;  /* 0x0000009f001b8202 */ /* 0x000fe40000000f00 */
[----:B------:R-:W-:Y:S02]  /*38b0*/  LEA.HI.X R155, R56, R95, R57, 0x1, P5 ;  /* 0x0000005f389b7211 */ /* 0x000fe400028f0c39 */
        /* <DEDUP_REMOVED lines=98> */
.L_x_2303:
[----:B------:R-:W-:Y:S05]  /*3ee0*/  BSYNC B0 ;  /* 0x0000000000007941 */ /* 0x000fea0003800000 */
.L_x_2302:
[----:B------:R-:W-:Y:S04]  /*3ef0*/  BSSY B0, `(.L_x_2304) ;  /* 0x00000a7000007945 */ /* 0x000fe80003800000 */
[----:B------:R-:W-:Y:S05]  /*3f00*/  @!P4 BRA `(.L_x_2305) ;  /* 0x000000080094c947 */ /* 0x000fea0003800000 */
[CC--:B------:R-:W-:Y:S02]  /*3f10*/  LEA R156, P1, R73.reuse, R100.reuse, 0x1 ;  /* 0x00000064499c7211 */ /* 0x0c0fe400078208ff */
[----:B--2---:R-:W-:Y:S02]  /*3f20*/  SHF.L.U32 R155, R124, 0x1, RZ ;  /* 0x000000017c9b7819 */ /* 0x004fe400000006ff */
[----:B------:R-:W-:Y:S02]  /*3f30*/  ISETP.GE.AND P0, PT, R18, UR4, PT ;  /* 0x0000000412007c0c */ /* 0x000fe4000bf06270 */
[----:B------:R-:W-:Y:S02]  /*3f40*/  LEA.HI.X R157, R73, R101, R72, 0x1, P1 ;  /* 0x00000065499d7211 */ /* 0x000fe400008f0c48 */
[----:B------:R-:W-:Y:S02]  /*3f50*/  SHF.L.U64.HI R137, R124, 0x1, R113 ;  /* 0x000000017c897819 */ /* 0x000fe40000010271 */
[-C--:B------:R-:W-:Y:S01]  /*3f60*/  IADD3 R32, P1, R20, R155.reuse, RZ ;  /* 0x0000009b14207210 */ /* 0x080fe20007f3e0ff */
[----:B-1----:R1:W2:Y:S01]  /*3f70*/  LDG.E.128 R24, desc[UR6][R156.64] ;  /* 0x000000069c187981 */ /* 0x0022a2000c1e1d00 */
[----:B------:R-:W-:Y:S02]  /*3f80*/  IADD3 R50, P4, R48, R155, RZ ;  /* 0x0000009b30327210 */ /* 0x000fe40007f9e0ff */
[-C--:B------:R-:W-:Y:S02]  /*3f90*/  IADD3.X R33, R21, R137.reuse, RZ, P1, !PT ;  /* 0x0000008915217210 */ /* 0x080fe40000ffe4ff */
[----:B------:R-:W-:Y:S02]  /*3fa0*/  IADD3.X R51, R49, R137, RZ, P4, !PT ;  /* 0x0000008931337210 */ /* 0x000fe400027fe4ff */
[C---:B------:R-:W-:Y:S01]  /*3fb0*/  LEA R158, P4, R76.reuse, R100, 0x1 ;  /* 0x000000644c9e7211 */ /* 0x040fe200078808ff */
[----:B------:R-:W3:Y:S01]  /*3fc0*/  @!P0 LDG.E.64 R22, desc[UR6][R32.64] ;  /* 0x0000000620168981 */ /* 0x000ee2000c1e1b00 */
[----:B------:R-:W-:Y:S02]  /*3fd0*/  ISETP.GE.AND P1, PT, R15, UR4, PT ;  /* 0x000000040f007c0c */ /* 0x000fe4000bf26270 */
[----:B------:R-:W-:Y:S02]  /*3fe0*/  LEA.HI.X R159, R76, R101, R75, 0x1, P4 ;  /* 0x000000654c9f7211 */ /* 0x000fe400020f0c4b */
[C---:B------:R-:W-:Y:S01]  /*3ff0*/  LEA R160, P5, R152.reuse, R94, 0x1 ;  /* 0x0000005e98a07211 */ /* 0x040fe200078a08ff */
[----:B------:R-:W4:Y:S03]  /*4000*/  @!P0 LDG.E.64 R42, desc[UR6][R50.64] ;  /* 0x00000006322a8981 */ /* 0x000f26000c1e1b00 */
[----:B------:R-:W-:Y:S02]  /*4010*/  LEA.HI.X R161, R152, R95, R74, 0x1, P5 ;  /* 0x0000005f98a17211 */ /* 0x000fe400028f0c4a */
[----:B-1----:R-:W-:Y:S01]  /*4020*/  LEA R156, P4, R80, R100, 0x1 ;  /* 0x00000064509c7211 */ /* 0x002fe200078808ff */
[--C-:B---3--:R-:W-:Y:S01]  /*4030*/  @!P0 HADD2.F32 R31, -RZ, R22.reuse.H0_H0 ;  /* 0x20000016ff1f8230 */ /* 0x108fe20000004100 */
[----:B--2---:R-:W-:Y:S01]  /*4040*/  @!P0 MOV R28, R24 ;  /* 0x00000018001c8202 */ /* 0x004fe20000000f00 */
[----:B------:R-:W-:Y:S01]  /*4050*/  @!P0 HADD2.F32 R30, -RZ, R22.H1_H1 ;  /* 0x30000016ff1e8230 */ /* 0x000fe20000004100 */
[----:B------:R-:W-:Y:S01]  /*4060*/  @!P0 MOV R29, R25 ;  /* 0x00000019001d8202 */ /* 0x000fe20000000f00 */
[----:B------:R-:W-:Y:S02]  /*4070*/  @!P0 HADD2.F32 R22, -RZ, R23.H0_H0 ;  /* 0x20000017ff168230 */ /* 0x000fe40000004100 */
[----:B------:R-:W-:Y:S02]  /*4080*/  @!P0 HADD2.F32 R37, -RZ, R28.H1_H1 ;  /* 0x3000001cff258230 */ /* 0x000fe40000004100 */
[----:B----4-:R-:W-:Y:S02]  /*4090*/  @!P0 HADD2.F32 R39, -RZ, R42.H0_H0 ;  /* 0x2000002aff278230 */ /* 0x010fe40000004100 */
[----:B------:R-:W-:Y:S02]  /*40a0*/  @!P0 HADD2.F32 R28, -RZ, R28.H0_H0 ;  /* 0x2000001cff1c8230 */ /* 0x000fe40000004100 */
[C---:B------:R-:W-:Y:S01]  /*40b0*/  @!P0 FMUL.FTZ R137, R37.reuse, R31 ;  /* 0x0000001f25898220 */ /* 0x040fe20000410000 */
[--C-:B------:R-:W-:Y:S02]  /*40c0*/  @!P0 HADD2.F32 R41, -RZ, R29.reuse.H1_H1 ;  /* 0x3000001dff298230 */ /* 0x100fe40000004100 */
[----:B------:R-:W-:Y:S02]  /*40d0*/  @!P0 HADD2.F32 R35, -RZ, R29.H0_H0 ;  /* 0x2000001dff238230 */ /* 0x000fe40000004100 */
[C---:B------:R-:W-:Y:S01]  /*40e0*/  @!P0 FFMA.FTZ R137, R28.reuse, R39, -R137 ;  /* 0x000000271c898223 */ /* 0x040fe20000010889 */
[----:B------:R-:W-:Y:S01]  /*40f0*/  @!P0 FMUL.FTZ R0, R28, R31 ;  /* 0x0000001f1c008220 */ /* 0x000fe20000410000 */
[----:B------:R-:W-:Y:S01]  /*4100*/  @!P0 MOV R31, R26 ;  /* 0x0000001a001f8202 */ /* 0x000fe20000000f00 */
[----:B------:R-:W-:Y:S01]  /*4110*/  @!P0 HADD2.F32 R23, -RZ, R23.H1_H1 ;  /* 0x30000017ff178230 */ /* 0x000fe20000004100 */
[----:B------:R-:W-:Y:S01]  /*4120*/  @!P0 MOV R28, R27 ;  /* 0x0000001b001c8202 */ /* 0x000fe20000000f00 */
[----:B------:R-:W-:Y:S02]  /*4130*/  @!P0 HADD2.F32 R36, -RZ, R42.H1_H1 ;  /* 0x3000002aff248230 */ /* 0x000fe40000004100 */
[----:B------:R-:W-:Y:S01]  /*4140*/  @!P0 FFMA.FTZ R0, R37, R39, R0 ;  /* 0x0000002725008223 */ /* 0x000fe20000010000 */
[--C-:B------:R-:W-:Y:S02]  /*4150*/  @!P0 HADD2.F32 R29, -RZ, R31.reuse.H0_H0 ;  /* 0x2000001fff1d8230 */ /* 0x100fe40000004100 */
[-C--:B------:R-:W-:Y:S01]  /*4160*/  @!P0 FMUL.FTZ R2, R35, R30.reuse ;  /* 0x0000001e23028220 */ /* 0x080fe20000410000 */
[--C-:B------:R-:W-:Y:S02]  /*4170*/  @!P0 HADD2.F32 R37, -RZ, R28.reuse.H1_H1 ;  /* 0x3000001cff258230 */ /* 0x100fe40000004100 */
[----:B------:R-:W-:Y:S01]  /*4180*/  @!P0 FMUL.FTZ R155, R41, R30 ;  /* 0x0000001e299b8220 */ /* 0x000fe20000410000 */
[----:B------:R-:W-:Y:S01]  /*4190*/  @!P0 F2FP.F16.F32.PACK_AB R137, R0, R137 ;  /* 0x000000890089823e */ /* 0x000fe200000000ff */
[----:B------:R-:W-:Y:S02]  /*41a0*/  @!P0 HADD2.F32 R38, -RZ, R31.H1_H1 ;  /* 0x3000001fff268230 */ /* 0x000fe40000004100 */
[-C--:B------:R-:W-:Y:S01]  /*41b0*/  @!P0 FMUL.FTZ R3, R29, R22.reuse ;  /* 0x000000161d038220 */ /* 0x080fe20000410000 */
[----:B------:R-:W-:Y:S01]  /*41c0*/  @!P0 HADD2.F32 R28, -RZ, R28.H0_H0 ;  /* 0x2000001cff1c8230 */ /* 0x000fe20000004100 */
[----:B------:R-:W-:Y:S01]  /*41d0*/  @!P0 MOV R24, R137 ;  /* 0x0000008900188202 */ /* 0x000fe20000000f00 */
[--C-:B------:R-:W-:Y:S02]  /*41e0*/  @!P0 HADD2.F32 R40, -RZ, R43.reuse.H0_H0 ;  /* 0x2000002bff288230 */ /* 0x100fe40000004100 */
[----:B------:R-:W-:Y:S01]  /*41f0*/  @!P0 FMUL.FTZ R54, R38, R22 ;  /* 0x0000001626368220 */ /* 0x000fe20000410000 */
[----:B------:R-:W-:Y:S02]  /*4200*/  @!P0 HADD2.F32 R43, -RZ, R43.H1_H1 ;  /* 0x3000002bff2b8230 */ /* 0x000fe40000004100 */
[-C--:B------:R-:W-:Y:S01]  /*4210*/  @!P0 FMUL.FTZ R157, R37, R23.reuse ;  /* 0x00000017259d8220 */ /* 0x080fe20000410000 */
[----:B------:R-:W-:Y:S01]  /*4220*/  @!P0 FMUL.FTZ R4, R28, R23 ;  /* 0x000000171c048220 */ /* 0x000fe20000410000 */
[----:B------:R-:W-:Y:S01]  /*4230*/  @!P0 FFMA.FTZ R2, R41, R36, R2 ;  /* 0x0000002429028223 */ /* 0x000fe20000010002 */
[-C--:B------:R-:W-:Y:S01]  /*4240*/  @!P0 FFMA.FTZ R3, R38, R40.reuse, R3 ;  /* 0x0000002826038223 */ /* 0x080fe20000010003 */
[----:B------:R-:W-:Y:S01]  /*4250*/  @!P0 FFMA.FTZ R54, R29, R40, -R54 ;  /* 0x000000281d368223 */ /* 0x000fe20000010836 */
[-C--:B------:R-:W-:Y:S01]  /*4260*/  @!P0 FFMA.FTZ R157, R28, R43.reuse, -R157 ;  /* 0x0000002b1c9d8223 */ /* 0x080fe2000001089d */
[----:B------:R-:W-:Y:S01]  /*4270*/  @!P0 FFMA.FTZ R155, R35, R36, -R155 ;  /* 0x00000024239b8223 */ /* 0x000fe2000001089b */
[----:B------:R-:W-:Y:S02]  /*4280*/  @!P0 FFMA.FTZ R4, R37, R43, R4 ;  /* 0x0000002b25048223 */ /* 0x000fe40000010004 */
[----:B------:R-:W-:Y:S02]  /*4290*/  @!P0 F2FP.F16.F32.PACK_AB R54, R3, R54 ;  /* 0x000000360336823e */ /* 0x000fe400000000ff */
[----:B------:R-:W-:Y:S02]  /*42a0*/  @!P0 F2FP.F16.F32.PACK_AB R154, R2, R155 ;  /* 0x0000009b029a823e */ /* 0x000fe400000000ff */
[----:B------:R-:W-:Y:S02]  /*42b0*/  @!P0 F2FP.F16.F32.PACK_AB R157, R4, R157 ;  /* 0x0000009d049d823e */ /* 0x000fe400000000ff */
[----:B------:R-:W-:Y:S02]  /*42c0*/  @!P0 MOV R25, R154 ;  /* 0x0000009a00198202 */ /* 0x000fe40000000f00 */
[----:B------:R-:W-:Y:S02]  /*42d0*/  @!P0 MOV R26, R54 ;  /* 0x00000036001a8202 */ /* 0x000fe40000000f00 */
[----:B------:R-:W-:Y:S02]  /*42e0*/  @!P0 MOV R27, R157 ;  /* 0x0000009d001b8202 */ /* 0x000fe40000000f00 */
[----:B------:R-:W-:Y:S02]  /*42f0*/  ISETP.GE.AND P0, PT, R14, UR4, PT ;  /* 0x000000040e007c0c */ /* 0x000fe4000bf06270 */
[----:B------:R-:W-:Y:S01]  /*4300*/  LEA.HI.X R157, R80, R101, R79, 0x1, P4 ;  /* 0x00000065509d7211 */ /* 0x000fe200020f0c4f */
[----:B------:R1:W-:Y:S08]  /*4310*/  STG.E.128 desc[UR6][R160.64], R24 ;  /* 0x00000018a0007986 */ /* 0x0003f0000c101d06 */
[----:B------:R2:W3:Y:S08]  /*4320*/  LDG.E.128 R28, desc[UR6][R158.64] ;  /* 0x000000069e1c7981 */ /* 0x0004f0000c1e1d00 */
[----:B------:R-:W4:Y:S06]  /*4330*/  @!P1 LDG.E.64 R22, desc[UR6][R32.64+0x40] ;  /* 0x0000400620169981 */ /* 0x000f2c000c1e1b00 */
[----:B------:R-:W5:Y:S01]  /*4340*/  @!P1 LDG.E.64 R38, desc[UR6][R50.64+0x40] ;  /* 0x0000400632269981 */ /* 0x000f62000c1e1b00 */
[C---:B--2---:R-:W-:Y:S04]  /*4350*/  LEA R158, P5, R77.reuse, R94, 0x1 ;  /* 0x0000005e4d9e7211 */ /* 0x044fe800078a08ff */
[----:B------:R-:W-:Y:S02]  /*4360*/  LEA.HI.X R159, R77, R95, R78, 0x1, P5 ;  /* 0x0000005f4d9f7211 */ /* 0x000fe400028f0c4e */
[----:B---3--:R-:W-:Y:S02]  /*4370*/  @!P1 MOV R34, R28 ;  /* 0x0000001c00229202 */ /* 0x008fe40000000f00 */
[----:B-1----:R-:W-:Y:S02]  /*4380*/  @!P1 MOV R27, R30 ;  /* 0x0000001e001b9202 */ /* 0x002fe40000000f00 */
[----:B------:R-:W-:Y:S01]  /*4390*/  @!P1 MOV R25, R29 ;  /* 0x0000001d00199202 */ /* 0x000fe20000000f00 */
[--C-:B------:R-:W-:Y:S02]  /*43a0*/  @!P1 HADD2.F32 R36, -RZ, R34.reuse.H1_H1 ;  /* 0x30000022ff249230 */ /* 0x100fe40000004100 */
[----:B------:R-:W-:Y:S02]  /*43b0*/  @!P1 HADD2.F32 R24, -RZ, R34.H0_H0 ;  /* 0x20000022ff189230 */ /* 0x000fe40000004100 */
[--C-:B----4-:R-:W-:Y:S02]  /*43c0*/  @!P1 HADD2.F32 R35, -RZ, R22.reuse.H0_H0 ;  /* 0x20000016ff239230 */ /* 0x110fe40000004100 */
[----:B------:R-:W-:Y:S02]  /*43d0*/  @!P1 HADD2.F32 R26, -RZ, R22.H1_H1 ;  /* 0x30000016ff1a9230 */ /* 0x000fe40000004100 */
[----:B------:R-:W-:Y:S02]  /*43e0*/  @!P1 HADD2.F32 R22, -RZ, R23.H0_H0 ;  /* 0x20000017ff169230 */ /* 0x000fe40000004100 */
[-C--:B------:R-:W-:Y:S01]  /*43f0*/  @!P1 FMUL.FTZ R54, R36, R35.reuse ;  /* 0x0000002324369220 */ /* 0x080fe20000410000 */
[----:B-----5:R-:W-:Y:S02]  /*4400*/  @!P1 HADD2.F32 R37, -RZ, R38.H0_H0 ;  /* 0x20000026ff259230 */ /* 0x020fe40000004100 */
[C---:B------:R-:W-:Y:S01]  /*4410*/  @!P1 FMUL.FTZ R5, R24.reuse, R35 ;  /* 0x0000002318059220 */ /* 0x040fe20000410000 */
[--C-:B------:R-:W-:Y:S02]  /*4420*/  @!P1 HADD2.F32 R40, -RZ, R39.reuse.H0_H0 ;  /* 0x20000027ff289230 */ /* 0x100fe40000004100 */
[----:B------:R-:W-:Y:S02]  /*4430*/  @!P1 HADD2.F32 R41, -RZ, R39.H1_H1 ;  /* 0x30000027ff299230 */ /* 0x000fe40000004100 */
[----:B------:R-:W-:Y:S01]  /*4440*/  @!P1 FFMA.FTZ R54, R24, R37, -R54 ;  /* 0x0000002518369223 */ /* 0x000fe20000010836 */
[--C-:B------:R-:W-:Y:S01]  /*4450*/  @!P1 HADD2.F32 R39, -RZ, R25.reuse.H1_H1 ;  /* 0x30000019ff279230 */ /* 0x100fe20000004100 */
[----:B------:R-:W-:Y:S01]  /*4460*/  @!P1 MOV R24, R31 ;  /* 0x0000001f00189202 */ /* 0x000fe20000000f00 */
[----:B------:R-:W-:Y:S02]  /*4470*/  @!P1 HADD2.F32 R35, -RZ, R25.H0_H0 ;  /* 0x20000019ff239230 */ /* 0x000fe40000004100 */
[----:B------:R-:W-:Y:S01]  /*4480*/  @!P1 FFMA.FTZ R5, R36, R37, R5 ;  /* 0x0000002524059223 */ /* 0x000fe20000010005 */
[----:B------:R-:W-:Y:S02]  /*4490*/  @!P1 HADD2.F32 R25, -RZ, R27.H0_H0 ;  /* 0x2000001bff199230 */ /* 0x000fe40000004100 */
[-C--:B------:R-:W-:Y:S01]  /*44a0*/  @!P1 FMUL.FTZ R137, R39, R26.reuse ;  /* 0x0000001a27899220 */ /* 0x080fe20000410000 */
[--C-:B------:R-:W-:Y:S02]  /*44b0*/  @!P1 HADD2.F32 R37, -RZ, R24.reuse.H1_H1 ;  /* 0x30000018ff259230 */ /* 0x100fe40000004100 */
[----:B------:R-:W-:Y:S01]  /*44c0*/  @!P1 FMUL.FTZ R6, R35, R26 ;  /* 0x0000001a23069220 */ /* 0x000fe20000410000 */
[----:B------:R-:W-:Y:S01]  /*44d0*/  @!P1 F2FP.F16.F32.PACK_AB R54, R5, R54 ;  /* 0x000000360536923e */ /* 0x000fe200000000ff */
[----:B------:R-:W-:Y:S02]  /*44e0*/  @!P1 HADD2.F32 R23, -RZ, R23.H1_H1 ;  /* 0x30000017ff179230 */ /* 0x000fe40000004100 */
[----:B------:R-:W-:Y:S01]  /*44f0*/  @!P1 FMUL.FTZ R7, R25, R22 ;  /* 0x0000001619079220 */ /* 0x000fe20000410000 */
[----:B------:R-:W-:Y:S01]  /*4500*/  @!P1 HADD2.F32 R36, -RZ, R27.H1_H1 ;  /* 0x3000001bff249230 */ /* 0x000fe20000004100 */
[----:B------:R-:W-:Y:S01]  /*4510*/  @!P1 MOV R28, R54 ;  /* 0x00000036001c9202 */ /* 0x000fe20000000f00 */
[----:B------:R-:W-:Y:S02]  /*4520*/  @!P1 HADD2.F32 R24, -RZ, R24.H0_H0 ;  /* 0x20000018ff189230 */ /* 0x000fe40000004100 */
[-C--:B------:R-:W-:Y:S01]  /*4530*/  @!P1 FMUL.FTZ R155, R37, R23.reuse ;  /* 0x00000017259b9220 */ /* 0x080fe20000410000 */
[----:B------:R-:W-:Y:S02]  /*4540*/  @!P1 HADD2.F32 R38, -RZ, R38.H1_H1 ;  /* 0x30000026ff269230 */ /* 0x000fe40000004100 */
[----:B------:R-:W-:Y:S01]  /*4550*/  @!P1 FMUL.FTZ R154, R36, R22 ;  /* 0x00000016249a9220 */ /* 0x000fe20000410000 */
[C---:B------:R-:W-:Y:S01]  /*4560*/  @!P1 FMUL.FTZ R8, R24.reuse, R23 ;  /* 0x0000001718089220 */ /* 0x040fe20000410000 */
[-C--:B------:R-:W-:Y:S01]  /*4570*/  @!P1 FFMA.FTZ R155, R24, R41.reuse, -R155 ;  /* 0x00000029189b9223 */ /* 0x080fe2000001089b */
[----:B------:R-:W-:Y:S01]  /*4580*/  @!P1 FFMA.FTZ R6, R39, R38, R6 ;  /* 0x0000002627069223 */ /* 0x000fe20000010006 */
[-C--:B------:R-:W-:Y:S01]  /*4590*/  @!P1 FFMA.FTZ R7, R36, R40.reuse, R7 ;  /* 0x0000002824079223 */ /* 0x080fe20000010007 */
[----:B------:R-:W-:Y:S01]  /*45a0*/  @!P1 FFMA.FTZ R154, R25, R40, -R154 ;  /* 0x00000028199a9223 */ /* 0x000fe2000001089a */
[----:B------:R-:W-:Y:S01]  /*45b0*/  @!P1 FFMA.FTZ R137, R35, R38, -R137 ;  /* 0x0000002623899223 */ /* 0x000fe20000010889 */
[----:B------:R-:W-:Y:S03]  /*45c0*/  @!P1 FFMA.FTZ R8, R37, R41, R8 ;  /* 0x0000002925089223 */ /* 0x000fe60000010008 */
[----:B------:R-:W-:Y:S02]  /*45d0*/  @!P1 F2FP.F16.F32.PACK_AB R154, R7, R154 ;  /* 0x0000009a079a923e */ /* 0x000fe400000000ff */
[----:B------:R-:W-:Y:S02]  /*45e0*/  @!P1 F2FP.F16.F32.PACK_AB R137, R6, R137 ;  /* 0x000000890689923e */ /* 0x000fe400000000ff */
[----:B------:R-:W-:Y:S02]  /*45f0*/  @!P1 F2FP.F16.F32.PACK_AB R155, R8, R155 ;  /* 0x0000009b089b923e */ /* 0x000fe400000000ff */
[----:B------:R-:W-:Y:S02]  /*4600*/  @!P1 MOV R29, R137 ;  /* 0x00000089001d9202 */ /* 0x000fe40000000f00 */
[----:B------:R-:W-:Y:S02]  /*4610*/  @!P1 MOV R30, R154 ;  /* 0x0000009a001e9202 */ /* 0x000fe40000000f00 */
[----:B------:R-:W-:Y:S05]  /*4620*/  @!P1 MOV R31, R155 ;  /* 0x0000009b001f9202 */ /* 0x000fea0000000f00 */
        /* <DEDUP_REMOVED lines=13> */
[--C-:B------:R-:W-:Y:S02]  /*4700*/  @!P0 HADD2.F32 R22, -RZ, R23.reuse.H0_H0 ;  /* 0x20000017ff168230 */ /* 0x100fe40000004100 */
[-C--:B------:R-:W-:Y:S01]  /*4710*/  @!P0 FMUL.FTZ R9, R28, R35.reuse ;  /* 0x000000231c098220 */ /* 0x080fe20000410000 */
[--C-:B-----5:R-:W-:Y:S02]  /*4720*/  @!P0 HADD2.F32 R37, -RZ, R50.reuse.H0_H0 ;  /* 0x20000032ff258230 */ /* 0x120fe40000004100 */
        /* <DEDUP_REMOVED lines=35> */
.L_x_2305:
[----:B------:R-:W-:Y:S05]  /*4960*/  BSYNC B0 ;  /* 0x0000000000007941 */ /* 0x000fea0003800000 */
.L_x_2304:
[----:B------:R-:W-:Y:S04]  /*4970*/  BSSY B0, `(.L_x_2306) ;  /* 0x00000ab000007945 */ /* 0x000fe80003800000 */
[----:B------:R-:W-:Y:S05]  /*4980*/  @!P2 BRA `(.L_x_2307) ;  /* 0x0000000800a4a947 */ /* 0x000fea0003800000 */
[----:B--2---:R-:W-:Y:S01]  /*4990*/  SHF.L.U32 R155, R122, 0x1, RZ ;  /* 0x000000017a9b7819 */ /* 0x004fe200000006ff */
[----:B------:R-:W3:Y:S01]  /*49a0*/  LDC.64 R50, c[0x0][0x338] ;  /* 0x0000ce00ff327b82 */ /* 0x000ee20000000a00 */
[----:B------:R-:W-:Y:S02]  /*49b0*/  ISETP.GE.AND P0, PT, R18, UR4, PT ;  /* 0x0000000412007c0c */ /* 0x000fe4000bf06270 */
[-C--:B------:R-:W-:Y:S02]  /*49c0*/  IADD3 R32, P1, R20, R155.reuse, RZ ;  /* 0x0000009b14207210 */ /* 0x080fe40007f3e0ff */
[----:B------:R-:W-:Y:S02]  /*49d0*/  IADD3 R48, P2, R48, R155, RZ ;  /* 0x0000009b30307210 */ /* 0x000fe40007f5e0ff */
[----:B------:R-:W-:Y:S04]  /*49e0*/  SHF.L.U64.HI R137, R122, 0x1, R111 ;  /* 0x000000017a897819 */ /* 0x000fe8000001026f */
[-C--:B------:R-:W-:Y:S02]  /*49f0*/  IADD3.X R33, R21, R137.reuse, RZ, P1, !PT ;  /* 0x0000008915217210 */ /* 0x080fe40000ffe4ff */
[----:B------:R-:W-:Y:S02]  /*4a00*/  IADD3.X R49, R49, R137, RZ, P2, !PT ;  /* 0x0000008931317210 */ /* 0x000fe400017fe4ff */
[----:B------:R-:W-:Y:S01]  /*4a10*/  ISETP.GE.AND P1, PT, R15, UR4, PT ;  /* 0x000000040f007c0c */ /* 0x000fe2000bf26270 */
[----:B------:R-:W2:Y:S06]  /*4a20*/  @!P0 LDG.E.64 R20, desc[UR6][R32.64] ;  /* 0x0000000620148981 */ /* 0x000eac000c1e1b00 */
[----:B------:R-:W4:Y:S01]  /*4a30*/  @!P0 LDG.E.64 R42, desc[UR6][R48.64] ;  /* 0x00000006302a8981 */ /* 0x000f22000c1e1b00 */
[----:B---3--:R-:W-:Y:S04]  /*4a40*/  IMAD.WIDE.U32 R156, R50, 0x60, R100 ;  /* 0x00000060329c7825 */ /* 0x008fe800078e0064 */
[----:B------:R-:W-:Y:S05]  /*4a50*/  IMAD R51, R51, 0x60, RZ ;  /* 0x0000006033337824 */ /* 0x000fea00078e02ff */
[----:B------:R-:W-:Y:S02]  /*4a60*/  IADD3 R157, R157, R51, RZ ;  /* 0x000000339d9d7210 */ /* 0x000fe40007ffe0ff */
[----:B------:R-:W3:Y:S03]  /*4a70*/  LDC.64 R50, c[0x0][0x248] ;  /* 0x00009200ff327b82 */ /* 0x000ee60000000a00 */
[----:B-1----:R1:W5:Y:S01]  /*4a80*/  LDG.E.128 R24, desc[UR6][R156.64] ;  /* 0x000000069c187981 */ /* 0x002362000c1e1d00 */
[----:B---3--:R-:W-:Y:S01]  /*4a90*/  IMAD.WIDE.U32 R158, R50, 0x60, R94 ;  /* 0x00000060329e7825 */ /* 0x008fe200078e005e */
[----:B------:R-:W-:Y:S03]  /*4aa0*/  LEA R50, P2, R84, R100, 0x1 ;  /* 0x0000006454327211 */ /* 0x000fe600078408ff */
[----:B------:R-:W-:Y:S01]  /*4ab0*/  IMAD R51, R51, 0x60, RZ ;  /* 0x0000006033337824 */ /* 0x000fe200078e02ff */
[----:B-1----:R-:W-:Y:S04]  /*4ac0*/  LEA R156, P4, R86, R94, 0x1 ;  /* 0x0000005e569c7211 */ /* 0x002fe800078808ff */
[----:B------:R-:W-:Y:S02]  /*4ad0*/  IADD3 R159, R159, R51, RZ ;  /* 0x000000339f9f7210 */ /* 0x000fe40007ffe0ff */
[----:B------:R-:W-:Y:S01]  /*4ae0*/  LEA.HI.X R51, R84, R101, R83, 0x1, P2 ;  /* 0x0000006554337211 */ /* 0x000fe200010f0c53 */
[--C-:B--2---:R-:W-:Y:S02]  /*4af0*/  @!P0 HADD2.F32 R23, -RZ, R20.reuse.H0_H0 ;  /* 0x20000014ff178230 */ /* 0x104fe40000004100 */
[----:B------:R-:W-:Y:S02]  /*4b00*/  @!P0 HADD2.F32 R22, -RZ, R20.H1_H1 ;  /* 0x30000014ff168230 */ /* 0x000fe40000004100 */
[--C-:B------:R-:W-:Y:S02]  /*4b10*/  @!P0 HADD2.F32 R20, -RZ, R21.reuse.H0_H0 ;  /* 0x20000015ff148230 */ /* 0x100fe40000004100 */
[--C-:B----4-:R-:W-:Y:S02]  /*4b20*/  @!P0 HADD2.F32 R39, -RZ, R42.reuse.H0_H0 ;  /* 0x2000002aff278230 */ /* 0x110fe40000004100 */
[----:B------:R-:W-:Y:S02]  /*4b30*/  @!P0 HADD2.F32 R21, -RZ, R21.H1_H1 ;  /* 0x30000015ff158230 */ /* 0x000fe40000004100 */
[----:B------:R-:W-:Y:S02]  /*4b40*/  @!P0 HADD2.F32 R34, -RZ, R42.H1_H1 ;  /* 0x3000002aff228230 */ /* 0x000fe40000004100 */
[--C-:B------:R-:W-:Y:S02]  /*4b50*/  @!P0 HADD2.F32 R38, -RZ, R43.reuse.H0_H0 ;  /* 0x2000002bff268230 */ /* 0x100fe40000004100 */
[----:B------:R-:W-:Y:S01]  /*4b60*/  @!P0 HADD2.F32 R43, -RZ, R43.H1_H1 ;  /* 0x3000002bff2b8230 */ /* 0x000fe20000004100 */
[----:B-----5:R-:W-:Y:S02]  /*4b70*/  @!P0 MOV R28, R24 ;  /* 0x00000018001c8202 */ /* 0x020fe40000000f00 */
[----:B------:R-:W-:Y:S03]  /*4b80*/  @!P0 MOV R29, R25 ;  /* 0x00000019001d8202 */ /* 0x000fe60000000f00 */
[--C-:B------:R-:W-:Y:S02]  /*4b90*/  @!P0 HADD2.F32 R37, -RZ, R28.reuse.H1_H1 ;  /* 0x3000001cff258230 */ /* 0x100fe40000004100 */
[----:B------:R-:W-:Y:S02]  /*4ba0*/  @!P0 HADD2.F32 R28, -RZ, R28.H0_H0 ;  /* 0x2000001cff1c8230 */ /* 0x000fe40000004100 */
[--C-:B------:R-:W-:Y:S02]  /*4bb0*/  @!P0 HADD2.F32 R41, -RZ, R29.reuse.H1_H1 ;  /* 0x3000001dff298230 */ /* 0x100fe40000004100 */
[-C--:B------:R-:W-:Y:S01]  /*4bc0*/  @!P0 FMUL.FTZ R137, R37, R23.reuse ;  /* 0x0000001725898220 */ /* 0x080fe20000410000 */
[----:B------:R-:W-:Y:S02]  /*4bd0*/  @!P0 HADD2.F32 R29, -RZ, R29.H0_H0 ;  /* 0x2000001dff1d8230 */ /* 0x000fe40000004100 */
[C---:B------:R-:W-:Y:S01]  /*4be0*/  @!P0 FMUL.FTZ R0, R28.reuse, R23 ;  /* 0x000000171c008220 */ /* 0x040fe20000410000 */
[----:B------:R-:W-:Y:S01]  /*4bf0*/  @!P0 MOV R23, R26 ;  /* 0x0000001a00178202 */ /* 0x000fe20000000f00 */
[----:B------:R-:W-:Y:S01]  /*4c00*/  @!P0 FFMA.FTZ R137, R28, R39, -R137 ;  /* 0x000000271c898223 */ /* 0x000fe20000010889 */
[----:B------:R-:W-:Y:S01]  /*4c10*/  @!P0 MOV R28, R27 ;  /* 0x0000001b001c8202 */ /* 0x000fe20000000f00 */
[-C--:B------:R-:W-:Y:S01]  /*4c20*/  @!P0 FMUL.FTZ R155, R41, R22.reuse ;  /* 0x00000016299b8220 */ /* 0x080fe20000410000 */
[----:B------:R-:W-:Y:S01]  /*4c30*/  @!P0 FMUL.FTZ R2, R29, R22 ;  /* 0x000000161d028220 */ /* 0x000fe20000410000 */
[--C-:B------:R-:W-:Y:S02]  /*4c40*/  @!P0 HADD2.F32 R36, -RZ, R23.reuse.H1_H1 ;  /* 0x30000017ff248230 */ /* 0x100fe40000004100 */
[----:B------:R-:W-:Y:S01]  /*4c50*/  @!P0 FFMA.FTZ R0, R37, R39, R0 ;  /* 0x0000002725008223 */ /* 0x000fe20000010000 */
[----:B------:R-:W-:Y:S02]  /*4c60*/  @!P0 HADD2.F32 R23, -RZ, R23.H0_H0 ;  /* 0x20000017ff178230 */ /* 0x000fe40000004100 */
[----:B------:R-:W-:Y:S01]  /*4c70*/  @!P0 FFMA.FTZ R2, R41, R34, R2 ;  /* 0x0000002229028223 */ /* 0x000fe20000010002 */
[--C-:B------:R-:W-:Y:S02]  /*4c80*/  @!P0 HADD2.F32 R37, -RZ, R28.reuse.H1_H1 ;  /* 0x3000001cff258230 */ /* 0x100fe40000004100 */
[-C--:B------:R-:W-:Y:S01]  /*4c90*/  @!P0 FMUL.FTZ R54, R36, R20.reuse ;  /* 0x0000001424368220 */ /* 0x080fe20000410000 */
[----:B------:R-:W-:Y:S01]  /*4ca0*/  @!P0 F2FP.F16.F32.PACK_AB R137, R0, R137 ;  /* 0x000000890089823e */ /* 0x000fe200000000ff */
[----:B------:R-:W-:Y:S02]  /*4cb0*/  @!P0 HADD2.F32 R22, -RZ, R28.H0_H0 ;  /* 0x2000001cff168230 */ /* 0x000fe40000004100 */
[----:B------:R-:W-:Y:S01]  /*4cc0*/  @!P0 FMUL.FTZ R3, R23, R20 ;  /* 0x0000001417038220 */ /* 0x000fe20000410000 */
[----:B------:R-:W-:Y:S01]  /*4cd0*/  @!P0 FMUL.FTZ R157, R37, R21 ;  /* 0x00000015259d8220 */ /* 0x000fe20000410000 */
[----:B------:R-:W-:Y:S01]  /*4ce0*/  @!P0 MOV R24, R137 ;  /* 0x0000008900188202 */ /* 0x000fe20000000f00 */
[----:B------:R-:W-:Y:S01]  /*4cf0*/  @!P0 FFMA.FTZ R155, R29, R34, -R155 ;  /* 0x000000221d9b8223 */ /* 0x000fe2000001089b */
[----:B------:R-:W-:Y:S01]  /*4d00*/  @!P0 FMUL.FTZ R4, R22, R21 ;  /* 0x0000001516048220 */ /* 0x000fe20000410000 */
[-C--:B------:R-:W-:Y:S01]  /*4d10*/  @!P0 FFMA.FTZ R3, R36, R38.reuse, R3 ;  /* 0x0000002624038223 */ /* 0x080fe20000010003 */
[----:B------:R-:W-:Y:S01]  /*4d20*/  @!P0 FFMA.FTZ R54, R23, R38, -R54 ;  /* 0x0000002617368223 */ /* 0x000fe20000010836 */
[----:B------:R-:W-:Y:S01]  /*4d30*/  @!P0 FFMA.FTZ R157, R22, R43, -R157 ;  /* 0x0000002b169d8223 */ /* 0x000fe2000001089d */
[----:B------:R-:W-:Y:S01]  /*4d40*/  @!P0 F2FP.F16.F32.PACK_AB R154, R2, R155 ;  /* 0x0000009b029a823e */ /* 0x000fe200000000ff */
[----:B------:R-:W-:Y:S02]  /*4d50*/  @!P0 FFMA.FTZ R4, R37, R43, R4 ;  /* 0x0000002b25048223 */ /* 0x000fe40000010004 */
[----:B------:R-:W-:Y:S02]  /*4d60*/  @!P0 F2FP.F16.F32.PACK_AB R54, R3, R54 ;  /* 0x000000360336823e */ /* 0x000fe400000000ff */
[----:B------:R-:W-:Y:S02]  /*4d70*/  @!P0 MOV R25, R154 ;  /* 0x0000009a00198202 */ /* 0x000fe40000000f00 */
[----:B------:R-:W-:Y:S02]  /*4d80*/  @!P0 F2FP.F16.F32.PACK_AB R157, R4, R157 ;  /* 0x0000009d049d823e */ /* 0x000fe400000000ff */
[----:B------:R-:W-:Y:S02]  /*4d90*/  @!P0 MOV R26, R54 ;  /* 0x00000036001a8202 */ /* 0x000fe40000000f00 */
[----:B------:R-:W-:Y:S02]  /*4da0*/  @!P0 MOV R27, R157 ;  /* 0x0000009d001b8202 */ /* 0x000fe40000000f00 */
[----:B------:R-:W-:Y:S02]  /*4db0*/  LEA R154, P2, R88, R100, 0x1 ;  /* 0x00000064589a7211 */ /* 0x000fe400078408ff */
[----:B------:R-:W-:Y:S01]  /*4dc0*/  ISETP.GE.AND P0, PT, R14, UR4, PT ;  /* 0x000000040e007c0c */ /* 0x000fe2000bf06270 */
[----:B------:R1:W-:Y:S01]  /*4dd0*/  STG.E.128 desc[UR6][R158.64], R24 ;  /* 0x000000189e007986 */ /* 0x0003e2000c101d06 */
[----:B------:R-:W-:Y:S02]  /*4de0*/  LEA.HI.X R157, R86, R95, R85, 0x1, P4 ;  /* 0x0000005f569d7211 */ /* 0x000fe400020f0c55 */
[----:B------:R-:W-:Y:S05]  /*4df0*/  LEA.HI.X R155, R88, R101, R87, 0x1, P2 ;  /* 0x00000065589b7211 */ /* 0x000fea00010f0c57 */
        /* <DEDUP_REMOVED lines=10> */
[--C-:B------:R-:W-:Y:S02]  /*4ea0*/  @!P1 HADD2.F32 R39, -RZ, R23.reuse.H1_H1 ;  /* 0x30000017ff279230 */ /* 0x100fe40000004100 */
[-C--:B------:R-:W-:Y:S01]  /*4eb0*/  @!P1 FMUL.FTZ R50, R34, R35.reuse ;  /* 0x0000002322329220 */ /* 0x080fe20000410000 */
[----:B----4-:R-:W-:Y:S02]  /*4ec0*/  @!P1 HADD2.F32 R37, -RZ, R40.H0_H0 ;  /* 0x20000028ff259230 */ /* 0x010fe40000004100 */
[C---:B------:R-:W-:Y:S01]  /*4ed0*/  @!P1 FMUL.FTZ R5, R22.reuse, R35 ;  /* 0x0000002316059220 */ /* 0x040fe20000410000 */
[----:B------:R-:W-:Y:S02]  /*4ee0*/  @!P1 HADD2.F32 R27, -RZ, R23.H0_H0 ;  /* 0x20000017ff1b9230 */ /* 0x000fe40000004100 */
[-C--:B------:R-:W-:Y:S01]  /*4ef0*/  @!P1 FMUL.FTZ R51, R39, R24.reuse ;  /* 0x0000001827339220 */ /* 0x080fe20000410000 */
[----:B------:R-:W-:Y:S02]  /*4f00*/  @!P1 HADD2.F32 R20, -RZ, R21.H0_H0 ;  /* 0x20000015ff149230 */ /* 0x000fe40000004100 */
[----:B------:R-:W-:Y:S01]  /*4f10*/  @!P1 FFMA.FTZ R50, R22, R37, -R50 ;  /* 0x0000002516329223 */ /* 0x000fe20000010832 */
[----:B------:R-:W-:Y:S01]  /*4f20*/  @!P1 HADD2.F32 R23, -RZ, R25.H0_H0 ;  /* 0x20000019ff179230 */ /* 0x000fe20000004100 */
[----:B------:R-:W-:Y:S01]  /*4f30*/  @!P1 MOV R22, R31 ;  /* 0x0000001f00169202 */ /* 0x000fe20000000f00 */
[----:B------:R-:W-:Y:S02]  /*4f40*/  @!P1 HADD2.F32 R21, -RZ, R21.H1_H1 ;  /* 0x30000015ff159230 */ /* 0x000fe40000004100 */
[----:B------:R-:W-:Y:S01]  /*4f50*/  @!P1 FFMA.FTZ R5, R34, R37, R5 ;  /* 0x0000002522059223 */ /* 0x000fe20000010005 */
[----:B------:R-:W-:Y:S02]  /*4f60*/  @!P1 HADD2.F32 R34, -RZ, R25.H1_H1 ;  /* 0x30000019ff229230 */ /* 0x000fe40000004100 */
[----:B------:R-:W-:Y:S01]  /*4f70*/  @!P1 FMUL.FTZ R6, R27, R24 ;  /* 0x000000181b069220 */ /* 0x000fe20000410000 */
[--C-:B------:R-:W-:Y:S02]  /*4f80*/  @!P1 HADD2.F32 R37, -RZ, R22.reuse.H1_H1 ;  /* 0x30000016ff259230 */ /* 0x100fe40000004100 */
[----:B------:R-:W-:Y:S01]  /*4f90*/  @!P1 FMUL.FTZ R7, R23, R20 ;  /* 0x0000001417079220 */ /* 0x000fe20000410000 */
[----:B------:R-:W-:Y:S01]  /*4fa0*/  @!P1 F2FP.F16.F32.PACK_AB R50, R5, R50 ;  /* 0x000000320532923e */ /* 0x000fe200000000ff */
[----:B------:R-:W-:Y:S02]  /*4fb0*/  @!P1 HADD2.F32 R22, -RZ, R22.H0_H0 ;  /* 0x20000016ff169230 */ /* 0x000fe40000004100 */
[----:B------:R-:W-:Y:S01]  /*4fc0*/  @!P1 FMUL.FTZ R54, R34, R20 ;  /* 0x0000001422369220 */ /* 0x000fe20000410000 */
[----:B------:R-:W-:Y:S01]  /*4fd0*/  @!P1 HADD2.F32 R36, -RZ, R40.H1_H1 ;  /* 0x30000028ff249230 */ /* 0x000fe20000004100 */
[----:B------:R-:W-:Y:S01]  /*4fe0*/  @!P1 MOV R28, R50 ;  /* 0x00000032001c9202 */ /* 0x000fe20000000f00 */
[--C-:B------:R-:W-:Y:S02]  /*4ff0*/  @!P1 HADD2.F32 R38, -RZ, R41.reuse.H0_H0 ;  /* 0x20000029ff269230 */ /* 0x100fe40000004100 */
[-C--:B------:R-:W-:Y:S01]  /*5000*/  @!P1 FMUL.FTZ R137, R37, R21.reuse ;  /* 0x0000001525899220 */ /* 0x080fe20000410000 */
[----:B------:R-:W-:Y:S02]  /*5010*/  @!P1 HADD2.F32 R41, -RZ, R41.H1_H1 ;  /* 0x30000029ff299230 */ /* 0x000fe40000004100 */
        /* <DEDUP_REMOVED lines=64> */
.L_x_2307:
[----:B------:R-:W-:Y:S05]  /*5420*/  BSYNC B0 ;  /* 0x0000000000007941 */ /* 0x000fea0003800000 */
.L_x_2306:
[----:B----4-:R-:W-:Y:S01]  /*5430*/  MOV R20, R53 ;  /* 0x0000003500147202 */ /* 0x010fe20000000f00 */
[----:B------:R-:W-:Y:S01]  /*5440*/  IMAD.MOV.U32 R48, RZ, RZ, R55 ;  /* 0x000000ffff307224 */ /* 0x000fe200078e0037 */
[----:B------:R-:W-:Y:S01]  /*5450*/  MOV R21, R44 ;  /* 0x0000002c00157202 */ /* 0x000fe20000000f00 */
[----:B------:R-:W-:Y:S01]  /*5460*/  IMAD.MOV.U32 R49, RZ, RZ, R52 ;  /* 0x000000ffff317224 */ /* 0x000fe200078e0034 */
[----:B------:R-:W-:Y:S01]  /*5470*/  UMOV UR4, UR21 ;  /* 0x0000001500047c82 */ /* 0x000fe20008000000 */
[----:B------:R-:W-:Y:S05]  /*5480*/  BRA `(.L_x_2308) ;  /* 0x0000004c00787947 */ /* 0x000fea0003800000 */
.L_x_2299:
[----:B------:R-:W-:Y:S04]  /*5490*/  BSSY B1, `(.L_x_2309) ;  /* 0x0000114000017945 */ /* 0x000fe80003800000 */
[----:B------:R-:W-:Y:S05]  /*54a0*/  @!P6 BRA `(.L_x_2310) ;  /* 0x000000100048e947 */ /* 0x000fea0003800000 */
[----:B------:R-:W-:Y:S01]  /*54b0*/  ISETP.GE.AND P0, PT, R18, UR4, PT ;  /* 0x0000000412007c0c */ /* 0x000fe2000bf06270 */
[----:B------:R1:W5:Y:S01]  /*54c0*/  LDG.E.128 R52, desc[UR6][R100.64] ;  /* 0x0000000664347981 */ /* 0x000362000c1e1d00 */
[----:B------:R-:W-:Y:S01]  /*54d0*/  IADD3 R160, P1, R100, 0x80, RZ ;  /* 0x0000008064a07810 */ /* 0x000fe20007f3e0ff */
[----:B------:R-:W-:Y:S01]  /*54e0*/  BSSY B0, `(.L_x_2311) ;  /* 0x0000058000007945 */ /* 0x000fe20003800000 */
[----:B------:R-:W-:Y:S03]  /*54f0*/  ISETP.GE.AND P2, PT, R15, UR4, PT ;  /* 0x000000040f007c0c */ /* 0x000fe6000bf46270 */
[----:B------:R-:W-:Y:S06]  /*5500*/  IMAD.X R161, RZ, RZ, R101, P1 ;  /* 0x000000ffffa17224 */ /* 0x000fec00008e0665 */
[----:B------:R-:W-:Y:S05]  /*5510*/  @P0 BRA `(.L_x_2312) ;  /* 0x0000000400500947 */ /* 0x000fea0003800000 */
[--C-:B----45:R-:W-:Y:S01]  /*5520*/  HADD2.F32 R31, -RZ, R52.reuse.H0_H0 ;  /* 0x20000034ff1f7230 */ /* 0x130fe20000004100 */
        /* <DEDUP_REMOVED lines=15> */
[----:B------:R-:W-:Y:S02]  /*5620*/  LEA R22, P1, R163, R100, 0x1 ;  /* 0x00000064a3167211 */ /* 0x000fe400078208ff */
[----:B------:R-:W-:Y:S02]  /*5630*/  LEA R158, P0, R157, R102, 0x1 ;  /* 0x000000669d9e7211 */ /* 0x000fe400078008ff */
        /* <DEDUP_REMOVED lines=66> */
.L_x_2312:
[----:B------:R-:W-:Y:S05]  /*5a60*/  BSYNC B0 ;  /* 0x0000000000007941 */ /* 0x000fea0003800000 */
.L_x_2311:
[----:B-----5:R2:W-:Y:S01]  /*5a70*/  STG.E.128 desc[UR6][R94.64], R52 ;  /* 0x000000345e007986 */ /* 0x0205e2000c101d06 */
[----:B------:R-:W-:Y:S03]  /*5a80*/  BSSY B0, `(.L_x_2313) ;  /* 0x0000057000007945 */ /* 0x000fe60003800000 */
[----:B--2---:R2:W5:Y:S01]  /*5a90*/  LDG.E.128 R52, desc[UR6][R100.64+0x80] ;  /* 0x0000800664347981 */ /* 0x004562000c1e1d00 */
        /* <DEDUP_REMOVED lines=20> */
[----:B------:R-:W3:Y:S01]  /*5be0*/  LDG.E.128 R40, desc[UR6][R40.64+0x80] ;  /* 0x0000800628287981 */ /* 0x000ee2000c1e1d00 */
[----:B------:R-:W-:Y:S07]  /*5bf0*/  LEA.HI.X.SX32 R159, R157, R103, 0x1, P0 ;  /* 0x000000679d9f7211 */ /* 0x000fee00000f0eff */
[----:B------:R-:W4:Y:S08]  /*5c00*/  LDG.E.128 R24, desc[UR6][R22.64] ;  /* 0x0000000616187981 */ /* 0x000f30000c1e1d00 */
[----:B------:R-:W2:Y:S01]  /*5c10*/  LDG.E.128 R156, desc[UR6][R158.64+0x80] ;  /* 0x000080069e9c7981 */ /* 0x000ea2000c1e1d00 */
[--C-:B---3--:R-:W-:Y:S02]  /*5c20*/  HADD2.F32 R33, -RZ, R40.reuse.H0_H0 ;  /* 0x20000028ff217230 */ /* 0x108fe40000004100 */
        /* <DEDUP_REMOVED lines=11> */
[--C-:B--2---:R-:W-:Y:S02]  /*5ce0*/  HADD2.F32 R27, -RZ, R156.reuse.H0_H0 ;  /* 0x2000009cff1b7230 */ /* 0x104fe40000004100 */
        /* <DEDUP_REMOVED lines=48> */
.L_x_2314:
[----:B------:R-:W-:Y:S05]  /*5ff0*/  BSYNC B0 ;  /* 0x0000000000007941 */ /* 0x000fea0003800000 */
.L_x_2313:
[----:B-----5:R3:W-:Y:S01]  /*6000*/  STG.E.128 desc[UR6][R94.64+0x80], R52 ;  /* 0x000080345e007986 */ /* 0x0207e2000c101d06 */
[----:B------:R-:W-:Y:S01]  /*6010*/  ISETP.GE.AND P0, PT, R14, UR4, PT ;  /* 0x000000040e007c0c */ /* 0x000fe2000bf06270 */
[----:B------:R-:W-:Y:S01]  /*6020*/  BSSY B0, `(.L_x_2315) ;  /* 0x0000059000007945 */ /* 0x000fe20003800000 */
[----:B------:R-:W-:Y:S05]  /*6030*/  IADD3 R160, P1, R100, 0x100, RZ ;  /* 0x0000010064a07810 */ /* 0x000fea0007f3e0ff */
[----:B------:R-:W-:Y:S01]  /*6040*/  IMAD.X R161, RZ, RZ, R101, P1 ;  /* 0x000000ffffa17224 */ /* 0x000fe200008e0665 */
[----:B---3--:R3:W5:Y:S05]  /*6050*/  LDG.E.128 R52, desc[UR6][R100.64+0x100] ;  /* 0x0001000664347981 */ /* 0x00876a000c1e1d00 */
        /* <DEDUP_REMOVED lines=17> */
[C---:B------:R-:W-:Y:S02]  /*6170*/  LEA R22, P1, R50.reuse, R160, 0x1 ;  /* 0x000000a032167211 */ /* 0x040fe400078208ff */
[C---:B------:R-:W-:Y:S02]  /*6180*/  LEA R158, P0, R157.reuse, R102, 0x1 ;  /* 0x000000669d9e7211 */ /* 0x040fe400078008ff */
[----:B------:R-:W-:Y:S01]  /*6190*/  LEA.HI.X.SX32 R23, R50, R161, 0x1, P1 ;  /* 0x000000a132177211 */ /* 0x000fe200008f0eff */
[----:B------:R-:W4:Y:S01]  /*61a0*/  LDG.E.128 R40, desc[UR6][R40.64+0x100] ;  /* 0x0001000628287981 */ /* 0x000f22000c1e1d00 */
[----:B------:R-:W-:Y:S07]  /*61b0*/  LEA.HI.X.SX32 R159, R157, R103, 0x1, P0 ;  /* 0x000000679d9f7211 */ /* 0x000fee00000f0eff */
[----:B------:R-:W2:Y:S08]  /*61c0*/  LDG.E.128 R24, desc[UR6][R22.64] ;  /* 0x0000000616187981 */ /* 0x000eb0000c1e1d00 */
[----:B------:R-:W3:Y:S01]  /*61d0*/  LDG.E.128 R156, desc[UR6][R158.64+0x100] ;  /* 0x000100069e9c7981 */ /* 0x000ee2000c1e1d00 */
[--C-:B----4-:R-:W-:Y:S02]  /*61e0*/  HADD2.F32 R33, -RZ, R40.reuse.H0_H0 ;  /* 0x20000028ff217230 */ /* 0x110fe40000004100 */
[----:B------:R-:W-:Y:S02]  /*61f0*/  HADD2.F32 R34, -RZ, R40.H1_H1 ;  /* 0x30000028ff227230 */ /* 0x000fe40000004100 */
[--C-:B------:R-:W-:Y:S02]  /*6200*/  HADD2.F32 R37, -RZ, R41.reuse.H0_H0 ;  /* 0x20000029ff257230 */ /* 0x100fe40000004100 */
[----:B------:R-:W-:Y:S02]  /*6210*/  HADD2.F32 R38, -RZ, R41.H1_H1 ;  /* 0x30000029ff267230 */ /* 0x000fe40000004100 */
[--C-:B------:R-:W-:Y:S01]  /*6220*/  HADD2.F32 R39, -RZ, R42.reuse.H0_H0 ;  /* 0x2000002aff277230 */ /* 0x100fe20000004100 */
[----:B--2---:R-:W-:Y:S01]  /*6230*/  MOV R10, R24 ;  /* 0x00000018000a7202 */ /* 0x004fe20000000f00 */
        /* <DEDUP_REMOVED lines=55> */
.L_x_2316:
[----:B------:R-:W-:Y:S05]  /*65b0*/  BSYNC B0 ;  /* 0x0000000000007941 */ /* 0x000fea0003800000 */
.L_x_2315:
[----:B-----5:R1:W-:Y:S02]  /*65c0*/  STG.E.128 desc[UR6][R94.64+0x100], R52 ;  /* 0x000100345e007986 */ /* 0x0203e4000c101d06 */
.L_x_2310:
[----:B------:R-:W-:Y:S05]  /*65d0*/  BSYNC B1 ;  /* 0x0000000000017941 */ /* 0x000fea0003800000 */
.L_x_2309:
[----:B------:R-:W-:Y:S04]  /*65e0*/  BSSY B1, `(.L_x_2317) ;  /* 0x0000126000017945 */ /* 0x000fe80003800000 */
[----:B------:R-:W-:Y:S05]  /*65f0*/  @!P5 BRA `(.L_x_2318) ;  /* 0x000000100090d947 */ /* 0x000fea0003800000 */
[C---:B------:R-:W-:Y:S01]  /*6600*/  LEA R162, P4, R71.reuse, R100, 0x1 ;  /* 0x0000006447a27211 */ /* 0x040fe200078808ff */
[----:B------:R-:W-:Y:S01]  /*6610*/  BSSY B0, `(.L_x_2319) ;  /* 0x0000062000007945 */ /* 0x000fe20003800000 */
[----:B------:R-:W-:Y:S02]  /*6620*/  ISETP.GE.AND P2, PT, R18, UR4, PT ;  /* 0x0000000412007c0c */ /* 0x000fe4000bf46270 */
[----:B------:R-:W-:Y:S02]  /*6630*/  LEA.HI.X R163, R71, R101, R70, 0x1, P4 ;  /* 0x0000006547a37211 */ /* 0x000fe400020f0c46 */
[C---:B------:R-:W-:Y:S02]  /*6640*/  LEA R160, P1, R56.reuse, R94, 0x1 ;  /* 0x0000005e38a07211 */ /* 0x040fe400078208ff */
[----:B------:R-:W-:Y:S01]  /*6650*/  ISETP.GE.AND P0, PT, R15, UR4, PT ;  /* 0x000000040f007c0c */ /* 0x000fe2000bf06270 */
[----:B-1----:R1:W5:Y:S01]  /*6660*/  LDG.E.128 R52, desc[UR6][R162.64] ;  /* 0x00000006a2347981 */ /* 0x002362000c1e1d00 */
[----:B------:R-:W-:Y:S02]  /*6670*/  LEA.HI.X R161, R56, R95, R57, 0x1, P1 ;  /* 0x0000005f38a17211 */ /* 0x000fe400008f0c39 */
[----:B------:R-:W-:Y:S05]  /*6680*/  IADD3 R164, P1, R162, 0x80, RZ ;  /* 0x00000080a2a47810 */ /* 0x000fea0007f3e0ff */
[----:B------:R-:W-:Y:S01]  /*6690*/  IMAD.X R165, RZ, RZ, R163, P1 ;  /* 0x000000ffffa57224 */ /* 0x000fe200008e06a3 */
[----:B------:R-:W-:Y:S07]  /*66a0*/  @P2 BRA `(.L_x_2320) ;  /* 0x0000000400602947 */ /* 0x000fee0003800000 */
[--C-:B-----5:R-:W-:Y:S01]  /*66b0*/  HADD2.F32 R35, -RZ, R52.reuse.H1_H1 ;  /* 0x30000034ff237230 */ /* 0x120fe20000004100 */
        /* <DEDUP_REMOVED lines=11> */
[C---:B----4-:R-:W-:Y:S02]  /*6770*/  LEA R10, P1, R159.reuse, R162, 0x1 ;  /* 0x000000a29f0a7211 */ /* 0x050fe400078208ff */
[C---:B------:R-:W-:Y:S02]  /*6780*/  IADD3 R157, P4, R128.reuse, R167, RZ ;  /* 0x000000a7809d7210 */ /* 0x040fe40007f9e0ff */
[----:B------:R-:W-:Y:S02]  /*6790*/  LEA.HI.X.SX32 R11, R159, R163, 0x1, P1 ;  /* 0x000000a39f0b7211 */ /* 0x000fe400008f0eff */
[----:B------:R-:W-:Y:S02]  /*67a0*/  LEA R170, P1, R157, R102, 0x1 ;  /* 0x000000669daa7211 */ /* 0x000fe400078208ff */
[-C--:B------:R-:W-:Y:S01]  /*67b0*/  LEA.HI.X.SX32 R50, R167, R114.reuse, 0x1, P4 ;  /* 0x00000072a7327211 */ /* 0x080fe200020f0eff */
[----:B------:R-:W4:Y:S01]  /*67c0*/  LDG.E.128 R28, desc[UR6][R10.64] ;  /* 0x000000060a1c7981 */ /* 0x000f22000c1e1d00 */
[----:B------:R-:W-:Y:S02]  /*67d0*/  @P2 IADD3 R169, RZ, -UR26, RZ ;  /* 0x8000001affa92c10 */ /* 0x000fe4000fffe0ff */
[----:B------:R-:W-:Y:S02]  /*67e0*/  LEA.HI.X R171, R157, R103, R50, 0x1, P1 ;  /* 0x000000679dab7211 */ /* 0x000fe400008f0c32 */
[----:B------:R-:W-:Y:S03]  /*67f0*/  IADD3 R167, P1, R128, R169, RZ ;  /* 0x000000a980a77210 */ /* 0x000fe60007f3e0ff */
[----:B------:R-:W2:Y:S01]  /*6800*/  LDG.E.128 R156, desc[UR6][R170.64] ;  /* 0x00000006aa9c7981 */ /* 0x000ea2000c1e1d00 */
[----:B------:R-:W-:Y:S02]  /*6810*/  LEA.HI.X.SX32 R50, R169, R114, 0x1, P1 ;  /* 0x00000072a9327211 */ /* 0x000fe400008f0eff */
[C---:B------:R-:W-:Y:S04]  /*6820*/  LEA R32, P1, R167.reuse, R104, 0x1 ;  /* 0x00000068a7207211 */ /* 0x040fe800078208ff */
[----:B------:R-:W-:Y:S05]  /*6830*/  LEA.HI.X R33, R167, R105, R50, 0x1, P1 ;  /* 0x00000069a7217211 */ /* 0x000fea00008f0c32 */
[----:B------:R3:W4:Y:S02]  /*6840*/  LDG.E.128 R40, desc[UR6][R32.64] ;  /* 0x0000000620287981 */ /* 0x000724000c1e1d00 */
[----:B---3--:R-:W-:Y:S02]  /*6850*/  HADD2.F32 R33, -RZ, R52.H0_H0 ;  /* 0x20000034ff217230 */ /* 0x008fe40000004100 */
[--C-:B--2---:R-:W-:Y:S01]  /*6860*/  HADD2.F32 R25, -RZ, R157.reuse.H0_H0 ;  /* 0x2000009dff197230 */ /* 0x104fe20000004100 */
[----:B----4-:R-:W-:Y:S01]  /*6870*/  MOV R26, R28 ;  /* 0x0000001c001a7202 */ /* 0x010fe20000000f00 */
[--C-:B------:R-:W-:Y:S01]  /*6880*/  HADD2.F32 R28, -RZ, R156.reuse.H1_H1 ;  /* 0x3000009cff1c7230 */ /* 0x100fe20000004100 */
[----:B------:R-:W-:Y:S01]  /*6890*/  MOV R10, R30 ;  /* 0x0000001e000a7202 */ /* 0x000fe20000000f00 */
[----:B------:R-:W-:Y:S01]  /*68a0*/  HADD2.F32 R30, -RZ, R156.H0_H0 ;  /* 0x2000009cff1e7230 */ /* 0x000fe20000004100 */
[----:B------:R-:W-:Y:S01]  /*68b0*/  MOV R23, R29 ;  /* 0x0000001d00177202 */ /* 0x000fe20000000f00 */
[----:B------:R-:W-:Y:S01]  /*68c0*/  HADD2.F32 R12, -RZ, R157.H1_H1 ;  /* 0x3000009dff0c7230 */ /* 0x000fe20000004100 */
[----:B------:R-:W-:Y:S01]  /*68d0*/  MOV R27, R31 ;  /* 0x0000001f001b7202 */ /* 0x000fe20000000f00 */
        /* <DEDUP_REMOVED lines=12> */
[--C-:B------:R-:W-:Y:S02]  /*69a0*/  HADD2.F32 R32, -RZ, R40.reuse.H0_H0 ;  /* 0x20000028ff207230 */ /* 0x100fe40000004100 */
[----:B------:R-:W-:Y:S01]  /*69b0*/  FMUL.FTZ R2, R29, R28 ;  /* 0x0000001c1d027220 */ /* 0x000fe20000410000 */
[--C-:B------:R-:W-:Y:S02]  /*69c0*/  HADD2.F32 R11, -RZ, R159.reuse.H0_H0 ;  /* 0x2000009fff0b7230 */ /* 0x100fe40000004100 */
[----:B------:R-:W-:Y:S01]  /*69d0*/  FMUL.FTZ R4, R23, R12 ;  /* 0x0000000c17047220 */ /* 0x000fe20000410000 */
[----:B------:R-:W-:Y:S02]  /*69e0*/  HADD2.F32 R9, -RZ, R159.H1_H1 ;  /* 0x3000009fff097230 */ /* 0x000fe40000004100 */
[----:B------:R-:W-:Y:S01]  /*69f0*/  @!P2 FADD.FTZ R24, -R24, -RZ ;  /* 0x800000ff1818a221 */ /* 0x000fe20000010100 */
[----:B------:R-:W-:Y:S02]  /*6a00*/  HADD2.F32 R34, -RZ, R40.H1_H1 ;  /* 0x30000028ff227230 */ /* 0x000fe40000004100 */
[----:B------:R-:W-:Y:S01]  /*6a10*/  @!P2 FADD.FTZ R22, -R22, -RZ ;  /* 0x800000ff1616a221 */ /* 0x000fe20000010100 */
[--C-:B------:R-:W-:Y:S02]  /*6a20*/  HADD2.F32 R25, -RZ, R10.reuse.H0_H0 ;  /* 0x2000000aff197230 */ /* 0x100fe40000004100 */
[----:B------:R-:W-:Y:S01]  /*6a30*/  FFMA.FTZ R0, R33, R32, R0 ;  /* 0x0000002021007223 */ /* 0x000fe20000010000 */
[----:B------:R-:W-:Y:S02]  /*6a40*/  HADD2.F32 R23, -RZ, R10.H1_H1 ;  /* 0x3000000aff177230 */ /* 0x000fe40000004100 */
[----:B------:R-:W-:Y:S01]  /*6a50*/  @!P2 FADD.FTZ R11, -R11, -RZ ;  /* 0x800000ff0b0ba221 */ /* 0x000fe20000010100 */
[----:B------:R-:W-:Y:S02]  /*6a60*/  HADD2.F32 R37, -RZ, R41.H0_H0 ;  /* 0x20000029ff257230 */ /* 0x000fe40000004100 */
[----:B------:R-:W-:Y:S01]  /*6a70*/  @!P2 FADD.FTZ R9, -R9, -RZ ;  /* 0x800000ff0909a221 */ /* 0x000fe20000010100 */
[--C-:B------:R-:W-:Y:S02]  /*6a80*/  HADD2.F32 R12, -RZ, R27.reuse.H0_H0 ;  /* 0x2000001bff0c7230 */ /* 0x100fe40000004100 */
[----:B------:R-:W-:Y:S01]  /*6a90*/  FFMA.FTZ R2, R35, R34, R2 ;  /* 0x0000002223027223 */ /* 0x000fe20000010002 */
[----:B------:R-:W-:Y:S02]  /*6aa0*/  HADD2.F32 R10, -RZ, R27.H1_H1 ;  /* 0x3000001bff0a7230 */ /* 0x000fe40000004100 */
[----:B------:R-:W-:Y:S01]  /*6ab0*/  FMUL.FTZ R5, R25, R24 ;  /* 0x0000001819057220 */ /* 0x000fe20000410000 */
[----:B------:R-:W-:Y:S02]  /*6ac0*/  HADD2.F32 R38, -RZ, R41.H1_H1 ;  /* 0x30000029ff267230 */ /* 0x000fe40000004100 */
[----:B------:R-:W-:Y:S01]  /*6ad0*/  FMUL.FTZ R6, R23, R22 ;  /* 0x0000001617067220 */ /* 0x000fe20000410000 */
[----:B------:R-:W-:Y:S02]  /*6ae0*/  HADD2.F32 R33, -RZ, R53.H1_H1 ;  /* 0x30000035ff217230 */ /* 0x000fe40000004100 */
[----:B------:R-:W-:Y:S01]  /*6af0*/  FFMA.FTZ R3, R36, R37, R3 ;  /* 0x0000002524037223 */ /* 0x000fe20000010003 */
[----:B------:R-:W-:Y:S02]  /*6b00*/  HADD2.F32 R39, -RZ, R42.H0_H0 ;  /* 0x2000002aff277230 */ /* 0x000fe40000004100 */
[----:B------:R-:W-:Y:S01]  /*6b10*/  FMUL.FTZ R7, R12, R11 ;  /* 0x0000000b0c077220 */ /* 0x000fe20000410000 */
[----:B------:R-:W-:Y:S02]  /*6b20*/  HADD2.F32 R32, -RZ, R44.H0_H0 ;  /* 0x2000002cff207230 */ /* 0x000fe40000004100 */
[----:B------:R-:W-:Y:S01]  /*6b30*/  FMUL.FTZ R8, R10, R9 ;  /* 0x000000090a087220 */ /* 0x000fe20000410000 */
[----:B------:R-:W-:Y:S02]  /*6b40*/  HADD2.F32 R40, -RZ, R42.H1_H1 ;  /* 0x3000002aff287230 */ /* 0x000fe40000004100 */
[----:B------:R-:W-:Y:S01]  /*6b50*/  FFMA.FTZ R4, R33, R38, R4 ;  /* 0x0000002621047223 */ /* 0x000fe20000010004 */
[----:B------:R-:W-:Y:S01]  /*6b60*/  HADD2.F32 R35, -RZ, R44.H1_H1 ;  /* 0x3000002cff237230 */ /* 0x000fe20000004100 */
[----:B------:R-:W-:Y:S01]  /*6b70*/  F2FP.F16.F32.PACK_AB R52, R2, R0 ;  /* 0x000000000234723e */ /* 0x000fe200000000ff */
[----:B------:R-:W-:Y:S02]  /*6b80*/  HADD2.F32 R41, -RZ, R43.H0_H0 ;  /* 0x2000002bff297230 */ /* 0x000fe40000004100 */
[----:B------:R-:W-:Y:S01]  /*6b90*/  FFMA.FTZ R5, R32, R39, R5 ;  /* 0x0000002720057223 */ /* 0x000fe20000010005 */
[----:B------:R-:W-:Y:S01]  /*6ba0*/  F2FP.F16.F32.PACK_AB R53, R4, R3 ;  /* 0x000000030435723e */ /* 0x000fe200000000ff */
[----:B------:R-:W-:Y:S02]  /*6bb0*/  HADD2.F32 R34, -RZ, R51.H0_H0 ;  /* 0x20000033ff227230 */ /* 0x000fe40000004100 */
[----:B------:R-:W-:Y:S01]  /*6bc0*/  FFMA.FTZ R6, R35, R40, R6 ;  /* 0x0000002823067223 */ /* 0x000fe20000010006 */
[----:B------:R-:W-:Y:S02]  /*6bd0*/  HADD2.F32 R42, -RZ, R43.H1_H1 ;  /* 0x3000002bff2a7230 */ /* 0x000fe40000004100 */
[----:B------:R-:W-:Y:S02]  /*6be0*/  HADD2.F32 R37, -RZ, R51.H1_H1 ;  /* 0x30000033ff257230 */ /* 0x000fe40000004100 */
[----:B------:R-:W-:Y:S01]  /*6bf0*/  FFMA.FTZ R7, R34, R41, R7 ;  /* 0x0000002922077223 */ /* 0x000fe20000010007 */
[----:B------:R-:W-:Y:S02]  /*6c00*/  F2FP.F16.F32.PACK_AB R54, R6, R5 ;  /* 0x000000050636723e */ /* 0x000fe400000000ff */
[----:B------:R-:W-:Y:S05]  /*6c10*/  FFMA.FTZ R8, R37, R42, R8 ;  /* 0x0000002a25087223 */ /* 0x000fea0000010008 */
[----:B------:R-:W-:Y:S02]  /*6c20*/  F2FP.F16.F32.PACK_AB R55, R8, R7 ;  /* 0x000000070837723e */ /* 0x000fe400000000ff */
.L_x_2320:
[----:B------:R-:W-:Y:S05]  /*6c30*/  BSYNC B0 ;  /* 0x0000000000007941 */ /* 0x000fea0003800000 */
.L_x_2319:
[----:B-----5:R2:W-:Y:S01]  /*6c40*/  STG.E.128 desc[UR6][R160.64], R52 ;  /* 0x00000034a0007986 */ /* 0x0205e2000c101d06 */
[----:B------:R-:W-:Y:S03]  /*6c50*/  BSSY B0, `(.L_x_2321) ;  /* 0x000005b000007945 */ /* 0x000fe60003800000 */
[----:B--2---:R2:W5:Y:S01]  /*6c60*/  LDG.E.128 R52, desc[UR6][R162.64+0x80] ;  /* 0x00008006a2347981 */ /* 0x004562000c1e1d00 */
[----:B------:R-:W-:Y:S05]  /*6c70*/  @P0 BRA `(.L_x_2322) ;  /* 0x0000000400600947 */ /* 0x000fea0003800000 */
[--C-:B-----5:R-:W-:Y:S01]  /*6c80*/  HADD2.F32 R35, -RZ, R52.reuse.H1_H1 ;  /* 0x30000034ff237230 */ /* 0x120fe20000004100 */
        /* <DEDUP_REMOVED lines=10> */
[----:B----4-:R-:W-:Y:S02]  /*6d30*/  LEA R10, P0, R157, R164, 0x1 ;  /* 0x000000a49d0a7211 */ /* 0x010fe400078008ff */
[----:B------:R-:W-:Y:S02]  /*6d40*/  IADD3 R50, P2, R123, R154, RZ ;  /* 0x0000009a7b327210 */ /* 0x000fe40007f5e0ff */
[----:B------:R-:W-:Y:S02]  /*6d50*/  LEA.HI.X.SX32 R11, R157, R165, 0x1, P0 ;  /* 0x000000a59d0b7211 */ /* 0x000fe400000f0eff */
[----:B------:R-:W-:Y:S02]  /*6d60*/  LEA R158, P0, R50, R102, 0x1 ;  /* 0x00000066329e7211 */ /* 0x000fe400078008ff */
        /* <DEDUP_REMOVED lines=10> */
[----:B------:R1:W2:Y:S02]  /*6e10*/  LDG.E.128 R40, desc[UR6][R32.64] ;  /* 0x0000000620287981 */ /* 0x0002a4000c1e1d00 */
[----:B-1----:R-:W-:Y:S02]  /*6e20*/  HADD2.F32 R33, -RZ, R52.H0_H0 ;  /* 0x20000034ff217230 */ /* 0x002fe40000004100 */
[--C-:B---3--:R-:W-:Y:S01]  /*6e30*/  HADD2.F32 R25, -RZ, R157.reuse.H0_H0 ;  /* 0x2000009dff197230 */ /* 0x108fe20000004100 */
        /* <DEDUP_REMOVED lines=19> */
[--C-:B--2---:R-:W-:Y:S02]  /*6f70*/  HADD2.F32 R32, -RZ, R40.reuse.H0_H0 ;  /* 0x20000028ff207230 */ /* 0x104fe40000004100 */
        /* <DEDUP_REMOVED lines=40> */
.L_x_2322:
[----:B------:R-:W-:Y:S05]  /*7200*/  BSYNC B0 ;  /* 0x0000000000007941 */ /* 0x000fea0003800000 */
.L_x_2321:
[----:B-----5:R1:W-:Y:S01]  /*7210*/  STG.E.128 desc[UR6][R160.64+0x80], R52 ;  /* 0x00008034a0007986 */ /* 0x0203e2000c101d06 */
[----:B------:R-:W-:Y:S01]  /*7220*/  ISETP.GE.AND P0, PT, R14, UR4, PT ;  /* 0x000000040e007c0c */ /* 0x000fe2000bf06270 */
[----:B------:R-:W-:Y:S01]  /*7230*/  BSSY B0, `(.L_x_2323) ;  /* 0x000005f000007945 */ /* 0x000fe20003800000 */
[----:B----4-:R-:W-:Y:S01]  /*7240*/  IADD3 R4, P1, R162, 0x100, RZ ;  /* 0x00000100a2047810 */ /* 0x010fe20007f3e0ff */
[----:B------:R1:W5:Y:S04]  /*7250*/  LDG.E.128 R24, desc[UR6][R162.64+0x100] ;  /* 0x00010006a2187981 */ /* 0x000368000c1e1d00 */
[----:B------:R-:W-:Y:S06]  /*7260*/  IMAD.X R5, RZ, RZ, R163, P1 ;  /* 0x000000ffff057224 */ /* 0x000fec00008e06a3 */
[----:B------:R-:W-:Y:S05]  /*7270*/  @P0 BRA `(.L_x_2324) ;  /* 0x0000000400680947 */ /* 0x000fea0003800000 */
[----:B------:R-:W-:Y:S01]  /*7280*/  ULEA.HI UR26, UR4, UR4, URZ, 0x1 ;  /* 0x00000004041a7291 */ /* 0x000fe2000f8f083f */
[----:B------:R-:W-:Y:S02]  /*7290*/  MOV R2, RZ ;  /* 0x000000ff00027202 */ /* 0x000fe40000000f00 */
[----:B-----5:R-:W-:Y:S01]  /*72a0*/  MOV R35, R25 ;  /* 0x0000001900237202 */ /* 0x020fe20000000f00 */
[----:B------:R-:W-:Y:S01]  /*72b0*/  USHF.R.S32.HI UR26, URZ, 0x1, UR26 ;  /* 0x000000013f1a7899 */ /* 0x000fe2000801141a */
[----:B------:R-:W-:Y:S02]  /*72c0*/  MOV R22, R24 ;  /* 0x0000001800167202 */ /* 0x000fe40000000f00 */
[----:B------:R-:W-:Y:S01]  /*72d0*/  MOV R32, R26 ;  /* 0x0000001a00207202 */ /* 0x000fe20000000f00 */
[----:B------:R-:W-:Y:S01]  /*72e0*/  HADD2.F32 R24, -RZ, R35.H0_H0 ;  /* 0x20000023ff187230 */ /* 0x000fe20000004100 */
        /* <DEDUP_REMOVED lines=14> */
[----:B------:R-:W2:Y:S02]  /*73d0*/  LDG.E.128 R36, desc[UR6][R36.64] ;  /* 0x0000000624247981 */ /* 0x000ea4000c1e1d00 */
[----:B------:R-:W-:Y:S04]  /*73e0*/  IADD3 R3, P0, R121, R0, RZ ;  /* 0x0000000079037210 */ /* 0x000fe80007f1e0ff */
[----:B------:R-:W-:Y:S02]  /*73f0*/  LEA.HI.X.SX32 R0, R0, R110, 0x1, P0 ;  /* 0x0000006e00007211 */ /* 0x000fe400000f0eff */
[C---:B------:R-:W-:Y:S04]  /*7400*/  LEA R28, P0, R3.reuse, R104, 0x1 ;  /* 0x00000068031c7211 */ /* 0x040fe800078008ff */
[----:B------:R-:W-:Y:S06]  /*7410*/  LEA.HI.X R29, R3, R105, R0, 0x1, P0 ;  /* 0x00000069031d7211 */ /* 0x000fec00000f0c00 */
[----:B------:R-:W3:Y:S01]  /*7420*/  LDG.E.128 R28, desc[UR6][R28.64] ;  /* 0x000000061c1c7981 */ /* 0x000ee2000c1e1d00 */
[--C-:B--2---:R-:W-:Y:S01]  /*7430*/  HADD2.F32 R3, -RZ, R37.reuse.H0_H0 ;  /* 0x20000025ff037230 */ /* 0x104fe20000004100 */
[----:B----4-:R-:W-:Y:S01]  /*7440*/  MOV R12, R4 ;  /* 0x00000004000c7202 */ /* 0x010fe20000000f00 */
[----:B------:R-:W-:Y:S01]  /*7450*/  HADD2.F32 R4, -RZ, R37.H1_H1 ;  /* 0x30000025ff047230 */ /* 0x000fe20000004100 */
[----:B------:R-:W-:Y:S01]  /*7460*/  MOV R11, R5 ;  /* 0x00000005000b7202 */ /* 0x000fe20000000f00 */
[----:B------:R-:W-:Y:S01]  /*7470*/  HADD2.F32 R5, -RZ, R38.H0_H0 ;  /* 0x20000026ff057230 */ /* 0x000fe20000004100 */
[----:B------:R-:W-:Y:S01]  /*7480*/  MOV R10, R6 ;  /* 0x00000006000a7202 */ /* 0x000fe20000000f00 */
[--C-:B------:R-:W-:Y:S02]  /*7490*/  HADD2.F32 R25, -RZ, R12.reuse.H0_H0 ;  /* 0x2000000cff197230 */ /* 0x100fe40000004100 */
[----:B------:R-:W-:Y:S01]  /*74a0*/  @!P1 FADD.FTZ R3, -R3, -RZ ;  /* 0x800000ff03039221 */ /* 0x000fe20000010100 */
[----:B------:R-:W-:Y:S02]  /*74b0*/  HADD2.F32 R23, -RZ, R12.H1_H1 ;  /* 0x3000000cff177230 */ /* 0x000fe40000004100 */
[----:B------:R-:W-:Y:S01]  /*74c0*/  @!P1 FADD.FTZ R4, -R4, -RZ ;  /* 0x800000ff04049221 */ /* 0x000fe20000010100 */
[--C-:B------:R-:W-:Y:S01]  /*74d0*/  HADD2.F32 R12, -RZ, R11.reuse.H0_H0 ;  /* 0x2000000bff0c7230 */ /* 0x100fe20000004100 */
[----:B------:R-:W-:Y:S01]  /*74e0*/  MOV R9, R7 ;  /* 0x0000000700097202 */ /* 0x000fe20000000f00 */
[----:B------:R-:W-:Y:S02]  /*74f0*/  HADD2.F32 R11, -RZ, R11.H1_H1 ;  /* 0x3000000bff0b7230 */ /* 0x000fe40000004100 */
[----:B------:R-:W-:Y:S01]  /*7500*/  @!P1 FADD.FTZ R5, -R5, -RZ ;  /* 0x800000ff05059221 */ /* 0x000fe20000010100 */
[----:B------:R-:W-:Y:S02]  /*7510*/  HADD2.F32 R8, -RZ, R39.H1_H1 ;  /* 0x30000027ff087230 */ /* 0x000fe40000004100 */
[----:B------:R-:W-:Y:S01]  /*7520*/  FMUL.FTZ R3, R12, R3 ;  /* 0x000000030c037220 */ /* 0x000fe20000410000 */
[--C-:B------:R-:W-:Y:S02]  /*7530*/  HADD2.F32 R2, -RZ, R36.reuse.H1_H1 ;  /* 0x30000024ff027230 */ /* 0x100fe40000004100 */
[----:B------:R-:W-:Y:S01]  /*7540*/  FMUL.FTZ R4, R11, R4 ;  /* 0x000000040b047220 */ /* 0x000fe20000410000 */
[----:B------:R-:W-:Y:S02]  /*7550*/  HADD2.F32 R0, -RZ, R36.H0_H0 ;  /* 0x20000024ff007230 */ /* 0x000fe40000004100 */
        /* <DEDUP_REMOVED lines=9> */
[----:B------:R-:W-:Y:S02]  /*75f0*/  HADD2.F32 R6, -RZ, R38.H1_H1 ;  /* 0x30000026ff067230 */ /* 0x000fe40000004100 */
[----:B------:R-:W-:Y:S01]  /*7600*/  FMUL.FTZ R0, R25, R0 ;  /* 0x0000000019007220 */ /* 0x000fe20000410000 */
[----:B---3--:R-:W-:Y:S02]  /*7610*/  HADD2.F32 R12, -RZ, R28.H0_H0 ;  /* 0x2000001cff0c7230 */ /* 0x008fe40000004100 */
[----:B------:R-:W-:Y:S01]  /*7620*/  FMUL.FTZ R8, R9, R8 ;  /* 0x0000000809087220 */ /* 0x000fe20000410000 */
[--C-:B------:R-:W-:Y:S02]  /*7630*/  HADD2.F32 R9, -RZ, R22.reuse.H0_H0 ;  /* 0x20000016ff097230 */ /* 0x100fe40000004100 */
[----:B------:R-:W-:Y:S01]  /*7640*/  @!P1 FADD.FTZ R6, -R6, -RZ ;  /* 0x800000ff06069221 */ /* 0x000fe20000010100 */
[----:B------:R-:W-:Y:S02]  /*7650*/  HADD2.F32 R7, -RZ, R39.H0_H0 ;  /* 0x20000027ff077230 */ /* 0x000fe40000004100 */
[----:B------:R-:W-:Y:S02]  /*7660*/  HADD2.F32 R23, -RZ, R22.H1_H1 ;  /* 0x30000016ff177230 */ /* 0x000fe40000004100 */
[----:B------:R-:W-:Y:S01]  /*7670*/  FFMA.FTZ R0, R9, R12, R0 ;  /* 0x0000000c09007223 */ /* 0x000fe20000010000 */
[----:B------:R-:W-:Y:S02]  /*7680*/  HADD2.F32 R22, -RZ, R28.H1_H1 ;  /* 0x3000001cff167230 */ /* 0x000fe40000004100 */
[----:B------:R-:W-:Y:S01]  /*7690*/  @!P1 FADD.FTZ R7, -R7, -RZ ;  /* 0x800000ff07079221 */ /* 0x000fe20000010100 */
[--C-:B------:R-:W-:Y:S02]  /*76a0*/  HADD2.F32 R25, -RZ, R29.reuse.H0_H0 ;  /* 0x2000001dff197230 */ /* 0x100fe40000004100 */
[----:B------:R-:W-:Y:S01]  /*76b0*/  FMUL.FTZ R6, R11, R6 ;  /* 0x000000060b067220 */ /* 0x000fe20000410000 */
[----:B------:R-:W-:Y:S02]  /*76c0*/  HADD2.F32 R26, -RZ, R29.H1_H1 ;  /* 0x3000001dff1a7230 */ /* 0x000fe40000004100 */
[----:B------:R-:W-:Y:S01]  /*76d0*/  FFMA.FTZ R2, R23, R22, R2 ;  /* 0x0000001617027223 */ /* 0x000fe20000010002 */
[----:B------:R-:W-:Y:S02]  /*76e0*/  HADD2.F32 R9, -RZ, R35.H1_H1 ;  /* 0x30000023ff097230 */ /* 0x000fe40000004100 */
[----:B------:R-:W-:Y:S01]  /*76f0*/  FFMA.FTZ R3, R24, R25, R3 ;  /* 0x0000001918037223 */ /* 0x000fe20000010003 */
[----:B------:R-:W-:Y:S02]  /*7700*/  HADD2.F32 R27, -RZ, R30.H0_H0 ;  /* 0x2000001eff1b7230 */ /* 0x000fe40000004100 */
[----:B------:R-:W-:Y:S01]  /*7710*/  FMUL.FTZ R7, R10, R7 ;  /* 0x000000070a077220 */ /* 0x000fe20000410000 */
[----:B------:R-:W-:Y:S02]  /*7720*/  HADD2.F32 R12, -RZ, R32.H0_H0 ;  /* 0x20000020ff0c7230 */ /* 0x000fe40000004100 */
[----:B------:R-:W-:Y:S01]  /*7730*/  FFMA.FTZ R4, R9, R26, R4 ;  /* 0x0000001a09047223 */ /* 0x000fe20000010004 */
[----:B------:R-:W-:Y:S01]  /*7740*/  HADD2.F32 R28, -RZ, R30.H1_H1 ;  /* 0x3000001eff1c7230 */ /* 0x000fe20000004100 */
[----:B------:R-:W-:Y:S01]  /*7750*/  F2FP.F16.F32.PACK_AB R24, R2, R0 ;  /* 0x000000000218723e */ /* 0x000fe200000000ff */
[----:B------:R-:W-:Y:S02]  /*7760*/  HADD2.F32 R23, -RZ, R32.H1_H1 ;  /* 0x30000020ff177230 */ /* 0x000fe40000004100 */
[----:B------:R-:W-:Y:S01]  /*7770*/  FFMA.FTZ R5, R12, R27, R5 ;  /* 0x0000001b0c057223 */ /* 0x000fe20000010005 */
[----:B------:R-:W-:Y:S02]  /*7780*/  HADD2.F32 R29, -RZ, R31.H0_H0 ;  /* 0x2000001fff1d7230 */ /* 0x000fe40000004100 */
[----:B------:R-:W-:Y:S02]  /*7790*/  HADD2.F32 R22, -RZ, R33.H0_H0 ;  /* 0x20000021ff167230 */ /* 0x000fe40000004100 */
[----:B------:R-:W-:Y:S01]  /*77a0*/  FFMA.FTZ R6, R23, R28, R6 ;  /* 0x0000001c17067223 */ /* 0x000fe20000010006 */
[----:B------:R-:W-:Y:S02]  /*77b0*/  HADD2.F32 R30, -RZ, R31.H1_H1 ;  /* 0x3000001fff1e7230 */ /* 0x000fe40000004100 */
[----:B------:R-:W-:Y:S02]  /*77c0*/  HADD2.F32 R25, -RZ, R33.H1_H1 ;  /* 0x30000021ff197230 */ /* 0x000fe40000004100 */
[----:B------:R-:W-:Y:S01]  /*77d0*/  FFMA.FTZ R7, R22, R29, R7 ;  /* 0x0000001d16077223 */ /* 0x000fe20000010007 */
[----:B------:R-:W-:Y:S02]  /*77e0*/  F2FP.F16.F32.PACK_AB R26, R6, R5 ;  /* 0x00000005061a723e */ /* 0x000fe400000000ff */
[----:B------:R-:W-:Y:S01]  /*77f0*/  FFMA.FTZ R8, R25, R30, R8 ;  /* 0x0000001e19087223 */ /* 0x000fe20000010008 */
[----:B------:R-:W-:Y:S04]  /*7800*/  F2FP.F16.F32.PACK_AB R25, R4, R3 ;  /* 0x000000030419723e */ /* 0x000fe800000000ff */
[----:B------:R-:W-:Y:S02]  /*7810*/  F2FP.F16.F32.PACK_AB R27, R8, R7 ;  /* 0x00000007081b723e */ /* 0x000fe400000000ff */
.L_x_2324:
[----:B------:R-:W-:Y:S05]  /*7820*/  BSYNC B0 ;  /* 0x0000000000007941 */ /* 0x000fea0003800000 */
.L_x_2323:
[----:B-----5:R4:W-:Y:S02]  /*7830*/  STG.E.128 desc[UR6][R160.64+0x100], R24 ;  /* 0x00010018a0007986 */ /* 0x0209e4000c101d06 */
.L_x_2318:
[----:B------:R-:W-:Y:S05]  /*7840*/  BSYNC B1 ;  /* 0x0000000000017941 */ /* 0x000fea0003800000 */
.L_x_2317:
[C---:B------:R-:W-:Y:S01]  /*7850*/  ISETP.GE.AND P0, PT, R65.reuse, R155, PT ;  /* 0x0000009b4100720c */ /* 0x040fe20003f06270 */
[----:B------:R-:W-:Y:S03]  /*7860*/  BSSY B1, `(.L_x_2325) ;  /* 0x0000132000017945 */ /* 0x000fe60003800000 */
[----:B------:R-:W-:Y:S11]  /*7870*/  ISETP.GE.AND P0, PT, R65, R137, !P0 ;  /* 0x000000894100720c */ /* 0x000ff60004706270 */
[----:B------:R-:W-:Y:S02]  /*7880*/  @!UPT UIADD3 URZ, URZ, URZ, URZ ;  /* 0x0000003f3f3ff290 */ /* 0x000fe4000fffe03f */
[----:B------:R-:W-:Y:S05]  /*7890*/  @!P0 BRA `(.L_x_2326) ;  /* 0x0000001000b88947 */ /* 0x000fea0003800000 */
[C---:B----4-:R-:W-:Y:S01]  /*78a0*/  LEA R2, P4, R73.reuse, R100, 0x1 ;  /* 0x0000006449027211 */ /* 0x050fe200078808ff */
[----:B------:R-:W-:Y:S01]  /*78b0*/  BSSY B0, `(.L_x_2327) ;  /* 0x0000062000007945 */ /* 0x000fe20003800000 */
[----:B------:R-:W-:Y:S02]  /*78c0*/  ISETP.GE.AND P0, PT, R18, UR4, PT ;  /* 0x0000000412007c0c */ /* 0x000fe4000bf06270 */
[----:B------:R-:W-:Y:S02]  /*78d0*/  LEA.HI.X R3, R73, R101, R72, 0x1, P4 ;  /* 0x0000006549037211 */ /* 0x000fe400020f0c48 */
[----:B-1----:R-:W-:Y:S02]  /*78e0*/  LEA R52, P2, R152, R94, 0x1 ;  /* 0x0000005e98347211 */ /* 0x002fe400078408ff */
[----:B------:R-:W-:Y:S01]  /*78f0*/  LEA R50, P1, R76, R100, 0x1 ;  /* 0x000000644c327211 */ /* 0x000fe200078208ff */
[----:B------:R1:W5:Y:S06]  /*7900*/  LDG.E.128 R8, desc[UR6][R2.64] ;  /* 0x0000000602087981 */ /* 0x00036c000c1e1d00 */
[----:B------:R-:W-:Y:S06]  /*7910*/  @P0 BRA `(.L_x_2328) ;  /* 0x00000004006c0947 */ /* 0x000fec0003800000 */
[----:B------:R-:W-:Y:S01]  /*7920*/  ULEA.HI UR26, UR4, UR4, URZ, 0x1 ;  /* 0x00000004041a7291 */ /* 0x000fe2000f8f083f */
[----:B------:R-:W-:Y:S02]  /*7930*/  MOV R4, RZ ;  /* 0x000000ff00047202 */ /* 0x000fe40000000f00 */
[----:B-----5:R-:W-:Y:S01]  /*7940*/  MOV R33, R11 ;  /* 0x0000000b00217202 */ /* 0x020fe20000000f00 */
[----:B------:R-:W-:Y:S01]  /*7950*/  USHF.R.S32.HI UR26, URZ, 0x1, UR26 ;  /* 0x000000013f1a7899 */ /* 0x000fe2000801141a */
[----:B------:R-:W-:Y:S02]  /*7960*/  MOV R32, R10 ;  /* 0x0000000a00207202 */ /* 0x000fe40000000f00 */
[----:B------:R-:W-:Y:S02]  /*7970*/  MOV R35, R9 ;  /* 0x0000000900237202 */ /* 0x000fe40000000f00 */
[----:B------:R-:W-:Y:S02]  /*7980*/  MOV R22, R8 ;  /* 0x0000000800167202 */ /* 0x000fe40000000f00 */
[----:B------:R-:W-:Y:S02]  /*7990*/  ISETP.GE.AND P4, PT, R18, UR26, PT ;  /* 0x0000001a12007c0c */ /* 0x000fe4000bf86270 */
[----:B------:R-:W-:Y:S11]  /*79a0*/  MOV R5, UR26 ;  /* 0x0000001a00057c02 */ /* 0x000ff60008000f00 */
[----:B------:R-:W-:Y:S02]  /*79b0*/  @P4 IADD3 R5, RZ, -UR26, RZ ;  /* 0x8000001aff054c10 */ /* 0x000fe4000fffe0ff */
[----:B------:R-:W-:Y:S02]  /*79c0*/  @P4 IADD3 R4, RZ, -UR26, RZ ;  /* 0x8000001aff044c10 */ /* 0x000fe4000fffe0ff */
[C---:B-1----:R-:W-:Y:S02]  /*79d0*/  LEA R2, P0, R5.reuse, R2, 0x1 ;  /* 0x0000000205027211 */ /* 0x042fe400078008ff */
[----:B------:R-:W-:Y:S02]  /*79e0*/  IADD3 R0, P5, R124, R4, RZ ;  /* 0x000000047c007210 */ /* 0x000fe40007fbe0ff */
[----:B------:R-:W-:Y:S02]  /*79f0*/  LEA.HI.X.SX32 R3, R5, R3, 0x1, P0 ;  /* 0x0000000305037211 */ /* 0x000fe400000f0eff */
[----:B------:R-:W-:Y:S02]  /*7a00*/  LEA.HI.X.SX32 R4, R4, R113, 0x1, P5 ;  /* 0x0000007104047211 */ /* 0x000fe400028f0eff */
[C---:B------:R-:W-:Y:S04]  /*7a10*/  LEA R36, P0, R0.reuse, R102, 0x1 ;  /* 0x0000006600247211 */ /* 0x040fe800078008ff */
[----:B------:R-:W-:Y:S02]  /*7a20*/  LEA.HI.X R37, R0, R103, R4, 0x1, P0 ;  /* 0x0000006700257211 */ /* 0x000fe400000f0c04 */
[----:B------:R1:W4:Y:S01]  /*7a30*/  LDG.E.128 R4, desc[UR6][R2.64] ;  /* 0x0000000602047981 */ /* 0x000322000c1e1d00 */
[----:B------:R-:W-:Y:S02]  /*7a40*/  MOV R0, RZ ;  /* 0x000000ff00007202 */ /* 0x000fe40000000f00 */
[----:B------:R-:W-:Y:S04]  /*7a50*/  @P4 IADD3 R0, RZ, -UR26, RZ ;  /* 0x8000001aff004c10 */ /* 0x000fe8000fffe0ff */
[----:B------:R-:W-:Y:S01]  /*7a60*/  IADD3 R23, P0, R124, R0, RZ ;  /* 0x000000007c177210 */ /* 0x000fe20007f1e0ff */
[----:B------:R-:W1:Y:S03]  /*7a70*/  LDG.E.128 R36, desc[UR6][R36.64] ;  /* 0x0000000624247981 */ /* 0x000e66000c1e1d00 */
[----:B------:R-:W-:Y:S02]  /*7a80*/  LEA.HI.X.SX32 R0, R0, R113, 0x1, P0 ;  /* 0x0000007100007211 */ /* 0x000fe400000f0eff */
[C---:B------:R-:W-:Y:S04]  /*7a90*/  LEA R24, P0, R23.reuse, R104, 0x1 ;  /* 0x0000006817187211 */ /* 0x040fe800078008ff */
[----:B------:R-:W-:Y:S05]  /*7aa0*/  LEA.HI.X R25, R23, R105, R0, 0x1, P0 ;  /* 0x0000006917197211 */ /* 0x000fea00000f0c00 */
[----:B------:R2:W3:Y:S01]  /*7ab0*/  LDG.E.128 R28, desc[UR6][R24.64] ;  /* 0x00000006181c7981 */ /* 0x0004e2000c1e1d00 */
[--C-:B-1----:R-:W-:Y:S01]  /*7ac0*/  HADD2.F32 R3, -RZ, R37.reuse.H0_H0 ;  /* 0x20000025ff037230 */ /* 0x102fe20000004100 */
[----:B----4-:R-:W-:Y:S01]  /*7ad0*/  MOV R12, R4 ;  /* 0x00000004000c7202 */ /* 0x010fe20000000f00 */
[----:B------:R-:W-:Y:S01]  /*7ae0*/  HADD2.F32 R4, -RZ, R37.H1_H1 ;  /* 0x30000025ff047230 */ /* 0x000fe20000004100 */
[----:B------:R-:W-:Y:S01]  /*7af0*/  MOV R11, R5 ;  /* 0x00000005000b7202 */ /* 0x000fe20000000f00 */
[----:B------:R-:W-:Y:S01]  /*7b00*/  HADD2.F32 R8, -RZ, R39.H1_H1 ;  /* 0x30000027ff087230 */ /* 0x000fe20000004100 */
[----:B------:R-:W-:Y:S01]  /*7b10*/  MOV R10, R6 ;  /* 0x00000006000a7202 */ /* 0x000fe20000000f00 */
[--C-:B--2---:R-:W-:Y:S02]  /*7b20*/  HADD2.F32 R25, -RZ, R12.reuse.H0_H0 ;  /* 0x2000000cff197230 */ /* 0x104fe40000004100 */
[----:B------:R-:W-:Y:S01]  /*7b30*/  @!P4 FADD.FTZ R3, -R3, -RZ ;  /* 0x800000ff0303c221 */ /* 0x000fe20000010100 */
[----:B------:R-:W-:Y:S02]  /*7b40*/  HADD2.F32 R23, -RZ, R12.H1_H1 ;  /* 0x3000000cff177230 */ /* 0x000fe40000004100 */
[----:B------:R-:W-:Y:S01]  /*7b50*/  @!P4 FADD.FTZ R4, -R4, -RZ ;  /* 0x800000ff0404c221 */ /* 0x000fe20000010100 */
[--C-:B------:R-:W-:Y:S01]  /*7b60*/  HADD2.F32 R12, -RZ, R11.reuse.H0_H0 ;  /* 0x2000000bff0c7230 */ /* 0x100fe20000004100 */
[----:B------:R-:W-:Y:S01]  /*7b70*/  MOV R9, R7 ;  /* 0x0000000700097202 */ /* 0x000fe20000000f00 */
[----:B------:R-:W-:Y:S02]  /*7b80*/  HADD2.F32 R11, -RZ, R11.H1_H1 ;  /* 0x3000000bff0b7230 */ /* 0x000fe40000004100 */
[----:B------:R-:W-:Y:S01]  /*7b90*/  @!P4 FADD.FTZ R8, -R8, -RZ ;  /* 0x800000ff0808c221 */ /* 0x000fe20000010100 */
[----:B------:R-:W-:Y:S02]  /*7ba0*/  HADD2.F32 R7, -RZ, R39.H0_H0 ;  /* 0x20000027ff077230 */ /* 0x000fe40000004100 */
[----:B------:R-:W-:Y:S01]  /*7bb0*/  FMUL.FTZ R3, R12, R3 ;  /* 0x000000030c037220 */ /* 0x000fe20000410000 */
[----:B------:R-:W-:Y:S02]  /*7bc0*/  HADD2.F32 R0, -RZ, R36.H0_H0 ;  /* 0x20000024ff007230 */ /* 0x000fe40000004100 */
[----:B------:R-:W-:Y:S01]  /*7bd0*/  FMUL.FTZ R4, R11, R4 ;  /* 0x000000040b047220 */ /* 0x000fe20000410000 */
        /* <DEDUP_REMOVED lines=14> */
[--C-:B---3--:R-:W-:Y:S02]  /*7cc0*/  HADD2.F32 R10, -RZ, R28.reuse.H0_H0 ;  /* 0x2000001cff0a7230 */ /* 0x108fe40000004100 */
[----:B------:R-:W-:Y:S01]  /*7cd0*/  @!P4 FADD.FTZ R2, -R2, -RZ ;  /* 0x800000ff0202c221 */ /* 0x000fe20000010100 */
[----:B------:R-:W-:Y:S02]  /*7ce0*/  HADD2.F32 R12, -RZ, R28.H1_H1 ;  /* 0x3000001cff0c7230 */ /* 0x000fe40000004100 */
[----:B------:R-:W-:Y:S01]  /*7cf0*/  FMUL.FTZ R8, R9, R8 ;  /* 0x0000000809087220 */ /* 0x000fe20000410000 */
[--C-:B------:R-:W-:Y:S02]  /*7d00*/  HADD2.F32 R9, -RZ, R22.reuse.H0_H0 ;  /* 0x20000016ff097230 */ /* 0x100fe40000004100 */
[----:B------:R-:W-:Y:S01]  /*7d10*/  FMUL.FTZ R6, R11, R6 ;  /* 0x000000060b067220 */ /* 0x000fe20000410000 */
[----:B------:R-:W-:Y:S02]  /*7d20*/  HADD2.F32 R11, -RZ, R22.H1_H1 ;  /* 0x30000016ff0b7230 */ /* 0x000fe40000004100 */
[----:B------:R-:W-:Y:S01]  /*7d30*/  FMUL.FTZ R2, R23, R2 ;  /* 0x0000000217027220 */ /* 0x000fe20000410000 */
[----:B------:R-:W-:Y:S02]  /*7d40*/  HADD2.F32 R22, -RZ, R35.H0_H0 ;  /* 0x20000023ff167230 */ /* 0x000fe40000004100 */
[----:B------:R-:W-:Y:S01]  /*7d50*/  FFMA.FTZ R0, R9, R10, R0 ;  /* 0x0000000a09007223 */ /* 0x000fe20000010000 */
[--C-:B------:R-:W-:Y:S02]  /*7d60*/  HADD2.F32 R23, -RZ, R29.reuse.H0_H0 ;  /* 0x2000001dff177230 */ /* 0x100fe40000004100 */
[----:B------:R-:W-:Y:S01]  /*7d70*/  FFMA.FTZ R2, R11, R12, R2 ;  /* 0x0000000c0b027223 */ /* 0x000fe20000010002 */
[----:B------:R-:W-:Y:S02]  /*7d80*/  HADD2.F32 R24, -RZ, R29.H1_H1 ;  /* 0x3000001dff187230 */ /* 0x000fe40000004100 */
[----:B------:R-:W-:Y:S02]  /*7d90*/  HADD2.F32 R9, -RZ, R35.H1_H1 ;  /* 0x30000023ff097230 */ /* 0x000fe40000004100 */
[----:B------:R-:W-:Y:S01]  /*7da0*/  FFMA.FTZ R3, R22, R23, R3 ;  /* 0x0000001716037223 */ /* 0x000fe20000010003 */
[----:B------:R-:W-:Y:S01]  /*7db0*/  HADD2.F32 R25, -RZ, R30.H0_H0 ;  /* 0x2000001eff197230 */ /* 0x000fe20000004100 */
[----:B------:R-:W-:Y:S01]  /*7dc0*/  F2FP.F16.F32.PACK_AB R0, R2, R0 ;  /* 0x000000000200723e */ /* 0x000fe200000000ff */
[----:B------:R-:W-:Y:S02]  /*7dd0*/  HADD2.F32 R10, -RZ, R32.H0_H0 ;  /* 0x20000020ff0a7230 */ /* 0x000fe40000004100 */
[----:B------:R-:W-:Y:S01]  /*7de0*/  FFMA.FTZ R4, R9, R24, R4 ;  /* 0x0000001809047223 */ /* 0x000fe20000010004 */
[----:B------:R-:W-:Y:S02]  /*7df0*/  HADD2.F32 R26, -RZ, R30.H1_H1 ;  /* 0x3000001eff1a7230 */ /* 0x000fe40000004100 */
[----:B------:R-:W-:Y:S02]  /*7e00*/  HADD2.F32 R11, -RZ, R32.H1_H1 ;  /* 0x30000020ff0b7230 */ /* 0x000fe40000004100 */
[----:B------:R-:W-:Y:S01]  /*7e10*/  FFMA.FTZ R5, R10, R25, R5 ;  /* 0x000000190a057223 */ /* 0x000fe20000010005 */
[----:B------:R-:W-:Y:S01]  /*7e20*/  F2FP.F16.F32.PACK_AB R9, R4, R3 ;  /* 0x000000030409723e */ /* 0x000fe200000000ff */
[----:B------:R-:W-:Y:S02]  /*7e30*/  HADD2.F32 R27, -RZ, R31.H0_H0 ;  /* 0x2000001fff1b7230 */ /* 0x000fe40000004100 */
        /* <DEDUP_REMOVED lines=8> */
[----:B------:R-:W-:Y:S02]  /*7ec0*/  MOV R8, R0 ;  /* 0x0000000000087202 */ /* 0x000fe40000000f00 */
.L_x_2328:
[----:B------:R-:W-:Y:S05]  /*7ed0*/  BSYNC B0 ;  /* 0x0000000000007941 */ /* 0x000fea0003800000 */
.L_x_2327:
[----:B------:R-:W-:Y:S01]  /*7ee0*/  LEA.HI.X R53, R152, R95, R74, 0x1, P2 ;  /* 0x0000005f98357211 */ /* 0x000fe200010f0c4a */
[----:B------:R-:W-:Y:S01]  /*7ef0*/  BSSY B0, `(.L_x_2329) ;  /* 0x0000064000007945 */ /* 0x000fe20003800000 */
[----:B------:R-:W-:Y:S02]  /*7f00*/  LEA.HI.X R51, R76, R101, R75, 0x1, P1 ;  /* 0x000000654c337211 */ /* 0x000fe400008f0c4b */
[----:B------:R-:W-:Y:S01]  /*7f10*/  ISETP.GE.AND P2, PT, R15, UR4, PT ;  /* 0x000000040f007c0c */ /* 0x000fe2000bf46270 */
[----:B-----5:R4:W-:Y:S01]  /*7f20*/  STG.E.128 desc[UR6][R52.64], R8 ;  /* 0x0000000834007986 */ /* 0x0209e2000c101d06 */
[C---:B------:R-:W-:Y:S02]  /*7f30*/  LEA R42, P4, R77.reuse, R94, 0x1 ;  /* 0x0000005e4d2a7211 */ /* 0x040fe400078808ff */
[C---:B------:R-:W-:Y:S01]  /*7f40*/  LEA R40, P0, R80.reuse, R100, 0x1 ;  /* 0x0000006450287211 */ /* 0x040fe200078008ff */
[----:B------:R4:W5:Y:S01]  /*7f50*/  LDG.E.128 R24, desc[UR6][R50.64] ;  /* 0x0000000632187981 */ /* 0x000962000c1e1d00 */
[----:B------:R-:W-:Y:S02]  /*7f60*/  LEA.HI.X R43, R77, R95, R78, 0x1, P4 ;  /* 0x0000005f4d2b7211 */ /* 0x000fe400020f0c4e */
[----:B------:R-:W-:Y:S05]  /*7f70*/  LEA.HI.X R41, R80, R101, R79, 0x1, P0 ;  /* 0x0000006550297211 */ /* 0x000fea00000f0c4f */
[----:B------:R-:W-:Y:S05]  /*7f80*/  @P2 BRA `(.L_x_2330) ;  /* 0x0000000400682947 */ /* 0x000fea0003800000 */
        /* <DEDUP_REMOVED lines=17> */
[----:B------:R1:W2:Y:S01]  /*80a0*/  LDG.E.128 R4, desc[UR6][R2.64] ;  /* 0x0000000602047981 */ /* 0x0002a2000c1e1d00 */
[----:B------:R-:W-:Y:S02]  /*80b0*/  MOV R0, RZ ;  /* 0x000000ff00007202 */ /* 0x000fe40000000f00 */
[----:B------:R-:W-:Y:S04]  /*80c0*/  @P1 IADD3 R0, RZ, -UR26, RZ ;  /* 0x8000001aff001c10 */ /* 0x000fe8000fffe0ff */
[----:B----4-:R-:W-:Y:S01]  /*80d0*/  IADD3 R9, P0, R120, R0, RZ ;  /* 0x0000000078097210 */ /* 0x010fe20007f1e0ff */
[----:B------:R-:W1:Y:S03]  /*80e0*/  LDG.E.128 R36, desc[UR6][R36.64] ;  /* 0x0000000624247981 */ /* 0x000e66000c1e1d00 */
[----:B------:R-:W-:Y:S02]  /*80f0*/  LEA.HI.X.SX32 R0, R0, R109, 0x1, P0 ;  /* 0x0000006d00007211 */ /* 0x000fe400000f0eff */
[C---:B------:R-:W-:Y:S04]  /*8100*/  LEA R28, P0, R9.reuse, R104, 0x1 ;  /* 0x00000068091c7211 */ /* 0x040fe800078008ff */
[----:B------:R-:W-:Y:S06]  /*8110*/  LEA.HI.X R29, R9, R105, R0, 0x1, P0 ;  /* 0x00000069091d7211 */ /* 0x000fec00000f0c00 */
[----:B------:R-:W4:Y:S01]  /*8120*/  LDG.E.128 R28, desc[UR6][R28.64] ;  /* 0x000000061c1c7981 */ /* 0x000f22000c1e1d00 */
[--C-:B-1----:R-:W-:Y:S01]  /*8130*/  HADD2.F32 R3, -RZ, R37.reuse.H0_H0 ;  /* 0x20000025ff037230 */ /* 0x102fe20000004100 */
[----:B--2---:R-:W-:Y:S01]  /*8140*/  MOV R12, R4 ;  /* 0x00000004000c7202 */ /* 0x004fe20000000f00 */
[----:B------:R-:W-:Y:S01]  /*8150*/  HADD2.F32 R4, -RZ, R37.H1_H1 ;  /* 0x30000025ff047230 */ /* 0x000fe20000004100 */
[----:B------:R-:W-:Y:S01]  /*8160*/  MOV R11, R5 ;  /* 0x00000005000b7202 */ /* 0x000fe20000000f00 */
[----:B------:R-:W-:Y:S01]  /*8170*/  HADD2.F32 R8, -RZ, R39.H1_H1 ;  /* 0x30000027ff087230 */ /* 0x000fe20000004100 */
        /* <DEDUP_REMOVED lines=27> */
[--C-:B----4-:R-:W-:Y:S02]  /*8330*/  HADD2.F32 R10, -RZ, R28.reuse.H0_H0 ;  /* 0x2000001cff0a7230 */ /* 0x110fe40000004100 */
        /* <DEDUP_REMOVED lines=14> */
[----:B------:R-:W-:Y:S02]  /*8420*/  HADD2.F32 R25, -RZ, R30.H0_H0 ;  /* 0x2000001eff197230 */ /* 0x000fe40000004100 */
[----:B------:R-:W-:Y:S02]  /*8430*/  HADD2.F32 R10, -RZ, R32.H0_H0 ;  /* 0x20000020ff0a7230 */ /* 0x000fe40000004100 */
[----:B------:R-:W-:Y:S01]  /*8440*/  FFMA.FTZ R4, R9, R24, R4 ;  /* 0x0000001809047223 */ /* 0x000fe20000010004 */
[----:B------:R-:W-:Y:S01]  /*8450*/  HADD2.F32 R26, -RZ, R30.H1_H1 ;  /* 0x3000001eff1a7230 */ /* 0x000fe20000004100 */
[----:B------:R-:W-:Y:S01]  /*8460*/  F2FP.F16.F32.PACK_AB R24, R2, R0 ;  /* 0x000000000218723e */ /* 0x000fe200000000ff */
        /* <DEDUP_REMOVED lines=12> */
.L_x_2330:
[----:B------:R-:W-:Y:S05]  /*8530*/  BSYNC B0 ;  /* 0x0000000000007941 */ /* 0x000fea0003800000 */
.L_x_2329:
[----:B-----5:R1:W-:Y:S01]  /*8540*/  STG.E.128 desc[UR6][R42.64], R24 ;  /* 0x000000182a007986 */ /* 0x0203e2000c101d06 */
[----:B------:R-:W-:Y:S01]  /*8550*/  ISETP.GE.AND P1, PT, R14, UR4, PT ;  /* 0x000000040e007c0c */ /* 0x000fe2000bf26270 */
[----:B------:R-:W-:Y:S01]  /*8560*/  BSSY B0, `(.L_x_2331) ;  /* 0x0000060000007945 */ /* 0x000fe20003800000 */
[C---:B----4-:R-:W-:Y:S01]  /*8570*/  LEA R50, P0, R81.reuse, R94, 0x1 ;  /* 0x0000005e51327211 */ /* 0x050fe200078008ff */
[----:B------:R1:W5:Y:S03]  /*8580*/  LDG.E.128 R8, desc[UR6][R40.64] ;  /* 0x0000000628087981 */ /* 0x000366000c1e1d00 */
[----:B------:R-:W-:Y:S07]  /*8590*/  LEA.HI.X R51, R81, R95, R82, 0x1, P0 ;  /* 0x0000005f51337211 */ /* 0x000fee00000f0c52 */
        /* <DEDUP_REMOVED lines=92> */
.L_x_2332:
[----:B------:R-:W-:Y:S05]  /*8b60*/  BSYNC B0 ;  /* 0x0000000000007941 */ /* 0x000fea0003800000 */
.L_x_2331:
[----:B-----5:R4:W-:Y:S02]  /*8b70*/  STG.E.128 desc[UR6][R50.64], R8 ;  /* 0x0000000832007986 */ /* 0x0209e4000c101d06 */
.L_x_2326:
[----:B------:R-:W-:Y:S05]  /*8b80*/  BSYNC B1 ;  /* 0x0000000000017941 */ /* 0x000fea0003800000 */
.L_x_2325:
[C---:B------:R-:W-:Y:S01]  /*8b90*/  ISETP.GE.AND P0, PT, R64.reuse, R155, PT ;  /* 0x0000009b4000720c */ /* 0x040fe20003f06270 */
[----:B------:R-:W-:Y:S03]  /*8ba0*/  BSSY B1, `(.L_x_2333) ;  /* 0x0000136000017945 */ /* 0x000fe60003800000 */
[----:B------:R-:W-:Y:S11]  /*8bb0*/  ISETP.GE.AND P0, PT, R64, R137, !P0 ;  /* 0x000000894000720c */ /* 0x000ff60004706270 */
[----:B------:R-:W-:Y:S02]  /*8bc0*/  @!UPT UIADD3 URZ, URZ, URZ, URZ ;  /* 0x0000003f3f3ff290 */ /* 0x000fe4000fffe03f */
[----:B------:R-:W-:Y:S05]  /*8bd0*/  @!P0 BRA `(.L_x_2334) ;  /* 0x0000001000c88947 */ /* 0x000fea0003800000 */
[----:B----4-:R-:W4:Y:S01]  /*8be0*/  LDC.64 R4, c[0x0][0x338] ;  /* 0x0000ce00ff047b82 */ /* 0x010f220000000a00 */
[----:B------:R-:W-:Y:S01]  /*8bf0*/  ISETP.GE.AND P0, PT, R18, UR4, PT ;  /* 0x0000000412007c0c */ /* 0x000fe2000bf06270 */
[----:B------:R-:W-:Y:S06]  /*8c00*/  BSSY B0, `(.L_x_2335) ;  /* 0x0000064000007945 */ /* 0x000fec0003800000 */
[----:B-1----:R-:W1:Y:S01]  /*8c10*/  LDC.64 R2, c[0x0][0x248] ;  /* 0x00009200ff027b82 */ /* 0x002e620000000a00 */
[----:B----4-:R-:W-:Y:S04]  /*8c20*/  IMAD.WIDE.U32 R6, R4, 0x60, R100 ;  /* 0x0000006004067825 */ /* 0x010fe800078e0064 */
[----:B------:R-:W-:Y:S02]  /*8c30*/  IMAD R5, R5, 0x60, RZ ;  /* 0x0000006005057824 */ /* 0x000fe400078e02ff */
[----:B-1----:R-:W-:Y:S03]  /*8c40*/  IMAD.WIDE.U32 R50, R2, 0x60, R94 ;  /* 0x0000006002327825 */ /* 0x002fe600078e005e */
[----:B------:R-:W-:Y:S01]  /*8c50*/  IADD3 R7, R7, R5, RZ ;  /* 0x0000000507077210 */ /* 0x000fe20007ffe0ff */
[----:B------:R-:W-:Y:S04]  /*8c60*/  IMAD R34, R3, 0x60, RZ ;  /* 0x0000006003227824 */ /* 0x000fe800078e02ff */
[----:B------:R1:W5:Y:S01]  /*8c70*/  LDG.E.128 R8, desc[UR6][R6.64] ;  /* 0x0000000606087981 */ /* 0x000362000c1e1d00 */
        /* <DEDUP_REMOVED lines=16> */
[C---:B------:R-:W-:Y:S04]  /*8d80*/  LEA R36, P0, R0.reuse, R102, 0x1 ;  /* 0x0000006600247211 */ /* 0x040fe800078008ff */
[----:B------:R-:W-:Y:S02]  /*8d90*/  LEA.HI.X R37, R0, R103, R4, 0x1, P0 ;  /* 0x0000006700257211 */ /* 0x000fe400000f0c04 */
[----:B-1----:R1:W4:Y:S01]  /*8da0*/  LDG.E.128 R4, desc[UR6][R2.64] ;  /* 0x0000000602047981 */ /* 0x002322000c1e1d00 */
        /* <DEDUP_REMOVED lines=73> */
.L_x_2336:
[----:B------:R-:W-:Y:S05]  /*9240*/  BSYNC B0 ;  /* 0x0000000000007941 */ /* 0x000fea0003800000 */
.L_x_2335:
[C---:B------:R-:W-:Y:S01]  /*9250*/  LEA R2, P4, R84.reuse, R100, 0x1 ;  /* 0x0000006454027211 */ /* 0x040fe200078808ff */
[----:B------:R-:W-:Y:S01]  /*9260*/  IMAD.IADD R51, R51, 0x1, R34 ;  /* 0x0000000133337824 */ /* 0x000fe200078e0222 */
[----:B------:R-:W-:Y:S01]  /*9270*/  ISETP.GE.AND P2, PT, R15, UR4, PT ;  /* 0x000000040f007c0c */ /* 0x000fe2000bf46270 */
[----:B------:R-:W-:Y:S01]  /*9280*/  BSSY B0, `(.L_x_2337) ;  /* 0x0000063000007945 */ /* 0x000fe20003800000 */
[----:B------:R-:W-:Y:S02]  /*9290*/  LEA.HI.X R3, R84, R101, R83, 0x1, P4 ;  /* 0x0000006554037211 */ /* 0x000fe400020f0c53 */
[----:B-----5:R4:W-:Y:S01]  /*92a0*/  STG.E.128 desc[UR6][R50.64], R8 ;  /* 0x0000000832007986 */ /* 0x0209e2000c101d06 */
[----:B------:R-:W-:Y:S02]  /*92b0*/  LEA R42, P1, R86, R94, 0x1 ;  /* 0x0000005e562a7211 */ /* 0x000fe400078208ff */
[----:B------:R-:W-:Y:S02]  /*92c0*/  LEA R40, P0, R88, R100, 0x1 ;  /* 0x0000006458287211 */ /* 0x000fe400078008ff */
[----:B------:R4:W5:Y:S01]  /*92d0*/  LDG.E.128 R24, desc[UR6][R2.64] ;  /* 0x0000000602187981 */ /* 0x000962000c1e1d00 */
[----:B------:R-:W-:Y:S02]  /*92e0*/  LEA.HI.X R43, R86, R95, R85, 0x1, P1 ;  /* 0x0000005f562b7211 */ /* 0x000fe400008f0c55 */
[----:B------:R-:W-:Y:S01]  /*92f0*/  LEA.HI.X R41, R88, R101, R87, 0x1, P0 ;  /* 0x0000006558297211 */ /* 0x000fe200000f0c57 */
[----:B------:R-:W-:Y:S07]  /*9300*/  @P2 BRA `(.L_x_2338) ;  /* 0x0000000400682947 */ /* 0x000fee0003800000 */
        /* <DEDUP_REMOVED lines=11> */
[C---:B----4-:R-:W-:Y:S02]  /*93c0*/  LEA R2, P0, R5.reuse, R2, 0x1 ;  /* 0x0000000205027211 */ /* 0x050fe400078008ff */
        /* <DEDUP_REMOVED lines=12> */
[----:B------:R-:W-:Y:S06]  /*9490*/  LEA.HI.X R29, R9, R105, R0, 0x1, P0 ;  /* 0x00000069091d7211 */ /* 0x000fec00000f0c00 */
[----:B------:R-:W2:Y:S01]  /*94a0*/  LDG.E.128 R28, desc[UR6][R28.64] ;  /* 0x000000061c1c7981 */ /* 0x000ea2000c1e1d00 */
[--C-:B-1----:R-:W-:Y:S01]  /*94b0*/  HADD2.F32 R3, -RZ, R37.reuse.H0_H0 ;  /* 0x20000025ff037230 */ /* 0x102fe20000004100 */
[----:B----4-:R-:W-:Y:S01]  /*94c0*/  MOV R12, R4 ;  /* 0x00000004000c7202 */ /* 0x010fe20000000f00 */
        /* <DEDUP_REMOVED lines=30> */
[--C-:B--2---:R-:W-:Y:S02]  /*96b0*/  HADD2.F32 R10, -RZ, R28.reuse.H0_H0 ;  /* 0x2000001cff0a7230 */ /* 0x104fe40000004100 */
        /* <DEDUP_REMOVED lines=31> */
.L_x_2338:
[----:B------:R-:W-:Y:S05]  /*98b0*/  BSYNC B0 ;  /* 0x0000000000007941 */ /* 0x000fea0003800000 */
.L_x_2337:
        /* <DEDUP_REMOVED lines=98> */
.L_x_2340:
[----:B------:R-:W-:Y:S05]  /*9ee0*/  BSYNC B0 ;  /* 0x0000000000007941 */ /* 0x000fea0003800000 */
.L_x_2339:
[----:B-----5:R4:W-:Y:S02]  /*9ef0*/  STG.E.128 desc[UR6][R50.64], R8 ;  /* 0x0000000832007986 */ /* 0x0209e4000c101d06 */
.L_x_2334:
[----:B------:R-:W-:Y:S05]  /*9f00*/  BSYNC B1 ;  /* 0x0000000000017941 */ /* 0x000fea0003800000 */
.L_x_2333:
[----:B-1--4-:R-:W1:Y:S01]  /*9f10*/  LDC R3, c[0x0][0x2e0] ;  /* 0x0000b800ff037b82 */ /* 0x012e620000000800 */
[----:B------:R-:W-:Y:S01]  /*9f20*/  UMOV UR4, UR5 ;  /* 0x0000000500047c82 */ /* 0x000fe20008000000 */
[----:B-1----:R-:W-:Y:S05]  /*9f30*/  IMAD.U32 R3, R3, -0x20, RZ ;  /* 0xffffffe003037824 */ /* 0x002fea00078e00ff */
[C---:B------:R-:W-:Y:S02]  /*9f40*/  LEA R104, P1, R3.reuse, R104, 0x1 ;  /* 0x0000006803687211 */ /* 0x040fe400078208ff */
[C---:B------:R-:W-:Y:S02]  /*9f50*/  LEA R102, P0, R3.reuse, R102, 0x1 ;  /* 0x0000006603667211 */ /* 0x040fe400078008ff */
[C---:B------:R-:W-:Y:S02]  /*9f60*/  LEA.HI.X.SX32 R105, R3.reuse, R105, 0x1, P1 ;  /* 0x0000006903697211 */ /* 0x040fe400008f0eff */
[----:B------:R-:W-:Y:S01]  /*9f70*/  LEA.HI.X.SX32 R103, R3, R103, 0x1, P0 ;  /* 0x0000006703677211 */ /* 0x000fe200000f0eff */
[----:B------:R-:W-:Y:S08]  /*9f80*/  BRA `(.L_x_2308) ;  /* 0x0000000000b87947 */ /* 0x000ff00003800000 */
.L_x_2298:
[----:B----4-:R-:W2:Y:S01]  /*9f90*/  @P6 LDG.E.128 R4, desc[UR6][R100.64] ;  /* 0x0000000664046981 */ /* 0x010ea2000c1e1d00 */
[C---:B------:R-:W-:Y:S01]  /*9fa0*/  @P5 LEA R2, P0, R71.reuse, R100, 0x1 ;  /* 0x0000006447025211 */ /* 0x040fe200078008ff */
[----:B------:R-:W-:Y:S03]  /*9fb0*/  UMOV UR4, URZ ;  /* 0x0000003f00047c82 */ /* 0x000fe60008000000 */
[----:B------:R-:W-:Y:S02]  /*9fc0*/  @P5 LEA.HI.X R3, R71, R101, R70, 0x1, P0 ;  /* 0x0000006547035211 */ /* 0x000fe400000f0c46 */
[C---:B------:R-:W-:Y:S04]  /*9fd0*/  @P5 LEA R34, P0, R56.reuse, R94, 0x1 ;  /* 0x0000005e38225211 */ /* 0x040fe800078008ff */
[----:B------:R-:W-:Y:S02]  /*9fe0*/  @P5 LEA.HI.X R35, R56, R95, R57, 0x1, P0 ;  /* 0x0000005f38235211 */ /* 0x000fe400000f0c39 */
[C---:B------:R-:W-:Y:S04]  /*9ff0*/  ISETP.GE.AND P0, PT, R65.reuse, R155, PT ;  /* 0x0000009b4100720c */ /* 0x040fe80003f06270 */
[----:B------:R-:W-:Y:S11]  /*a000*/  ISETP.GE.AND P0, PT, R65, R137, !P0 ;  /* 0x000000894100720c */ /* 0x000ff60004706270 */
[----:B------:R-:W-:Y:S02]  /*a010*/  @!UPT UIADD3 URZ, URZ, URZ, URZ ;  /* 0x0000003f3f3ff290 */ /* 0x000fe4000fffe03f */
[C---:B------:R-:W-:Y:S04]  /*a020*/  @P0 LEA R32, P1, R73.reuse, R100, 0x1 ;  /* 0x0000006449200211 */ /* 0x040fe800078208ff */
[----:B------:R-:W-:Y:S02]  /*a030*/  @P0 LEA.HI.X R33, R73, R101, R72, 0x1, P1 ;  /* 0x0000006549210211 */ /* 0x000fe400008f0c48 */
[C---:B------:R-:W-:Y:S04]  /*a040*/  @P0 LEA R22, P1, R152.reuse, R94, 0x1 ;  /* 0x0000005e98160211 */ /* 0x040fe800078208ff */
[----:B------:R-:W-:Y:S02]  /*a050*/  @P0 LEA.HI.X R23, R152, R95, R74, 0x1, P1 ;  /* 0x0000005f98170211 */ /* 0x000fe400008f0c4a */
[C---:B------:R-:W-:Y:S04]  /*a060*/  ISETP.GE.AND P1, PT, R64.reuse, R155, PT ;  /* 0x0000009b4000720c */ /* 0x040fe80003f26270 */
[----:B------:R-:W-:Y:S01]  /*a070*/  ISETP.GE.AND P1, PT, R64, R137, !P1 ;  /* 0x000000894000720c */ /* 0x000fe20004f26270 */
[----:B--2---:R1:W-:Y:S04]  /*a080*/  @P6 STG.E.128 desc[UR6][R94.64], R4 ;  /* 0x000000045e006986 */ /* 0x0043e8000c101d06 */
[----:B------:R-:W2:Y:S04]  /*a090*/  @P6 LDG.E.128 R28, desc[UR6][R100.64+0x80] ;  /* 0x00008006641c6981 */ /* 0x000ea8000c1e1d00 */
[----:B--2---:R2:W-:Y:S04]  /*a0a0*/  @P6 STG.E.128 desc[UR6][R94.64+0x80], R28 ;  /* 0x0000801c5e006986 */ /* 0x0045e8000c101d06 */
[----:B------:R-:W3:Y:S04]  /*a0b0*/  @P6 LDG.E.128 R24, desc[UR6][R100.64+0x100] ;  /* 0x0001000664186981 */ /* 0x000ee8000c1e1d00 */
[----:B---3--:R3:W-:Y:S04]  /*a0c0*/  @P6 STG.E.128 desc[UR6][R94.64+0x100], R24 ;  /* 0x000100185e006986 */ /* 0x0087e8000c101d06 */
[----:B------:R-:W4:Y:S04]  /*a0d0*/  @P5 LDG.E.128 R8, desc[UR6][R2.64] ;  /* 0x0000000602085981 */ /* 0x000f28000c1e1d00 */
[----:B----4-:R-:W-:Y:S04]  /*a0e0*/  @P5 STG.E.128 desc[UR6][R34.64], R8 ;  /* 0x0000000822005986 */ /* 0x010fe8000c101d06 */
[----:B-1----:R-:W4:Y:S04]  /*a0f0*/  @P5 LDG.E.128 R4, desc[UR6][R2.64+0x80] ;  /* 0x0000800602045981 */ /* 0x002f28000c1e1d00 */
[----:B----4-:R-:W-:Y:S04]  /*a100*/  @P5 STG.E.128 desc[UR6][R34.64+0x80], R4 ;  /* 0x0000800422005986 */ /* 0x010fe8000c101d06 */
[----:B--2---:R1:W2:Y:S02]  /*a110*/  @P5 LDG.E.128 R28, desc[UR6][R2.64+0x100] ;  /* 0x00010006021c5981 */ /* 0x0042a4000c1e1d00 */
[----:B-1----:R-:W1:Y:S02]  /*a120*/  @P1 LDC.64 R2, c[0x0][0x338] ;  /* 0x0000ce00ff021b82 */ /* 0x002e640000000a00 */
[----:B-1----:R-:W-:Y:S01]  /*a130*/  @P1 IMAD R3, R3, 0x60, RZ ;  /* 0x0000006003031824 */ /* 0x002fe200078e02ff */
[----:B--2---:R1:W-:Y:S04]  /*a140*/  @P5 STG.E.128 desc[UR6][R34.64+0x100], R28 ;  /* 0x0001001c22005986 */ /* 0x0043e8000c101d06 */
[----:B---3--:R-:W2:Y:S01]  /*a150*/  @P0 LDG.E.128 R24, desc[UR6][R32.64] ;  /* 0x0000000620180981 */ /* 0x008ea2000c1e1d00 */
[----:B-1----:R-:W-:Y:S04]  /*a160*/  @P1 IMAD.WIDE.U32 R28, R2, 0x60, R100 ;  /* 0x00000060021c1825 */ /* 0x002fe800078e0064 */
[----:B------:R-:W-:Y:S02]  /*a170*/  @P1 IMAD.IADD R29, R29, 0x1, R3 ;  /* 0x000000011d1d1824 */ /* 0x000fe400078e0203 */
[----:B------:R-:W1:Y:S02]  /*a180*/  @P1 LDC.64 R2, c[0x0][0x248] ;  /* 0x00009200ff021b82 */ /* 0x000e640000000a00 */
[----:B-1----:R-:W-:Y:S04]  /*a190*/  @P1 IMAD.WIDE.U32 R30, R2, 0x60, R94 ;  /* 0x00000060021e1825 */ /* 0x002fe800078e005e */
[----:B------:R-:W-:Y:S04]  /*a1a0*/  @P1 IMAD R3, R3, 0x60, RZ ;  /* 0x0000006003031824 */ /* 0x000fe800078e02ff */
[----:B------:R-:W-:Y:S01]  /*a1b0*/  @P1 IMAD.IADD R31, R31, 0x1, R3 ;  /* 0x000000011f1f1824 */ /* 0x000fe200078e0203 */
[----:B--2---:R-:W-:Y:S04]  /*a1c0*/  @P0 STG.E.128 desc[UR6][R22.64], R24 ;  /* 0x0000001816000986 */ /* 0x004fe8000c101d06 */
[----:B------:R-:W2:Y:S04]  /*a1d0*/  @P0 LDG.E.128 R8, desc[UR6][R32.64+0x80] ;  /* 0x0000800620080981 */ /* 0x000ea8000c1e1d00 */
[----:B--2---:R1:W-:Y:S04]  /*a1e0*/  @P0 STG.E.128 desc[UR6][R22.64+0x80], R8 ;  /* 0x0000800816000986 */ /* 0x0043e8000c101d06 */
[----:B------:R-:W2:Y:S04]  /*a1f0*/  @P0 LDG.E.128 R4, desc[UR6][R32.64+0x100] ;  /* 0x0001000620040981 */ /* 0x000ea8000c1e1d00 */
[----:B--2---:R2:W-:Y:S04]  /*a200*/  @P0 STG.E.128 desc[UR6][R22.64+0x100], R4 ;  /* 0x0001000416000986 */ /* 0x0045e8000c101d06 */
[----:B-1----:R-:W3:Y:S04]  /*a210*/  @P1 LDG.E.128 R8, desc[UR6][R28.64] ;  /* 0x000000061c081981 */ /* 0x002ee8000c1e1d00 */
[----:B---3--:R4:W-:Y:S04]  /*a220*/  @P1 STG.E.128 desc[UR6][R30.64], R8 ;  /* 0x000000081e001986 */ /* 0x0089e8000c101d06 */
[----:B------:R-:W3:Y:S04]  /*a230*/  @P1 LDG.E.128 R24, desc[UR6][R28.64+0x80] ;  /* 0x000080061c181981 */ /* 0x000ee8000c1e1d00 */
[----:B---3--:R4:W-:Y:S04]  /*a240*/  @P1 STG.E.128 desc[UR6][R30.64+0x80], R24 ;  /* 0x000080181e001986 */ /* 0x0089e8000c101d06 */
[----:B--2---:R-:W2:Y:S04]  /*a250*/  @P1 LDG.E.128 R4, desc[UR6][R28.64+0x100] ;  /* 0x000100061c041981 */ /* 0x004ea8000c1e1d00 */
[----:B--2---:R4:W-:Y:S02]  /*a260*/  @P1 STG.E.128 desc[UR6][R30.64+0x100], R4 ;  /* 0x000100041e001986 */ /* 0x0049e4000c101d06 */
.L_x_2308:
[----:B------:R-:W5:Y:S02]  /*a270*/  LDC R0, c[0x0][0x338] ;  /* 0x0000ce00ff007b82 */ /* 0x000f640000000800 */
[----:B-----5:R-:W-:Y:S05]  /*a280*/  IMAD.U32 R3, R0, -0x40, RZ ;  /* 0xffffffc000037824 */ /* 0x020fea00078e00ff */
[C---:B--23--:R-:W-:Y:S04]  /*a290*/  LEA R100, P0, R3.reuse, R100, 0x1 ;  /* 0x0000006403647211 */ /* 0x04cfe800078008ff */
[----:B------:R-:W-:Y:S01]  /*a2a0*/  LEA.HI.X.SX32 R101, R3, R101, 0x1, P0 ;  /* 0x0000006503657211 */ /* 0x000fe200000f0eff */
[----:B------:R-:W-:Y:S08]  /*a2b0*/  @!P3 BRA `(.L_x_2341) ;  /* 0x000000040034b947 */ /* 0x000ff00003800000 */
[----:B------:R-:W-:Y:S04]  /*a2c0*/  IADD3 R0, R13, -0x1, RZ ;  /* 0xffffffff0d007810 */ /* 0x000fe80007ffe0ff */
[----:B------:R-:W-:Y:S11]  /*a2d0*/  ISETP.GT.AND P0, PT, R0, R67, PT ;  /* 0x000000430000720c */ /* 0x000ff60003f04270 */
[----:B------:R-:W-:Y:S02]  /*a2e0*/  @!UPT UIADD3 URZ, URZ, URZ, URZ ;  /* 0x0000003f3f3ff290 */ /* 0x000fe4000fffe03f */
[----:B------:R-:W-:Y:S05]  /*a2f0*/  @!P0 BRA `(.L_x_2342) ;  /* 0x00000004004c8947 */ /* 0x000fea0003800000 */
[----:B----4-:R-:W-:Y:S01]  /*a300*/  IMAD.MOV.U32 R8, RZ, RZ, RZ ;  /* 0x000000ffff087224 */ /* 0x010fe200078e00ff */
[----:B------:R-:W2:Y:S01]  /*a310*/  LDC R2, c[0x0][0x380] ;  /* 0x0000e000ff027b82 */ /* 0x000ea20000000800 */
[----:B------:R-:W-:Y:S02]  /*a320*/  IADD3 R17, R17, -0x80, RZ ;  /* 0xffffff8011117810 */ /* 0x000fe40007ffe0ff */
[----:B------:R-:W-:Y:S02]  /*a330*/  IABS R7, R16 ;  /* 0x0000001000077213 */ /* 0x000fe40000000000 */
[----:B------:R-:W-:Y:S02]  /*a340*/  IABS R5, R17 ;  /* 0x0000001100057213 */ /* 0x000fe40000000000 */
[----:B--2---:R-:W-:Y:S04]  /*a350*/  IABS R3, R2 ;  /* 0x0000000200037213 */ /* 0x004fe80000000000 */
[----:B------:R-:W2:Y:S10]  /*a360*/  I2F.RP R6, R3 ;  /* 0x0000000300067306 */ /* 0x000eb40000209400 */
[----:B--2---:R-:W2:Y:S02]  /*a370*/  MUFU.RCP R0, R6 ;  /* 0x0000000600007308 */ /* 0x004ea40000001000 */
[----:B--2---:R-:W-:Y:S08]  /*a380*/  VIADD R4, R0, 0xffffffe ;  /* 0x0ffffffe00047836 */ /* 0x004ff00000000000 */
[----:B------:R-:W2:Y:S02]  /*a390*/  F2I.FTZ.U32.TRUNC.NTZ R9, R4 ;  /* 0x0000000400097305 */ /* 0x000ea4000021f000 */
[--C-:B--2---:R-:W-:Y:S04]  /*a3a0*/  IMAD.MOV R0, RZ, RZ, -R9.reuse ;  /* 0x000000ffff007224 */ /* 0x104fe800078e0a09 */
[----:B------:R-:W-:Y:S04]  /*a3b0*/  IMAD R0, R0, R3, RZ ;  /* 0x0000000300007224 */ /* 0x000fe800078e02ff */
[----:B------:R-:W-:Y:S06]  /*a3c0*/  IMAD.HI.U32 R0, R9, R0, R8 ;  /* 0x0000000009007227 */ /* 0x000fec00078e0008 */
[C---:B------:R-:W-:Y:S04]  /*a3d0*/  IMAD.HI.U32 R4, R0.reuse, R5, RZ ;  /* 0x0000000500047227 */ /* 0x040fe800078e00ff */
[----:B------:R-:W-:Y:S04]  /*a3e0*/  IMAD.HI.U32 R0, R0, R7, RZ ;  /* 0x0000000700007227 */ /* 0x000fe800078e00ff */
[----:B------:R-:W-:Y:S01]  /*a3f0*/  IMAD.MOV R6, RZ, RZ, -R4 ;  /* 0x000000ffff067224 */ /* 0x000fe200078e0a04 */
[----:B------:R-:W-:Y:S03]  /*a400*/  IADD3 R8, -R0, RZ, RZ ;  /* 0x000000ff00087210 */ /* 0x000fe60007ffe1ff */
[C---:B------:R-:W-:Y:S02]  /*a410*/  IMAD R5, R3.reuse, R6, R5 ;  /* 0x0000000603057224 */ /* 0x040fe400078e0205 */
[C---:B------:R-:W-:Y:S03]  /*a420*/  IMAD R7, R3.reuse, R8, R7 ;  /* 0x0000000803077224 */ /* 0x040fe600078e0207 */
[C---:B------:R-:W-:Y:S02]  /*a430*/  ISETP.GT.U32.AND P0, PT, R3.reuse, R5, PT ;  /* 0x000000050300720c */ /* 0x040fe40003f04070 */
[----:B------:R-:W-:Y:S11]  /*a440*/  ISETP.GT.U32.AND P4, PT, R3, R7, PT ;  /* 0x000000070300720c */ /* 0x000ff60003f84070 */
[----:B------:R-:W-:Y:S01]  /*a450*/  @!P0 IADD3 R4, R4, 0x1, RZ ;  /* 0x0000000104048810 */ /* 0x000fe20007ffe0ff */
[--C-:B------:R-:W-:Y:S01]  /*a460*/  @!P0 IMAD.IADD R5, R5, 0x1, -R3.reuse ;  /* 0x0000000105058824 */ /* 0x100fe200078e0a03 */
[----:B------:R-:W-:Y:S01]  /*a470*/  ISETP.NE.AND P0, PT, R2, RZ, PT ;  /* 0x000000ff0200720c */ /* 0x000fe20003f05270 */
[----:B------:R-:W-:Y:S02]  /*a480*/  @!P4 IMAD.IADD R7, R7, 0x1, -R3 ;  /* 0x000000010707c824 */ /* 0x000fe400078e0a03 */
[----:B------:R-:W-:Y:S01]  /*a490*/  @!P4 VIADD R0, R0, 0x1 ;  /* 0x000000010000c836 */ /* 0x000fe20000000000 */
[-C--:B------:R-:W-:Y:S02]  /*a4a0*/  ISETP.GE.U32.AND P5, PT, R5, R3.reuse, PT ;  /* 0x000000030500720c */ /* 0x080fe40003fa6070 */
[----:B------:R-:W-:Y:S02]  /*a4b0*/  ISETP.GE.U32.AND P6, PT, R7, R3, PT ;  /* 0x000000030700720c */ /* 0x000fe40003fc6070 */
[-C--:B------:R-:W-:Y:S02]  /*a4c0*/  LOP3.LUT R3, R17, R2.reuse, RZ, 0x3c, !PT ;  /* 0x0000000211037212 */ /* 0x080fe400078e3cff */
[-C--:B------:R-:W-:Y:S02]  /*a4d0*/  LOP3.LUT R5, R16, R2.reuse, RZ, 0x3c, !PT ;  /* 0x0000000210057212 */ /* 0x080fe400078e3cff */
[----:B------:R-:W-:Y:S02]  /*a4e0*/  ISETP.GE.AND P1, PT, R3, RZ, PT ;  /* 0x000000ff0300720c */ /* 0x000fe40003f26270 */
[----:B------:R-:W-:Y:S02]  /*a4f0*/  ISETP.GE.AND P2, PT, R5, RZ, PT ;  /* 0x000000ff0500720c */ /* 0x000fe40003f46270 */
[----:B------:R-:W-:Y:S01]  /*a500*/  LOP3.LUT R3, RZ, R2, RZ, 0x33, !PT ;  /* 0x00000002ff037212 */ /* 0x000fe200078e33ff */
[----:B------:R-:W-:Y:S02]  /*a510*/  @P5 VIADD R4, R4, 0x1 ;  /* 0x0000000104045836 */ /* 0x000fe40000000000 */
[----:B------:R-:W-:Y:S06]  /*a520*/  @P6 IADD3 R0, R0, 0x1, RZ ;  /* 0x0000000100006810 */ /* 0x000fec0007ffe0ff */
[----:B------:R-:W-:Y:S02]  /*a530*/  @!P1 IMAD.MOV R4, RZ, RZ, -R4 ;  /* 0x000000ffff049224 */ /* 0x000fe400078e0a04 */
[----:B------:R-:W-:Y:S03]  /*a540*/  @!P2 IADD3 R0, -R0, RZ, RZ ;  /* 0x000000ff0000a210 */ /* 0x000fe60007ffe1ff */
[C---:B------:R-:W-:Y:S02]  /*a550*/  SEL R4, R3.reuse, R4, !P0 ;  /* 0x0000000403047207 */ /* 0x040fe40004000000 */
[----:B------:R-:W-:Y:S01]  /*a560*/  SEL R3, R3, R0, !P0 ;  /* 0x0000000003037207 */ /* 0x000fe20004000000 */
[----:B------:R-:W-:Y:S01]  /*a570*/  IMAD.IADD R0, R17, 0x1, -R16 ;  /* 0x0000000111007824 */ /* 0x000fe200078e0a10 */
[CC--:B-1----:R-:W-:Y:S02]  /*a580*/  LEA R24, P1, R4.reuse, R202.reuse, 0x2 ;  /* 0x000000ca04187211 */ /* 0x0c2fe400078210ff */
[C---:B------:R-:W-:Y:S02]  /*a590*/  LEA R22, P0, R3.reuse, R202, 0x2 ;  /* 0x000000ca03167211 */ /* 0x040fe400078010ff */
[-C--:B------:R-:W-:Y:S02]  /*a5a0*/  LEA.HI.X.SX32 R25, R4, R203.reuse, 0x2, P1 ;  /* 0x000000cb04197211 */ /* 0x080fe400008f16ff */
[C---:B------:R-:W-:Y:S02]  /*a5b0*/  LEA.HI.X.SX32 R23, R3.reuse, R203, 0x2, P0 ;  /* 0x000000cb03177211 */ /* 0x040fe400000f16ff */
[----:B------:R-:W-:Y:S01]  /*a5c0*/  IADD3 R3, R3, -R4, RZ ;  /* 0x8000000403037210 */ /* 0x000fe20007ffe0ff */
[----:B------:R-:W2:Y:S04]  /*a5d0*/  LDG.E R5, desc[UR6][R24.64] ;  /* 0x0000000618057981 */ /* 0x000ea8000c1e1900 */
[----:B------:R-:W-:Y:S01]  /*a5e0*/  IMAD R0, R3, R2, R0 ;  /* 0x0000000203007224 */ /* 0x000fe200078e0200 */
[----:B------:R-:W2:Y:S03]  /*a5f0*/  LDG.E R6, desc[UR6][R22.64] ;  /* 0x0000000616067981 */ /* 0x000ea6000c1e1900 */
[----:B------:R-:W-:Y:S04]  /*a600*/  IMAD.WIDE.U32 R10, R0, UR16, RZ ;  /* 0x00000010000a7c25 */ /* 0x000fe8000f8e00ff */
[----:B--2---:R-:W-:Y:S01]  /*a610*/  IMAD.IADD R8, R5, 0x1, -R6 ;  /* 0x0000000105087824 */ /* 0x004fe200078e0a06 */
[----:B------:R-:W-:Y:S03]  /*a620*/  SHF.R.S32.HI R5, RZ, 0x1f, R0 ;  /* 0x0000001fff057819 */ /* 0x000fe60000011400 */
[----:B------:R-:W-:Y:S01]  /*a630*/  IMAD.WIDE.U32 R16, R8, UR12, RZ ;  /* 0x0000000c08107c25 */ /* 0x000fe2000f8e00ff */
[----:B------:R-:W-:Y:S03]  /*a640*/  SHF.R.S32.HI R6, RZ, 0x1f, R8 ;  /* 0x0000001fff067819 */ /* 0x000fe60000011408 */
[C---:B------:R-:W-:Y:S02]  /*a650*/  IMAD R4, R5.reuse, UR16, RZ ;  /* 0x0000001005047c24 */ /* 0x040fe4000f8e02ff */
[----:B------:R-:W-:Y:S02]  /*a660*/  IMAD R3, R6, UR12, RZ ;  /* 0x0000000c06037c24 */ /* 0x000fe4000f8e02ff */
[----:B------:R-:W-:Y:S02]  /*a670*/  IMAD R4, R0, UR17, R4 ;  /* 0x0000001100047c24 */ /* 0x000fe4000f8e0204 */
[----:B------:R-:W-:Y:S02]  /*a680*/  IMAD R3, R8, UR13, R3 ;  /* 0x0000000d08037c24 */ /* 0x000fe4000f8e0203 */
[----:B------:R-:W-:Y:S01]  /*a690*/  IMAD R5, R5, UR10, RZ ;  /* 0x0000000a05057c24 */ /* 0x000fe2000f8e02ff */
[----:B------:R-:W-:Y:S01]  /*a6a0*/  IADD3 R11, R11, R4, RZ ;  /* 0x000000040b0b7210 */ /* 0x000fe20007ffe0ff */
[----:B------:R-:W-:Y:S02]  /*a6b0*/  IMAD.IADD R7, R17, 0x1, R3 ;  /* 0x0000000111077824 */ /* 0x000fe400078e0203 */
[----:B------:R-:W-:Y:S01]  /*a6c0*/  IMAD R3, R6, UR14, RZ ;  /* 0x0000000e06037c24 */ /* 0x000fe2000f8e02ff */
[----:B------:R-:W-:Y:S01]  /*a6d0*/  MOV R6, R16 ;  /* 0x0000001000067202 */ /* 0x000fe20000000f00 */
        /* <DEDUP_REMOVED lines=11> */
.L_x_2341:
[----:B------:R-:W2:Y:S01]  /*a790*/  LDC R2, c[0x0][0x250] ;  /* 0x00009400ff027b82 */ /* 0x000ea20000000800 */
[----:B----4-:R-:W-:Y:S02]  /*a7a0*/  IMAD.MOV.U32 R4, RZ, RZ, R97 ;  /* 0x000000ffff047224 */ /* 0x010fe400078e0061 */
[----:B------:R-:W-:Y:S05]  /*a7b0*/  IMAD.MOV.U32 R5, RZ, RZ, R96 ;  /* 0x000000ffff057224 */ /* 0x000fea00078e0060 */
[----:B------:R-:W3:Y:S02]  /*a7c0*/  LDC R0, c[0x0][0x248] ;  /* 0x00009200ff007b82 */ /* 0x000ee40000000800 */
[----:B---3--:R-:W-:Y:S02]  /*a7d0*/  IMAD.U32 R3, R0, -0x40, RZ ;  /* 0xffffffc000037824 */ /* 0x008fe400078e00ff */
[----:B--2---:R-:W-:Y:S03]  /*a7e0*/  IMAD.U32 R2, R2, -0x40, RZ ;  /* 0xffffffc002027824 */ /* 0x004fe600078e00ff */
[C---:B-1----:R-:W-:Y:S02]  /*a7f0*/  LEA R94, P0, R3.reuse, R94, 0x1 ;  /* 0x0000005e035e7211 */ /* 0x042fe400078008ff */
[C---:B------:R-:W-:Y:S02]  /*a800*/  LEA R97, P1, R2.reuse, R4, 0x1 ;  /* 0x0000000402617211 */ /* 0x040fe400078208ff */
[----:B------:R-:W-:Y:S02]  /*a810*/  LEA.HI.X.SX32 R95, R3, R95, 0x1, P0 ;  /* 0x0000005f035f7211 */ /* 0x000fe400000f0eff */
[----:B------:R-:W-:Y:S09]  /*a820*/  LEA.HI.X.SX32 R96, R2, R5, 0x1, P1 ;  /* 0x0000000502607211 */ /* 0x000ff200008f0eff */
.L_x_2342:
[----:B------:R-:W-:Y:S04]  /*a830*/  IADD3 R13, R13, -0x1, RZ ;  /* 0xffffffff0d0d7810 */ /* 0x000fe80007ffe0ff */
[----:B------:R-:W-:Y:S11]  /*a840*/  ISETP.GT.AND P0, PT, R13, R67, PT ;  /* 0x000000430d00720c */ /* 0x000ff60003f04270 */
[----:B------:R-:W-:Y:S02]  /*a850*/  @!UPT UIADD3 URZ, URZ, URZ, URZ ;  /* 0x0000003f3f3ff290 */ /* 0x000fe4000fffe03f */
[----:B------:R-:W-:Y:S05]  /*a860*/  @P0 BRA `(.L_x_2343) ;  /* 0xffffff7c00bc0947 */ /* 0x000fea000383ffff */
.L_x_2297:
[----:B------:R-:W2:Y:S01]  /*a870*/  S2UR UR4, SR_CgaCtaId ;  /* 0x00000000000479c3 */ /* 0x000ea20000008800 */
[----:B------:R-:W-:Y:S01]  /*a880*/  ULDC UR5, c[0x0][0x2e0] ;  /* 0x0000b80000057ab9 */ /* 0x000fe20000000800 */
[----:B------:R-:W-:-:S06]  /*a890*/  UMOV UR10, 0x400 ;  /* 0x00000400000a7882 */ /* 0x000fcc0000000000 */
[----:B------:R-:W-:Y:S01]  /*a8a0*/  BAR.SYNC.DEFER_BLOCKING 0x0 ;  /* 0x0000000000007b1d */ /* 0x000fe20000010000 */
[----:B------:R-:W-:-:S07]  /*a8b0*/  ISETP.NE.AND P0, PT, RZ, UR5, PT ;  /* 0x00000005ff007c0c */ /* 0x000fce000bf05270 */
[----:B----4-:R-:W3:Y:S01]  /*a8c0*/  LDC.64 R4, c[0x0][0x240] ;  /* 0x00009000ff047b82 */ /* 0x010ee20000000a00 */
[----:B------:R-:W-:Y:S01]  /*a8d0*/  BSSY B2, `(.L_x_2344) ;  /* 0x0000722000027945 */ /* 0x000fe20003800000 */
[----:B--2---:R-:W-:-:S06]  /*a8e0*/  ULEA UR4, UR4, UR10, 0x18 ;  /* 0x0000000a04047291 */ /* 0x004fcc000f8ec03f */
[----:B------:R-:W-:Y:S02]  /*a8f0*/  LEA R201, R132, UR4, 0x1 ;  /* 0x0000000484c97c11 */ /* 0x000fe4000f8e08ff */
[C---:B---3--:R-:W-:Y:S01]  /*a900*/  SHF.L.U64.HI R3, R4.reuse, 0x4, R5 ;  /* 0x0000000404037819 */ /* 0x048fe20000010205 */
[----:B-----5:R-:W-:Y:S01]  /*a910*/  IMAD.SHL.U32 R13, R4, 0x10, RZ ;  /* 0x00000010040d7824 */ /* 0x020fe200078e00ff */
        /* <DEDUP_REMOVED lines=8> */
[C---:B------:R-:W-:Y:S01]  /*a9a0*/  LEA R0, P0, R4.reuse, R144, 0x5 ;  /* 0x0000009004007211 */ /* 0x040fe200078028ff */
[----:B------:R-:W-:Y:S02]  /*a9b0*/  IMAD.MOV.U32 R146, RZ, RZ, R144 ;  /* 0x000000ffff927224 */ /* 0x000fe400078e0090 */
[----:B------:R-:W-:Y:S01]  /*a9c0*/  IMAD.X R6, R3, 0x1, R147, P1 ;  /* 0x0000000103067824 */ /* 0x000fe200008e0693 */
[C---:B------:R-:W-:Y:S01]  /*a9d0*/  LEA.HI.X R9, R4.reuse, R147, R5, 0x5, P0 ;  /* 0x0000009304097211 */ /* 0x040fe200000f2c05 */
[----:B------:R-:W-:Y:S01]  /*a9e0*/  IMAD.WIDE.U32 R10, R4, 0x30, R146 ;  /* 0x00000030040a7825 */ /* 0x000fe200078e0092 */
[----:B-1----:R-:W-:Y:S02]  /*a9f0*/  LEA R26, P0, R13, UR8, 0x1 ;  /* 0x000000080d1a7c11 */ /* 0x002fe4000f8008ff */
[----:B------:R-:W-:Y:S01]  /*aa00*/  LEA R40, P1, R144, UR8, 0x1 ;  /* 0x0000000890287c11 */ /* 0x000fe2000f8208ff */
[----:B------:R-:W-:Y:S01]  /*aa10*/  IMAD R5, R5, 0x30, RZ ;  /* 0x0000003005057824 */ /* 0x000fe200078e02ff */
[----:B------:R-:W-:Y:S01]  /*aa20*/  LEA.HI.X R27, R13, UR9, R6, 0x1, P0 ;  /* 0x000000090d1b7c11 */ /* 0x000fe200080f0c06 */
[----:B------:R-:W-:Y:S01]  /*aa30*/  IMAD.IADD R17, R199, 0x1, -R60 ;  /* 0x00000001c7117824 */ /* 0x000fe200078e0a3c */
[----:B------:R-:W-:-:S02]  /*aa40*/  ISETP.NE.AND P0, PT, RZ, UR10, PT ;  /* 0x0000000aff007c0c */ /* 0x000fc4000bf05270 */
[----:B------:R-:W-:Y:S02]  /*aa50*/  LEA R24, P4, R0, UR8, 0x1 ;  /* 0x0000000800187c11 */ /* 0x000fe4000f8808ff */
[----:B------:R-:W-:Y:S02]  /*aa60*/  LEA R14, P2, R10, UR8, 0x1 ;  /* 0x000000080a0e7c11 */ /* 0x000fe4000f8408ff */
[----:B------:R-:W-:Y:S02]  /*aa70*/  LEA.HI.X R41, R144, UR9, R147, 0x1, P1 ;  /* 0x0000000990297c11 */ /* 0x000fe400088f0c93 */
[----:B------:R-:W-:Y:S02]  /*aa80*/  ISETP.GE.AND P1, PT, R142, R17, PT ;  /* 0x000000118e00720c */ /* 0x000fe40003f26270 */
[----:B------:R-:W-:Y:S02]  /*aa90*/  LEA.HI.X R25, R0, UR9, R9, 0x1, P4 ;  /* 0x0000000900197c11 */ /* 0x000fe4000a0f0c09 */
[----:B------:R-:W-:-:S02]  /*aaa0*/  ISETP.GT.AND P1, PT, R58, -0x8, !P1 ;  /* 0xfffffff83a00780c */ /* 0x000fc40004f24270 */
[----:B--2---:R-:W-:-:S05]  /*aab0*/  IADD3 R2, R2, R69, R60 ;  /* 0x0000004502027210 */ /* 0x004fca0007ffe03c */
[----:B------:R-:W-:Y:S02]  /*aac0*/  IMAD R4, R127, R2, RZ ;  /* 0x000000027f047224 */ /* 0x000fe400078e02ff */
[----:B------:R-:W-:-:S03]  /*aad0*/  IMAD.IADD R2, R11, 0x1, R5 ;  /* 0x000000010b027824 */ /* 0x000fc600078e0205 */
[-C--:B------:R-:W-:Y:S02]  /*aae0*/  IADD3 R7, P6, R126, R4.reuse, RZ ;  /* 0x000000047e077210 */ /* 0x080fe40007fde0ff */
[----:B------:R-:W-:Y:S02]  /*aaf0*/  IADD3 R3, P5, R125, R4, RZ ;  /* 0x000000047d037210 */ /* 0x000fe40007fbe0ff */
[----:B------:R-:W-:Y:S02]  /*ab00*/  SHF.R.S32.HI R4, RZ, 0x1f, R4 ;  /* 0x0000001fff047819 */ /* 0x000fe40000011404 */
[----:B------:R-:W-:-:S03]  /*ab10*/  LEA.HI.X R15, R10, UR9, R2, 0x1, P2 ;  /* 0x000000090a0f7c11 */ /* 0x000fc600090f0c02 */
[--C-:B------:R-:W-:Y:S02]  /*ab20*/  IMAD.X R6, R116, 0x1, R4.reuse, P6 ;  /* 0x0000000174067824 */ /* 0x100fe400030e0604 */
[----:B------:R-:W-:Y:S01]  /*ab30*/  IMAD.X R13, R115, 0x1, R4, P5 ;  /* 0x00000001730d7824 */ /* 0x000fe200028e0604 */
[----:B------:R-:W-:Y:S06]  /*ab40*/  @!P0 BRA `(.L_x_2346) ;  /* 0x0000002400c08947 */ /* 0x000fec0003800000 */
[----:B------:R-:W-:Y:S04]  /*ab50*/  BSSY B1, `(.L_x_2347) ;  /* 0x0000097000017945 */ /* 0x000fe80003800000 */
[----:B------:R-:W-:Y:S05]  /*ab60*/  @!P1 BRA `(.L_x_2348) ;  /* 0x0000000800549947 */ /* 0x000fea0003800000 */
[----:B------:R1:W5:Y:S04]  /*ab70*/  LDG.E.128 R20, desc[UR6][R40.64+0x80] ;  /* 0x0000800628147981 */ /* 0x000368000c1e1d00 */
[----:B------:R1:W5:Y:S04]  /*ab80*/  LDG.E.128 R8, desc[UR6][R40.64+0x100] ;  /* 0x0001000628087981 */ /* 0x000368000c1e1d00 */
[----:B------:R1:W5:Y:S01]  /*ab90*/  LDG.E.128 R28, desc[UR6][R40.64] ;  /* 0x00000006281c7981 */ /* 0x000362000c1e1d00 */
[----:B------:R-:W-:Y:S01]  /*aba0*/  ISETP.GE.AND P2, PT, R18, UR5, PT ;  /* 0x0000000512007c0c */ /* 0x000fe2000bf46270 */
[C---:B------:R-:W-:Y:S01]  /*abb0*/  IMAD.SHL.U32 R38, R7.reuse, 0x2, RZ ;  /* 0x0000000207267824 */ /* 0x040fe200078e00ff */
[----:B------:R-:W-:Y:S01]  /*abc0*/  ULDC.64 UR10, c[0x0][0x358] ;  /* 0x0000d600000a7ab9 */ /* 0x000fe20000000a00 */
[----:B------:R-:W-:Y:S01]  /*abd0*/  ULDC.64 UR8, c[0x0][0x360] ;  /* 0x0000d80000087ab9 */ /* 0x000fe20000000a00 */
[----:B------:R-:W-:Y:S01]  /*abe0*/  SHF.L.U64.HI R0, R7, 0x1, R6 ;  /* 0x0000000107007819 */ /* 0x000fe20000010206 */
[----:B------:R-:W-:Y:S01]  /*abf0*/  BSSY B0, `(.L_x_2349) ;  /* 0x000002e000007945 */ /* 0x000fe20003800000 */
[----:B------:R-:W-:-:S02]  /*ac00*/  IADD3 R36, P1, R38, UR10, RZ ;  /* 0x0000000a26247c10 */ /* 0x000fc4000ff3e0ff */
[----:B------:R-:W-:Y:S02]  /*ac10*/  IADD3 R38, P0, R38, UR8, RZ ;  /* 0x0000000826267c10 */ /* 0x000fe4000ff1e0ff */
[C---:B------:R-:W-:Y:S02]  /*ac20*/  IADD3.X R37, R0.reuse, UR11, RZ, P1, !PT ;  /* 0x0000000b00257c10 */ /* 0x040fe40008ffe4ff */
[----:B------:R-:W-:Y:S01]  /*ac30*/  IADD3.X R39, R0, UR9, RZ, P0, !PT ;  /* 0x0000000900277c10 */ /* 0x000fe200087fe4ff */
[----:B------:R-:W-:Y:S08]  /*ac40*/  @P2 BRA `(.L_x_2350) ;  /* 0x0000000000a02947 */ /* 0x000ff00003800000 */
[----:B------:R-:W2:Y:S04]  /*ac50*/  LDG.E.64 R2, desc[UR6][R38.64] ;  /* 0x0000000626027981 */ /* 0x000ea8000c1e1b00 */
[----:B------:R-:W3:Y:S01]  /*ac60*/  LDG.E.64 R4, desc[UR6][R36.64] ;  /* 0x0000000624047981 */ /* 0x000ee2000c1e1b00 */
[--C-:B-----5:R-:W-:Y:S01]  /*ac70*/  HADD2.F32 R33, -RZ, R31.reuse.H0_H0 ;  /* 0x2000001fff217230 */ /* 0x120fe20000004100 */
[----:B------:R-:W-:Y:S01]  /*ac80*/  MOV R32, R30 ;  /* 0x0000001e00207202 */ /* 0x000fe20000000f00 */
[----:B------:R-:W-:Y:S02]  /*ac90*/  HADD2.F32 R31, -RZ, R31.H1_H1 ;  /* 0x3000001fff1f7230 */ /* 0x000fe40000004100 */
[--C-:B------:R-:W-:Y:S02]  /*aca0*/  HADD2.F32 R35, -RZ, R29.reuse.H0_H0 ;  /* 0x2000001dff237230 */ /* 0x100fe40000004100 */
[----:B------:R-:W-:-:S02]  /*acb0*/  HADD2.F32 R34, -RZ, R29.H1_H1 ;  /* 0x3000001dff227230 */ /* 0x000fc40000004100 */
[----:B--2---:R-:W-:Y:S02]  /*acc0*/  HADD2.F32 R0, -RZ, R3.H1_H1 ;  /* 0x30000003ff007230 */ /* 0x004fe40000004100 */
[----:B------:R-:W-:Y:S02]  /*acd0*/  HADD2.F32 R13, -RZ, R2.H1_H1 ;  /* 0x30000002ff0d7230 */ /* 0x000fe40000004100 */
[----:B---3--:R-:W-:Y:S02]  /*ace0*/  HADD2.F32 R29, -RZ, R5.H1_H1 ;  /* 0x30000005ff1d7230 */ /* 0x008fe40000004100 */
        /* <DEDUP_REMOVED lines=30> */
.L_x_2350:
[----:B------:R-:W-:Y:S05]  /*aed0*/  BSYNC B0 ;  /* 0x0000000000007941 */ /* 0x000fea0003800000 */
.L_x_2349:
[----:B-----5:R2:W-:Y:S01]  /*aee0*/  STS.128 [R201], R28 ;  /* 0x0000001cc9007388 */ /* 0x0205e20000000c00 */
[----:B------:R-:W-:Y:S01]  /*aef0*/  IADD3 R0, R18, 0x40, RZ ;  /* 0x0000004012007810 */ /* 0x000fe20007ffe0ff */
[----:B------:R-:W-:Y:S03]  /*af00*/  BSSY B0, `(.L_x_2351) ;  /* 0x000002b000007945 */ /* 0x000fe60003800000 */
[----:B------:R-:W-:-:S13]  /*af10*/  ISETP.GE.AND P0, PT, R0, UR5, PT ;  /* 0x0000000500007c0c */ /* 0x000fda000bf06270 */
[----:B------:R-:W-:Y:S05]  /*af20*/  @P0 BRA `(.L_x_2352) ;  /* 0x0000000000a00947 */ /* 0x000fea0003800000 */
[----:B------:R-:W3:Y:S04]  /*af30*/  LDG.E.64 R2, desc[UR6][R38.64+0x40] ;  /* 0x0000400626027981 */ /* 0x000ee8000c1e1b00 */
[----:B------:R-:W4:Y:S01]  /*af40*/  LDG.E.64 R4, desc[UR6][R36.64+0x40] ;  /* 0x0000400624047981 */ /* 0x000f22000c1e1b00 */
[--C-:B--2---:R-:W-:Y:S01]  /*af50*/  HADD2.F32 R29, -RZ, R23.reuse.H0_H0 ;  /* 0x20000017ff1d7230 */ /* 0x104fe20000004100 */
[----:B------:R-:W-:Y:S01]  /*af60*/  MOV R28, R22 ;  /* 0x00000016001c7202 */ /* 0x000fe20000000f00 */
[----:B------:R-:W-:Y:S02]  /*af70*/  HADD2.F32 R23, -RZ, R23.H1_H1 ;  /* 0x30000017ff177230 */ /* 0x000fe40000004100 */
        /* <DEDUP_REMOVED lines=35> */
.L_x_2352:
[----:B------:R-:W-:Y:S05]  /*b1b0*/  BSYNC B0 ;  /* 0x0000000000007941 */ /* 0x000fea0003800000 */
.L_x_2351:
[----:B------:R3:W-:Y:S01]  /*b1c0*/  STS.128 [R201+0x2000], R20 ;  /* 0x00200014c9007388 */ /* 0x0007e20000000c00 */
[----:B------:R-:W-:Y:S01]  /*b1d0*/  IADD3 R0, R18, 0x80, RZ ;  /* 0x0000008012007810 */ /* 0x000fe20007ffe0ff */
[----:B------:R-:W-:Y:S03]  /*b1e0*/  BSSY B0, `(.L_x_2353) ;  /* 0x000002c000007945 */ /* 0x000fe60003800000 */
[----:B------:R-:W-:-:S13]  /*b1f0*/  ISETP.GE.AND P0, PT, R0, UR5, PT ;  /* 0x0000000500007c0c */ /* 0x000fda000bf06270 */
[----:B------:R-:W-:Y:S05]  /*b200*/  @P0 BRA `(.L_x_2354) ;  /* 0x0000000000a40947 */ /* 0x000fea0003800000 */
[----:B------:R-:W4:Y:S04]  /*b210*/  LDG.E.64 R2, desc[UR6][R38.64+0x80] ;  /* 0x0000800626027981 */ /* 0x000f28000c1e1b00 */
[----:B------:R-:W5:Y:S01]  /*b220*/  LDG.E.64 R4, desc[UR6][R36.64+0x80] ;  /* 0x0000800624047981 */ /* 0x000f62000c1e1b00 */
[----:B---3--:R-:W-:Y:S01]  /*b230*/  MOV R20, R10 ;  /* 0x0000000a00147202 */ /* 0x008fe20000000f00 */
[----:B------:R-:W-:Y:S02]  /*b240*/  HADD2.F32 R23, -RZ, R9.H1_H1 ;  /* 0x30000009ff177230 */ /* 0x000fe40000004100 */
[----:B------:R-:W-:Y:S02]  /*b250*/  HADD2.F32 R21, -RZ, R11.H1_H1 ;  /* 0x3000000bff157230 */ /* 0x000fe40000004100 */
[----:B------:R-:W-:-:S02]  /*b260*/  HADD2.F32 R22, -RZ, R9.H0_H0 ;  /* 0x20000009ff167230 */ /* 0x000fc40000004100 */
[----:B------:R-:W-:Y:S02]  /*b270*/  HADD2.F32 R16, -RZ, R11.H0_H0 ;  /* 0x2000000bff107230 */ /* 0x000fe40000004100 */
[----:B----4-:R-:W-:Y:S02]  /*b280*/  HADD2.F32 R10, -RZ, R2.H1_H1 ;  /* 0x30000002ff0a7230 */ /* 0x010fe40000004100 */
[----:B------:R-:W-:Y:S02]  /*b290*/  HADD2.F32 R0, -RZ, R3.H1_H1 ;  /* 0x30000003ff007230 */ /* 0x000fe40000004100 */
[----:B-----5:R-:W-:Y:S02]  /*b2a0*/  HADD2.F32 R13, -RZ, R4.H1_H1 ;  /* 0x30000004ff0d7230 */ /* 0x020fe40000004100 */
[----:B------:R-:W-:Y:S01]  /*b2b0*/  FMUL.FTZ R11, R23, R10 ;  /* 0x0000000a170b7220 */ /* 0x000fe20000410000 */
[----:B------:R-:W-:Y:S02]  /*b2c0*/  HADD2.F32 R12, -RZ, R5.H1_H1 ;  /* 0x30000005ff0c7230 */ /* 0x000fe40000004100 */
[----:B------:R-:W-:Y:S01]  /*b2d0*/  FMUL.FTZ R9, R21, R0 ;  /* 0x0000000015097220 */ /* 0x000fe20000410000 */
[----:B------:R-:W-:Y:S01]  /*b2e0*/  FMUL.FTZ R10, R22, R10 ;  /* 0x0000000a160a7220 */ /* 0x000fe20000410000 */
[----:B------:R-:W-:Y:S01]  /*b2f0*/  FMUL.FTZ R0, R16, R0 ;  /* 0x0000000010007220 */ /* 0x000fe20000410000 */
[----:B------:R-:W-:Y:S01]  /*b300*/  FFMA.FTZ R11, R22, R13, -R11 ;  /* 0x0000000d160b7223 */ /* 0x000fe2000001080b */
[----:B------:R-:W-:-:S02]  /*b310*/  HADD2.F32 R3, -RZ, R3.H0_H0 ;  /* 0x20000003ff037230 */ /* 0x000fc40000004100 */
[----:B------:R-:W-:Y:S01]  /*b320*/  FFMA.FTZ R10, R23, R13, R10 ;  /* 0x0000000d170a7223 */ /* 0x000fe2000001000a */
[-C--:B------:R-:W-:Y:S01]  /*b330*/  FFMA.FTZ R0, R21, R12.reuse, R0 ;  /* 0x0000000c15007223 */ /* 0x080fe20000010000 */
[--C-:B------:R-:W-:Y:S02]  /*b340*/  HADD2.F32 R13, -RZ, R8.reuse.H0_H0 ;  /* 0x20000008ff0d7230 */ /* 0x100fe40000004100 */
[----:B------:R-:W-:Y:S01]  /*b350*/  FFMA.FTZ R9, R16, R12, -R9 ;  /* 0x0000000c10097223 */ /* 0x000fe20000010809 */
[----:B------:R-:W-:Y:S01]  /*b360*/  HADD2.F32 R21, -RZ, R8.H1_H1 ;  /* 0x30000008ff157230 */ /* 0x000fe20000004100 */
[----:B------:R-:W-:Y:S01]  /*b370*/  F2FP.F16.F32.PACK_AB R10, R10, R11 ;  /* 0x0000000b0a0a723e */ /* 0x000fe200000000ff */
[--C-:B------:R-:W-:Y:S02]  /*b380*/  HADD2.F32 R8, -RZ, R20.reuse.H0_H0 ;  /* 0x20000014ff087230 */ /* 0x100fe40000004100 */
[----:B------:R-:W-:Y:S01]  /*b390*/  HADD2.F32 R20, -RZ, R20.H1_H1 ;  /* 0x30000014ff147230 */ /* 0x000fe20000004100 */
[----:B------:R-:W-:Y:S01]  /*b3a0*/  F2FP.F16.F32.PACK_AB R11, R0, R9 ;  /* 0x00000009000b723e */ /* 0x000fe200000000ff */
[----:B------:R-:W-:Y:S01]  /*b3b0*/  HADD2.F32 R2, -RZ, R2.H0_H0 ;  /* 0x20000002ff027230 */ /* 0x000fe20000004100 */
[----:B------:R-:W-:Y:S01]  /*b3c0*/  MOV R9, R10 ;  /* 0x0000000a00097202 */ /* 0x000fe20000000f00 */
[----:B------:R-:W-:-:S02]  /*b3d0*/  HADD2.F32 R5, -RZ, R5.H0_H0 ;  /* 0x20000005ff057230 */ /* 0x000fc40000004100 */
[-C--:B------:R-:W-:Y:S01]  /*b3e0*/  FMUL.FTZ R23, R20, R3.reuse ;  /* 0x0000000314177220 */ /* 0x080fe20000410000 */
        /* <DEDUP_REMOVED lines=11> */
.L_x_2354:
[----:B------:R-:W-:Y:S05]  /*b4a0*/  BSYNC B0 ;  /* 0x0000000000007941 */ /* 0x000fea0003800000 */
.L_x_2353:
[----:B------:R4:W-:Y:S02]  /*b4b0*/  STS.128 [R201+0x4000], R8 ;  /* 0x00400008c9007388 */ /* 0x0009e40000000c00 */
.L_x_2348:
[----:B------:R-:W-:Y:S05]  /*b4c0*/  BSYNC B1 ;  /* 0x0000000000017941 */ /* 0x000fea0003800000 */
.L_x_2347:
[----:B------:R-:W-:Y:S01]  /*b4d0*/  VIADD R0, R142, 0x10 ;  /* 0x000000108e007836 */ /* 0x000fe20000000000 */
[----:B------:R-:W-:Y:S04]  /*b4e0*/  BSSY B1, `(.L_x_2355) ;  /* 0x000009a000017945 */ /* 0x000fe80003800000 */
[----:B------:R-:W-:-:S04]  /*b4f0*/  ISETP.GE.AND P0, PT, R0, R17, PT ;  /* 0x000000110000720c */ /* 0x000fc80003f06270 */
[----:B------:R-:W-:-:S13]  /*b500*/  ISETP.LT.OR P0, PT, R58, -0x87, P0 ;  /* 0xffffff793a00780c */ /* 0x000fda0000701670 */
[----:B------:R-:W-:Y:S05]  /*b510*/  @P0 BRA `(.L_x_2356) ;  /* 0x0000000800580947 */ /* 0x000fea0003800000 */
[----:B---3--:R3:W5:Y:S04]  /*b520*/  LDG.E.128 R20, desc[UR6][R26.64+0x80] ;  /* 0x000080061a147981 */ /* 0x008768000c1e1d00 */
[----:B----4-:R3:W5:Y:S04]  /*b530*/  LDG.E.128 R8, desc[UR6][R26.64+0x100] ;  /* 0x000100061a087981 */ /* 0x010768000c1e1d00 */
[----:B--2---:R3:W5:Y:S01]  /*b540*/  LDG.E.128 R28, desc[UR6][R26.64] ;  /* 0x000000061a1c7981 */ /* 0x004762000c1e1d00 */
[C---:B------:R-:W-:Y:S01]  /*b550*/  IADD3 R2, P0, R128.reuse, R7, RZ ;  /* 0x0000000780027210 */ /* 0x040fe20007f1e0ff */
[----:B------:R-:W-:Y:S01]  /*b560*/  ULDC.64 UR10, c[0x0][0x358] ;  /* 0x0000d600000a7ab9 */ /* 0x000fe20000000a00 */
[----:B------:R-:W-:Y:S01]  /*b570*/  ULDC.64 UR8, c[0x0][0x360] ;  /* 0x0000d80000087ab9 */ /* 0x000fe20000000a00 */
[----:B------:R-:W-:Y:S01]  /*b580*/  BSSY B0, `(.L_x_2357) ;  /* 0x0000032000007945 */ /* 0x000fe20003800000 */
[----:B------:R-:W-:Y:S01]  /*b590*/  LEA.HI.X.SX32 R3, R128, R6, 0x1, P0 ;  /* 0x0000000680037211 */ /* 0x000fe200000f0eff */
[----:B------:R-:W-:Y:S01]  /*b5a0*/  IMAD.SHL.U32 R38, R2, 0x2, RZ ;  /* 0x0000000202267824 */ /* 0x000fe200078e00ff */
[----:B------:R-:W-:-:S02]  /*b5b0*/  ISETP.GE.AND P0, PT, R18, UR5, PT ;  /* 0x0000000512007c0c */ /* 0x000fc4000bf06270 */
[----:B------:R-:W-:Y:S02]  /*b5c0*/  SHF.L.U64.HI R2, R2, 0x1, R3 ;  /* 0x0000000102027819 */ /* 0x000fe40000010203 */
[C---:B------:R-:W-:Y:S02]  /*b5d0*/  IADD3 R36, P2, R38.reuse, UR10, RZ ;  /* 0x0000000a26247c10 */ /* 0x040fe4000ff5e0ff */
[----:B------:R-:W-:Y:S02]  /*b5e0*/  IADD3 R38, P1, R38, UR8, RZ ;  /* 0x0000000826267c10 */ /* 0x000fe4000ff3e0ff */
[C---:B------:R-:W-:Y:S02]  /*b5f0*/  IADD3.X R37, R2.reuse, UR11, RZ, P2, !PT ;  /* 0x0000000b02257c10 */ /* 0x040fe400097fe4ff */
[----:B------:R-:W-:-:S03]  /*b600*/  IADD3.X R39, R2, UR9, RZ, P1, !PT ;  /* 0x0000000902277c10 */ /* 0x000fc60008ffe4ff */
[----:B------:R-:W-:Y:S06]  /*b610*/  @P0 BRA `(.L_x_2358) ;  /* 0x0000000000a00947 */ /* 0x000fec0003800000 */
[----:B------:R-:W2:Y:S04]  /*b620*/  LDG.E.64 R2, desc[UR6][R38.64] ;  /* 0x0000000626027981 */ /* 0x000ea8000c1e1b00 */
[----:B------:R-:W4:Y:S01]  /*b630*/  LDG.E.64 R4, desc[UR6][R36.64] ;  /* 0x0000000624047981 */ /* 0x000f22000c1e1b00 */
[----:B-----5:R-:W-:Y:S01]  /*b640*/  MOV R32, R30 ;  /* 0x0000001e00207202 */ /* 0x020fe20000000f00 */
[----:B------:R-:W-:Y:S02]  /*b650*/  HADD2.F32 R30, -RZ, R31.H0_H0 ;  /* 0x2000001fff1e7230 */ /* 0x000fe40000004100 */
[----:B------:R-:W-:Y:S02]  /*b660*/  HADD2.F32 R33, -RZ, R29.H1_H1 ;  /* 0x3000001dff217230 */ /* 0x000fe40000004100 */
[----:B------:R-:W-:-:S02]  /*b670*/  HADD2.F32 R31, -RZ, R31.H1_H1 ;  /* 0x3000001fff1f7230 */ /* 0x000fc40000004100 */
[----:B------:R-:W-:Y:S02]  /*b680*/  HADD2.F32 R35, -RZ, R29.H0_H0 ;  /* 0x2000001dff237230 */ /* 0x000fe40000004100 */
[----:B--2---:R-:W-:Y:S02]  /*b690*/  HADD2.F32 R16, -RZ, R2.H1_H1 ;  /* 0x30000002ff107230 */ /* 0x004fe40000004100 */
[----:B------:R-:W-:Y:S02]  /*b6a0*/  HADD2.F32 R12, -RZ, R3.H1_H1 ;  /* 0x30000003ff0c7230 */ /* 0x000fe40000004100 */
[----:B----4-:R-:W-:Y:S02]  /*b6b0*/  HADD2.F32 R29, -RZ, R4.H1_H1 ;  /* 0x30000004ff1d7230 */ /* 0x010fe40000004100 */
[----:B---3--:R-:W-:Y:S01]  /*b6c0*/  FMUL.FTZ R26, R33, R16 ;  /* 0x00000010211a7220 */ /* 0x008fe20000410000 */
[----:B------:R-:W-:Y:S02]  /*b6d0*/  HADD2.F32 R27, -RZ, R5.H1_H1 ;  /* 0x30000005ff1b7230 */ /* 0x000fe40000004100 */
[----:B------:R-:W-:Y:S01]  /*b6e0*/  FMUL.FTZ R13, R31, R12 ;  /* 0x0000000c1f0d7220 */ /* 0x000fe20000410000 */
[C---:B------:R-:W-:Y:S01]  /*b6f0*/  FMUL.FTZ R16, R35.reuse, R16 ;  /* 0x0000001023107220 */ /* 0x040fe20000410000 */
[C---:B------:R-:W-:Y:S01]  /*b700*/  FMUL.FTZ R12, R30.reuse, R12 ;  /* 0x0000000c1e0c7220 */ /* 0x040fe20000410000 */
[----:B------:R-:W-:Y:S01]  /*b710*/  FFMA.FTZ R26, R35, R29, -R26 ;  /* 0x0000001d231a7223 */ /* 0x000fe2000001081a */
[----:B------:R-:W-:Y:S01]  /*b720*/  FFMA.FTZ R13, R30, R27, -R13 ;  /* 0x0000001b1e0d7223 */ /* 0x000fe2000001080d */
        /* <DEDUP_REMOVED lines=23> */
.L_x_2358:
[----:B------:R-:W-:Y:S05]  /*b8a0*/  BSYNC B0 ;  /* 0x0000000000007941 */ /* 0x000fea0003800000 */
.L_x_2357:
[----:B-----5:R2:W-:Y:S01]  /*b8b0*/  STS.128 [R201+0x800], R28 ;  /* 0x0008001cc9007388 */ /* 0x0205e20000000c00 */
[----:B------:R-:W-:Y:S01]  /*b8c0*/  IADD3 R2, R18, 0x40, RZ ;  /* 0x0000004012027810 */ /* 0x000fe20007ffe0ff */
[----:B------:R-:W-:Y:S03]  /*b8d0*/  BSSY B0, `(.L_x_2359) ;  /* 0x000002a000007945 */ /* 0x000fe60003800000 */
[----:B------:R-:W-:-:S13]  /*b8e0*/  ISETP.GE.AND P0, PT, R2, UR5, PT ;  /* 0x0000000502007c0c */ /* 0x000fda000bf06270 */
[----:B------:R-:W-:Y:S05]  /*b8f0*/  @P0 BRA `(.L_x_2360) ;  /* 0x00000000009c0947 */ /* 0x000fea0003800000 */
[----:B------:R-:W4:Y:S04]  /*b900*/  LDG.E.64 R2, desc[UR6][R38.64+0x40] ;  /* 0x0000400626027981 */ /* 0x000f28000c1e1b00 */
[----:B------:R-:W5:Y:S01]  /*b910*/  LDG.E.64 R4, desc[UR6][R36.64+0x40] ;  /* 0x0000400624047981 */ /* 0x000f62000c1e1b00 */
[----:B--2---:R-:W-:Y:S01]  /*b920*/  HADD2.F32 R29, -RZ, R21.H1_H1 ;  /* 0x30000015ff1d7230 */ /* 0x004fe20000004100 */
[----:B------:R-:W-:Y:S01]  /*b930*/  MOV R28, R22 ;  /* 0x00000016001c7202 */ /* 0x000fe20000000f00 */
[----:B---3--:R-:W-:Y:S02]  /*b940*/  HADD2.F32 R27, -RZ, R23.H1_H1 ;  /* 0x30000017ff1b7230 */ /* 0x008fe40000004100 */
[----:B------:R-:W-:Y:S02]  /*b950*/  HADD2.F32 R30, -RZ, R21.H0_H0 ;  /* 0x20000015ff1e7230 */ /* 0x000fe40000004100 */
[----:B------:R-:W-:-:S02]  /*b960*/  HADD2.F32 R26, -RZ, R23.H0_H0 ;  /* 0x20000017ff1a7230 */ /* 0x000fc40000004100 */
        /* <DEDUP_REMOVED lines=17> */
[----:B------:R-:W-:Y:S02]  /*ba80*/  HADD2.F32 R3, -RZ, R3.H0_H0 ;  /* 0x20000003ff037230 */ /* 0x000fe40000004100 */
[----:B------:R-:W-:Y:S01]  /*ba90*/  FMUL.FTZ R22, R27, R2 ;  /* 0x000000021b167220 */ /* 0x000fe20000410000 */
[----:B------:R-:W-:-:S02]  /*baa0*/  HADD2.F32 R28, -RZ, R28.H1_H1 ;  /* 0x3000001cff1c7230 */ /* 0x000fc40000004100 */
[C---:B------:R-:W-:Y:S01]  /*bab0*/  FMUL.FTZ R2, R23.reuse, R2 ;  /* 0x0000000217027220 */ /* 0x040fe20000410000 */
[----:B------:R-:W-:Y:S02]  /*bac0*/  HADD2.F32 R4, -RZ, R4.H0_H0 ;  /* 0x20000004ff047230 */ /* 0x000fe40000004100 */
[----:B------:R-:W-:Y:S02]  /*bad0*/  HADD2.F32 R5, -RZ, R5.H0_H0 ;  /* 0x20000005ff057230 */ /* 0x000fe40000004100 */
[-C--:B------:R-:W-:Y:S01]  /*bae0*/  FMUL.FTZ R29, R28, R3.reuse ;  /* 0x000000031c1d7220 */ /* 0x080fe20000410000 */
[C---:B------:R-:W-:Y:S01]  /*baf0*/  FMUL.FTZ R3, R20.reuse, R3 ;  /* 0x0000000314037220 */ /* 0x040fe20000410000 */
[-C--:B------:R-:W-:Y:S01]  /*bb00*/  FFMA.FTZ R22, R23, R4.reuse, -R22 ;  /* 0x0000000417167223 */ /* 0x080fe20000010816 */
[----:B------:R-:W-:Y:S01]  /*bb10*/  FFMA.FTZ R27, R27, R4, R2 ;  /* 0x000000041b1b7223 */ /* 0x000fe20000010002 */
[-C--:B------:R-:W-:Y:S01]  /*bb20*/  FFMA.FTZ R29, R20, R5.reuse, -R29 ;  /* 0x00000005141d7223 */ /* 0x080fe2000001081d */
[----:B------:R-:W-:Y:S01]  /*bb30*/  FFMA.FTZ R28, R28, R5, R3 ;  /* 0x000000051c1c7223 */ /* 0x000fe20000010003 */
[----:B------:R-:W-:-:S02]  /*bb40*/  F2FP.F16.F32.PACK_AB R23, R12, R13 ;  /* 0x0000000d0c17723e */ /* 0x000fc400000000ff */
[----:B------:R-:W-:Y:S02]  /*bb50*/  F2FP.F16.F32.PACK_AB R20, R27, R22 ;  /* 0x000000161b14723e */ /* 0x000fe400000000ff */
[----:B------:R-:W-:Y:S02]  /*bb60*/  F2FP.F16.F32.PACK_AB R22, R28, R29 ;  /* 0x0000001d1c16723e */ /* 0x000fe400000000ff */
.L_x_2360:
[----:B------:R-:W-:Y:S05]  /*bb70*/  BSYNC B0 ;  /* 0x0000000000007941 */ /* 0x000fea0003800000 */
.L_x_2359:
[----:B------:R4:W-:Y:S01]  /*bb80*/  STS.128 [R201+0x2800], R20 ;  /* 0x00280014c9007388 */ /* 0x0009e20000000c00 */
[----:B------:R-:W-:Y:S01]  /*bb90*/  IADD3 R2, R18, 0x80, RZ ;  /* 0x0000008012027810 */ /* 0x000fe20007ffe0ff */
[----:B------:R-:W-:Y:S03]  /*bba0*/  BSSY B0, `(.L_x_2361) ;  /* 0x000002c000007945 */ /* 0x000fe60003800000 */
[----:B------:R-:W-:-:S13]  /*bbb0*/  ISETP.GE.AND P0, PT, R2, UR5, PT ;  /* 0x0000000502007c0c */ /* 0x000fda000bf06270 */
[----:B------:R-:W-:Y:S05]  /*bbc0*/  @P0 BRA `(.L_x_2362) ;  /* 0x0000000000a40947 */ /* 0x000fea0003800000 */
[----:B------:R-:W5:Y:S04]  /*bbd0*/  LDG.E.64 R2, desc[UR6][R38.64+0x80] ;  /* 0x0000800626027981 */ /* 0x000f68000c1e1b00 */
[----:B------:R-:W2:Y:S01]  /*bbe0*/  LDG.E.64 R4, desc[UR6][R36.64+0x80] ;  /* 0x0000800624047981 */ /* 0x000ea2000c1e1b00 */
[----:B----4-:R-:W-:Y:S01]  /*bbf0*/  MOV R20, R11 ;  /* 0x0000000b00147202 */ /* 0x010fe20000000f00 */
[--C-:B------:R-:W-:Y:S01]  /*bc00*/  HADD2.F32 R23, -RZ, R9.reuse.H0_H0 ;  /* 0x20000009ff177230 */ /* 0x100fe20000004100 */
[----:B------:R-:W-:Y:S01]  /*bc10*/  MOV R22, R10 ;  /* 0x0000000a00167202 */ /* 0x000fe20000000f00 */
[----:B---3--:R-:W-:Y:S02]  /*bc20*/  HADD2.F32 R26, -RZ, R9.H1_H1 ;  /* 0x30000009ff1a7230 */ /* 0x008fe40000004100 */
[----:B------:R-:W-:-:S02]  /*bc30*/  HADD2.F32 R21, -RZ, R20.H0_H0 ;  /* 0x20000014ff157230 */ /* 0x000fc40000004100 */
[----:B------:R-:W-:Y:S02]  /*bc40*/  HADD2.F32 R20, -RZ, R20.H1_H1 ;  /* 0x30000014ff147230 */ /* 0x000fe40000004100 */
[----:B-----5:R-:W-:Y:S02]  /*bc50*/  HADD2.F32 R9, -RZ, R3.H1_H1 ;  /* 0x30000003ff097230 */ /* 0x020fe40000004100 */
[----:B------:R-:W-:Y:S02]  /*bc60*/  HADD2.F32 R11, -RZ, R2.H1_H1 ;  /* 0x30000002ff0b7230 */ /* 0x000fe40000004100 */
[----:B--2---:R-:W-:Y:S02]  /*bc70*/  HADD2.F32 R13, -RZ, R5.H1_H1 ;  /* 0x30000005ff0d7230 */ /* 0x004fe40000004100 */
[-C--:B------:R-:W-:Y:S01]  /*bc80*/  FMUL.FTZ R10, R20, R9.reuse ;  /* 0x00000009140a7220 */ /* 0x080fe20000410000 */
[----:B------:R-:W-:Y:S01]  /*bc90*/  FMUL.FTZ R9, R21, R9 ;  /* 0x0000000915097220 */ /* 0x000fe20000410000 */
[----:B------:R-:W-:-:S02]  /*bca0*/  HADD2.F32 R16, -RZ, R4.H1_H1 ;  /* 0x30000004ff107230 */ /* 0x000fc40000004100 */
[----:B------:R-:W-:Y:S01]  /*bcb0*/  FMUL.FTZ R12, R26, R11 ;  /* 0x0000000b1a0c7220 */ /* 0x000fe20000410000 */
[-C--:B------:R-:W-:Y:S01]  /*bcc0*/  FFMA.FTZ R10, R21, R13.reuse, -R10 ;  /* 0x0000000d150a7223 */ /* 0x080fe2000001080a */
[----:B------:R-:W-:Y:S01]  /*bcd0*/  FFMA.FTZ R9, R20, R13, R9 ;  /* 0x0000000d14097223 */ /* 0x000fe20000010009 */
[--C-:B------:R-:W-:Y:S02]  /*bce0*/  HADD2.F32 R13, -RZ, R8.reuse.H0_H0 ;  /* 0x20000008ff0d7230 */ /* 0x100fe40000004100 */
[C---:B------:R-:W-:Y:S01]  /*bcf0*/  FMUL.FTZ R11, R23.reuse, R11 ;  /* 0x0000000b170b7220 */ /* 0x040fe20000410000 */
[----:B------:R-:W-:Y:S02]  /*bd00*/  HADD2.F32 R21, -RZ, R8.H1_H1 ;  /* 0x30000008ff157230 */ /* 0x000fe40000004100 */
[-C--:B------:R-:W-:Y:S01]  /*bd10*/  FFMA.FTZ R12, R23, R16.reuse, -R12 ;  /* 0x00000010170c7223 */ /* 0x080fe2000001080c */
[----:B------:R-:W-:Y:S02]  /*bd20*/  HADD2.F32 R8, -RZ, R22.H0_H0 ;  /* 0x20000016ff087230 */ /* 0x000fe40000004100 */
[----:B------:R-:W-:Y:S01]  /*bd30*/  FFMA.FTZ R11, R26, R16, R11 ;  /* 0x000000101a0b7223 */ /* 0x000fe2000001000b */
[----:B------:R-:W-:-:S02]  /*bd40*/  HADD2.F32 R2, -RZ, R2.H0_H0 ;  /* 0x20000002ff027230 */ /* 0x000fc40000004100 */
[----:B------:R-:W-:Y:S02]  /*bd50*/  HADD2.F32 R3, -RZ, R3.H0_H0 ;  /* 0x20000003ff037230 */ /* 0x000fe40000004100 */
[----:B------:R-:W-:Y:S02]  /*bd60*/  HADD2.F32 R22, -RZ, R22.H1_H1 ;  /* 0x30000016ff167230 */ /* 0x000fe40000004100 */
[-C--:B------:R-:W-:Y:S01]  /*bd70*/  FMUL.FTZ R16, R21, R2.reuse ;  /* 0x0000000215107220 */ /* 0x080fe20000410000 */
[----:B------:R-:W-:Y:S02]  /*bd80*/  HADD2.F32 R4, -RZ, R4.H0_H0 ;  /* 0x20000004ff047230 */ /* 0x000fe40000004100 */
        /* <DEDUP_REMOVED lines=11> */
[----:B------:R-:W-:Y:S02]  /*be40*/  F2FP.F16.F32.PACK_AB R10, R22, R23 ;  /* 0x00000017160a723e */ /* 0x000fe400000000ff */
[----:B------:R-:W-:Y:S02]  /*be50*/  MOV R9, R12 ;  /* 0x0000000c00097202 */ /* 0x000fe40000000f00 */
.L_x_2362:
[----:B------:R-:W-:Y:S05]  /*be60*/  BSYNC B0 ;  /* 0x0000000000007941 */ /* 0x000fea0003800000 */
.L_x_2361:
[----:B------:R1:W-:Y:S02]  /*be70*/  STS.128 [R201+0x4800], R8 ;  /* 0x00480008c9007388 */ /* 0x0003e40000000c00 */
.L_x_2356:
[----:B------:R-:W-:Y:S05]  /*be80*/  BSYNC B1 ;  /* 0x0000000000017941 */ /* 0x000fea0003800000 */
.L_x_2355:
[----:B------:R-:W-:Y:S01]  /*be90*/  VIADD R2, R142, 0x20 ;  /* 0x000000208e027836 */ /* 0x000fe20000000000 */
[----:B------:R-:W-:Y:S04]  /*bea0*/  BSSY B1, `(.L_x_2363) ;  /* 0x0000099000017945 */ /* 0x000fe80003800000 */
[----:B------:R-:W-:-:S04]  /*beb0*/  ISETP.GE.AND P0, PT, R2, R17, PT ;  /* 0x000000110200720c */ /* 0x000fc80003f06270 */
[----:B------:R-:W-:-:S13]  /*bec0*/  ISETP.LT.OR P0, PT, R58, -0x107, P0 ;  /* 0xfffffef93a00780c */ /* 0x000fda0000701670 */
[----:B------:R-:W-:Y:S05]  /*bed0*/  @P0 BRA `(.L_x_2364) ;  /* 0x0000000800540947 */ /* 0x000fea0003800000 */
[----:B--2---:R2:W5:Y:S04]  /*bee0*/  LDG.E.128 R28, desc[UR6][R24.64+0x80] ;  /* 0x00008006181c7981 */ /* 0x004568000c1e1d00 */
[----:B---34-:R2:W5:Y:S04]  /*bef0*/  LDG.E.128 R20, desc[UR6][R24.64+0x100] ;  /* 0x0001000618147981 */ /* 0x018568000c1e1d00 */
[----:B------:R2:W5:Y:S01]  /*bf00*/  LDG.E.128 R32, desc[UR6][R24.64] ;  /* 0x0000000618207981 */ /* 0x000562000c1e1d00 */
[----:B------:R-:W-:Y:S01]  /*bf10*/  IMAD.SHL.U32 R3, R127, 0x20, RZ ;  /* 0x000000207f037824 */ /* 0x000fe200078e00ff */
[----:B------:R-:W-:Y:S01]  /*bf20*/  ULDC.64 UR10, c[0x0][0x358] ;  /* 0x0000d600000a7ab9 */ /* 0x000fe20000000a00 */
[----:B------:R-:W-:Y:S01]  /*bf30*/  ULDC.64 UR8, c[0x0][0x360] ;  /* 0x0000d80000087ab9 */ /* 0x000fe20000000a00 */
[----:B------:R-:W-:Y:S02]  /*bf40*/  BSSY B0, `(.L_x_2365) ;  /* 0x0000031000007945 */ /* 0x000fe40003800000 */
[----:B------:R-:W-:-:S04]  /*bf50*/  IADD3 R4, P0, R3, R7, RZ ;  /* 0x0000000703047210 */ /* 0x000fc80007f1e0ff */
[----:B------:R-:W-:Y:S01]  /*bf60*/  LEA.HI.X.SX32 R3, R3, R6, 0x1, P0 ;  /* 0x0000000603037211 */ /* 0x000fe200000f0eff */
[----:B------:R-:W-:Y:S01]  /*bf70*/  IMAD.SHL.U32 R38, R4, 0x2, RZ ;  /* 0x0000000204267824 */ /* 0x000fe200078e00ff */
[----:B------:R-:W-:Y:S02]  /*bf80*/  ISETP.GE.AND P0, PT, R18, UR5, PT ;  /* 0x0000000512007c0c */ /* 0x000fe4000bf06270 */
[----:B------:R-:W-:Y:S02]  /*bf90*/  SHF.L.U64.HI R3, R4, 0x1, R3 ;  /* 0x0000000104037819 */ /* 0x000fe40000010203 */
[C---:B------:R-:W-:Y:S02]  /*bfa0*/  IADD3 R36, P2, R38.reuse, UR10, RZ ;  /* 0x0000000a26247c10 */ /* 0x040fe4000ff5e0ff */
[----:B------:R-:W-:Y:S02]  /*bfb0*/  IADD3 R38, P1, R38, UR8, RZ ;  /* 0x0000000826267c10 */ /* 0x000fe4000ff3e0ff */
[----:B------:R-:W-:-:S02]  /*bfc0*/  IADD3.X R37, R3, UR11, RZ, P2, !PT ;  /* 0x0000000b03257c10 */ /* 0x000fc400097fe4ff */
[----:B------:R-:W-:-:S03]  /*bfd0*/  IADD3.X R39, R3, UR9, RZ, P1, !PT ;  /* 0x0000000903277c10 */ /* 0x000fc60008ffe4ff */
[----:B--2---:R-:W-:Y:S06]  /*bfe0*/  @P0 BRA `(.L_x_2366) ;  /* 0x0000000000980947 */ /* 0x004fec0003800000 */
[----:B------:R-:W2:Y:S04]  /*bff0*/  LDG.E.64 R4, desc[UR6][R38.64] ;  /* 0x0000000626047981 */ /* 0x000ea8000c1e1b00 */
[----:B-1----:R-:W3:Y:S01]  /*c000*/  LDG.E.64 R8, desc[UR6][R36.64] ;  /* 0x0000000624087981 */ /* 0x002ee2000c1e1b00 */
[--C-:B-----5:R-:W-:Y:S02]  /*c010*/  HADD2.F32 R26, -RZ, R33.reuse.H1_H1 ;  /* 0x30000021ff1a7230 */ /* 0x120fe40000004100 */
[----:B------:R-:W-:Y:S02]  /*c020*/  HADD2.F32 R27, -RZ, R33.H0_H0 ;  /* 0x20000021ff1b7230 */ /* 0x000fe40000004100 */
[--C-:B------:R-:W-:Y:S02]  /*c030*/  HADD2.F32 R24, -RZ, R35.reuse.H1_H1 ;  /* 0x30000023ff187230 */ /* 0x100fe40000004100 */
[----:B------:R-:W-:-:S02]  /*c040*/  HADD2.F32 R25, -RZ, R35.H0_H0 ;  /* 0x20000023ff197230 */ /* 0x000fc40000004100 */
[----:B--2---:R-:W-:Y:S02]  /*c050*/  HADD2.F32 R11, -RZ, R4.H1_H1 ;  /* 0x30000004ff0b7230 */ /* 0x004fe40000004100 */
[----:B------:R-:W-:Y:S02]  /*c060*/  HADD2.F32 R3, -RZ, R5.H1_H1 ;  /* 0x30000005ff037230 */ /* 0x000fe40000004100 */
[----:B---3--:R-:W-:Y:S02]  /*c070*/  HADD2.F32 R16, -RZ, R8.H1_H1 ;  /* 0x30000008ff107230 */ /* 0x008fe40000004100 */
[-C--:B------:R-:W-:Y:S01]  /*c080*/  FMUL.FTZ R12, R26, R11.reuse ;  /* 0x0000000b1a0c7220 */ /* 0x080fe20000410000 */
[----:B------:R-:W-:Y:S02]  /*c090*/  HADD2.F32 R13, -RZ, R9.H1_H1 ;  /* 0x30000009ff0d7230 */ /* 0x000fe40000004100 */
[----:B------:R-:W-:Y:S01]  /*c0a0*/  FMUL.FTZ R11, R27, R11 ;  /* 0x0000000b1b0b7220 */ /* 0x000fe20000410000 */
[-C--:B------:R-:W-:Y:S01]  /*c0b0*/  FMUL.FTZ R10, R24, R3.reuse ;  /* 0x00000003180a7220 */ /* 0x080fe20000410000 */
[----:B------:R-:W-:Y:S01]  /*c0c0*/  FMUL.FTZ R3, R25, R3 ;  /* 0x0000000319037220 */ /* 0x000fe20000410000 */
[-C--:B------:R-:W-:Y:S01]  /*c0d0*/  FFMA.FTZ R12, R27, R16.reuse, -R12 ;  /* 0x000000101b0c7223 */ /* 0x080fe2000001080c */
[----:B------:R-:W-:Y:S01]  /*c0e0*/  FFMA.FTZ R11, R26, R16, R11 ;  /* 0x000000101a0b7223 */ /* 0x000fe2000001000b */
[----:B------:R-:W-:Y:S01]  /*c0f0*/  FFMA.FTZ R10, R25, R13, -R10 ;  /* 0x0000000d190a7223 */ /* 0x000fe2000001080a */
[----:B------:R-:W-:-:S02]  /*c100*/  HADD2.F32 R16, -RZ, R34.H0_H0 ;  /* 0x20000022ff107230 */ /* 0x000fc40000004100 */
[----:B------:R-:W-:Y:S01]  /*c110*/  FFMA.FTZ R3, R24, R13, R3 ;  /* 0x0000000d18037223 */ /* 0x000fe20000010003 */
[----:B------:R-:W-:Y:S01]  /*c120*/  HADD2.F32 R4, -RZ, R4.H0_H0 ;  /* 0x20000004ff047230 */ /* 0x000fe20000004100 */
[----:B------:R-:W-:Y:S01]  /*c130*/  F2FP.F16.F32.PACK_AB R33, R11, R12 ;  /* 0x0000000c0b21723e */ /* 0x000fe200000000ff */
[----:B------:R-:W-:Y:S02]  /*c140*/  HADD2.F32 R5, -RZ, R5.H0_H0 ;  /* 0x20000005ff057230 */ /* 0x000fe40000004100 */
[----:B------:R-:W-:Y:S01]  /*c150*/  HADD2.F32 R25, -RZ, R32.H1_H1 ;  /* 0x30000020ff197230 */ /* 0x000fe20000004100 */
[----:B------:R-:W-:Y:S01]  /*c160*/  F2FP.F16.F32.PACK_AB R35, R3, R10 ;  /* 0x0000000a0323723e */ /* 0x000fe200000000ff */
[----:B------:R-:W-:Y:S02]  /*c170*/  HADD2.F32 R34, -RZ, R34.H1_H1 ;  /* 0x30000022ff227230 */ /* 0x000fe40000004100 */
[----:B------:R-:W-:Y:S02]  /*c180*/  HADD2.F32 R13, -RZ, R32.H0_H0 ;  /* 0x20000020ff0d7230 */ /* 0x000fe40000004100 */
[----:B------:R-:W-:Y:S01]  /*c190*/  FMUL.FTZ R24, R25, R4 ;  /* 0x0000000419187220 */ /* 0x000fe20000410000 */
[----:B------:R-:W-:-:S02]  /*c1a0*/  HADD2.F32 R8, -RZ, R8.H0_H0 ;  /* 0x20000008ff087230 */ /* 0x000fc40000004100 */
        /* <DEDUP_REMOVED lines=10> */
.L_x_2366:
[----:B------:R-:W-:Y:S05]  /*c250*/  BSYNC B0 ;  /* 0x0000000000007941 */ /* 0x000fea0003800000 */
.L_x_2365:
[----:B-----5:R2:W-:Y:S01]  /*c260*/  STS.128 [R201+0x1000], R32 ;  /* 0x00100020c9007388 */ /* 0x0205e20000000c00 */
[----:B------:R-:W-:Y:S01]  /*c270*/  IADD3 R3, R18, 0x40, RZ ;  /* 0x0000004012037810 */ /* 0x000fe20007ffe0ff */
[----:B------:R-:W-:Y:S03]  /*c280*/  BSSY B0, `(.L_x_2367) ;  /* 0x0000029000007945 */ /* 0x000fe60003800000 */
[----:B------:R-:W-:-:S13]  /*c290*/  ISETP.GE.AND P0, PT, R3, UR5, PT ;  /* 0x0000000503007c0c */ /* 0x000fda000bf06270 */
[----:B------:R-:W-:Y:S05]  /*c2a0*/  @P0 BRA `(.L_x_2368) ;  /* 0x0000000000980947 */ /* 0x000fea0003800000 */
[----:B------:R-:W3:Y:S04]  /*c2b0*/  LDG.E.64 R4, desc[UR6][R38.64+0x40] ;  /* 0x0000400626047981 */ /* 0x000ee8000c1e1b00 */
[----:B-1----:R-:W4:Y:S01]  /*c2c0*/  LDG.E.64 R8, desc[UR6][R36.64+0x40] ;  /* 0x0000400624087981 */ /* 0x002f22000c1e1b00 */
[--C-:B------:R-:W-:Y:S02]  /*c2d0*/  HADD2.F32 R26, -RZ, R29.reuse.H1_H1 ;  /* 0x3000001dff1a7230 */ /* 0x100fe40000004100 */
[----:B------:R-:W-:Y:S02]  /*c2e0*/  HADD2.F32 R27, -RZ, R29.H0_H0 ;  /* 0x2000001dff1b7230 */ /* 0x000fe40000004100 */
[--C-:B------:R-:W-:Y:S02]  /*c2f0*/  HADD2.F32 R24, -RZ, R31.reuse.H1_H1 ;  /* 0x3000001fff187230 */ /* 0x100fe40000004100 */
[----:B------:R-:W-:-:S02]  /*c300*/  HADD2.F32 R25, -RZ, R31.H0_H0 ;  /* 0x2000001fff197230 */ /* 0x000fc40000004100 */
[----:B---3--:R-:W-:Y:S02]  /*c310*/  HADD2.F32 R11, -RZ, R4.H1_H1 ;  /* 0x30000004ff0b7230 */ /* 0x008fe40000004100 */
[----:B------:R-:W-:Y:S02]  /*c320*/  HADD2.F32 R3, -RZ, R5.H1_H1 ;  /* 0x30000005ff037230 */ /* 0x000fe40000004100 */
[----:B----4-:R-:W-:Y:S02]  /*c330*/  HADD2.F32 R16, -RZ, R8.H1_H1 ;  /* 0x30000008ff107230 */ /* 0x010fe40000004100 */
        /* <DEDUP_REMOVED lines=29> */
.L_x_2368:
[----:B------:R-:W-:Y:S05]  /*c510*/  BSYNC B0 ;  /* 0x0000000000007941 */ /* 0x000fea0003800000 */
.L_x_2367:
[----:B------:R3:W-:Y:S01]  /*c520*/  STS.128 [R201+0x3000], R28 ;  /* 0x0030001cc9007388 */ /* 0x0007e20000000c00 */
[----:B------:R-:W-:Y:S01]  /*c530*/  IADD3 R3, R18, 0x80, RZ ;  /* 0x0000008012037810 */ /* 0x000fe20007ffe0ff */
[----:B------:R-:W-:Y:S03]  /*c540*/  BSSY B0, `(.L_x_2369) ;  /* 0x000002d000007945 */ /* 0x000fe60003800000 */
[----:B------:R-:W-:-:S13]  /*c550*/  ISETP.GE.AND P0, PT, R3, UR5, PT ;  /* 0x0000000503007c0c */ /* 0x000fda000bf06270 */
[----:B------:R-:W-:Y:S05]  /*c560*/  @P0 BRA `(.L_x_2370) ;  /* 0x0000000000a80947 */ /* 0x000fea0003800000 */
[----:B------:R-:W4:Y:S04]  /*c570*/  LDG.E.64 R4, desc[UR6][R38.64+0x80] ;  /* 0x0000800626047981 */ /* 0x000f28000c1e1b00 */
[----:B-1----:R-:W5:Y:S01]  /*c580*/  LDG.E.64 R8, desc[UR6][R36.64+0x80] ;  /* 0x0000800624087981 */ /* 0x002f62000c1e1b00 */
[----:B------:R-:W-:Y:S01]  /*c590*/  MOV R3, R23 ;  /* 0x0000001700037202 */ /* 0x000fe20000000f00 */
[--C-:B------:R-:W-:Y:S01]  /*c5a0*/  HADD2.F32 R23, -RZ, R21.reuse.H0_H0 ;  /* 0x20000015ff177230 */ /* 0x100fe20000004100 */
[----:B------:R-:W-:Y:S01]  /*c5b0*/  MOV R24, R22 ;  /* 0x0000001600187202 */ /* 0x000fe20000000f00 */
[----:B------:R-:W-:Y:S02]  /*c5c0*/  HADD2.F32 R26, -RZ, R21.H1_H1 ;  /* 0x30000015ff1a7230 */ /* 0x000fe40000004100 */
[----:B------:R-:W-:-:S02]  /*c5d0*/  HADD2.F32 R21, -RZ, R3.H0_H0 ;  /* 0x20000003ff157230 */ /* 0x000fc40000004100 */
[----:B------:R-:W-:Y:S02]  /*c5e0*/  HADD2.F32 R22, -RZ, R3.H1_H1 ;  /* 0x30000003ff167230 */ /* 0x000fe40000004100 */
[----:B----4-:R-:W-:Y:S02]  /*c5f0*/  HADD2.F32 R11, -RZ, R4.H1_H1 ;  /* 0x30000004ff0b7230 */ /* 0x010fe40000004100 */
[----:B------:R-:W-:Y:S02]  /*c600*/  HADD2.F32 R3, -RZ, R5.H1_H1 ;  /* 0x30000005ff037230 */ /* 0x000fe40000004100 */
[----:B-----5:R-:W-:Y:S02]  /*c610*/  HADD2.F32 R16, -RZ, R8.H1_H1 ;  /* 0x30000008ff107230 */ /* 0x020fe40000004100 */
        /* <DEDUP_REMOVED lines=29> */
[----:B------:R-:W-:Y:S02]  /*c7f0*/  MOV R21, R11 ;  /* 0x0000000b00157202 */ /* 0x000fe40000000f00 */
[----:B------:R-:W-:Y:S02]  /*c800*/  MOV R23, R3 ;  /* 0x0000000300177202 */ /* 0x000fe40000000f00 */
.L_x_2370:
[----:B------:R-:W-:Y:S05]  /*c810*/  BSYNC B0 ;  /* 0x0000000000007941 */ /* 0x000fea0003800000 */
.L_x_2369:
[----:B------:R4:W-:Y:S02]  /*c820*/  STS.128 [R201+0x5000], R20 ;  /* 0x00500014c9007388 */ /* 0x0009e40000000c00 */
.L_x_2364:
[----:B------:R-:W-:Y:S05]  /*c830*/  BSYNC B1 ;  /* 0x0000000000017941 */ /* 0x000fea0003800000 */
.L_x_2363:
[----:B------:R-:W-:-:S05]  /*c840*/  VIADD R12, R142, 0x30 ;  /* 0x000000308e0c7836 */ /* 0x000fca0000000000 */
[----:B------:R-:W-:-:S04]  /*c850*/  ISETP.GE.AND P0, PT, R12, R17, PT ;  /* 0x000000110c00720c */ /* 0x000fc80003f06270 */
[----:B------:R-:W-:-:S13]  /*c860*/  ISETP.LT.OR P0, PT, R58, -0x187, P0 ;  /* 0xfffffe793a00780c */ /* 0x000fda0000701670 */
[----:B------:R-:W-:Y:S05]  /*c870*/  @P0 BRA `(.L_x_2371) ;  /* 0x00000050009c0947 */ /* 0x000fea0003800000 */
[----:B---34-:R3:W5:Y:S04]  /*c880*/  LDG.E.128 R20, desc[UR6][R14.64+0x80] ;  /* 0x000080060e147981 */ /* 0x018768000c1e1d00 */
[----:B-1----:R3:W5:Y:S04]  /*c890*/  LDG.E.128 R8, desc[UR6][R14.64+0x100] ;  /* 0x000100060e087981 */ /* 0x002768000c1e1d00 */
[----:B------:R3:W5:Y:S01]  /*c8a0*/  LDG.E.128 R24, desc[UR6][R14.64] ;  /* 0x000000060e187981 */ /* 0x000762000c1e1d00 */
[----:B------:R-:W-:Y:S01]  /*c8b0*/  IMAD R127, R127, 0x30, RZ ;  /* 0x000000307f7f7824 */ /* 0x000fe200078e02ff */
[----:B------:R-:W-:Y:S01]  /*c8c0*/  ULDC.64 UR10, c[0x0][0x358] ;  /* 0x0000d600000a7ab9 */ /* 0x000fe20000000a00 */
[----:B------:R-:W-:Y:S01]  /*c8d0*/  ULDC.64 UR8, c[0x0][0x360] ;  /* 0x0000d80000087ab9 */ /* 0x000fe20000000a00 */
[----:B------:R-:W-:Y:S02]  /*c8e0*/  BSSY B0, `(.L_x_2372) ;  /* 0x0000035000007945 */ /* 0x000fe40003800000 */
[----:B------:R-:W-:-:S04]  /*c8f0*/  IADD3 R3, P0, R127, R7, RZ ;  /* 0x000000077f037210 */ /* 0x000fc80007f1e0ff */
[----:B------:R-:W-:Y:S01]  /*c900*/  LEA.HI.X.SX32 R6, R127, R6, 0x1, P0 ;  /* 0x000000067f067211 */ /* 0x000fe200000f0eff */
[C---:B--2---:R-:W-:Y:S01]  /*c910*/  IMAD.SHL.U32 R34, R3.reuse, 0x2, RZ ;  /* 0x0000000203227824 */ /* 0x044fe200078e00ff */
[----:B------:R-:W-:Y:S02]  /*c920*/  ISETP.GE.AND P0, PT, R18, UR5, PT ;  /* 0x0000000512007c0c */ /* 0x000fe4000bf06270 */
[----:B------:R-:W-:Y:S02]  /*c930*/  SHF.L.U64.HI R3, R3, 0x1, R6 ;  /* 0x0000000103037819 */ /* 0x000fe40000010206 */
[C---:B------:R-:W-:Y:S02]  /*c940*/  IADD3 R32, P2, R34.reuse, UR10, RZ ;  /* 0x0000000a22207c10 */ /* 0x040fe4000ff5e0ff */
[----:B------:R-:W-:Y:S02]  /*c950*/  IADD3 R34, P1, R34, UR8, RZ ;  /* 0x0000000822227c10 */ /* 0x000fe4000ff3e0ff */
[----:B------:R-:W-:-:S02]  /*c960*/  IADD3.X R33, R3, UR11, RZ, P2, !PT ;  /* 0x0000000b03217c10 */ /* 0x000fc400097fe4ff */
[----:B------:R-:W-:-:S03]  /*c970*/  IADD3.X R35, R3, UR9, RZ, P1, !PT ;  /* 0x0000000903237c10 */ /* 0x000fc60008ffe4ff */
[----:B---3--:R-:W-:Y:S06]  /*c980*/  @P0 BRA `(.L_x_2373) ;  /* 0x0000000000a80947 */ /* 0x008fec0003800000 */
[----:B------:R-:W2:Y:S04]  /*c990*/  LDG.E.64 R4, desc[UR6][R34.64] ;  /* 0x0000000622047981 */ /* 0x000ea8000c1e1b00 */
[----:B------:R-:W3:Y:S01]  /*c9a0*/  LDG.E.64 R6, desc[UR6][R32.64] ;  /* 0x0000000620067981 */ /* 0x000ee2000c1e1b00 */
[----:B-----5:R-:W-:Y:S02]  /*c9b0*/  MOV R3, R27 ;  /* 0x0000001b00037202 */ /* 0x020fe40000000f00 */
[----:B------:R-:W-:Y:S02]  /*c9c0*/  MOV R13, R25 ;  /* 0x00000019000d7202 */ /* 0x000fe40000000f00 */
[----:B------:R-:W-:Y:S01]  /*c9d0*/  MOV R25, R26 ;  /* 0x0000001a00197202 */ /* 0x000fe20000000f00 */
[----:B------:R-:W-:-:S02]  /*c9e0*/  HADD2.F32 R28, -RZ, R3.H0_H0 ;  /* 0x20000003ff1c7230 */ /* 0x000fc40000004100 */
[----:B------:R-:W-:Y:S02]  /*c9f0*/  HADD2.F32 R26, -RZ, R3.H1_H1 ;  /* 0x30000003ff1a7230 */ /* 0x000fe40000004100 */
[--C-:B------:R-:W-:Y:S02]  /*ca00*/  HADD2.F32 R27, -RZ, R13.reuse.H1_H1 ;  /* 0x3000000dff1b7230 */ /* 0x100fe40000004100 */
[----:B------:R-:W-:Y:S02]  /*ca10*/  HADD2.F32 R30, -RZ, R13.H0_H0 ;  /* 0x2000000dff1e7230 */ /* 0x000fe40000004100 */
[----:B--2---:R-:W-:Y:S02]  /*ca20*/  HADD2.F32 R14, -RZ, R4.H1_H1 ;  /* 0x30000004ff0e7230 */ /* 0x004fe40000004100 */
[----:B------:R-:W-:Y:S02]  /*ca30*/  HADD2.F32 R3, -RZ, R5.H1_H1 ;  /* 0x30000005ff037230 */ /* 0x000fe40000004100 */
[----:B---3--:R-:W-:-:S02]  /*ca40*/  HADD2.F32 R16, -RZ, R7.H1_H1 ;  /* 0x30000007ff107230 */ /* 0x008fc40000004100 */
[CC--:B------:R-:W-:Y:S01]  /*ca50*/  FMUL.FTZ R15, R27.reuse, R14.reuse ;  /* 0x0000000e1b0f7220 */ /* 0x0c0fe20000410000 */
[----:B------:R-:W-:Y:S02]  /*ca60*/  HADD2.F32 R17, -RZ, R6.H1_H1 ;  /* 0x30000006ff117230 */ /* 0x000fe40000004100 */
[-C--:B------:R-:W-:Y:S01]  /*ca70*/  FMUL.FTZ R13, R26, R3.reuse ;  /* 0x000000031a0d7220 */ /* 0x080fe20000410000 */
[----:B------:R-:W-:Y:S01]  /*ca80*/  FMUL.FTZ R14, R30, R14 ;  /* 0x0000000e1e0e7220 */ /* 0x000fe20000410000 */
[C---:B------:R-:W-:Y:S01]  /*ca90*/  FMUL.FTZ R3, R28.reuse, R3 ;  /* 0x000000031c037220 */ /* 0x040fe20000410000 */
[----:B------:R-:W-:Y:S02]  /*caa0*/  HADD2.F32 R5, -RZ, R5.H0_H0 ;  /* 0x20000005ff057230 */ /* 0x000fe40000004100 */
[-C--:B------:R-:W-:Y:S01]  /*cab0*/  FFMA.FTZ R13, R28, R16.reuse, -R13 ;  /* 0x000000101c0d7223 */ /* 0x080fe2000001080d */
[-C--:B------:R-:W-:Y:S01]  /*cac0*/  FFMA.FTZ R15, R30, R17.reuse, -R15 ;  /* 0x000000111e0f7223 */ /* 0x080fe2000001080f */
[----:B------:R-:W-:Y:S01]  /*cad0*/  FFMA.FTZ R14, R27, R17, R14 ;  /* 0x000000111b0e7223 */ /* 0x000fe2000001000e */
[----:B------:R-:W-:Y:S01]  /*cae0*/  FFMA.FTZ R16, R26, R16, R3 ;  /* 0x000000101a107223 */ /* 0x000fe20000010003 */
[----:B------:R-:W-:-:S02]  /*caf0*/  HADD2.F32 R3, -RZ, R24.H0_H0 ;  /* 0x20000018ff037230 */ /* 0x000fc40000004100 */
[----:B------:R-:W-:Y:S01]  /*cb00*/  HADD2.F32 R17, -RZ, R24.H1_H1 ;  /* 0x30000018ff117230 */ /* 0x000fe20000004100 */
[----:B------:R-:W-:Y:S01]  /*cb10*/  F2FP.F16.F32.PACK_AB R14, R14, R15 ;  /* 0x0000000f0e0e723e */ /* 0x000fe200000000ff */
[--C-:B------:R-:W-:Y:S01]  /*cb20*/  HADD2.F32 R26, -RZ, R25.reuse.H1_H1 ;  /* 0x30000019ff1a7230 */ /* 0x100fe20000004100 */
[----:B------:R-:W-:Y:S01]  /*cb30*/  F2FP.F16.F32.PACK_AB R27, R16, R13 ;  /* 0x0000000d101b723e */ /* 0x000fe200000000ff */
[----:B------:R-:W-:Y:S02]  /*cb40*/  HADD2.F32 R4, -RZ, R4.H0_H0 ;  /* 0x20000004ff047230 */ /* 0x000fe40000004100 */
[----:B------:R-:W-:Y:S02]  /*cb50*/  HADD2.F32 R24, -RZ, R25.H0_H0 ;  /* 0x20000019ff187230 */ /* 0x000fe40000004100 */
[----:B------:R-:W-:Y:S01]  /*cb60*/  FMUL.FTZ R25, R26, R5 ;  /* 0x000000051a197220 */ /* 0x000fe20000410000 */
[----:B------:R-:W-:Y:S02]  /*cb70*/  HADD2.F32 R7, -RZ, R7.H0_H0 ;  /* 0x20000007ff077230 */ /* 0x000fe40000004100 */
[----:B------:R-:W-:Y:S01]  /*cb80*/  FMUL.FTZ R28, R17, R4 ;  /* 0x00000004111c7220 */ /* 0x000fe20000410000 */
[----:B------:R-:W-:-:S02]  /*cb90*/  HADD2.F32 R6, -RZ, R6.H0_H0 ;  /* 0x20000006ff067230 */ /* 0x000fc40000004100 */
        /* <DEDUP_REMOVED lines=9> */
.L_x_2373:
[----:B------:R-:W-:Y:S05]  /*cc30*/  BSYNC B0 ;  /* 0x0000000000007941 */ /* 0x000fea0003800000 */
.L_x_2372:
[----:B-----5:R1:W-:Y:S01]  /*cc40*/  STS.128 [R201+0x1800], R24 ;  /* 0x00180018c9007388 */ /* 0x0203e20000000c00 */
[----:B------:R-:W-:Y:S01]  /*cc50*/  IADD3 R3, R18, 0x40, RZ ;  /* 0x0000004012037810 */ /* 0x000fe20007ffe0ff */
[----:B------:R-:W-:Y:S03]  /*cc60*/  BSSY B0, `(.L_x_2374) ;  /* 0x000002d000007945 */ /* 0x000fe60003800000 */
[----:B------:R-:W-:-:S13]  /*cc70*/  ISETP.GE.AND P0, PT, R3, UR5, PT ;  /* 0x0000000503007c0c */ /* 0x000fda000bf06270 */
[----:B------:R-:W-:Y:S05]  /*cc80*/  @P0 BRA `(.L_x_2375) ;  /* 0x0000000000a80947 */ /* 0x000fea0003800000 */
[----:B------:R-:W2:Y:S04]  /*cc90*/  LDG.E.64 R4, desc[UR6][R34.64+0x40] ;  /* 0x0000400622047981 */ /* 0x000ea8000c1e1b00 */
[----:B------:R-:W3:Y:S01]  /*cca0*/  LDG.E.64 R6, desc[UR6][R32.64+0x40] ;  /* 0x0000400620067981 */ /* 0x000ee2000c1e1b00 */
[----:B------:R-:W-:Y:S02]  /*ccb0*/  MOV R3, R23 ;  /* 0x0000001700037202 */ /* 0x000fe40000000f00 */
[----:B------:R-:W-:Y:S02]  /*ccc0*/  MOV R13, R21 ;  /* 0x00000015000d7202 */ /* 0x000fe40000000f00 */
[----:B------:R-:W-:Y:S01]  /*ccd0*/  MOV R21, R22 ;  /* 0x0000001600157202 */ /* 0x000fe20000000f00 */
[----:B-1----:R-:W-:-:S02]  /*cce0*/  HADD2.F32 R24, -RZ, R3.H0_H0 ;  /* 0x20000003ff187230 */ /* 0x002fc40000004100 */
        /* <DEDUP_REMOVED lines=36> */
.L_x_2375:
[----:B------:R-:W-:Y:S05]  /*cf30*/  BSYNC B0 ;  /* 0x0000000000007941 */ /* 0x000fea0003800000 */
.L_x_2374:
[----:B------:R2:W-:Y:S01]  /*cf40*/  STS.128 [R201+0x3800], R20 ;  /* 0x00380014c9007388 */ /* 0x0005e20000000c00 */
[----:B------:R-:W-:Y:S01]  /*cf50*/  IADD3 R18, R18, 0x80, RZ ;  /* 0x0000008012127810 */ /* 0x000fe20007ffe0ff */
[----:B------:R-:W-:Y:S03]  /*cf60*/  BSSY B0, `(.L_x_2376) ;  /* 0x000002c000007945 */ /* 0x000fe60003800000 */
[----:B------:R-:W-:-:S13]  /*cf70*/  ISETP.GE.AND P0, PT, R18, UR5, PT ;  /* 0x0000000512007c0c */ /* 0x000fda000bf06270 */
[----:B------:R-:W-:Y:S05]  /*cf80*/  @P0 BRA `(.L_x_2377) ;  /* 0x0000000000a40947 */ /* 0x000fea0003800000 */
[----:B------:R-:W3:Y:S04]  /*cf90*/  LDG.E.64 R4, desc[UR6][R34.64+0x80] ;  /* 0x0000800622047981 */ /* 0x000ee8000c1e1b00 */
[----:B------:R-:W4:Y:S01]  /*cfa0*/  LDG.E.64 R6, desc[UR6][R32.64+0x80] ;  /* 0x0000800620067981 */ /* 0x000f22000c1e1b00 */
[----:B------:R-:W-:Y:S01]  /*cfb0*/  MOV R15, R10 ;  /* 0x0000000a000f7202 */ /* 0x000fe20000000f00 */
[----:B------:R-:W-:Y:S02]  /*cfc0*/  HADD2.F32 R17, -RZ, R9.H1_H1 ;  /* 0x30000009ff117230 */ /* 0x000fe40000004100 */
[----:B------:R-:W-:Y:S02]  /*cfd0*/  HADD2.F32 R16, -RZ, R11.H1_H1 ;  /* 0x3000000bff107230 */ /* 0x000fe40000004100 */
[----:B--2---:R-:W-:-:S02]  /*cfe0*/  HADD2.F32 R20, -RZ, R9.H0_H0 ;  /* 0x20000009ff147230 */ /* 0x004fc40000004100 */
[----:B------:R-:W-:Y:S02]  /*cff0*/  HADD2.F32 R18, -RZ, R11.H0_H0 ;  /* 0x2000000bff127230 */ /* 0x000fe40000004100 */
[----:B---3--:R-:W-:Y:S02]  /*d000*/  HADD2.F32 R10, -RZ, R4.H1_H1 ;  /* 0x30000004ff0a7230 */ /* 0x008fe40000004100 */
[----:B------:R-:W-:Y:S02]  /*d010*/  HADD2.F32 R3, -RZ, R5.H1_H1 ;  /* 0x30000005ff037230 */ /* 0x000fe40000004100 */
[----:B----4-:R-:W-:Y:S02]  /*d020*/  HADD2.F32 R14, -RZ, R7.H1_H1 ;  /* 0x30000007ff0e7230 */ /* 0x010fe40000004100 */
[-C--:B------:R-:W-:Y:S01]  /*d030*/  FMUL.FTZ R11, R17, R10.reuse ;  /* 0x0000000a110b7220 */ /* 0x080fe20000410000 */
[----:B------:R-:W-:Y:S02]  /*d040*/  HADD2.F32 R13, -RZ, R6.H1_H1 ;  /* 0x30000006ff0d7230 */ /* 0x000fe40000004100 */
[-C--:B------:R-:W-:Y:S01]  /*d050*/  FMUL.FTZ R9, R16, R3.reuse ;  /* 0x0000000310097220 */ /* 0x080fe20000410000 */
[----:B------:R-:W-:Y:S01]  /*d060*/  FMUL.FTZ R10, R20, R10 ;  /* 0x0000000a140a7220 */ /* 0x000fe20000410000 */
[----:B------:R-:W-:Y:S01]  /*d070*/  FMUL.FTZ R3, R18, R3 ;  /* 0x0000000312037220 */ /* 0x000fe20000410000 */
[----:B------:R-:W-:-:S02]  /*d080*/  HADD2.F32 R5, -RZ, R5.H0_H0 ;  /* 0x20000005ff057230 */ /* 0x000fc40000004100 */
[-C--:B------:R-:W-:Y:S01]  /*d090*/  FFMA.FTZ R9, R18, R14.reuse, -R9 ;  /* 0x0000000e12097223 */ /* 0x080fe20000010809 */
[-C--:B------:R-:W-:Y:S01]  /*d0a0*/  FFMA.FTZ R11, R20, R13.reuse, -R11 ;  /* 0x0000000d140b7223 */ /* 0x080fe2000001080b */
[----:B------:R-:W-:Y:S01]  /*d0b0*/  FFMA.FTZ R10, R17, R13, R10 ;  /* 0x0000000d110a7223 */ /* 0x000fe2000001000a */
[----:B------:R-:W-:Y:S01]  /*d0c0*/  FFMA.FTZ R14, R16, R14, R3 ;  /* 0x0000000e100e7223 */ /* 0x000fe20000010003 */
[--C-:B------:R-:W-:Y:S02]  /*d0d0*/  HADD2.F32 R3, -RZ, R8.reuse.H0_H0 ;  /* 0x20000008ff037230 */ /* 0x100fe40000004100 */
[----:B------:R-:W-:Y:S01]  /*d0e0*/  HADD2.F32 R13, -RZ, R8.H1_H1 ;  /* 0x30000008ff0d7230 */ /* 0x000fe20000004100 */
[----:B------:R-:W-:Y:S01]  /*d0f0*/  F2FP.F16.F32.PACK_AB R10, R10, R11 ;  /* 0x0000000b0a0a723e */ /* 0x000fe200000000ff */
[--C-:B------:R-:W-:Y:S01]  /*d100*/  HADD2.F32 R16, -RZ, R15.reuse.H1_H1 ;  /* 0x3000000fff107230 */ /* 0x100fe20000004100 */
[----:B------:R-:W-:Y:S01]  /*d110*/  F2FP.F16.F32.PACK_AB R11, R14, R9 ;  /* 0x000000090e0b723e */ /* 0x000fe200000000ff */
[----:B------:R-:W-:Y:S01]  /*d120*/  HADD2.F32 R8, -RZ, R15.H0_H0 ;  /* 0x2000000fff087230 */ /* 0x000fe20000004100 */
[----:B------:R-:W-:Y:S01]  /*d130*/  MOV R9, R10 ;  /* 0x0000000a00097202 */ /* 0x000fe20000000f00 */
[----:B------:R-:W-:-:S02]  /*d140*/  HADD2.F32 R4, -RZ, R4.H0_H0 ;  /* 0x20000004ff047230 */ /* 0x000fc40000004100 */
        /* <DEDUP_REMOVED lines=13> */
.L_x_2377:
[----:B------:R-:W-:Y:S05]  /*d220*/  BSYNC B0 ;  /* 0x0000000000007941 */ /* 0x000fea0003800000 */
.L_x_2376:
[----:B------:R3:W-:Y:S01]  /*d230*/  STS.128 [R201+0x5800], R8 ;  /* 0x00580008c9007388 */ /* 0x0007e20000000c00 */
[----:B------:R-:W-:Y:S05]  /*d240*/  BRA `(.L_x_2371) ;  /* 0x0000004800287947 */ /* 0x000fea0003800000 */
.L_x_2346:
[----:B------:R-:W-:Y:S04]  /*d250*/  BSSY B1, `(.L_x_2378) ;  /* 0x000010e000017945 */ /* 0x000fe80003800000 */
[----:B------:R-:W-:Y:S05]  /*d260*/  @!P1 BRA `(.L_x_2379) ;  /* 0x0000001000309947 */ /* 0x000fea0003800000 */
[----:B------:R1:W5:Y:S04]  /*d270*/  LDG.E.128 R28, desc[UR6][R40.64+0x80] ;  /* 0x00008006281c7981 */ /* 0x000368000c1e1d00 */
[----:B------:R1:W5:Y:S04]  /*d280*/  LDG.E.128 R20, desc[UR6][R40.64+0x100] ;  /* 0x0001000628147981 */ /* 0x000368000c1e1d00 */
        /* <DEDUP_REMOVED lines=26> */
[----:B--2---:R-:W-:Y:S02]  /*d430*/  HADD2.F32 R49, -RZ, R33.H0_H0 ;  /* 0x20000021ff317230 */ /* 0x004fe40000004100 */
[----:B------:R-:W-:Y:S02]  /*d440*/  HADD2.F32 R43, -RZ, R32.H0_H0 ;  /* 0x20000020ff2b7230 */ /* 0x000fe40000004100 */
[--C-:B---3--:R-:W-:Y:S02]  /*d450*/  HADD2.F32 R2, -RZ, R5.reuse.H0_H0 ;  /* 0x20000005ff027230 */ /* 0x108fe40000004100 */
[----:B------:R-:W-:Y:S02]  /*d460*/  HADD2.F32 R0, -RZ, R4.H0_H0 ;  /* 0x20000004ff007230 */ /* 0x000fe40000004100 */
[----:B------:R-:W-:Y:S02]  /*d470*/  HADD2.F32 R12, -RZ, R5.H1_H1 ;  /* 0x30000005ff0c7230 */ /* 0x000fe40000004100 */
[----:B------:R-:W-:Y:S01]  /*d480*/  @!P1 FADD.FTZ R2, -R2, -RZ ;  /* 0x800000ff02029221 */ /* 0x000fe20000010100 */
[----:B------:R-:W-:-:S02]  /*d490*/  HADD2.F32 R5, -RZ, R6.H0_H0 ;  /* 0x20000006ff057230 */ /* 0x000fc40000004100 */
[----:B------:R-:W-:Y:S01]  /*d4a0*/  @!P1 FADD.FTZ R0, -R0, -RZ ;  /* 0x800000ff00009221 */ /* 0x000fe20000010100 */
[----:B------:R-:W-:Y:S02]  /*d4b0*/  HADD2.F32 R16, -RZ, R6.H1_H1 ;  /* 0x30000006ff107230 */ /* 0x000fe40000004100 */
[--C-:B------:R-:W-:Y:S02]  /*d4c0*/  HADD2.F32 R6, -RZ, R7.reuse.H0_H0 ;  /* 0x20000007ff067230 */ /* 0x100fe40000004100 */
[----:B------:R-:W-:Y:S02]  /*d4d0*/  HADD2.F32 R4, -RZ, R4.H1_H1 ;  /* 0x30000004ff047230 */ /* 0x000fe40000004100 */
[----:B------:R-:W-:Y:S02]  /*d4e0*/  HADD2.F32 R7, -RZ, R7.H1_H1 ;  /* 0x30000007ff077230 */ /* 0x000fe40000004100 */
[----:B------:R-:W-:Y:S01]  /*d4f0*/  FMUL.FTZ R49, R49, R2 ;  /* 0x0000000231317220 */ /* 0x000fe20000410000 */
[----:B------:R-:W-:-:S02]  /*d500*/  HADD2.F32 R33, -RZ, R33.H1_H1 ;  /* 0x30000021ff217230 */ /* 0x000fc40000004100 */
[----:B------:R-:W-:Y:S01]  /*d510*/  FMUL.FTZ R43, R43, R0 ;  /* 0x000000002b2b7220 */ /* 0x000fe20000410000 */
[----:B------:R-:W-:Y:S02]  /*d520*/  HADD2.F32 R2, -RZ, R34.H0_H0 ;  /* 0x20000022ff027230 */ /* 0x000fe40000004100 */
[----:B------:R-:W-:Y:S01]  /*d530*/  @!P1 FADD.FTZ R12, -R12, -RZ ;  /* 0x800000ff0c0c9221 */ /* 0x000fe20000010100 */
[----:B------:R-:W-:Y:S02]  /*d540*/  HADD2.F32 R51, -RZ, R32.H1_H1 ;  /* 0x30000020ff337230 */ /* 0x000fe40000004100 */
[----:B------:R-:W-:Y:S01]  /*d550*/  @!P1 FADD.FTZ R5, -R5, -RZ ;  /* 0x800000ff05059221 */ /* 0x000fe20000010100 */
[----:B------:R-:W-:Y:S02]  /*d560*/  HADD2.F32 R0, -RZ, R35.H1_H1 ;  /* 0x30000023ff007230 */ /* 0x000fe40000004100 */
[----:B------:R-:W-:Y:S01]  /*d570*/  @!P1 FADD.FTZ R4, -R4, -RZ ;  /* 0x800000ff04049221 */ /* 0x000fe20000010100 */
[----:B------:R-:W-:Y:S01]  /*d580*/  @!P1 FADD.FTZ R7, -R7, -RZ ;  /* 0x800000ff07079221 */ /* 0x000fe20000010100 */
[----:B------:R-:W-:Y:S01]  /*d590*/  FMUL.FTZ R33, R33, R12 ;  /* 0x0000000c21217220 */ /* 0x000fe20000410000 */
[----:B------:R-:W-:Y:S01]  /*d5a0*/  FMUL.FTZ R5, R2, R5 ;  /* 0x0000000502057220 */ /* 0x000fe20000410000 */
[----:B------:R-:W-:Y:S01]  /*d5b0*/  FMUL.FTZ R51, R51, R4 ;  /* 0x0000000433337220 */ /* 0x000fe20000410000 */
[----:B------:R-:W-:Y:S01]  /*d5c0*/  FMUL.FTZ R7, R0, R7 ;  /* 0x0000000700077220 */ /* 0x000fe20000410000 */
[----:B----4-:R-:W-:-:S02]  /*d5d0*/  HADD2.F32 R2, -RZ, R8.H0_H0 ;  /* 0x20000008ff027230 */ /* 0x010fc40000004100 */
[----:B------:R-:W-:Y:S02]  /*d5e0*/  HADD2.F32 R12, -RZ, R8.H1_H1 ;  /* 0x30000008ff0c7230 */ /* 0x000fe40000004100 */
[--C-:B-----5:R-:W-:Y:S02]  /*d5f0*/  HADD2.F32 R0, -RZ, R36.reuse.H0_H0 ;  /* 0x20000024ff007230 */ /* 0x120fe40000004100 */
[----:B------:R-:W-:Y:S02]  /*d600*/  HADD2.F32 R4, -RZ, R37.H0_H0 ;  /* 0x20000025ff047230 */ /* 0x000fe40000004100 */
[----:B------:R-:W-:Y:S02]  /*d610*/  HADD2.F32 R8, -RZ, R9.H0_H0 ;  /* 0x20000009ff087230 */ /* 0x000fe40000004100 */
[----:B------:R-:W-:Y:S02]  /*d620*/  HADD2.F32 R36, -RZ, R36.H1_H1 ;  /* 0x30000024ff247230 */ /* 0x000fe40000004100 */
[----:B------:R-:W-:Y:S01]  /*d630*/  @!P1 FADD.FTZ R16, -R16, -RZ ;  /* 0x800000ff10109221 */ /* 0x000fe20000010100 */
[----:B------:R-:W-:-:S02]  /*d640*/  HADD2.F32 R55, -RZ, R34.H1_H1 ;  /* 0x30000022ff377230 */ /* 0x000fc40000004100 */
[----:B------:R-:W-:Y:S01]  /*d650*/  @!P1 FADD.FTZ R6, -R6, -RZ ;  /* 0x800000ff06069221 */ /* 0x000fe20000010100 */
[----:B------:R-:W-:Y:S02]  /*d660*/  HADD2.F32 R53, -RZ, R35.H0_H0 ;  /* 0x20000023ff357230 */ /* 0x000fe40000004100 */
[----:B------:R-:W-:Y:S01]  /*d670*/  FFMA.FTZ R4, R4, R8, R49 ;  /* 0x0000000804047223 */ /* 0x000fe20000010031 */
[----:B------:R-:W-:Y:S02]  /*d680*/  HADD2.F32 R34, -RZ, R9.H1_H1 ;  /* 0x30000009ff227230 */ /* 0x000fe40000004100 */
[----:B------:R-:W-:Y:S01]  /*d690*/  FFMA.FTZ R0, R0, R2, R43 ;  /* 0x0000000200007223 */ /* 0x000fe2000001002b */
[--C-:B------:R-:W-:Y:S02]  /*d6a0*/  HADD2.F32 R32, -RZ, R10.reuse.H0_H0 ;  /* 0x2000000aff207230 */ /* 0x100fe40000004100 */
[----:B------:R-:W-:Y:S01]  /*d6b0*/  FFMA.FTZ R51, R36, R12, R51 ;  /* 0x0000000c24337223 */ /* 0x000fe20000010033 */
[----:B------:R-:W-:-:S02]  /*d6c0*/  HADD2.F32 R35, -RZ, R10.H1_H1 ;  /* 0x3000000aff237230 */ /* 0x000fc40000004100 */
[--C-:B------:R-:W-:Y:S02]  /*d6d0*/  HADD2.F32 R9, -RZ, R11.reuse.H0_H0 ;  /* 0x2000000bff097230 */ /* 0x100fe40000004100 */
[----:B------:R-:W-:Y:S02]  /*d6e0*/  HADD2.F32 R10, -RZ, R11.H1_H1 ;  /* 0x3000000bff0a7230 */ /* 0x000fe40000004100 */
[----:B------:R-:W-:Y:S02]  /*d6f0*/  HADD2.F32 R8, -RZ, R37.H1_H1 ;  /* 0x30000025ff087230 */ /* 0x000fe40000004100 */
[----:B------:R-:W-:Y:S01]  /*d700*/  FMUL.FTZ R16, R55, R16 ;  /* 0x0000001037107220 */ /* 0x000fe20000410000 */
[--C-:B------:R-:W-:Y:S02]  /*d710*/  HADD2.F32 R2, -RZ, R38.reuse.H0_H0 ;  /* 0x20000026ff027230 */ /* 0x100fe40000004100 */
[----:B------:R-:W-:Y:S01]  /*d720*/  FMUL.FTZ R6, R53, R6 ;  /* 0x0000000635067220 */ /* 0x000fe20000410000 */
        /* <DEDUP_REMOVED lines=12> */
.L_x_2381:
[----:B------:R-:W-:Y:S05]  /*d7f0*/  BSYNC B0 ;  /* 0x0000000000007941 */ /* 0x000fea0003800000 */
.L_x_2380:
[----:B-----5:R2:W-:Y:S01]  /*d800*/  STS.128 [R201], R36 ;  /* 0x00000024c9007388 */ /* 0x0205e20000000c00 */
[----:B------:R-:W-:Y:S01]  /*d810*/  IADD3 R0, R18, 0x40, RZ ;  /* 0x0000004012007810 */ /* 0x000fe20007ffe0ff */
[----:B------:R-:W-:Y:S03]  /*d820*/  BSSY B0, `(.L_x_2382) ;  /* 0x0000056000007945 */ /* 0x000fe60003800000 */
[----:B------:R-:W-:-:S13]  /*d830*/  ISETP.GE.AND P0, PT, R0, UR5, PT ;  /* 0x0000000500007c0c */ /* 0x000fda000bf06270 */
        /* <DEDUP_REMOVED lines=24> */
[--C-:B---3--:R-:W-:Y:S02]  /*d9c0*/  HADD2.F32 R2, -RZ, R5.reuse.H0_H0 ;  /* 0x20000005ff027230 */ /* 0x108fe40000004100 */
[----:B------:R-:W-:Y:S02]  /*d9d0*/  HADD2.F32 R0, -RZ, R4.H0_H0 ;  /* 0x20000004ff007230 */ /* 0x000fe40000004100 */
[----:B------:R-:W-:Y:S02]  /*d9e0*/  HADD2.F32 R12, -RZ, R5.H1_H1 ;  /* 0x30000005ff0c7230 */ /* 0x000fe40000004100 */
[----:B------:R-:W-:Y:S01]  /*d9f0*/  @!P1 FADD.FTZ R2, -R2, -RZ ;  /* 0x800000ff02029221 */ /* 0x000fe20000010100 */
[----:B------:R-:W-:-:S02]  /*da00*/  HADD2.F32 R5, -RZ, R6.H0_H0 ;  /* 0x20000006ff057230 */ /* 0x000fc40000004100 */
[----:B------:R-:W-:Y:S02]  /*da10*/  HADD2.F32 R4, -RZ, R4.H1_H1 ;  /* 0x30000004ff047230 */ /* 0x000fe40000004100 */
[----:B------:R-:W-:Y:S01]  /*da20*/  @!P1 FADD.FTZ R0, -R0, -RZ ;  /* 0x800000ff00009221 */ /* 0x000fe20000010100 */
[----:B------:R-:W-:Y:S02]  /*da30*/  HADD2.F32 R16, -RZ, R6.H1_H1 ;  /* 0x30000006ff107230 */ /* 0x000fe40000004100 */
[----:B------:R-:W-:Y:S01]  /*da40*/  FMUL.FTZ R39, R39, R2 ;  /* 0x0000000227277220 */ /* 0x000fe20000410000 */
[----:B------:R-:W-:Y:S02]  /*da50*/  HADD2.F32 R37, -RZ, R32.H0_H0 ;  /* 0x20000020ff257230 */ /* 0x000fe40000004100 */
[--C-:B------:R-:W-:Y:S02]  /*da60*/  HADD2.F32 R6, -RZ, R7.reuse.H0_H0 ;  /* 0x20000007ff067230 */ /* 0x100fe40000004100 */
[----:B------:R-:W-:Y:S01]  /*da70*/  @!P1 FADD.FTZ R12, -R12, -RZ ;  /* 0x800000ff0c0c9221 */ /* 0x000fe20000010100 */
[----:B------:R-:W-:-:S02]  /*da80*/  HADD2.F32 R7, -RZ, R7.H1_H1 ;  /* 0x30000007ff077230 */ /* 0x000fc40000004100 */
[----:B------:R-:W-:Y:S01]  /*da90*/  @!P1 FADD.FTZ R5, -R5, -RZ ;  /* 0x800000ff05059221 */ /* 0x000fe20000010100 */
[----:B------:R-:W-:Y:S02]  /*daa0*/  HADD2.F32 R33, -RZ, R33.H1_H1 ;  /* 0x30000021ff217230 */ /* 0x000fe40000004100 */
[----:B------:R-:W-:Y:S02]  /*dab0*/  HADD2.F32 R2, -RZ, R34.H0_H0 ;  /* 0x20000022ff027230 */ /* 0x000fe40000004100 */
[----:B------:R-:W-:Y:S01]  /*dac0*/  @!P1 FADD.FTZ R4, -R4, -RZ ;  /* 0x800000ff04049221 */ /* 0x000fe20000010100 */
[----:B------:R-:W-:Y:S02]  /*dad0*/  HADD2.F32 R43, -RZ, R32.H1_H1 ;  /* 0x30000020ff2b7230 */ /* 0x000fe40000004100 */
[----:B------:R-:W-:Y:S01]  /*dae0*/  FMUL.FTZ R37, R37, R0 ;  /* 0x0000000025257220 */ /* 0x000fe20000410000 */
[----:B------:R-:W-:Y:S02]  /*daf0*/  HADD2.F32 R0, -RZ, R35.H1_H1 ;  /* 0x30000023ff007230 */ /* 0x000fe40000004100 */
[----:B------:R-:W-:Y:S01]  /*db00*/  FMUL.FTZ R33, R33, R12 ;  /* 0x0000000c21217220 */ /* 0x000fe20000410000 */
[----:B------:R-:W-:Y:S01]  /*db10*/  @!P1 FADD.FTZ R7, -R7, -RZ ;  /* 0x800000ff07079221 */ /* 0x000fe20000010100 */
[----:B------:R-:W-:Y:S01]  /*db20*/  FMUL.FTZ R5, R2, R5 ;  /* 0x0000000502057220 */ /* 0x000fe20000410000 */
[----:B------:R-:W-:Y:S01]  /*db30*/  FMUL.FTZ R43, R43, R4 ;  /* 0x000000042b2b7220 */ /* 0x000fe20000410000 */
[----:B----4-:R-:W-:-:S02]  /*db40*/  HADD2.F32 R2, -RZ, R8.H0_H0 ;  /* 0x20000008ff027230 */ /* 0x010fc40000004100 */
[----:B------:R-:W-:Y:S02]  /*db50*/  HADD2.F32 R12, -RZ, R8.H1_H1 ;  /* 0x30000008ff0c7230 */ /* 0x000fe40000004100 */
[----:B------:R-:W-:Y:S02]  /*db60*/  HADD2.F32 R4, -RZ, R29.H0_H0 ;  /* 0x2000001dff047230 */ /* 0x000fe40000004100 */
[----:B------:R-:W-:Y:S02]  /*db70*/  HADD2.F32 R8, -RZ, R9.H0_H0 ;  /* 0x20000009ff087230 */ /* 0x000fe40000004100 */
[----:B------:R-:W-:Y:S01]  /*db80*/  FMUL.FTZ R7, R0, R7 ;  /* 0x0000000700077220 */ /* 0x000fe20000410000 */
[--C-:B------:R-:W-:Y:S02]  /*db90*/  HADD2.F32 R0, -RZ, R28.reuse.H0_H0 ;  /* 0x2000001cff007230 */ /* 0x100fe40000004100 */
[----:B------:R-:W-:Y:S02]  /*dba0*/  HADD2.F32 R28, -RZ, R28.H1_H1 ;  /* 0x3000001cff1c7230 */ /* 0x000fe40000004100 */
[----:B------:R-:W-:Y:S01]  /*dbb0*/  FFMA.FTZ R4, R4, R8, R39 ;  /* 0x0000000804047223 */ /* 0x000fe20000010027 */
[----:B------:R-:W-:-:S02]  /*dbc0*/  HADD2.F32 R51, -RZ, R34.H1_H1 ;  /* 0x30000022ff337230 */ /* 0x000fc40000004100 */
[----:B------:R-:W-:Y:S01]  /*dbd0*/  @!P1 FADD.FTZ R16, -R16, -RZ ;  /* 0x800000ff10109221 */ /* 0x000fe20000010100 */
[----:B------:R-:W-:Y:S02]  /*dbe0*/  HADD2.F32 R49, -RZ, R35.H0_H0 ;  /* 0x20000023ff317230 */ /* 0x000fe40000004100 */
[----:B------:R-:W-:Y:S01]  /*dbf0*/  @!P1 FADD.FTZ R6, -R6, -RZ ;  /* 0x800000ff06069221 */ /* 0x000fe20000010100 */
[----:B------:R-:W-:Y:S02]  /*dc00*/  HADD2.F32 R34, -RZ, R9.H1_H1 ;  /* 0x30000009ff227230 */ /* 0x000fe40000004100 */
[----:B------:R-:W-:Y:S02]  /*dc10*/  HADD2.F32 R8, -RZ, R29.H1_H1 ;  /* 0x3000001dff087230 */ /* 0x000fe40000004100 */
[----:B------:R-:W-:Y:S01]  /*dc20*/  FFMA.FTZ R0, R0, R2, R37 ;  /* 0x0000000200007223 */ /* 0x000fe20000010025 */
[--C-:B------:R-:W-:Y:S02]  /*dc30*/  HADD2.F32 R32, -RZ, R10.reuse.H0_H0 ;  /* 0x2000000aff207230 */ /* 0x100fe40000004100 */
[----:B------:R-:W-:Y:S01]  /*dc40*/  FFMA.FTZ R43, R28, R12, R43 ;  /* 0x0000000c1c2b7223 */ /* 0x000fe2000001002b */
[----:B------:R-:W-:-:S02]  /*dc50*/  HADD2.F32 R35, -RZ, R10.H1_H1 ;  /* 0x3000000aff237230 */ /* 0x000fc40000004100 */
[----:B------:R-:W-:Y:S01]  /*dc60*/  FMUL.FTZ R16, R51, R16 ;  /* 0x0000001033107220 */ /* 0x000fe20000410000 */
[--C-:B------:R-:W-:Y:S02]  /*dc70*/  HADD2.F32 R9, -RZ, R11.reuse.H0_H0 ;  /* 0x2000000bff097230 */ /* 0x100fe40000004100 */
[----:B------:R-:W-:Y:S02]  /*dc80*/  HADD2.F32 R10, -RZ, R11.H1_H1 ;  /* 0x3000000bff0a7230 */ /* 0x000fe40000004100 */
[--C-:B------:R-:W-:Y:S02]  /*dc90*/  HADD2.F32 R2, -RZ, R30.reuse.H0_H0 ;  /* 0x2000001eff027230 */ /* 0x100fe40000004100 */
[----:B------:R-:W-:Y:S02]  /*dca0*/  HADD2.F32 R29, -RZ, R30.H1_H1 ;  /* 0x3000001eff1d7230 */ /* 0x000fe40000004100 */
[----:B------:R-:W-:Y:S01]  /*dcb0*/  FMUL.FTZ R6, R49, R6 ;  /* 0x0000000631067220 */ /* 0x000fe20000410000 */
[----:B------:R-:W-:-:S02]  /*dcc0*/  HADD2.F32 R11, -RZ, R31.H0_H0 ;  /* 0x2000001fff0b7230 */ /* 0x000fc40000004100 */
[----:B------:R-:W-:Y:S01]  /*dcd0*/  FFMA.FTZ R33, R8, R34, R33 ;  /* 0x0000002208217223 */ /* 0x000fe20000010021 */
[----:B------:R-:W-:Y:S02]  /*dce0*/  HADD2.F32 R12, -RZ, R31.H1_H1 ;  /* 0x3000001fff0c7230 */ /* 0x000fe40000004100 */
[----:B------:R-:W-:Y:S01]  /*dcf0*/  FFMA.FTZ R2, R2, R32, R5 ;  /* 0x0000002002027223 */ /* 0x000fe20000010005 */
[----:B------:R-:W-:Y:S01]  /*dd00*/  FFMA.FTZ R29, R29, R35, R16 ;  /* 0x000000231d1d7223 */ /* 0x000fe20000010010 */
[----:B------:R-:W-:Y:S01]  /*dd10*/  FFMA.FTZ R6, R11, R9, R6 ;  /* 0x000000090b067223 */ /* 0x000fe20000010006 */
[----:B------:R-:W-:Y:S01]  /*dd20*/  F2FP.F16.F32.PACK_AB R33, R33, R4 ;  /* 0x000000042121723e */ /* 0x000fe200000000ff */
[----:B------:R-:W-:Y:S01]  /*dd30*/  FFMA.FTZ R7, R12, R10, R7 ;  /* 0x0000000a0c077223 */ /* 0x000fe20000010007 */
[----:B------:R-:W-:Y:S02]  /*dd40*/  F2FP.F16.F32.PACK_AB R28, R43, R0 ;  /* 0x000000002b1c723e */ /* 0x000fe400000000ff */
[----:B------:R-:W-:-:S02]  /*dd50*/  F2FP.F16.F32.PACK_AB R30, R29, R2 ;  /* 0x000000021d1e723e */ /* 0x000fc400000000ff */
[----:B------:R-:W-:Y:S02]  /*dd60*/  F2FP.F16.F32.PACK_AB R31, R7, R6 ;  /* 0x00000006071f723e */ /* 0x000fe400000000ff */
[----:B------:R-:W-:Y:S02]  /*dd70*/  MOV R29, R33 ;  /* 0x00000021001d7202 */ /* 0x000fe40000000f00 */
.L_x_2383:
[----:B------:R-:W-:Y:S05]  /*dd80*/  BSYNC B0 ;  /* 0x0000000000007941 */ /* 0x000fea0003800000 */
.L_x_2382:
[----:B------:R3:W-:Y:S01]  /*dd90*/  STS.128 [R201+0x2000], R28 ;  /* 0x0020001cc9007388 */ /* 0x0007e20000000c00 */
        /* <DEDUP_REMOVED lines=14> */
[----:B---3--:R-:W-:Y:S01]  /*de80*/  IMAD.WIDE R28, R7, 0x2, R40 ;  /* 0x00000002071c7825 */ /* 0x008fe200078e0228 */
        /* <DEDUP_REMOVED lines=10> */
[----:B------:R-:W5:Y:S01]  /*df30*/  LDG.E.128 R8, desc[UR6][R8.64+0x100] ;  /* 0x0001000608087981 */ /* 0x000f62000c1e1d00 */
[----:B---3--:R-:W-:Y:S02]  /*df40*/  HADD2.F32 R35, -RZ, R29.H0_H0 ;  /* 0x2000001dff237230 */ /* 0x008fe40000004100 */
[--C-:B----4-:R-:W-:Y:S02]  /*df50*/  HADD2.F32 R2, -RZ, R5.reuse.H0_H0 ;  /* 0x20000005ff027230 */ /* 0x110fe40000004100 */
        /* <DEDUP_REMOVED lines=16> */
[----:B--2---:R-:W-:Y:S02]  /*e060*/  HADD2.F32 R37, -RZ, R28.H1_H1 ;  /* 0x3000001cff257230 */ /* 0x004fe40000004100 */
[----:B------:R-:W-:Y:S01]  /*e070*/  FMUL.FTZ R33, R33, R0 ;  /* 0x0000000021217220 */ /* 0x000fe20000410000 */
[----:B------:R-:W-:Y:S02]  /*e080*/  HADD2.F32 R0, -RZ, R31.H1_H1 ;  /* 0x3000001fff007230 */ /* 0x000fe40000004100 */
[----:B------:R-:W-:Y:S01]  /*e090*/  FMUL.FTZ R29, R29, R12 ;  /* 0x0000000c1d1d7220 */ /* 0x000fe20000410000 */
[----:B------:R-:W-:Y:S01]  /*e0a0*/  @!P1 FADD.FTZ R7, -R7, -RZ ;  /* 0x800000ff07079221 */ /* 0x000fe20000010100 */
[----:B------:R-:W-:Y:S01]  /*e0b0*/  FMUL.FTZ R5, R2, R5 ;  /* 0x0000000502057220 */ /* 0x000fe20000410000 */
[----:B------:R-:W-:Y:S01]  /*e0c0*/  FMUL.FTZ R37, R37, R4 ;  /* 0x0000000425257220 */ /* 0x000fe20000410000 */
[----:B-----5:R-:W-:-:S02]  /*e0d0*/  HADD2.F32 R2, -RZ, R8.H0_H0 ;  /* 0x20000008ff027230 */ /* 0x020fc40000004100 */
[----:B------:R-:W-:Y:S02]  /*e0e0*/  HADD2.F32 R12, -RZ, R8.H1_H1 ;  /* 0x30000008ff0c7230 */ /* 0x000fe40000004100 */
[----:B------:R-:W-:Y:S02]  /*e0f0*/  HADD2.F32 R4, -RZ, R21.H0_H0 ;  /* 0x20000015ff047230 */ /* 0x000fe40000004100 */
[----:B------:R-:W-:Y:S02]  /*e100*/  HADD2.F32 R8, -RZ, R9.H0_H0 ;  /* 0x20000009ff087230 */ /* 0x000fe40000004100 */
[----:B------:R-:W-:Y:S01]  /*e110*/  FMUL.FTZ R7, R0, R7 ;  /* 0x0000000700077220 */ /* 0x000fe20000410000 */
[--C-:B------:R-:W-:Y:S02]  /*e120*/  HADD2.F32 R0, -RZ, R20.reuse.H0_H0 ;  /* 0x20000014ff007230 */ /* 0x100fe40000004100 */
[----:B------:R-:W-:Y:S02]  /*e130*/  HADD2.F32 R20, -RZ, R20.H1_H1 ;  /* 0x30000014ff147230 */ /* 0x000fe40000004100 */
[----:B------:R-:W-:Y:S01]  /*e140*/  FFMA.FTZ R4, R4, R8, R35 ;  /* 0x0000000804047223 */ /* 0x000fe20000010023 */
[----:B-1----:R-:W-:-:S02]  /*e150*/  HADD2.F32 R41, -RZ, R30.H1_H1 ;  /* 0x3000001eff297230 */ /* 0x002fc40000004100 */
        /* <DEDUP_REMOVED lines=27> */
.L_x_2385:
[----:B------:R-:W-:Y:S05]  /*e310*/  BSYNC B0 ;  /* 0x0000000000007941 */ /* 0x000fea0003800000 */
.L_x_2384:
[----:B------:R4:W-:Y:S02]  /*e320*/  STS.128 [R201+0x4000], R20 ;  /* 0x00400014c9007388 */ /* 0x0009e40000000c00 */
.L_x_2379:
[----:B------:R-:W-:Y:S05]  /*e330*/  BSYNC B1 ;  /* 0x0000000000017941 */ /* 0x000fea0003800000 */
.L_x_2378:
        /* <DEDUP_REMOVED lines=36> */
[--C-:B----4-:R-:W-:Y:S02]  /*e580*/  HADD2.F32 R2, -RZ, R4.reuse.H0_H0 ;  /* 0x20000004ff027230 */ /* 0x110fe40000004100 */
[----:B------:R-:W-:Y:S02]  /*e590*/  HADD2.F32 R12, -RZ, R4.H1_H1 ;  /* 0x30000004ff0c7230 */ /* 0x000fe40000004100 */
[--C-:B------:R-:W-:Y:S02]  /*e5a0*/  HADD2.F32 R4, -RZ, R5.reuse.H0_H0 ;  /* 0x20000005ff047230 */ /* 0x100fe40000004100 */
[----:B------:R-:W-:Y:S02]  /*e5b0*/  HADD2.F32 R16, -RZ, R5.H1_H1 ;  /* 0x30000005ff107230 */ /* 0x000fe40000004100 */
[----:B------:R-:W-:Y:S01]  /*e5c0*/  @!P0 FADD.FTZ R2, -R2, -RZ ;  /* 0x800000ff02028221 */ /* 0x000fe20000010100 */
[----:B------:R-:W-:-:S02]  /*e5d0*/  HADD2.F32 R5, -RZ, R6.H0_H0 ;  /* 0x20000006ff057230 */ /* 0x000fc40000004100 */
[----:B------:R-:W-:Y:S01]  /*e5e0*/  @!P0 FADD.FTZ R4, -R4, -RZ ;  /* 0x800000ff04048221 */ /* 0x000fe20000010100 */
[----:B-1----:R-:W-:Y:S02]  /*e5f0*/  HADD2.F32 R40, -RZ, R6.H1_H1 ;  /* 0x30000006ff287230 */ /* 0x002fe40000004100 */
[----:B------:R-:W-:Y:S02]  /*e600*/  HADD2.F32 R41, -RZ, R32.H0_H0 ;  /* 0x20000020ff297230 */ /* 0x000fe40000004100 */
[--C-:B------:R-:W-:Y:S02]  /*e610*/  HADD2.F32 R6, -RZ, R7.reuse.H0_H0 ;  /* 0x20000007ff067230 */ /* 0x100fe40000004100 */
        /* <DEDUP_REMOVED lines=15> */
[----:B---3--:R-:W-:-:S02]  /*e710*/  HADD2.F32 R4, -RZ, R8.H0_H0 ;  /* 0x20000008ff047230 */ /* 0x008fc40000004100 */
        /* <DEDUP_REMOVED lines=33> */
.L_x_2389:
[----:B------:R-:W-:Y:S05]  /*e930*/  BSYNC B0 ;  /* 0x0000000000007941 */ /* 0x000fea0003800000 */
.L_x_2388:
[----:B-----5:R2:W-:Y:S01]  /*e940*/  STS.128 [R201+0x800], R36 ;  /* 0x00080024c9007388 */ /* 0x0205e20000000c00 */
[----:B------:R-:W-:Y:S01]  /*e950*/  IADD3 R2, R18, 0x40, RZ ;  /* 0x0000004012027810 */ /* 0x000fe20007ffe0ff */
[----:B------:R-:W-:Y:S03]  /*e960*/  BSSY B0, `(.L_x_2390) ;  /* 0x0000059000007945 */ /* 0x000fe60003800000 */
[----:B------:R-:W-:-:S13]  /*e970*/  ISETP.GE.AND P0, PT, R2, UR5, PT ;  /* 0x0000000502007c0c */ /* 0x000fda000bf06270 */
        /* <DEDUP_REMOVED lines=26> */
[----:B--2---:R-:W-:Y:S02]  /*eb20*/  HADD2.F32 R39, -RZ, R33.H0_H0 ;  /* 0x20000021ff277230 */ /* 0x004fe40000004100 */
[--C-:B----4-:R-:W-:Y:S02]  /*eb30*/  HADD2.F32 R2, -RZ, R4.reuse.H0_H0 ;  /* 0x20000004ff027230 */ /* 0x110fe40000004100 */
[----:B------:R-:W-:Y:S02]  /*eb40*/  HADD2.F32 R12, -RZ, R4.H1_H1 ;  /* 0x30000004ff0c7230 */ /* 0x000fe40000004100 */
[--C-:B------:R-:W-:Y:S02]  /*eb50*/  HADD2.F32 R4, -RZ, R5.reuse.H0_H0 ;  /* 0x20000005ff047230 */ /* 0x100fe40000004100 */
[----:B------:R-:W-:Y:S02]  /*eb60*/  HADD2.F32 R16, -RZ, R5.H1_H1 ;  /* 0x30000005ff107230 */ /* 0x000fe40000004100 */
[----:B------:R-:W-:-:S02]  /*eb70*/  HADD2.F32 R5, -RZ, R6.H0_H0 ;  /* 0x20000006ff057230 */ /* 0x000fc40000004100 */
[----:B------:R-:W-:Y:S01]  /*eb80*/  @!P0 FADD.FTZ R4, -R4, -RZ ;  /* 0x800000ff04048221 */ /* 0x000fe20000010100 */
[----:B------:R-:W-:Y:S02]  /*eb90*/  HADD2.F32 R36, -RZ, R6.H1_H1 ;  /* 0x30000006ff247230 */ /* 0x000fe40000004100 */
[----:B------:R-:W-:Y:S01]  /*eba0*/  @!P0 FADD.FTZ R2, -R2, -RZ ;  /* 0x800000ff02028221 */ /* 0x000fe20000010100 */
[----:B------:R-:W-:Y:S02]  /*ebb0*/  HADD2.F32 R37, -RZ, R32.H0_H0 ;  /* 0x20000020ff257230 */ /* 0x000fe40000004100 */
[----:B------:R-:W-:Y:S01]  /*ebc0*/  FMUL.FTZ R39, R39, R4 ;  /* 0x0000000427277220 */ /* 0x000fe20000410000 */
[--C-:B------:R-:W-:Y:S02]  /*ebd0*/  HADD2.F32 R6, -RZ, R7.reuse.H0_H0 ;  /* 0x20000007ff067230 */ /* 0x100fe40000004100 */
[----:B------:R-:W-:Y:S01]  /*ebe0*/  @!P0 FADD.FTZ R16, -R16, -RZ ;  /* 0x800000ff10108221 */ /* 0x000fe20000010100 */
[----:B------:R-:W-:-:S02]  /*ebf0*/  HADD2.F32 R7, -RZ, R7.H1_H1 ;  /* 0x30000007ff077230 */ /* 0x000fc40000004100 */
[----:B------:R-:W-:Y:S01]  /*ec00*/  @!P0 FADD.FTZ R5, -R5, -RZ ;  /* 0x800000ff05058221 */ /* 0x000fe20000010100 */
[----:B------:R-:W-:Y:S02]  /*ec10*/  HADD2.F32 R33, -RZ, R33.H1_H1 ;  /* 0x30000021ff217230 */ /* 0x000fe40000004100 */
[----:B------:R-:W-:Y:S02]  /*ec20*/  HADD2.F32 R4, -RZ, R34.H0_H0 ;  /* 0x20000022ff047230 */ /* 0x000fe40000004100 */
[----:B------:R-:W-:Y:S01]  /*ec30*/  @!P0 FADD.FTZ R12, -R12, -RZ ;  /* 0x800000ff0c0c8221 */ /* 0x000fe20000010100 */
[----:B-1----:R-:W-:Y:S02]  /*ec40*/  HADD2.F32 R41, -RZ, R32.H1_H1 ;  /* 0x30000020ff297230 */ /* 0x002fe40000004100 */
        /* <DEDUP_REMOVED lines=42> */
.L_x_2391:
[----:B------:R-:W-:Y:S05]  /*eef0*/  BSYNC B0 ;  /* 0x0000000000007941 */ /* 0x000fea0003800000 */
.L_x_2390:
        /* <DEDUP_REMOVED lines=18> */
[----:B----4-:R-:W-:Y:S01]  /*f020*/  IMAD.WIDE R28, R5, 0x2, R26 ;  /* 0x00000002051c7825 */ /* 0x010fe200078e021a */
[----:B------:R-:W-:Y:S02]  /*f030*/  LEA.HI.X.SX32 R4, R4, R9, 0x1, P1 ;  /* 0x0000000904047211 */ /* 0x000fe400008f0eff */
[----:B------:R-:W-:-:S03]  /*f040*/  LEA R6, P1, R7, UR8, 0x1 ;  /* 0x0000000807067c11 */ /* 0x000fc6000f8208ff */
[----:B------:R-:W4:Y:S01]  /*f050*/  LDG.E.128 R28, desc[UR6][R28.64+0x100] ;  /* 0x000100061c1c7981 */ /* 0x000f22000c1e1d00 */
[----:B------:R-:W-:Y:S01]  /*f060*/  LEA.HI.X R7, R7, UR9, R4, 0x1, P1 ;  /* 0x0000000907077c11 */ /* 0x000fe200088f0c04 */
[----:B------:R-:W-:Y:S01]  /*f070*/  ULDC.64 UR8, c[0x0][0x358] ;  /* 0x0000d60000087ab9 */ /* 0x000fe20000000a00 */
[----:B------:R-:W-:-:S04]  /*f080*/  IADD3 R11, P1, R2, R11, RZ ;  /* 0x0000000b020b7210 */ /* 0x000fc80007f3e0ff */
[----:B------:R-:W5:Y:S01]  /*f090*/  LDG.E.128 R4, desc[UR6][R6.64] ;  /* 0x0000000606047981 */ /* 0x000f62000c1e1d00 */
[----:B------:R-:W-:Y:S02]  /*f0a0*/  LEA.HI.X.SX32 R2, R2, R9, 0x1, P1 ;  /* 0x0000000902027211 */ /* 0x000fe400008f0eff */
[----:B------:R-:W-:-:S04]  /*f0b0*/  LEA R8, P1, R11, UR8, 0x1 ;  /* 0x000000080b087c11 */ /* 0x000fc8000f8208ff */
[----:B------:R-:W-:-:S06]  /*f0c0*/  LEA.HI.X R9, R11, UR9, R2, 0x1, P1 ;  /* 0x000000090b097c11 */ /* 0x000fcc00088f0c02 */
[----:B------:R-:W2:Y:S01]  /*f0d0*/  LDG.E.128 R8, desc[UR6][R8.64] ;  /* 0x0000000608087981 */ /* 0x000ea2000c1e1d00 */
[----:B----4-:R-:W-:Y:S02]  /*f0e0*/  HADD2.F32 R33, -RZ, R29.H0_H0 ;  /* 0x2000001dff217230 */ /* 0x010fe40000004100 */
[--C-:B-----5:R-:W-:Y:S02]  /*f0f0*/  HADD2.F32 R2, -RZ, R4.reuse.H0_H0 ;  /* 0x20000004ff027230 */ /* 0x120fe40000004100 */
[----:B------:R-:W-:Y:S02]  /*f100*/  HADD2.F32 R12, -RZ, R4.H1_H1 ;  /* 0x30000004ff0c7230 */ /* 0x000fe40000004100 */
[--C-:B------:R-:W-:Y:S02]  /*f110*/  HADD2.F32 R4, -RZ, R5.reuse.H0_H0 ;  /* 0x20000005ff047230 */ /* 0x100fe40000004100 */
[----:B------:R-:W-:Y:S02]  /*f120*/  HADD2.F32 R16, -RZ, R5.H1_H1 ;  /* 0x30000005ff107230 */ /* 0x000fe40000004100 */
[----:B------:R-:W-:-:S02]  /*f130*/  HADD2.F32 R5, -RZ, R6.H0_H0 ;  /* 0x20000006ff057230 */ /* 0x000fc40000004100 */
[----:B------:R-:W-:Y:S01]  /*f140*/  @!P0 FADD.FTZ R4, -R4, -RZ ;  /* 0x800000ff04048221 */ /* 0x000fe20000010100 */
[----:B---3--:R-:W-:Y:S02]  /*f150*/  HADD2.F32 R26, -RZ, R6.H1_H1 ;  /* 0x30000006ff1a7230 */ /* 0x008fe40000004100 */
        /* <DEDUP_REMOVED lines=17> */
[----:B--2---:R-:W-:-:S02]  /*f270*/  HADD2.F32 R4, -RZ, R8.H0_H0 ;  /* 0x20000008ff047230 */ /* 0x004fc40000004100 */
        /* <DEDUP_REMOVED lines=35> */
.L_x_2393:
[----:B------:R-:W-:Y:S05]  /*f4b0*/  BSYNC B0 ;  /* 0x0000000000007941 */ /* 0x000fea0003800000 */
.L_x_2392:
[----:B------:R1:W-:Y:S02]  /*f4c0*/  STS.128 [R201+0x4800], R20 ;  /* 0x00480014c9007388 */ /* 0x0003e40000000c00 */
.L_x_2387:
[----:B------:R-:W-:Y:S05]  /*f4d0*/  BSYNC B1 ;  /* 0x0000000000017941 */ /* 0x000fea0003800000 */
.L_x_2386:
[----:B------:R-:W-:Y:S01]  /*f4e0*/  VIADD R2, R142, 0x20 ;  /* 0x000000208e027836 */ /* 0x000fe20000000000 */
[----:B------:R-:W-:Y:S04]  /*f4f0*/  BSSY B1, `(.L_x_2394) ;  /* 0x0000117000017945 */ /* 0x000fe80003800000 */
[----:B------:R-:W-:-:S04]  /*f500*/  ISETP.GE.AND P0, PT, R2, R17, PT ;  /* 0x000000110200720c */ /* 0x000fc80003f06270 */
[----:B------:R-:W-:-:S13]  /*f510*/  ISETP.LT.OR P0, PT, R58, -0x107, P0 ;  /* 0xfffffef93a00780c */ /* 0x000fda0000701670 */
[----:B------:R-:W-:Y:S05]  /*f520*/  @P0 BRA `(.L_x_2395) ;  /* 0x00000010004c0947 */ /* 0x000fea0003800000 */
[----:B---34-:R3:W5:Y:S04]  /*f530*/  LDG.E.128 R28, desc[UR6][R24.64+0x80] ;  /* 0x00008006181c7981 */ /* 0x018768000c1e1d00 */
[----:B-1----:R3:W5:Y:S04]  /*f540*/  LDG.E.128 R20, desc[UR6][R24.64+0x100] ;  /* 0x0001000618147981 */ /* 0x002768000c1e1d00 */
        /* <DEDUP_REMOVED lines=11> */
[C---:B------:R-:W-:Y:S02]  /*f600*/  @P0 IADD3 R4, -R127.reuse, RZ, RZ ;  /* 0x000000ff7f040210 */ /* 0x040fe40007ffe1ff */
[C---:B------:R-:W-:Y:S02]  /*f610*/  IADD3 R9, P1, R8.reuse, R3, RZ ;  /* 0x0000000308097210 */ /* 0x040fe40007f3e0ff */
        /* <DEDUP_REMOVED lines=26> */
[--C-:B------:R-:W-:Y:S02]  /*f7c0*/  HADD2.F32 R6, -RZ, R7.reuse.H0_H0 ;  /* 0x20000007ff067230 */ /* 0x100fe40000004100 */
[----:B------:R-:W-:Y:S02]  /*f7d0*/  HADD2.F32 R7, -RZ, R7.H1_H1 ;  /* 0x30000007ff077230 */ /* 0x000fe40000004100 */
[----:B------:R-:W-:Y:S01]  /*f7e0*/  FMUL.FTZ R41, R41, R12 ;  /* 0x0000000c29297220 */ /* 0x000fe20000410000 */
[----:B------:R-:W-:Y:S01]  /*f7f0*/  FMUL.FTZ R43, R43, R4 ;  /* 0x000000042b2b7220 */ /* 0x000fe20000410000 */
[----:B------:R-:W-:-:S02]  /*f800*/  HADD2.F32 R33, -RZ, R33.H1_H1 ;  /* 0x30000021ff217230 */ /* 0x000fc40000004100 */
[----:B------:R-:W-:Y:S01]  /*f810*/  @!P0 FADD.FTZ R26, -R26, -RZ ;  /* 0x800000ff1a1a8221 */ /* 0x000fe20000010100 */
[----:B------:R-:W-:Y:S02]  /*f820*/  HADD2.F32 R12, -RZ, R34.H0_H0 ;  /* 0x20000022ff0c7230 */ /* 0x000fe40000004100 */
[----:B------:R-:W-:Y:S01]  /*f830*/  @!P0 FADD.FTZ R5, -R5, -RZ ;  /* 0x800000ff05058221 */ /* 0x000fe20000010100 */
[----:B------:R-:W-:Y:S02]  /*f840*/  HADD2.F32 R4, -RZ, R35.H1_H1 ;  /* 0x30000023ff047230 */ /* 0x000fe40000004100 */
[----:B------:R-:W-:Y:S01]  /*f850*/  @!P0 FADD.FTZ R7, -R7, -RZ ;  /* 0x800000ff07078221 */ /* 0x000fe20000010100 */
[----:B------:R-:W-:Y:S02]  /*f860*/  HADD2.F32 R49, -RZ, R32.H1_H1 ;  /* 0x30000020ff317230 */ /* 0x000fe40000004100 */
[----:B------:R-:W-:Y:S01]  /*f870*/  @!P0 FADD.FTZ R16, -R16, -RZ ;  /* 0x800000ff10108221 */ /* 0x000fe20000010100 */
[----:B------:R-:W-:Y:S01]  /*f880*/  FMUL.FTZ R33, R33, R26 ;  /* 0x0000001a21217220 */ /* 0x000fe20000410000 */
[----:B------:R-:W-:-:S02]  /*f890*/  HADD2.F32 R34, -RZ, R34.H1_H1 ;  /* 0x30000022ff227230 */ /* 0x000fc40000004100 */
[----:B------:R-:W-:Y:S01]  /*f8a0*/  FMUL.FTZ R5, R12, R5 ;  /* 0x000000050c057220 */ /* 0x000fe20000410000 */
[----:B------:R-:W-:Y:S01]  /*f8b0*/  FMUL.FTZ R7, R4, R7 ;  /* 0x0000000704077220 */ /* 0x000fe20000410000 */
[----:B------:R-:W-:Y:S01]  /*f8c0*/  FMUL.FTZ R49, R49, R16 ;  /* 0x0000001031317220 */ /* 0x000fe20000410000 */
[----:B------:R-:W-:Y:S01]  /*f8d0*/  @!P0 FADD.FTZ R27, -R27, -RZ ;  /* 0x800000ff1b1b8221 */ /* 0x000fe20000010100 */
[----:B-----5:R-:W-:Y:S02]  /*f8e0*/  HADD2.F32 R4, -RZ, R36.H0_H0 ;  /* 0x20000024ff047230 */ /* 0x020fe40000004100 */
[--C-:B---3--:R-:W-:Y:S02]  /*f8f0*/  HADD2.F32 R12, -RZ, R8.reuse.H0_H0 ;  /* 0x20000008ff0c7230 */ /* 0x108fe40000004100 */
[----:B------:R-:W-:Y:S02]  /*f900*/  HADD2.F32 R26, -RZ, R8.H1_H1 ;  /* 0x30000008ff1a7230 */ /* 0x000fe40000004100 */
[----:B------:R-:W-:-:S02]  /*f910*/  HADD2.F32 R36, -RZ, R36.H1_H1 ;  /* 0x30000024ff247230 */ /* 0x000fc40000004100 */
[----:B------:R-:W-:Y:S02]  /*f920*/  HADD2.F32 R16, -RZ, R37.H0_H0 ;  /* 0x20000025ff107230 */ /* 0x000fe40000004100 */
[----:B------:R-:W-:Y:S02]  /*f930*/  HADD2.F32 R8, -RZ, R9.H0_H0 ;  /* 0x20000009ff087230 */ /* 0x000fe40000004100 */
[----:B------:R-:W-:Y:S01]  /*f940*/  @!P0 FADD.FTZ R6, -R6, -RZ ;  /* 0x800000ff06068221 */ /* 0x000fe20000010100 */
[----:B------:R-:W-:Y:S02]  /*f950*/  HADD2.F32 R51, -RZ, R35.H0_H0 ;  /* 0x20000023ff337230 */ /* 0x000fe40000004100 */
        /* <DEDUP_REMOVED lines=9> */
[----:B------:R-:W-:Y:S01]  /*f9f0*/  FMUL.FTZ R6, R51, R6 ;  /* 0x0000000633067220 */ /* 0x000fe20000410000 */
        /* <DEDUP_REMOVED lines=14> */
.L_x_2397:
[----:B------:R-:W-:Y:S05]  /*fae0*/  BSYNC B0 ;  /* 0x0000000000007941 */ /* 0x000fea0003800000 */
.L_x_2396:
        /* <DEDUP_REMOVED lines=21> */
[----:B------:R-:W1:Y:S03]  /*fc40*/  LDG.E.128 R32, desc[UR6][R32.64+0x80] ;  /* 0x0000800620207981 */ /* 0x000e66000c1e1d00 */
        /* <DEDUP_REMOVED lines=8> */
[----:B-1----:R-:W-:Y:S02]  /*fcd0*/  HADD2.F32 R37, -RZ, R32.H0_H0 ;  /* 0x20000020ff257230 */ /* 0x002fe40000004100 */
[----:B------:R-:W-:Y:S02]  /*fce0*/  HADD2.F32 R39, -RZ, R33.H0_H0 ;  /* 0x20000021ff277230 */ /* 0x000fe40000004100 */
[--C-:B--2---:R-:W-:Y:S02]  /*fcf0*/  HADD2.F32 R12, -RZ, R4.reuse.H0_H0 ;  /* 0x20000004ff0c7230 */ /* 0x104fe40000004100 */
        /* <DEDUP_REMOVED lines=25> */
[----:B------:R-:W-:Y:S02]  /*fe90*/  HADD2.F32 R4, -RZ, R28.H0_H0 ;  /* 0x2000001cff047230 */ /* 0x000fe40000004100 */
[--C-:B----4-:R-:W-:Y:S02]  /*fea0*/  HADD2.F32 R12, -RZ, R8.reuse.H0_H0 ;  /* 0x20000008ff0c7230 */ /* 0x110fe40000004100 */
        /* <DEDUP_REMOVED lines=30> */
.L_x_2399:
[----:B------:R-:W-:Y:S05]  /*10090*/  BSYNC B0 ;  /* 0x0000000000007941 */ /* 0x000fea0003800000 */
.L_x_2398:
        /* <DEDUP_REMOVED lines=17> */
[----:B---3--:R-:W-:Y:S01]  /*101b0*/  IMAD.WIDE R24, R7, 0x2, R24 ;  /* 0x0000000207187825 */ /* 0x008fe200078e0218 */
        /* <DEDUP_REMOVED lines=26> */
[----:B------:R-:W-:-:S02]  /*10360*/  HADD2.F32 R12, -RZ, R26.H0_H0 ;  /* 0x2000001aff0c7230 */ /* 0x000fc40000004100 */
[----:B------:R-:W-:Y:S01]  /*10370*/  @!P0 FADD.FTZ R5, -R5, -RZ ;  /* 0x800000ff05058221 */ /* 0x000fe20000010100 */
[----:B------:R-:W-:Y:S02]  /*10380*/  HADD2.F32 R4, -RZ, R27.H1_H1 ;  /* 0x3000001bff047230 */ /* 0x000fe40000004100 */
[----:B------:R-:W-:Y:S01]  /*10390*/  @!P0 FADD.FTZ R7, -R7, -RZ ;  /* 0x800000ff07078221 */ /* 0x000fe20000010100 */
[----:B------:R-:W-:Y:S02]  /*103a0*/  HADD2.F32 R35, -RZ, R24.H1_H1 ;  /* 0x30000018ff237230 */ /* 0x000fe40000004100 */
[----:B------:R-:W-:Y:S01]  /*103b0*/  @!P0 FADD.FTZ R16, -R16, -RZ ;  /* 0x800000ff10108221 */ /* 0x000fe20000010100 */
[----:B------:R-:W-:Y:S02]  /*103c0*/  HADD2.F32 R25, -RZ, R25.H1_H1 ;  /* 0x30000019ff197230 */ /* 0x000fe40000004100 */
[----:B------:R-:W-:Y:S01]  /*103d0*/  FMUL.FTZ R5, R12, R5 ;  /* 0x000000050c057220 */ /* 0x000fe20000410000 */
[----:B------:R-:W-:Y:S01]  /*103e0*/  FMUL.FTZ R7, R4, R7 ;  /* 0x0000000704077220 */ /* 0x000fe20000410000 */
[----:B------:R-:W-:Y:S01]  /*103f0*/  @!P0 FADD.FTZ R28, -R28, -RZ ;  /* 0x800000ff1c1c8221 */ /* 0x000fe20000010100 */
[----:B------:R-:W-:Y:S01]  /*10400*/  FMUL.FTZ R35, R35, R16 ;  /* 0x0000001023237220 */ /* 0x000fe20000410000 */
[----:B------:R-:W-:-:S02]  /*10410*/  HADD2.F32 R26, -RZ, R26.H1_H1 ;  /* 0x3000001aff1a7230 */ /* 0x000fc40000004100 */
[----:B------:R-:W-:Y:S01]  /*10420*/  @!P0 FADD.FTZ R29, -R29, -RZ ;  /* 0x800000ff1d1d8221 */ /* 0x000fe20000010100 */
[----:B------:R-:W-:Y:S02]  /*10430*/  HADD2.F32 R4, -RZ, R20.H0_H0 ;  /* 0x20000014ff047230 */ /* 0x000fe40000004100 */
[--C-:B----4-:R-:W-:Y:S02]  /*10440*/  HADD2.F32 R12, -RZ, R8.reuse.H0_H0 ;  /* 0x20000008ff0c7230 */ /* 0x110fe40000004100 */
[----:B------:R-:W-:Y:S02]  /*10450*/  HADD2.F32 R24, -RZ, R8.H1_H1 ;  /* 0x30000008ff187230 */ /* 0x000fe40000004100 */
[----:B------:R-:W-:Y:S02]  /*10460*/  HADD2.F32 R20, -RZ, R20.H1_H1 ;  /* 0x30000014ff147230 */ /* 0x000fe40000004100 */
[----:B------:R-:W-:Y:S02]  /*10470*/  HADD2.F32 R16, -RZ, R21.H0_H0 ;  /* 0x20000015ff107230 */ /* 0x000fe40000004100 */
[----:B------:R-:W-:-:S02]  /*10480*/  HADD2.F32 R8, -RZ, R9.H0_H0 ;  /* 0x20000009ff087230 */ /* 0x000fc40000004100 */
[----:B------:R-:W-:Y:S01]  /*10490*/  FMUL.FTZ R25, R25, R28 ;  /* 0x0000001c19197220 */ /* 0x000fe20000410000 */
[----:B-1----:R-:W-:Y:S02]  /*104a0*/  HADD2.F32 R37, -RZ, R27.H0_H0 ;  /* 0x2000001bff257230 */ /* 0x002fe40000004100 */
[----:B------:R-:W-:Y:S01]  /*104b0*/  @!P0 FADD.FTZ R6, -R6, -RZ ;  /* 0x800000ff06068221 */ /* 0x000fe20000010100 */
[----:B------:R-:W-:Y:S01]  /*104c0*/  FMUL.FTZ R29, R26, R29 ;  /* 0x0000001d1a1d7220 */ /* 0x000fe20000410000 */
[----:B------:R-:W-:Y:S02]  /*104d0*/  HADD2.F32 R28, -RZ, R9.H1_H1 ;  /* 0x30000009ff1c7230 */ /* 0x000fe40000004100 */
[----:B------:R-:W-:Y:S01]  /*104e0*/  FFMA.FTZ R4, R4, R12, R31 ;  /* 0x0000000c04047223 */ /* 0x000fe2000001001f */
[----:B------:R-:W-:Y:S02]  /*104f0*/  HADD2.F32 R26, -RZ, R10.H0_H0 ;  /* 0x2000000aff1a7230 */ /* 0x000fe40000004100 */
[----:B------:R-:W-:Y:S01]  /*10500*/  FFMA.FTZ R35, R20, R24, R35 ;  /* 0x0000001814237223 */ /* 0x000fe20000010023 */
[----:B------:R-:W-:-:S02]  /*10510*/  HADD2.F32 R9, -RZ, R11.H0_H0 ;  /* 0x2000000bff097230 */ /* 0x000fc40000004100 */
[----:B------:R-:W-:Y:S01]  /*10520*/  FFMA.FTZ R8, R16, R8, R33 ;  /* 0x0000000810087223 */ /* 0x000fe20000010021 */
[----:B------:R-:W-:Y:S02]  /*10530*/  HADD2.F32 R30, -RZ, R11.H1_H1 ;  /* 0x3000000bff1e7230 */ /* 0x000fe40000004100 */
[----:B------:R-:W-:Y:S02]  /*10540*/  HADD2.F32 R12, -RZ, R22.H0_H0 ;  /* 0x20000016ff0c7230 */ /* 0x000fe40000004100 */
[----:B------:R-:W-:Y:S01]  /*10550*/  FMUL.FTZ R6, R37, R6 ;  /* 0x0000000625067220 */ /* 0x000fe20000410000 */
        /* <DEDUP_REMOVED lines=14> */
.L_x_2401:
[----:B------:R-:W-:Y:S05]  /*10640*/  BSYNC B0 ;  /* 0x0000000000007941 */ /* 0x000fea0003800000 */
.L_x_2400:
[----:B------:R4:W-:Y:S02]  /*10650*/  STS.128 [R201+0x5000], R20 ;  /* 0x00500014c9007388 */ /* 0x0009e40000000c00 */
.L_x_2395:
[----:B------:R-:W-:Y:S05]  /*10660*/  BSYNC B1 ;  /* 0x0000000000017941 */ /* 0x000fea0003800000 */
.L_x_2394:
[----:B------:R-:W-:-:S05]  /*10670*/  VIADD R12, R142, 0x30 ;  /* 0x000000308e0c7836 */ /* 0x000fca0000000000 */
[----:B------:R-:W-:-:S04]  /*10680*/  ISETP.GE.AND P0, PT, R12, R17, PT ;  /* 0x000000110c00720c */ /* 0x000fc80003f06270 */
[----:B------:R-:W-:-:S13]  /*10690*/  ISETP.LT.OR P0, PT, R58, -0x187, P0 ;  /* 0xfffffe793a00780c */ /* 0x000fda0000701670 */
[----:B------:R-:W-:Y:S05]  /*106a0*/  @P0 BRA `(.L_x_2371) ;  /* 0x0000001400100947 */ /* 0x000fea0003800000 */
[----:B---3--:R3:W5:Y:S04]  /*106b0*/  LDG.E.128 R24, desc[UR6][R14.64+0x80] ;  /* 0x000080060e187981 */ /* 0x008768000c1e1d00 */
[----:B-1--4-:R3:W5:Y:S04]  /*106c0*/  LDG.E.128 R20, desc[UR6][R14.64+0x100] ;  /* 0x000100060e147981 */ /* 0x012768000c1e1d00 */
        /* <DEDUP_REMOVED lines=15> */
[----:B--2---:R-:W-:-:S03]  /*107c0*/  IMAD.WIDE R28, R7, 0x2, R14 ;  /* 0x00000002071c7825 */ /* 0x004fc600078e020e */
[----:B------:R-:W-:Y:S02]  /*107d0*/  LEA.HI.X.SX32 R8, R8, R13, 0x1, P1 ;  /* 0x0000000d08087211 */ /* 0x000fe400008f0eff */
[C---:B------:R-:W-:Y:S01]  /*107e0*/  IADD3 R5, P1, R4.reuse, R9, RZ ;  /* 0x0000000904057210 */ /* 0x040fe20007f3e0ff */
[----:B------:R-:W2:Y:S03]  /*107f0*/  LDG.E.128 R28, desc[UR6][R28.64] ;  /* 0x000000061c1c7981 */ /* 0x000ea6000c1e1d00 */
        /* <DEDUP_REMOVED lines=70> */
.L_x_2403:
[----:B------:R-:W-:Y:S05]  /*10c60*/  BSYNC B0 ;  /* 0x0000000000007941 */ /* 0x000fea0003800000 */
.L_x_2402:
        /* <DEDUP_REMOVED lines=8> */
[----:B------:R-:W-:Y:S02]  /*10cf0*/  MOV R8, 0x30 ;  /* 0x0000003000087802 */ /* 0x000fe40000000f00 */
[----:B------:R-:W-:Y:S02]  /*10d00*/  MOV R4, RZ ;  /* 0x000000ff00047202 */ /* 0x000fe40000000f00 */
[----:B------:R-:W-:-:S05]  /*10d10*/  MOV R10, RZ ;  /* 0x000000ff000a7202 */ /* 0x000fca0000000f00 */
[----:B------:R-:W-:-:S04]  /*10d20*/  @P0 SHF.R.S32.HI R127, RZ, 0x1, R129 ;  /* 0x00000001ff7f0819 */ /* 0x000fc80000011481 */
[C---:B------:R-:W-:Y:S01]  /*10d30*/  @P0 IADD3 R4, -R127.reuse, RZ, RZ ;  /* 0x000000ff7f040210 */ /* 0x040fe20007ffe1ff */
[C---:B------:R-:W-:Y:S01]  /*10d40*/  IMAD R8, R127.reuse, R8, 0x40 ;  /* 0x000000407f087424 */ /* 0x040fe200078e0208 */
[C---:B------:R-:W-:Y:S02]  /*10d50*/  @P0 IADD3 R7, -R127.reuse, RZ, RZ ;  /* 0x000000ff7f070210 */ /* 0x040fe40007ffe1ff */
[----:B------:R-:W-:Y:S02]  /*10d60*/  @P0 IADD3 R10, -R127, RZ, RZ ;  /* 0x000000ff7f0a0210 */ /* 0x000fe40007ffe1ff */
[----:B------:R-:W-:Y:S01]  /*10d70*/  IADD3 R9, P1, R8, R3, RZ ;  /* 0x0000000308097210 */ /* 0x000fe20007f3e0ff */
[----:B--2---:R-:W-:-:S03]  /*10d80*/  IMAD.WIDE R28, R7, 0x2, R14 ;  /* 0x00000002071c7825 */ /* 0x004fc600078e020e */
[----:B------:R-:W-:Y:S02]  /*10d90*/  LEA.HI.X.SX32 R8, R8, R13, 0x1, P1 ;  /* 0x0000000d08087211 */ /* 0x000fe400008f0eff */
[C---:B------:R-:W-:Y:S01]  /*10da0*/  IADD3 R5, P1, R4.reuse, R9, RZ ;  /* 0x0000000904057210 */ /* 0x040fe20007f3e0ff */
[----:B------:R-:W1:Y:S03]  /*10db0*/  LDG.E.128 R28, desc[UR6][R28.64+0x80] ;  /* 0x000080061c1c7981 */ /* 0x000e66000c1e1d00 */
[----:B------:R-:W-:Y:S02]  /*10dc0*/  LEA.HI.X.SX32 R4, R4, R8, 0x1, P1 ;  /* 0x0000000804047211 */ /* 0x000fe400008f0eff */
[----:B------:R-:W-:-:S04]  /*10dd0*/  LEA R6, P1, R5, UR8, 0x1 ;  /* 0x0000000805067c11 */ /* 0x000fc8000f8208ff */
        /* <DEDUP_REMOVED lines=8> */
[--C-:B-1----:R-:W-:Y:S02]  /*10e60*/  HADD2.F32 R35, -RZ, R28.reuse.H0_H0 ;  /* 0x2000001cff237230 */ /* 0x102fe40000004100 */
[----:B------:R-:W-:Y:S02]  /*10e70*/  HADD2.F32 R28, -RZ, R28.H1_H1 ;  /* 0x3000001cff1c7230 */ /* 0x000fe40000004100 */
[----:B------:R-:W-:Y:S02]  /*10e80*/  HADD2.F32 R37, -RZ, R29.H0_H0 ;  /* 0x2000001dff257230 */ /* 0x000fe40000004100 */
[--C-:B--2---:R-:W-:Y:S02]  /*10e90*/  HADD2.F32 R16, -RZ, R4.reuse.H0_H0 ;  /* 0x20000004ff107230 */ /* 0x104fe40000004100 */
[----:B------:R-:W-:Y:S02]  /*10ea0*/  HADD2.F32 R17, -RZ, R4.H1_H1 ;  /* 0x30000004ff117230 */ /* 0x000fe40000004100 */
[----:B------:R-:W-:-:S02]  /*10eb0*/  HADD2.F32 R4, -RZ, R5.H0_H0 ;  /* 0x20000005ff047230 */ /* 0x000fc40000004100 */
[----:B------:R-:W-:Y:S01]  /*10ec0*/  @!P0 FADD.FTZ R16, -R16, -RZ ;  /* 0x800000ff10108221 */ /* 0x000fe20000010100 */
        /* <DEDUP_REMOVED lines=24> */
[--C-:B------:R-:W-:Y:S02]  /*11050*/  HADD2.F32 R4, -RZ, R24.reuse.H0_H0 ;  /* 0x20000018ff047230 */ /* 0x100fe40000004100 */
[----:B------:R-:W-:-:S02]  /*11060*/  HADD2.F32 R17, -RZ, R24.H1_H1 ;  /* 0x30000018ff117230 */ /* 0x000fc40000004100 */
[--C-:B----4-:R-:W-:Y:S02]  /*11070*/  HADD2.F32 R16, -RZ, R8.reuse.H0_H0 ;  /* 0x20000008ff107230 */ /* 0x110fe40000004100 */
        /* <DEDUP_REMOVED lines=26> */
.L_x_2405:
[----:B------:R-:W-:Y:S05]  /*11220*/  BSYNC B0 ;  /* 0x0000000000007941 */ /* 0x000fea0003800000 */
.L_x_2404:
        /* <DEDUP_REMOVED lines=19> */
[----:B------:R-:W4:Y:S01]  /*11360*/  LDG.E.128 R16, desc[UR6][R16.64+0x100] ;  /* 0x0001000610107981 */ /* 0x000f22000c1e1d00 */
[----:B------:R-:W-:-:S04]  /*11370*/  IADD3 R6, P1, R4, R3, RZ ;  /* 0x0000000304067210 */ /* 0x000fc80007f3e0ff */
[----:B------:R-:W-:Y:S02]  /*11380*/  LEA.HI.X.SX32 R7, R4, R13, 0x1, P1 ;  /* 0x0000000d04077211 */ /* 0x000fe400008f0eff */
[----:B------:R-:W-:-:S04]  /*11390*/  LEA R4, P1, R6, UR8, 0x1 ;  /* 0x0000000806047c11 */ /* 0x000fc8000f8208ff */
[----:B------:R-:W-:Y:S01]  /*113a0*/  LEA.HI.X R5, R6, UR9, R7, 0x1, P1 ;  /* 0x0000000906057c11 */ /* 0x000fe200088f0c07 */
[----:B------:R-:W-:Y:S01]  /*113b0*/  ULDC.64 UR8, c[0x0][0x358] ;  /* 0x0000d60000087ab9 */ /* 0x000fe20000000a00 */
[----:B------:R-:W-:Y:S02]  /*113c0*/  MOV R8, RZ ;  /* 0x000000ff00087202 */ /* 0x000fe40000000f00 */
[----:B------:R-:W-:Y:S02]  /*113d0*/  @P0 IADD3 R8, -R129, RZ, RZ ;  /* 0x000000ff81080210 */ /* 0x000fe40007ffe1ff */
[----:B------:R-:W5:Y:S02]  /*113e0*/  LDG.E.128 R4, desc[UR6][R4.64] ;  /* 0x0000000604047981 */ /* 0x000f64000c1e1d00 */
[----:B------:R-:W-:-:S04]  /*113f0*/  IADD3 R3, P1, R8, R3, RZ ;  /* 0x0000000308037210 */ /* 0x000fc80007f3e0ff */
[----:B------:R-:W-:Y:S02]  /*11400*/  LEA.HI.X.SX32 R8, R8, R13, 0x1, P1 ;  /* 0x0000000d08087211 */ /* 0x000fe400008f0eff */
[----:B------:R-:W-:-:S04]  /*11410*/  LEA R10, P1, R3, UR8, 0x1 ;  /* 0x00000008030a7c11 */ /* 0x000fc8000f8208ff */
[----:B------:R-:W-:-:S06]  /*11420*/  LEA.HI.X R11, R3, UR9, R8, 0x1, P1 ;  /* 0x00000009030b7c11 */ /* 0x000fcc00088f0c08 */
[----:B------:R-:W2:Y:S01]  /*11430*/  LDG.E.128 R8, desc[UR6][R10.64] ;  /* 0x000000060a087981 */ /* 0x000ea2000c1e1d00 */
[--C-:B----4-:R-:W-:Y:S02]  /*11440*/  HADD2.F32 R24, -RZ, R17.reuse.H0_H0 ;  /* 0x20000011ff187230 */ /* 0x110fe40000004100 */
[----:B------:R-:W-:Y:S02]  /*11450*/  HADD2.F32 R26, -RZ, R17.H1_H1 ;  /* 0x30000011ff1a7230 */ /* 0x000fe40000004100 */
[----:B------:R-:W-:Y:S02]  /*11460*/  HADD2.F32 R17, -RZ, R16.H1_H1 ;  /* 0x30000010ff117230 */ /* 0x000fe40000004100 */
[--C-:B-----5:R-:W-:Y:S02]  /*11470*/  HADD2.F32 R3, -RZ, R5.reuse.H0_H0 ;  /* 0x20000005ff037230 */ /* 0x120fe40000004100 */
[----:B------:R-:W-:Y:S02]  /*11480*/  HADD2.F32 R5, -RZ, R5.H1_H1 ;  /* 0x30000005ff057230 */ /* 0x000fe40000004100 */
[----:B---3--:R-:W-:-:S02]  /*11490*/  HADD2.F32 R14, -RZ, R4.H1_H1 ;  /* 0x30000004ff0e7230 */ /* 0x008fc40000004100 */
[----:B------:R-:W-:Y:S01]  /*114a0*/  @!P0 FADD.FTZ R3, -R3, -RZ ;  /* 0x800000ff03038221 */ /* 0x000fe20000010100 */
[----:B------:R-:W-:Y:S02]  /*114b0*/  HADD2.F32 R13, -RZ, R4.H0_H0 ;  /* 0x20000004ff0d7230 */ /* 0x000fe40000004100 */
[----:B------:R-:W-:Y:S01]  /*114c0*/  @!P0 FADD.FTZ R5, -R5, -RZ ;  /* 0x800000ff05058221 */ /* 0x000fe20000010100 */
[--C-:B------:R-:W-:Y:S02]  /*114d0*/  HADD2.F32 R4, -RZ, R6.reuse.H0_H0 ;  /* 0x20000006ff047230 */ /* 0x100fe40000004100 */
[----:B------:R-:W-:Y:S02]  /*114e0*/  HADD2.F32 R15, -RZ, R6.H1_H1 ;  /* 0x30000006ff0f7230 */ /* 0x000fe40000004100 */
[----:B------:R-:W-:Y:S01]  /*114f0*/  @!P0 FADD.FTZ R14, -R14, -RZ ;  /* 0x800000ff0e0e8221 */ /* 0x000fe20000010100 */
[--C-:B------:R-:W-:Y:S02]  /*11500*/  HADD2.F32 R6, -RZ, R7.reuse.H0_H0 ;  /* 0x20000007ff067230 */ /* 0x100fe40000004100 */
[----:B------:R-:W-:Y:S01]  /*11510*/  FMUL.FTZ R24, R24, R3 ;  /* 0x0000000318187220 */ /* 0x000fe20000410000 */
[----:B------:R-:W-:-:S02]  /*11520*/  HADD2.F32 R7, -RZ, R7.H1_H1 ;  /* 0x30000007ff077230 */ /* 0x000fc40000004100 */
[----:B------:R-:W-:Y:S01]  /*11530*/  FMUL.FTZ R26, R26, R5 ;  /* 0x000000051a1a7220 */ /* 0x000fe20000410000 */
[----:B------:R-:W-:Y:S02]  /*11540*/  HADD2.F32 R5, -RZ, R18.H0_H0 ;  /* 0x20000012ff057230 */ /* 0x000fe40000004100 */
[----:B------:R-:W-:Y:S01]  /*11550*/  FMUL.FTZ R17, R17, R14 ;  /* 0x0000000e11117220 */ /* 0x000fe20000410000 */
[--C-:B------:R-:W-:Y:S02]  /*11560*/  HADD2.F32 R3, -RZ, R19.reuse.H0_H0 ;  /* 0x20000013ff037230 */ /* 0x100fe40000004100 */
[----:B------:R-:W-:Y:S01]  /*11570*/  @!P0 FADD.FTZ R4, -R4, -RZ ;  /* 0x800000ff04048221 */ /* 0x000fe20000010100 */
[----:B------:R-:W-:Y:S01]  /*11580*/  @!P0 FADD.FTZ R6, -R6, -RZ ;  /* 0x800000ff06068221 */ /* 0x000fe20000010100 */
[----:B--2---:R-:W-:Y:S02]  /*11590*/  HADD2.F32 R28, -RZ, R16.H0_H0 ;  /* 0x20000010ff1c7230 */ /* 0x004fe40000004100 */
[----:B------:R-:W-:Y:S01]  /*115a0*/  @!P0 FADD.FTZ R13, -R13, -RZ ;  /* 0x800000ff0d0d8221 */ /* 0x000fe20000010100 */
[----:B------:R-:W-:-:S02]  /*115b0*/  HADD2.F32 R14, -RZ, R19.H1_H1 ;  /* 0x30000013ff0e7230 */ /* 0x000fc40000004100 */
[----:B------:R-:W-:Y:S01]  /*115c0*/  @!P0 FADD.FTZ R7, -R7, -RZ ;  /* 0x800000ff07078221 */ /* 0x000fe20000010100 */
[----:B------:R-:W-:Y:S01]  /*115d0*/  FMUL.FTZ R4, R5, R4 ;  /* 0x0000000405047220 */ /* 0x000fe20000410000 */
[----:B------:R-:W-:Y:S01]  /*115e0*/  FMUL.FTZ R6, R3, R6 ;  /* 0x0000000603067220 */ /* 0x000fe20000410000 */
[----:B------:R-:W-:Y:S02]  /*115f0*/  HADD2.F32 R3, -RZ, R21.H0_H0 ;  /* 0x20000015ff037230 */ /* 0x000fe40000004100 */
[----:B------:R-:W-:Y:S01]  /*11600*/  FMUL.FTZ R28, R28, R13 ;  /* 0x0000000d1c1c7220 */ /* 0x000fe20000410000 */
[----:B------:R-:W-:Y:S02]  /*11610*/  HADD2.F32 R5, -RZ, R9.H0_H0 ;  /* 0x20000009ff057230 */ /* 0x000fe40000004100 */
[----:B------:R-:W-:Y:S01]  /*11620*/  FMUL.FTZ R7, R14, R7 ;  /* 0x000000070e077220 */ /* 0x000fe20000410000 */
[----:B------:R-:W-:Y:S02]  /*11630*/  HADD2.F32 R21, -RZ, R21.H1_H1 ;  /* 0x30000015ff157230 */ /* 0x000fe40000004100 */
[----:B------:R-:W-:-:S02]  /*11640*/  HADD2.F32 R9, -RZ, R9.H1_H1 ;  /* 0x30000009ff097230 */ /* 0x000fc40000004100 */
[----:B------:R-:W-:Y:S02]  /*11650*/  HADD2.F32 R13, -RZ, R20.H0_H0 ;  /* 0x20000014ff0d7230 */ /* 0x000fe40000004100 */
[----:B------:R-:W-:Y:S02]  /*11660*/  HADD2.F32 R14, -RZ, R8.H0_H0 ;  /* 0x20000008ff0e7230 */ /* 0x000fe40000004100 */
[----:B------:R-:W-:Y:S01]  /*11670*/  @!P0 FADD.FTZ R15, -R15, -RZ ;  /* 0x800000ff0f0f8221 */ /* 0x000fe20000010100 */
[----:B------:R-:W-:Y:S02]  /*11680*/  HADD2.F32 R18, -RZ, R18.H1_H1 ;  /* 0x30000012ff127230 */ /* 0x000fe40000004100 */
[----:B------:R-:W-:Y:S01]  /*11690*/  FFMA.FTZ R26, R21, R9, R26 ;  /* 0x00000009151a7223 */ /* 0x000fe2000001001a */
[--C-:B------:R-:W-:Y:S02]  /*116a0*/  HADD2.F32 R19, -RZ, R11.reuse.H0_H0 ;  /* 0x2000000bff137230 */ /* 0x100fe40000004100 */
[----:B------:R-:W-:Y:S01]  /*116b0*/  FFMA.FTZ R3, R3, R5, R24 ;  /* 0x0000000503037223 */ /* 0x000fe20000010018 */
[----:B------:R-:W-:-:S02]  /*116c0*/  HADD2.F32 R16, -RZ, R11.H1_H1 ;  /* 0x3000000bff107230 */ /* 0x000fc40000004100 */
[----:B------:R-:W-:Y:S01]  /*116d0*/  FFMA.FTZ R13, R13, R14, R28 ;  /* 0x0000000e0d0d7223 */ /* 0x000fe2000001001c */
[----:B------:R-:W-:Y:S02]  /*116e0*/  HADD2.F32 R11, -RZ, R10.H0_H0 ;  /* 0x2000000aff0b7230 */ /* 0x000fe40000004100 */
[----:B------:R-:W-:Y:S02]  /*116f0*/  HADD2.F32 R9, -RZ, R22.H0_H0 ;  /* 0x20000016ff097230 */ /* 0x000fe40000004100 */
[----:B------:R-:W-:Y:S01]  /*11700*/  FMUL.FTZ R15, R18, R15 ;  /* 0x0000000f120f7220 */ /* 0x000fe20000410000 */
[----:B------:R-:W-:Y:S02]  /*11710*/  HADD2.F32 R8, -RZ, R8.H1_H1 ;  /* 0x30000008ff087230 */ /* 0x000fe40000004100 */
[----:B------:R-:W-:Y:S02]  /*11720*/  HADD2.F32 R10, -RZ, R10.H1_H1 ;  /* 0x3000000aff0a7230 */ /* 0x000fe40000004100 */
[----:B------:R-:W-:-:S02]  /*11730*/  HADD2.F32 R20, -RZ, R20.H1_H1 ;  /* 0x30000014ff147230 */ /* 0x000fc40000004100 */
[--C-:B------:R-:W-:Y:S02]  /*11740*/  HADD2.F32 R5, -RZ, R23.reuse.H0_H0 ;  /* 0x20000017ff057230 */ /* 0x100fe40000004100 */
[----:B------:R-:W-:Y:S02]  /*11750*/  HADD2.F32 R14, -RZ, R23.H1_H1 ;  /* 0x30000017ff0e7230 */ /* 0x000fe40000004100 */
        /* <DEDUP_REMOVED lines=10> */
.L_x_2407:
[----:B------:R-:W-:Y:S05]  /*11800*/  BSYNC B0 ;  /* 0x0000000000007941 */ /* 0x000fea0003800000 */
.L_x_2406:
[----:B------:R1:W-:Y:S01]  /*11810*/  STS.128 [R201+0x5800], R20 ;  /* 0x00580014c9007388 */ /* 0x0003e20000000c00 */
[----:B------:R-:W-:Y:S05]  /*11820*/  BRA `(.L_x_2371) ;  /* 0x0000000000b07947 */ /* 0x000fea0003800000 */
.L_x_2345:
[----:B------:R-:W-:Y:S02]  /*11830*/  IMAD.IADD R7, R199, 0x1, -R60 ;  /* 0x00000001c7077824 */ /* 0x000fe400078e0a3c */
[C---:B------:R-:W-:Y:S02]  /*11840*/  VIADD R0, R142.reuse, 0x10 ;  /* 0x000000108e007836 */ /* 0x040fe40000000000 */
[C---:B------:R-:W-:Y:S01]  /*11850*/  VIADD R2, R142.reuse, 0x20 ;  /* 0x000000208e027836 */ /* 0x040fe20000000000 */
[CC--:B------:R-:W-:Y:S01]  /*11860*/  ISETP.GE.AND P6, PT, R142.reuse, R7.reuse, PT ;  /* 0x000000078e00720c */ /* 0x0c0fe20003fc6270 */
[----:B------:R-:W-:Y:S01]  /*11870*/  VIADD R12, R142, 0x30 ;  /* 0x000000308e0c7836 */ /* 0x000fe20000000000 */
[-C--:B------:R-:W-:Y:S02]  /*11880*/  ISETP.GE.AND P5, PT, R0, R7.reuse, PT ;  /* 0x000000070000720c */ /* 0x080fe40003fa6270 */
[-C--:B------:R-:W-:Y:S02]  /*11890*/  ISETP.GE.AND P4, PT, R2, R7.reuse, PT ;  /* 0x000000070200720c */ /* 0x080fe40003f86270 */
[----:B------:R-:W-:-:S07]  /*118a0*/  ISETP.GE.AND P2, PT, R12, R7, PT ;  /* 0x000000070c00720c */ /* 0x000fce0003f46270 */
[----:B------:R-:W2:Y:S06]  /*118b0*/  @!P6 LDC.64 R14, c[0x0][0x210] ;  /* 0x00008400ff0eeb82 */ /* 0x000eac0000000a00 */
[----:B------:R-:W-:Y:S02]  /*118c0*/  @!P2 IMAD.MOV.U32 R18, RZ, RZ, R144 ;  /* 0x000000ffff12a224 */ /* 0x000fe400078e0090 */
[----:B------:R-:W3:Y:S01]  /*118d0*/  @!P5 LDC.64 R10, c[0x0][0x210] ;  /* 0x00008400ff0adb82 */ /* 0x000ee20000000a00 */
[----:B------:R-:W-:Y:S02]  /*118e0*/  @!P2 IMAD.MOV.U32 R19, RZ, RZ, R147 ;  /* 0x000000ffff13a224 */ /* 0x000fe400078e0093 */
[----:B------:R-:W-:-:S05]  /*118f0*/  @!P2 IMAD.WIDE.U32 R18, R4, 0x30, R18 ;  /* 0x000000300412a825 */ /* 0x000fca00078e0012 */
[----:B------:R-:W4:Y:S08]  /*11900*/  @!P4 LDC.64 R8, c[0x0][0x210] ;  /* 0x00008400ff08cb82 */ /* 0x000f300000000a00 */
[----:B------:R-:W5:Y:S01]  /*11910*/  @!P2 LDC.64 R6, c[0x0][0x210] ;  /* 0x00008400ff06ab82 */ /* 0x000f620000000a00 */
[----:B--2---:R-:W-:Y:S02]  /*11920*/  @!P6 LEA R16, P0, R144, R14, 0x1 ;  /* 0x0000000e9010e211 */ /* 0x004fe400078008ff */
[----:B------:R-:W-:-:S02]  /*11930*/  @!P5 IADD3 R14, P1, R13, R144, RZ ;  /* 0x000000900d0ed210 */ /* 0x000fc40007f3e0ff */
[--C-:B------:R-:W-:Y:S01]  /*11940*/  @!P6 LEA.HI.X R17, R144, R15, R147.reuse, 0x1, P0 ;  /* 0x0000000f9011e211 */ /* 0x100fe200000f0c93 */
[----:B------:R-:W-:Y:S01]  /*11950*/  @!P2 IMAD R15, R5, 0x30, RZ ;  /* 0x00000030050fa824 */ /* 0x000fe200078e02ff */
[----:B------:R-:W-:Y:S01]  /*11960*/  @!P4 LEA R13, P0, R4, R144, 0x5 ;  /* 0x00000090040dc211 */ /* 0x000fe200078028ff */
[----:B------:R-:W-:Y:S01]  /*11970*/  @!P5 IMAD.X R3, R3, 0x1, R147, P1 ;  /* 0x000000010303d824 */ /* 0x000fe200008e0693 */
[----:B---3--:R-:W-:Y:S01]  /*11980*/  @!P5 LEA R10, P1, R14, R10, 0x1 ;  /* 0x0000000a0e0ad211 */ /* 0x008fe200078208ff */
[----:B------:R-:W-:Y:S01]  /*11990*/  @!P2 IMAD.IADD R15, R19, 0x1, R15 ;  /* 0x00000001130fa824 */ /* 0x000fe200078e020f */
[----:B------:R-:W-:Y:S01]  /*119a0*/  @!P4 LEA.HI.X R4, R4, R147, R5, 0x5, P0 ;  /* 0x000000930404c211 */ /* 0x000fe200000f2c05 */
[----:B------:R-:W-:Y:S01]  /*119b0*/  @!PT LDS RZ, [RZ] ;  /* 0x00000000fffff984 */ /* 0x000fe20000000800 */
[----:B------:R-:W-:Y:S01]  /*119c0*/  @!PT LDS RZ, [RZ] ;  /* 0x00000000fffff984 */ /* 0x000fe20000000800 */
[----:B------:R-:W-:Y:S01]  /*119d0*/  @!PT LDS RZ, [RZ] ;  /* 0x00000000fffff984 */ /* 0x000fe20000000800 */
[----:B------:R2:W-:Y:S01]  /*119e0*/  @!P6 LDGSTS.E.BYPASS.LTC128B.128 [R201], desc[UR6][R16.64] ;  /* 0x0000000010c9efae */ /* 0x0005e2000b901d46 */
[----:B------:R-:W-:Y:S02]  /*119f0*/  @!P5 LEA.HI.X R11, R14, R11, R3, 0x1, P1 ;  /* 0x0000000b0e0bd211 */ /* 0x000fe400008f0c03 */
[C---:B----4-:R-:W-:Y:S01]  /*11a00*/  @!P4 LEA R8, P1, R13.reuse, R8, 0x1 ;  /* 0x000000080d08c211 */ /* 0x050fe200078208ff */
[----:B------:R2:W-:Y:S03]  /*11a10*/  @!P6 LDGSTS.E.BYPASS.LTC128B.128 [R201+0x2000], desc[UR6][R16.64+0x80] ;  /* 0x0200008010c9efae */ /* 0x0005e6000b901d46 */
[----:B------:R-:W-:Y:S01]  /*11a20*/  @!P4 LEA.HI.X R9, R13, R9, R4, 0x1, P1 ;  /* 0x000000090d09c211 */ /* 0x000fe200008f0c04 */
[----:B------:R2:W-:Y:S01]  /*11a30*/  @!P6 LDGSTS.E.BYPASS.LTC128B.128 [R201+0x4000], desc[UR6][R16.64+0x100] ;  /* 0x0400010010c9efae */ /* 0x0005e2000b901d46 */
[----:B-----5:R-:W-:-:S03]  /*11a40*/  @!P2 LEA R6, P0, R18, R6, 0x1 ;  /* 0x000000061206a211 */ /* 0x020fc600078008ff */
[----:B------:R2:W-:Y:S01]  /*11a50*/  @!P5 LDGSTS.E.BYPASS.LTC128B.128 [R201+0x800], desc[UR6][R10.64] ;  /* 0x008000000ac9dfae */ /* 0x0005e2000b901d46 */
[----:B------:R-:W-:-:S03]  /*11a60*/  @!P2 LEA.HI.X R7, R18, R7, R15, 0x1, P0 ;  /* 0x000000071207a211 */ /* 0x000fc600000f0c0f */
[----:B------:R2:W-:Y:S04]  /*11a70*/  @!P5 LDGSTS.E.BYPASS.LTC128B.128 [R201+0x2800], desc[UR6][R10.64+0x80] ;  /* 0x028000800ac9dfae */ /* 0x0005e8000b901d46 */
[----:B------:R2:W-:Y:S04]  /*11a80*/  @!P5 LDGSTS.E.BYPASS.LTC128B.128 [R201+0x4800], desc[UR6][R10.64+0x100] ;  /* 0x048001000ac9dfae */ /* 0x0005e8000b901d46 */
[----:B------:R2:W-:Y:S04]  /*11a90*/  @!P4 LDGSTS.E.BYPASS.LTC128B.128 [R201+0x1000], desc[UR6][R8.64] ;  /* 0x0100000008c9cfae */ /* 0x0005e8000b901d46 */
[----:B------:R2:W-:Y:S04]  /*11aa0*/  @!P4 LDGSTS.E.BYPASS.LTC128B.128 [R201+0x3000], desc[UR6][R8.64+0x80] ;  /* 0x0300008008c9cfae */ /* 0x0005e8000b901d46 */
[----:B------:R2:W-:Y:S04]  /*11ab0*/  @!P4 LDGSTS.E.BYPASS.LTC128B.128 [R201+0x5000], desc[UR6][R8.64+0x100] ;  /* 0x0500010008c9cfae */ /* 0x0005e8000b901d46 */
[----:B------:R2:W-:Y:S04]  /*11ac0*/  @!P2 LDGSTS.E.BYPASS.LTC128B.128 [R201+0x1800], desc[UR6][R6.64] ;  /* 0x0180000006c9afae */ /* 0x0005e8000b901d46 */
[----:B------:R2:W-:Y:S04]  /*11ad0*/  @!P2 LDGSTS.E.BYPASS.LTC128B.128 [R201+0x3800], desc[UR6][R6.64+0x80] ;  /* 0x0380008006c9afae */ /* 0x0005e8000b901d46 */
[----:B------:R2:W-:Y:S02]  /*11ae0*/  @!P2 LDGSTS.E.BYPASS.LTC128B.128 [R201+0x5800], desc[UR6][R6.64+0x100] ;  /* 0x0580010006c9afae */ /* 0x0005e4000b901d46 */
.L_x_2371:
[----:B------:R-:W-:Y:S05]  /*11af0*/  BSYNC B2 ;  /* 0x0000000000027941 */ /* 0x000fea0003800000 */
.L_x_2344:
[----:B------:R-:W-:Y:S01]  /*11b00*/  VIADD R206, R134, 0xffffffff ;  /* 0xffffffff86ce7836 */ /* 0x000fe20000000000 */
[----:B------:R-:W-:Y:S01]  /*11b10*/  ULDC.64 UR10, c[0x0][0x218] ;  /* 0x00008600000a7ab9 */ /* 0x000fe20000000a00 */
[----:B------:R-:W-:Y:S01]  /*11b20*/  ULDC.64 UR14, c[0x0][0x220] ;  /* 0x00008800000e7ab9 */ /* 0x000fe20000000a00 */
[----:B------:R-:W-:Y:S01]  /*11b30*/  LEA R204, P4, R140, UR10, 0x1 ;  /* 0x0000000a8ccc7c11 */ /* 0x000fe2000f8808ff */
[----:B------:R-:W-:Y:S01]  /*11b40*/  IMAD.SHL.U32 R44, R206, 0x40, RZ ;  /* 0x00000040ce2c7824 */ /* 0x000fe200078e00ff */
[----:B------:R-:W-:Y:S01]  /*11b50*/  ULDC UR5, c[0x0][0x398] ;  /* 0x0000e60000057ab9 */ /* 0x000fe20000000800 */
[----:B------:R-:W-:Y:S01]  /*11b60*/  IMAD.SHL.U32 R130, R130, 0x40, RZ ;  /* 0x0000004082827824 */ /* 0x000fe200078e00ff */
[----:B------:R-:W-:Y:S01]  /*11b70*/  LEA.HI.X R205, R140, UR11, R46, 0x1, P4 ;  /* 0x0000000b8ccd7c11 */ /* 0x000fe2000a0f0c2e */
[----:B------:R-:W-:Y:S02]  /*11b80*/  IMAD.IADD R3, R61, 0x1, -R44 ;  /* 0x000000013d037824 */ /* 0x000fe400078e0a2c */
[----:B------:R-:W-:Y:S01]  /*11b90*/  IMAD.SHL.U32 R92, R63, 0x40, RZ ;  /* 0x000000403f5c7824 */ /* 0x000fe200078e00ff */
[----:B------:R-:W-:-:S02]  /*11ba0*/  LOP3.LUT R130, R130, 0x1c0, RZ, 0xc0, !PT ;  /* 0x000001c082827812 */ /* 0x000fc400078ec0ff */
[-C--:B------:R-:W-:Y:S02]  /*11bb0*/  ISETP.GE.AND P1, PT, R2, R3.reuse, PT ;  /* 0x000000030200720c */ /* 0x080fe40003f26270 */
[-C--:B------:R-:W-:Y:S02]  /*11bc0*/  ISETP.GE.AND P0, PT, R12, R3.reuse, PT ;  /* 0x000000030c00720c */ /* 0x080fe40003f06270 */
[-C--:B------:R-:W-:Y:S02]  /*11bd0*/  ISETP.GE.AND P2, PT, R142, R3.reuse, PT ;  /* 0x000000038e00720c */ /* 0x080fe40003f46270 */
[CC--:B------:R-:W-:Y:S02]  /*11be0*/  ISETP.GE.AND P6, PT, R0.reuse, R3.reuse, PT ;  /* 0x000000030000720c */ /* 0x0c0fe40003fc6270 */
[----:B------:R-:W-:Y:S01]  /*11bf0*/  ISETP.GE.AND P5, PT, R0, R3, PT ;  /* 0x000000030000720c */ /* 0x000fe20003fa6270 */
[----:B------:R-:W-:Y:S01]  /*11c00*/  IMAD.SHL.U32 R0, R62, 0x40, RZ ;  /* 0x000000403e007824 */ /* 0x000fe200078e00ff */
[----:B------:R-:W-:-:S03]  /*11c10*/  LOP3.LUT R92, R92, 0xfffffe00, RZ, 0xc0, !PT ;  /* 0xfffffe005c5c7812 */ /* 0x000fc600078ec0ff */
[----:B--2---:R-:W2:Y:S02]  /*11c20*/  @!P1 LDC.64 R6, c[0x0][0x248] ;  /* 0x00009200ff069b82 */ /* 0x004ea40000000a00 */
[C---:B------:R-:W-:Y:S02]  /*11c30*/  IMAD R198, R59.reuse, 0x400, R92 ;  /* 0x000004003bc67824 */ /* 0x040fe400078e025c */
[----:B------:R-:W-:Y:S01]  /*11c40*/  @!PT LDS RZ, [RZ] ;  /* 0x00000000fffff984 */ /* 0x000fe20000000800 */
[----:B------:R-:W-:Y:S01]  /*11c50*/  @!PT LDS RZ, [RZ] ;  /* 0x00000000fffff984 */ /* 0x000fe20000000800 */
[----:B------:R-:W-:Y:S01]  /*11c60*/  @!PT LDS RZ, [RZ] ;  /* 0x00000000fffff984 */ /* 0x000fe20000000800 */
[----:B------:R-:W-:Y:S01]  /*11c70*/  @!P2 LDGSTS.E.BYPASS.LTC128B.128 [R201+0x6000], desc[UR6][R204.64] ;  /* 0x06000000ccc9afae */ /* 0x000fe2000b901d46 */
[----:B------:R-:W-:Y:S01]  /*11c80*/  IMAD R59, R59, 0x10, R60 ;  /* 0x000000103b3b7824 */ /* 0x000fe200078e023c */
[C---:B-1-34-:R-:W-:Y:S02]  /*11c90*/  @!P6 LEA R10, P4, R56.reuse, R204, 0x1 ;  /* 0x000000cc380ae211 */ /* 0x05afe400078808ff */
[----:B------:R-:W1:Y:S01]  /*11ca0*/  @!P0 LDC.64 R4, c[0x0][0x248] ;  /* 0x00009200ff048b82 */ /* 0x000e620000000a00 */
[----:B------:R-:W-:Y:S01]  /*11cb0*/  @!P2 LDGSTS.E.BYPASS.LTC128B.128 [R201+0x8000], desc[UR6][R204.64+0x80] ;  /* 0x08000080ccc9afae */ /* 0x000fe2000b901d46 */
[----:B------:R-:W-:-:S02]  /*11cc0*/  @!P6 LEA.HI.X R11, R56, R205, R57, 0x1, P4 ;  /* 0x000000cd380be211 */ /* 0x000fc400020f0c39 */
[----:B------:R-:W-:Y:S01]  /*11cd0*/  ISETP.GE.AND P4, PT, R2, R3, PT ;  /* 0x000000030200720c */ /* 0x000fe20003f86270 */
[----:B------:R-:W-:Y:S01]  /*11ce0*/  @!P2 LDGSTS.E.BYPASS.LTC128B.128 [R201+0xa000], desc[UR6][R204.64+0x100] ;  /* 0x0a000100ccc9afae */ /* 0x000fe2000b901d46 */
[----:B------:R-:W-:-:S03]  /*11cf0*/  SHF.R.S32.HI R2, RZ, 0x4, R131 ;  /* 0x00000004ff027819 */ /* 0x000fc60000011483 */
[----:B------:R-:W-:Y:S01]  /*11d00*/  @!P6 LDGSTS.E.BYPASS.LTC128B.128 [R201+0x6800], desc[UR6][R10.64] ;  /* 0x068000000ac9efae */ /* 0x000fe2000b901d46 */
[----:B------:R-:W-:-:S03]  /*11d10*/  LEA.HI R131, R131, R2, RZ, 0x1 ;  /* 0x0000000283837211 */ /* 0x000fc600078f08ff */
[----:B------:R-:W-:Y:S01]  /*11d20*/  @!P6 LDGSTS.E.BYPASS.LTC128B.128 [R201+0x8800], desc[UR6][R10.64+0x80] ;  /* 0x088000800ac9efae */ /* 0x000fe2000b901d46 */
[----:B------:R-:W-:Y:S02]  /*11d30*/  LOP3.LUT R131, R131, 0xfffffffe, RZ, 0xc0, !PT ;  /* 0xfffffffe83837812 */ /* 0x000fe400078ec0ff */
[----:B--2---:R-:W-:Y:S01]  /*11d40*/  @!P1 LEA R8, P2, R6, R204, 0x6 ;  /* 0x000000cc06089211 */ /* 0x004fe200078430ff */
[----:B------:R2:W-:Y:S01]  /*11d50*/  @!P6 LDGSTS.E.BYPASS.LTC128B.128 [R201+0xa800], desc[UR6][R10.64+0x100] ;  /* 0x0a8001000ac9efae */ /* 0x0005e2000b901d46 */
[C---:B------:R-:W-:Y:S01]  /*11d60*/  ISETP.GE.AND P6, PT, R142.reuse, R3, PT ;  /* 0x000000038e00720c */ /* 0x040fe20003fc6270 */
[----:B------:R-:W-:Y:S01]  /*11d70*/  IMAD.SHL.U32 R142, R142, 0x8, RZ ;  /* 0x000000088e8e7824 */ /* 0x000fe200078e00ff */
[----:B------:R-:W-:Y:S01]  /*11d80*/  @!P1 LEA.HI.X R9, R6, R205, R7, 0x6, P2 ;  /* 0x000000cd06099211 */ /* 0x000fe200010f3407 */
[----:B------:R-:W-:Y:S01]  /*11d90*/  IMAD.IADD R2, R2, 0x1, -R131 ;  /* 0x0000000102027824 */ /* 0x000fe200078e0a83 */
[----:B------:R-:W-:Y:S01]  /*11da0*/  ISETP.GE.AND P2, PT, R12, R3, PT ;  /* 0x000000030c00720c */ /* 0x000fe20003f46270 */
[----:B-1----:R-:W-:-:S02]  /*11db0*/  @!P0 IMAD.WIDE.U32 R6, R4, 0x60, R204 ;  /* 0x0000006004068825 */ /* 0x002fc400078e00cc */
[----:B------:R-:W-:Y:S01]  /*11dc0*/  @!P1 LDGSTS.E.BYPASS.LTC128B.128 [R201+0x7000], desc[UR6][R8.64] ;  /* 0x0700000008c99fae */ /* 0x000fe2000b901d46 */
[----:B------:R-:W-:Y:S01]  /*11dd0*/  LOP3.LUT R3, R0, 0x1c0, RZ, 0xc0, !PT ;  /* 0x000001c000037812 */ /* 0x000fe200078ec0ff */
[----:B------:R-:W-:Y:S02]  /*11de0*/  @!P0 IMAD R5, R5, 0x60, RZ ;  /* 0x0000006005058824 */ /* 0x000fe400078e02ff */
[----:B------:R-:W-:Y:S01]  /*11df0*/  @!P1 LDGSTS.E.BYPASS.LTC128B.128 [R201+0x9000], desc[UR6][R8.64+0x80] ;  /* 0x0900008008c99fae */ /* 0x000fe2000b901d46 */
[----:B------:R-:W-:Y:S01]  /*11e00*/  LOP3.LUT R142, R3, 0x8, R142, 0xf8, !PT ;  /* 0x00000008038e7812 */ /* 0x000fe200078ef88e */
[----:B------:R-:W-:Y:S02]  /*11e10*/  @!P0 IMAD.IADD R7, R5, 0x1, R7 ;  /* 0x0000000105078824 */ /* 0x000fe400078e0207 */
[----:B------:R1:W-:Y:S01]  /*11e20*/  @!P1 LDGSTS.E.BYPASS.LTC128B.128 [R201+0xb000], desc[UR6][R8.64+0x100] ;  /* 0x0b00010008c99fae */ /* 0x0003e2000b901d46 */
[----:B------:R-:W1:Y:S01]  /*11e30*/  @!P4 LDC.64 R4, c[0x0][0x250] ;  /* 0x00009400ff04cb82 */ /* 0x000e620000000a00 */
[----:B------:R-:W-:Y:S01]  /*11e40*/  SHF.R.U32.HI R197, RZ, 0x3, R3 ;  /* 0x00000003ffc57819 */ /* 0x000fe20000011603 */
[----:B------:R-:W-:Y:S01]  /*11e50*/  IMAD.SHL.U32 R3, R2, 0x8, RZ ;  /* 0x0000000802037824 */ /* 0x000fe200078e00ff */
[----:B------:R-:W-:Y:S01]  /*11e60*/  @!P0 LDGSTS.E.BYPASS.LTC128B.128 [R201+0x7800], desc[UR6][R6.64] ;  /* 0x0780000006c98fae */ /* 0x000fe2000b901d46 */
[----:B------:R-:W-:-:S02]  /*11e70*/  SHF.R.U32.HI R0, RZ, 0x3, R130 ;  /* 0x00000003ff007819 */ /* 0x000fc40000011682 */
[----:B------:R-:W-:Y:S01]  /*11e80*/  LOP3.LUT R197, R142, R197, RZ, 0x3c, !PT ;  /* 0x000000c58ec57212 */ /* 0x000fe200078e3cff */
[----:B------:R-:W-:Y:S01]  /*11e90*/  @!P0 LDGSTS.E.BYPASS.LTC128B.128 [R201+0x9800], desc[UR6][R6.64+0x80] ;  /* 0x0980008006c98fae */ /* 0x000fe2000b901d46 */
[----:B------:R-:W-:-:S03]  /*11ea0*/  LOP3.LUT R3, R130, 0x8, R3, 0xf8, !PT ;  /* 0x0000000882037812 */ /* 0x000fc600078ef803 */
[----:B------:R3:W-:Y:S01]  /*11eb0*/  @!P0 LDGSTS.E.BYPASS.LTC128B.128 [R201+0xb800], desc[UR6][R6.64+0x100] ;  /* 0x0b80010006c98fae */ /* 0x0007e2000b901d46 */
[----:B------:R-:W-:Y:S01]  /*11ec0*/  LEA R208, P0, R138, UR14, 0x1 ;  /* 0x0000000e8ad07c11 */ /* 0x000fe2000f8008ff */
[----:B------:R-:W-:Y:S01]  /*11ed0*/  IMAD R197, R2, 0x200, R197 ;  /* 0x0000020002c57824 */ /* 0x000fe200078e02c5 */
[----:B------:R-:W-:Y:S01]  /*11ee0*/  LOP3.LUT R3, R3, R0, RZ, 0x3c, !PT ;  /* 0x0000000003037212 */ /* 0x000fe200078e3cff */
[----:B------:R-:W0:Y:S01]  /*11ef0*/  LDGDEPBAR ;  /* 0x00000000000079af */ /* 0x000e220000000000 */
[----:B------:R-:W-:Y:S02]  /*11f00*/  LEA.HI.X R207, R138, UR15, R133, 0x1, P0 ;  /* 0x0000000f8acf7c11 */ /* 0x000fe400080f0c85 */
[----:B--2---:R-:W-:Y:S01]  /*11f10*/  @!P5 LEA R10, P1, R135, R208, 0x1 ;  /* 0x000000d0870ad211 */ /* 0x004fe200078208ff */
[----:B------:R-:W-:Y:S01]  /*11f20*/  IMAD.IADD R198, R3, 0x1, R198 ;  /* 0x0000000103c67824 */ /* 0x000fe200078e02c6 */
[----:B------:R-:W-:Y:S01]  /*11f30*/  LEA R197, R197, UR4, 0x1 ;  /* 0x00000004c5c57c11 */ /* 0x000fe2000f8e08ff */
[----:B------:R-:W-:Y:S01]  /*11f40*/  @!P6 IMAD.MOV.U32 R209, RZ, RZ, R207 ;  /* 0x000000ffffd1e224 */ /* 0x000fe200078e00cf */
[----:B------:R-:W-:-:S02]  /*11f50*/  @!P5 LEA.HI.X R11, R135, R207, R136, 0x1, P1 ;  /* 0x000000cf870bd211 */ /* 0x000fc400008f0c88 */
[----:B------:R-:W-:Y:S01]  /*11f60*/  LEA R198, R198, UR4, 0x1 ;  /* 0x00000004c6c67c11 */ /* 0x000fe2000f8e08ff */
[C---:B------:R-:W-:Y:S01]  /*11f70*/  VIADD R0, R197.reuse, 0x6000 ;  /* 0x00006000c5007836 */ /* 0x040fe20000000000 */
[C---:B-1----:R-:W-:Y:S01]  /*11f80*/  @!P4 LEA R8, P0, R4.reuse, R208, 0x6 ;  /* 0x000000d00408c211 */ /* 0x042fe200078030ff */
[----:B------:R-:W-:Y:S02]  /*11f90*/  VIADD R195, R197, 0x6020 ;  /* 0x00006020c5c37836 */ /* 0x000fe40000000000 */
[--C-:B------:R-:W-:Y:S01]  /*11fa0*/  IMAD R196, R47, 0x2, R198.reuse ;  /* 0x000000022fc47824 */ /* 0x100fe200078e02c6 */
[----:B------:R-:W-:Y:S01]  /*11fb0*/  @!P4 LEA.HI.X R9, R4, R207, R5, 0x6, P0 ;  /* 0x000000cf0409c211 */ /* 0x000fe200000f3405 */
[C---:B------:R-:W-:Y:S02]  /*11fc0*/  IMAD R194, R45.reuse, 0x2, R198 ;  /* 0x000000022dc27824 */ /* 0x040fe400078e02c6 */
[----:B------:R-:W-:Y:S01]  /*11fd0*/  IMAD R193, R45, 0x2, R196 ;  /* 0x000000022dc17824 */ /* 0x000fe200078e02c4 */
[----:B---3--:R-:W1:Y:S01]  /*11fe0*/  @!P2 LDC.64 R6, c[0x0][0x250] ;  /* 0x00009400ff06ab82 */ /* 0x008e620000000a00 */
[----:B------:R-:W-:-:S07]  /*11ff0*/  DEPBAR.LE SB0, 0x0 ;  /* 0x000080000000791a */ /* 0x000fce0000000000 */
[----:B------:R-:W-:Y:S01]  /*12000*/  BAR.SYNC.DEFER_BLOCKING 0x0 ;  /* 0x0000000000007b1d */ /* 0x000fe20000010000 */
[----:B-1----:R-:W-:-:S05]  /*12010*/  @!P2 IMAD R7, R7, 0x60, RZ ;  /* 0x000000600707a824 */ /* 0x002fca00078e02ff */
        /* <DEDUP_REMOVED lines=18> */
[----:B-1----:R-:W-:-:S03]  /*12140*/  @!P2 IMAD.MOV.U32 R209, RZ, RZ, R207 ;  /* 0x000000ffffd1a224 */ /* 0x002fc600078e00cf */
[----:B------:R-:W-:Y:S01]  /*12150*/  @P4 STS.128 [R201+0xd000], RZ ;  /* 0x00d000ffc9004388 */ /* 0x000fe20000000c00 */
[----:B------:R-:W-:-:S03]  /*12160*/  @!P2 IMAD.WIDE.U32 R4, R6, 0x60, R208 ;  /* 0x000000600604a825 */ /* 0x000fc600078e00d0 */
[----:B------:R-:W-:Y:S01]  /*12170*/  @P4 STS.128 [R201+0xf000], RZ ;  /* 0x00f000ffc9004388 */ /* 0x000fe20000000c00 */
[----:B------:R-:W-:-:S03]  /*12180*/  @!P2 IMAD.IADD R5, R7, 0x1, R5 ;  /* 0x000000010705a824 */ /* 0x000fc600078e0205 */
        /* <DEDUP_REMOVED lines=17> */
[----:B------:R-:W-:Y:S04]  /*122a0*/  LDSM.16.M88.4 R20, [R198] ;  /* 0x00000000c614783b */ /* 0x000fe80000000200 */
[----:B------:R-:W3:Y:S04]  /*122b0*/  LDSM.16.M88.4 R36, [R197+0x6800] ;  /* 0x00680000c524783b */ /* 0x000ee80000000200 */
[----:B------:R-:W2:Y:S02]  /*122c0*/  LDSM.16.M88.4 R80, [R197+0x6000] ;  /* 0x00600000c550783b */ /* 0x000ea40000000200 */
[----:B------:R-:W-:-:S02]  /*122d0*/  @P1 VIADD R195, R0, 0xffffffe0 ;  /* 0xffffffe000c31836 */ /* 0x000fc40000000000 */
[----:B------:R-:W4:Y:S01]  /*122e0*/  LDSM.16.M88.4 R28, [R197+0x7000] ;  /* 0x00700000c51c783b */ /* 0x000f220000000200 */
[----:B------:R-:W-:Y:S02]  /*122f0*/  IMAD.MOV.U32 R0, RZ, RZ, 0x40 ;  /* 0x00000040ff007424 */ /* 0x000fe400078e00ff */
[C---:B------:R-:W-:Y:S01]  /*12300*/  VIADD R187, R195.reuse, 0x800 ;  /* 0x00000800c3bb7836 */ /* 0x040fe20000000000 */
[----:B-1----:R-:W1:Y:S01]  /*12310*/  LDSM.16.M88.4 R8, [R197+0x7800] ;  /* 0x00780000c508783b */ /* 0x002e620000000200 */
[C---:B------:R-:W-:Y:S01]  /*12320*/  VIADD R186, R195.reuse, 0x1000 ;  /* 0x00001000c3ba7836 */ /* 0x040fe20000000000 */
[----:B------:R-:W-:Y:S01]  /*12330*/  SEL R0, R0, 0xffffffc0, !P2 ;  /* 0xffffffc000007807 */ /* 0x000fe20005000000 */
[C---:B------:R-:W-:Y:S01]  /*12340*/  VIADD R185, R195.reuse, 0x1800 ;  /* 0x00001800c3b97836 */ /* 0x040fe20000000000 */
[----:B------:R-:W-:Y:S01]  /*12350*/  LDSM.16.M88.4 R68, [R196] ;  /* 0x00000000c444783b */ /* 0x000fe20000000200 */
[----:B------:R-:W-:Y:S02]  /*12360*/  VIADD R183, R195, 0x2000 ;  /* 0x00002000c3b77836 */ /* 0x000fe40000000000 */
[----:B------:R-:W-:Y:S01]  /*12370*/  IMAD.IADD R191, R197, 0x1, R0 ;  /* 0x00000001c5bf7824 */ /* 0x000fe200078e0200 */
[----:B------:R-:W5:Y:S01]  /*12380*/  LDSM.16.M88.4 R64, [R195+0x800] ;  /* 0x00080000c340783b */ /* 0x000f620000000200 */
[----:B------:R-:W-:-:S02]  /*12390*/  IMAD.IADD R184, R0, 0x1, R195 ;  /* 0x0000000100b87824 */ /* 0x000fc400078e02c3 */
[C---:B------:R-:W-:Y:S01]  /*123a0*/  VIADD R182, R195.reuse, 0x2800 ;  /* 0x00002800c3b67836 */ /* 0x040fe20000000000 */
[----:B------:R-:W-:Y:S01]  /*123b0*/  LDSM.16.M88.4 R48, [R195+0x1800] ;  /* 0x00180000c330783b */ /* 0x000fe20000000200 */
[C---:B------:R-:W-:Y:S02]  /*123c0*/  VIADD R181, R195.reuse, 0x3000 ;  /* 0x00003000c3b57836 */ /* 0x040fe40000000000 */
[C---:B------:R-:W-:Y:S01]  /*123d0*/  VIADD R180, R195.reuse, 0x3800 ;  /* 0x00003800c3b47836 */ /* 0x040fe20000000000 */
[----:B------:R-:W5:Y:S01]  /*123e0*/  LDSM.16.M88.4 R72, [R195] ;  /* 0x00000000c348783b */ /* 0x000f620000000200 */
[C---:B------:R-:W-:Y:S02]  /*123f0*/  VIADD R179, R195.reuse, 0x4000 ;  /* 0x00004000c3b37836 */ /* 0x040fe40000000000 */
[C---:B------:R-:W-:Y:S01]  /*12400*/  VIADD R178, R195.reuse, 0x4800 ;  /* 0x00004800c3b27836 */ /* 0x040fe20000000000 */
[----:B------:R-:W5:Y:S01]  /*12410*/  LDSM.16.M88.4 R52, [R195+0x1000] ;  /* 0x00100000c334783b */ /* 0x000f620000000200 */
[----:B------:R-:W-:-:S02]  /*12420*/  VIADD R177, R195, 0x5000 ;  /* 0x00005000c3b17836 */ /* 0x000fc40000000000 */
[----:B------:R-:W-:Y:S01]  /*12430*/  VIADD R176, R195, 0x5800 ;  /* 0x00005800c3b07836 */ /* 0x000fe20000000000 */
[----:B------:R-:W-:Y:S01]  /*12440*/  LDSM.16.M88.4 R16, [R194] ;  /* 0x00000000c210783b */ /* 0x000fe20000000200 */
[C---:B---3--:R-:W-:Y:S03]  /*12450*/  HMMA.16816.F32 R40, R20.reuse, R36, RZ ;  /* 0x000000241428723c */ /* 0x048fe600000018ff */
[----:B------:R-:W-:Y:S04]  /*12460*/  LDSM.16.M88.4 R12, [R191+0x6000] ;  /* 0x00600000bf0c783b */ /* 0x000fe80000000200 */
[----:B------:R-:W-:Y:S01]  /*12470*/  LDSM.16.M88.4 R88, [R191+0x7000] ;  /* 0x00700000bf58783b */ /* 0x000fe20000000200 */
[C---:B--2---:R-:W-:Y:S03]  /*12480*/  HMMA.16816.F32 R4, R20.reuse, R80, RZ ;  /* 0x000000501404723c */ /* 0x044fe600000018ff */
[----:B------:R-:W-:Y:S03]  /*12490*/  LDSM.16.M88.4 R84, [R191+0x7800] ;  /* 0x00780000bf54783b */ /* 0x000fe60000000200 */
[C---:B----4-:R-:W-:Y:S01]  /*124a0*/  HMMA.16816.F32 R32, R20.reuse, R28, RZ ;  /* 0x0000001c1420723c */ /* 0x050fe200000018ff */
[----:B------:R-:W-:Y:S04]  /*124b0*/  LDSM.16.M88.4 R76, [R193] ;  /* 0x00000000c14c783b */ /* 0x000fe80000000200 */
[----:B------:R-:W0:Y:S01]  /*124c0*/  LDGDEPBAR ;  /* 0x00000000000079af */ /* 0x000e220000000000 */
[C---:B------:R-:W-:Y:S06]  /*124d0*/  HMMA.16816.F32 R80, R20.reuse, R82, RZ ;  /* 0x000000521450723c */ /* 0x040fec00000018ff */
[C---:B------:R-:W-:Y:S06]  /*124e0*/  HMMA.16816.F32 R36, R20.reuse, R38, RZ ;  /* 0x000000261424723c */ /* 0x040fec00000018ff */
[C---:B------:R-:W-:Y:S06]  /*124f0*/  HMMA.16816.F32 R28, R20.reuse, R30, RZ ;  /* 0x0000001e141c723c */ /* 0x040fec00000018ff */
[C---:B-1----:R-:W-:Y:S06]  /*12500*/  HMMA.16816.F32 R24, R20.reuse, R8, RZ ;  /* 0x000000081418723c */ /* 0x042fec00000018ff */
[----:B------:R-:W-:Y:S01]  /*12510*/  HMMA.16816.F32 R20, R20, R10, RZ ;  /* 0x0000000a1414723c */ /* 0x000fe200000018ff */
[----:B------:R-:W1:Y:S05]  /*12520*/  LDSM.16.M88.4 R8, [R191+0x6800] ;  /* 0x00680000bf08783b */ /* 0x000e6a0000000200 */
[C---:B-----5:R-:W-:Y:S06]  /*12530*/  HMMA.16816.F32 R40, R68.reuse, R64, R40 ;  /* 0x000000404428723c */ /* 0x060fec0000001828 */
[C---:B------:R-:W-:Y:S06]  /*12540*/  HMMA.16816.F32 R4, R68.reuse, R72, R4 ;  /* 0x000000484404723c */ /* 0x040fec0000001804 */
[C---:B------:R-:W-:Y:S06]  /*12550*/  HMMA.16816.F32 R24, R68.reuse, R48, R24 ;  /* 0x000000304418723c */ /* 0x040fec0000001818 */
[C---:B------:R-:W-:Y:S01]  /*12560*/  HMMA.16816.F32 R80, R68.reuse, R74, R80 ;  /* 0x0000004a4450723c */ /* 0x040fe20000001850 */
[----:B------:R-:W-:Y:S05]  /*12570*/  LDSM.16.M88.4 R72, [R184] ;  /* 0x00000000b848783b */ /* 0x000fea0000000200 */
[C---:B------:R-:W-:Y:S01]  /*12580*/  HMMA.16816.F32 R36, R68.reuse, R66, R36 ;  /* 0x000000424424723c */ /* 0x040fe20000001824 */
[----:B------:R-:W-:Y:S05]  /*12590*/  LDSM.16.M88.4 R64, [R184+0x1000] ;  /* 0x00100000b840783b */ /* 0x000fea0000000200 */
[C---:B------:R-:W-:Y:S01]  /*125a0*/  HMMA.16816.F32 R48, R68.reuse, R50, R20 ;  /* 0x000000324430723c */ /* 0x040fe20000001814 */
[----:B------:R-:W2:Y:S05]  /*125b0*/  LDSM.16.M88.4 R20, [R184+0x800] ;  /* 0x00080000b814783b */ /* 0x000eaa0000000200 */
[C---:B------:R-:W-:Y:S06]  /*125c0*/  HMMA.16816.F32 R32, R68.reuse, R52, R32 ;  /* 0x000000344420723c */ /* 0x040fec0000001820 */
[----:B------:R-:W-:Y:S01]  /*125d0*/  HMMA.16816.F32 R28, R68, R54, R28 ;  /* 0x00000036441c723c */ /* 0x000fe2000000181c */
[----:B------:R-:W3:Y:S04]  /*125e0*/  LDSM.16.M88.4 R52, [R184+0x1800] ;  /* 0x00180000b834783b */ /* 0x000ee80000000200 */
[----:B------:R-:W-:Y:S01]  /*125f0*/  LDSM.16.M88.4 R68, [R198+0x2000] ;  /* 0x00200000c644783b */ /* 0x000fe20000000200 */
[C---:B-1----:R-:W-:Y:S06]  /*12600*/  HMMA.16816.F32 R40, R16.reuse, R8, R40 ;  /* 0x000000081028723c */ /* 0x042fec0000001828 */
[C---:B------:R-:W-:Y:S06]  /*12610*/  HMMA.16816.F32 R4, R16.reuse, R12, R4 ;  /* 0x0000000c1004723c */ /* 0x040fec0000001804 */
[C---:B------:R-:W-:Y:S01]  /*12620*/  HMMA.16816.F32 R80, R16.reuse, R14, R80 ;  /* 0x0000000e1050723c */ /* 0x040fe20000001850 */
[----:B------:R-:W-:Y:S05]  /*12630*/  LDSM.16.M88.4 R12, [R197+0x8000] ;  /* 0x00800000c50c783b */ /* 0x000fea0000000200 */
[C---:B------:R-:W-:Y:S01]  /*12640*/  HMMA.16816.F32 R36, R16.reuse, R10, R36 ;  /* 0x0000000a1024723c */ /* 0x040fe20000001824 */
[----:B------:R-:W1:Y:S05]  /*12650*/  LDSM.16.M88.4 R8, [R197+0x8800] ;  /* 0x00880000c508783b */ /* 0x000e6a0000000200 */
[C---:B------:R-:W-:Y:S06]  /*12660*/  HMMA.16816.F32 R32, R16.reuse, R88, R32 ;  /* 0x000000581020723c */ /* 0x040fec0000001820 */
[C---:B------:R-:W-:Y:S06]  /*12670*/  HMMA.16816.F32 R28, R16.reuse, R90, R28 ;  /* 0x0000005a101c723c */ /* 0x040fec000000181c */
[C---:B------:R-:W-:Y:S06]  /*12680*/  HMMA.16816.F32 R24, R16.reuse, R84, R24 ;  /* 0x000000541018723c */ /* 0x040fec0000001818 */
[----:B------:R-:W-:Y:S01]  /*12690*/  HMMA.16816.F32 R48, R16, R86, R48 ;  /* 0x000000561030723c */ /* 0x000fe20000001830 */
[----:B------:R-:W4:Y:S04]  /*126a0*/  LDSM.16.M88.4 R84, [R197+0x9000] ;  /* 0x00900000c554783b */ /* 0x000f280000000200 */
[----:B------:R-:W5:Y:S01]  /*126b0*/  LDSM.16.M88.4 R16, [R197+0x9800] ;  /* 0x00980000c510783b */ /* 0x000f620000000200 */
[C---:B--2---:R-:W-:Y:S06]  /*126c0*/  HMMA.16816.F32 R40, R76.reuse, R20, R40 ;  /* 0x000000144c28723c */ /* 0x044fec0000001828 */
[C---:B------:R-:W-:Y:S06]  /*126d0*/  HMMA.16816.F32 R4, R76.reuse, R72, R4 ;  /* 0x000000484c04723c */ /* 0x040fec0000001804 */
[C---:B------:R-:W-:Y:S01]  /*126e0*/  HMMA.16816.F32 R88, R76.reuse, R74, R80 ;  /* 0x0000004a4c58723c */ /* 0x040fe20000001850 */
[----:B------:R-:W-:Y:S04]  /*126f0*/  LDSM.16.M88.4 R80, [R196+0x2000] ;  /* 0x00200000c450783b */ /* 0x000fe80000000200 */
[----:B------:R-:W-:Y:S01]  /*12700*/  LDSM.16.M88.4 R72, [R195+0x2000] ;  /* 0x00200000c348783b */ /* 0x000fe20000000200 */
[C---:B------:R-:W-:Y:S03]  /*12710*/  HMMA.16816.F32 R36, R76.reuse, R22, R36 ;  /* 0x000000164c24723c */ /* 0x040fe60000001824 */
[----:B------:R-:W2:Y:S03]  /*12720*/  LDSM.16.M88.4 R20, [R195+0x2800] ;  /* 0x00280000c314783b */ /* 0x000ea60000000200 */
[C---:B------:R-:W-:Y:S06]  /*12730*/  HMMA.16816.F32 R32, R76.reuse, R64, R32 ;  /* 0x000000404c20723c */ /* 0x040fec0000001820 */
[C---:B------:R-:W-:Y:S01]  /*12740*/  HMMA.16816.F32 R28, R76.reuse, R66, R28 ;  /* 0x000000424c1c723c */ /* 0x040fe2000000181c */
[----:B------:R-:W2:Y:S05]  /*12750*/  LDSM.16.M88.4 R64, [R195+0x3000] ;  /* 0x00300000c340783b */ /* 0x000eaa0000000200 */
[C---:B---3--:R-:W-:Y:S06]  /*12760*/  HMMA.16816.F32 R24, R76.reuse, R52, R24 ;  /* 0x000000344c18723c */ /* 0x048fec0000001818 */
        /* <DEDUP_REMOVED lines=9> */
[C---:B----4-:R-:W-:Y:S06]  /*12800*/  HMMA.16816.F32 R32, R68.reuse, R84, R32 ;  /* 0x000000544420723c */ /* 0x050fec0000001820 */
[C---:B------:R-:W-:Y:S01]  /*12810*/  HMMA.16816.F32 R28, R68.reuse, R86, R28 ;  /* 0x00000056441c723c */ /* 0x040fe2000000181c */
[----:B------:R-:W-:Y:S05]  /*12820*/  LDSM.16.M88.4 R84, [R193+0x2000] ;  /* 0x00200000c154783b */ /* 0x000fea0000000200 */
[C---:B-----5:R-:W-:Y:S06]  /*12830*/  HMMA.16816.F32 R24, R68.reuse, R16, R24 ;  /* 0x000000104418723c */ /* 0x060fec0000001818 */
[----:B------:R-:W-:Y:S01]  /*12840*/  HMMA.16816.F32 R48, R68, R18, R48 ;  /* 0x000000124430723c */ /* 0x000fe20000001830 */
[----:B------:R-:W4:Y:S04]  /*12850*/  LDSM.16.M88.4 R68, [R191+0x9000] ;  /* 0x00900000bf44783b */ /* 0x000f280000000200 */
[----:B------:R-:W5:Y:S01]  /*12860*/  LDSM.16.M88.4 R16, [R191+0x9800] ;  /* 0x00980000bf10783b */ /* 0x000f620000000200 */
[C---:B--2---:R-:W-:Y:S06]  /*12870*/  HMMA.16816.F32 R40, R80.reuse, R20, R40 ;  /* 0x000000145028723c */ /* 0x044fec0000001828 */
[C---:B------:R-:W-:Y:S06]  /*12880*/  HMMA.16816.F32 R4, R80.reuse, R72, R4 ;  /* 0x000000485004723c */ /* 0x040fec0000001804 */
[C---:B------:R-:W-:Y:S01]  /*12890*/  HMMA.16816.F32 R88, R80.reuse, R74, R88 ;  /* 0x0000004a5058723c */ /* 0x040fe20000001858 */
[----:B------:R-:W-:Y:S05]  /*128a0*/  LDSM.16.M88.4 R72, [R184+0x2000] ;  /* 0x00200000b848783b */ /* 0x000fea0000000200 */
[C---:B------:R-:W-:Y:S01]  /*128b0*/  HMMA.16816.F32 R36, R80.reuse, R22, R36 ;  /* 0x000000165024723c */ /* 0x040fe20000001824 */
[----:B------:R-:W2:Y:S05]  /*128c0*/  LDSM.16.M88.4 R20, [R184+0x2800] ;  /* 0x00280000b814783b */ /* 0x000eaa0000000200 */
        /* <DEDUP_REMOVED lines=21> */
[C---:B------:R-:W-:Y:S06]  /*12a20*/  HMMA.16816.F32 R4, R84.reuse, R72, R4 ;  /* 0x000000485404723c */ /* 0x040fec0000001804 */
[C---:B------:R-:W-:Y:S01]  /*12a30*/  HMMA.16816.F32 R88, R84.reuse, R74, R88 ;  /* 0x0000004a5458723c */ /* 0x040fe20000001858 */
[----:B------:R-:W-:Y:S05]  /*12a40*/  LDSM.16.M88.4 R72, [R195+0x4000] ;  /* 0x00400000c348783b */ /* 0x000fea0000000200 */
[C---:B------:R-:W-:Y:S01]  /*12a50*/  HMMA.16816.F32 R36, R84.reuse, R22, R36 ;  /* 0x000000165424723c */ /* 0x040fe20000001824 */
[----:B------:R-:W2:Y:S05]  /*12a60*/  LDSM.16.M88.4 R20, [R195+0x4800] ;  /* 0x00480000c314783b */ /* 0x000eaa0000000200 */
[C---:B------:R-:W-:Y:S06]  /*12a70*/  HMMA.16816.F32 R32, R84.reuse, R64, R32 ;  /* 0x000000405420723c */ /* 0x040fec0000001820 */
[C---:B---3--:R-:W-:Y:S06]  /*12a80*/  HMMA.16816.F32 R24, R84.reuse, R52, R24 ;  /* 0x000000345418723c */ /* 0x048fec0000001818 */
[----:B------:R-:W-:Y:S01]  /*12a90*/  HMMA.16816.F32 R48, R84, R54, R48 ;  /* 0x000000365430723c */ /* 0x000fe20000001830 */
[----:B------:R-:W3:Y:S05]  /*12aa0*/  LDSM.16.M88.4 R52, [R195+0x5000] ;  /* 0x00500000c334783b */ /* 0x000eea0000000200 */
[----:B-1----:R-:W-:Y:S06]  /*12ab0*/  HMMA.16816.F32 R40, R80, R8, R40 ;  /* 0x000000085028723c */ /* 0x002fec0000001828 */
[----:B------:R-:W-:Y:S01]  /*12ac0*/  HMMA.16816.F32 R28, R84, R66, R28 ;  /* 0x00000042541c723c */ /* 0x000fe2000000181c */
[----:B------:R-:W-:Y:S04]  /*12ad0*/  LDSM.16.M88.4 R64, [R191+0xa000] ;  /* 0x00a00000bf40783b */ /* 0x000fe80000000200 */
[----:B------:R-:W-:Y:S01]  /*12ae0*/  LDSM.16.M88.4 R84, [R195+0x5800] ;  /* 0x00580000c354783b */ /* 0x000fe20000000200 */
[C---:B------:R-:W-:Y:S06]  /*12af0*/  HMMA.16816.F32 R4, R80.reuse, R12, R4 ;  /* 0x0000000c5004723c */ /* 0x040fec0000001804 */
[C---:B------:R-:W-:Y:S01]  /*12b00*/  HMMA.16816.F32 R88, R80.reuse, R14, R88 ;  /* 0x0000000e5058723c */ /* 0x040fe20000001858 */
[----:B------:R-:W-:Y:S05]  /*12b10*/  LDSM.16.M88.4 R12, [R194+0x4000] ;  /* 0x00400000c20c783b */ /* 0x000fea0000000200 */
[C---:B------:R-:W-:Y:S01]  /*12b20*/  HMMA.16816.F32 R36, R80.reuse, R10, R36 ;  /* 0x0000000a5024723c */ /* 0x040fe20000001824 */
[----:B------:R-:W1:Y:S05]  /*12b30*/  LDSM.16.M88.4 R8, [R191+0xa800] ;  /* 0x00a80000bf08783b */ /* 0x000e6a0000000200 */
[C---:B----4-:R-:W-:Y:S06]  /*12b40*/  HMMA.16816.F32 R32, R80.reuse, R68, R32 ;  /* 0x000000445020723c */ /* 0x050fec0000001820 */
[C---:B-----5:R-:W-:Y:S06]  /*12b50*/  HMMA.16816.F32 R24, R80.reuse, R16, R24 ;  /* 0x000000105018723c */ /* 0x060fec0000001818 */
[----:B------:R-:W-:Y:S01]  /*12b60*/  HMMA.16816.F32 R48, R80, R18, R48 ;  /* 0x000000125030723c */ /* 0x000fe20000001830 */
[----:B------:R-:W4:Y:S05]  /*12b70*/  LDSM.16.M88.4 R16, [R191+0xb000] ;  /* 0x00b00000bf10783b */ /* 0x000f2a0000000200 */
[----:B--2---:R-:W-:Y:S06]  /*12b80*/  HMMA.16816.F32 R40, R76, R20, R40 ;  /* 0x000000144c28723c */ /* 0x004fec0000001828 */
[----:B------:R-:W-:Y:S01]  /*12b90*/  HMMA.16816.F32 R28, R80, R70, R28 ;  /* 0x00000046501c723c */ /* 0x000fe2000000181c */
[----:B------:R-:W-:Y:S01]  /*12ba0*/  SHF.R.S32.HI R21, RZ, 0x1f, R58 ;  /* 0x0000001fff157819 */ /* 0x000fe2000001143a */
[----:B------:R-:W-:Y:S03]  /*12bb0*/  LDSM.16.M88.4 R68, [R193+0x4000] ;  /* 0x00400000c144783b */ /* 0x000fe60000000200 */
[----:B------:R-:W-:Y:S01]  /*12bc0*/  LEA.HI R0, R21, R58, RZ, 0x5 ;  /* 0x0000003a15007211 */ /* 0x000fe200078f28ff */
[C---:B------:R-:W-:Y:S01]  /*12bd0*/  HMMA.16816.F32 R36, R76.reuse, R22, R36 ;  /* 0x000000164c24723c */ /* 0x040fe20000001824 */
[----:B------:R-:W-:Y:S05]  /*12be0*/  LDSM.16.M88.4 R20, [R184+0x4800] ;  /* 0x00480000b814783b */ /* 0x000fea0000000200 */
[C---:B---3--:R-:W-:Y:S06]  /*12bf0*/  HMMA.16816.F32 R32, R76.reuse, R52, R32 ;  /* 0x000000344c20723c */ /* 0x048fec0000001820 */
[----:B------:R-:W-:Y:S01]  /*12c00*/  HMMA.16816.F32 R4, R76, R72, R4 ;  /* 0x000000484c04723c */ /* 0x000fe20000001804 */
[----:B------:R-:W-:-:S05]  /*12c10*/  LOP3.LUT R53, R0, 0xffffffe0, RZ, 0xc0, !PT ;  /* 0xffffffe000357812 */ /* 0x000fca00078ec0ff */
[----:B------:R-:W-:Y:S01]  /*12c20*/  HMMA.16816.F32 R88, R76, R74, R88 ;  /* 0x0000004a4c58723c */ /* 0x000fe20000001858 */
[C---:B------:R-:W-:Y:S01]  /*12c30*/  IMAD.IADD R0, R58.reuse, 0x1, -R53 ;  /* 0x000000013a007824 */ /* 0x040fe200078e0a35 */
[----:B------:R-:W2:Y:S01]  /*12c40*/  LDSM.16.M88.4 R72, [R184+0x4000] ;  /* 0x00400000b848783b */ /* 0x000ea20000000200 */
[----:B------:R-:W-:-:S03]  /*12c50*/  IMAD.SHL.U32 R58, R58, 0x2, RZ ;  /* 0x000000023a3a7824 */ /* 0x000fc600078e00ff */
[----:B-1----:R-:W-:Y:S06]  /*12c60*/  HMMA.16816.F32 R40, R12, R8, R40 ;  /* 0x000000080c28723c */ /* 0x002fec0000001828 */
[----:B------:R-:W-:Y:S01]  /*12c70*/  HMMA.16816.F32 R28, R76, R54, R28 ;  /* 0x000000364c1c723c */ /* 0x000fe2000000181c */
[----:B------:R-:W-:Y:S01]  /*12c80*/  SHF.R.S32.HI R9, RZ, 0x1f, R0 ;  /* 0x0000001fff097819 */ /* 0x000fe20000011400 */
[----:B------:R-:W-:Y:S03]  /*12c90*/  LDSM.16.M88.4 R52, [R184+0x5000] ;  /* 0x00500000b834783b */ /* 0x000fe60000000200 */
[----:B------:R-:W-:Y:S01]  /*12ca0*/  LEA.HI R0, R9, R0, RZ, 0x2 ;  /* 0x0000000009007211 */ /* 0x000fe200078f10ff */
[----:B------:R-:W-:Y:S01]  /*12cb0*/  HMMA.16816.F32 R36, R12, R10, R36 ;  /* 0x0000000a0c24723c */ /* 0x000fe20000001824 */
[----:B------:R-:W1:Y:S02]  /*12cc0*/  LDSM.16.M88.4 R8, [R191+0xb800] ;  /* 0x00b80000bf08783b */ /* 0x000e640000000200 */
[----:B------:R-:W-:-:S03]  /*12cd0*/  SHF.R.S32.HI R0, RZ, 0x2, R0 ;  /* 0x00000002ff007819 */ /* 0x000fc60000011400 */
[----:B------:R-:W-:Y:S01]  /*12ce0*/  HMMA.16816.F32 R4, R12, R64, R4 ;  /* 0x000000400c04723c */ /* 0x000fe20000001804 */
[----:B------:R-:W-:-:S04]  /*12cf0*/  IADD3 R0, R59, 0x1, R0 ;  /* 0x000000013b007810 */ /* 0x000fc80007ffe000 */
[----:B------:R-:W-:Y:S01]  /*12d00*/  IADD3 R0, R61, R0, -R199 ;  /* 0x000000003d007210 */ /* 0x000fe20007ffe8c7 */
[C---:B------:R-:W-:Y:S04]  /*12d10*/  HMMA.16816.F32 R88, R12.reuse, R66, R88 ;  /* 0x000000420c58723c */ /* 0x040fe80000001858 */
[----:B------:R-:W-:Y:S02]  /*12d20*/  VIADD R0, R0, UR5 ;  /* 0x0000000500007c36 */ /* 0x000fe40008000000 */
[----:B----4-:R-:W-:Y:S03]  /*12d30*/  HMMA.16816.F32 R32, R12, R16, R32 ;  /* 0x000000100c20723c */ /* 0x010fe60000001820 */
[----:B------:R-:W-:-:S02]  /*12d40*/  VIMNMX R2, R0, R61, PT ;  /* 0x0000003d00027248 */ /* 0x000fc40003fe0100 */
[----:B------:R-:W-:Y:S01]  /*12d50*/  VIADDMNMX R209, R0, 0x8, R61, PT ;  /* 0x0000000800d17846 */ /* 0x000fe2000380013d */
[----:B------:R-:W-:Y:S01]  /*12d60*/  HMMA.16816.F32 R24, R76, R84, R24 ;  /* 0x000000544c18723c */ /* 0x000fe20000001818 */
[----:B------:R-:W-:Y:S02]  /*12d70*/  LOP3.LUT R17, R58, 0x6, RZ, 0xc0, !PT ;  /* 0x000000063a117812 */ /* 0x000fe400078ec0ff */
[----:B------:R-:W-:-:S03]  /*12d80*/  LOP3.LUT R0, R3, R92, RZ, 0xfc, !PT ;  /* 0x0000005c03007212 */ /* 0x000fc600078efcff */
[----:B------:R-:W-:Y:S01]  /*12d90*/  IMAD.IADD R58, R44, 0x1, R17 ;  /* 0x000000012c3a7824 */ /* 0x000fe200078e0211 */
[----:B------:R-:W-:Y:S03]  /*12da0*/  HMMA.16816.F32 R28, R12, R18, R28 ;  /* 0x000000120c1c723c */ /* 0x000fe6000000181c */
[C---:B------:R-:W-:Y:S02]  /*12db0*/  VIADD R16, R58.reuse, 0x1 ;  /* 0x000000013a107836 */ /* 0x040fe40000000000 */
[----:B------:R-:W-:Y:S01]  /*12dc0*/  VIADD R3, R58, 0x8 ;  /* 0x000000083a037836 */ /* 0x000fe20000000000 */
[----:B------:R-:W-:Y:S02]  /*12dd0*/  HMMA.16816.F32 R48, R76, R86, R48 ;  /* 0x000000564c30723c */ /* 0x000fe40000001830 */
[C---:B------:R-:W-:Y:S02]  /*12de0*/  ISETP.GE.AND P1, PT, R16.reuse, R2, PT ;  /* 0x000000021000720c */ /* 0x040fe40003f26270 */
[----:B------:R-:W-:-:S02]  /*12df0*/  ISETP.GE.AND P6, PT, R16, R209, PT ;  /* 0x000000d11000720c */ /* 0x000fc40003fc6270 */
[----:B------:R-:W3:Y:S01]  /*12e00*/  LDSM.16.M88.4 R16, [R184+0x5800] ;  /* 0x00580000b810783b */ /* 0x000ee20000000200 */
[----:B--2---:R-:W-:Y:S01]  /*12e10*/  HMMA.16816.F32 R4, R68, R72, R4 ;  /* 0x000000484404723c */ /* 0x004fe20000001804 */
[----:B------:R-:W-:Y:S01]  /*12e20*/  ISETP.GE.AND P0, PT, R3, R2, PT ;  /* 0x000000020300720c */ /* 0x000fe20003f06270 */
[----:B------:R-:W-:-:S04]  /*12e30*/  DEPBAR.LE SB0, 0x0 ;  /* 0x000080000000791a */ /* 0x000fc80000000000 */
[----:B------:R-:W-:Y:S01]  /*12e40*/  HMMA.16816.F32 R88, R68, R74, R88 ;  /* 0x0000004a4458723c */ /* 0x000fe20000001858 */
[----:B------:R-:W-:Y:S01]  /*12e50*/  ISETP.GE.AND P4, PT, R3, R209, PT ;  /* 0x000000d10300720c */ /* 0x000fe20003f86270 */
[----:B------:R-:W-:-:S04]  /*12e60*/  VIADD R3, R58, 0x11 ;  /* 0x000000113a037836 */ /* 0x000fc80000000000 */
[----:B------:R-:W-:Y:S06]  /*12e70*/  HMMA.16816.F32 R40, R68, R20, R40 ;  /* 0x000000144428723c */ /* 0x000fec0000001828 */
[----:B-1----:R-:W-:Y:S01]  /*12e80*/  HMMA.16816.F32 R24, R12, R8, R24 ;  /* 0x000000080c18723c */ /* 0x002fe20000001818 */
[C---:B------:R-:W-:Y:S02]  /*12e90*/  VIADD R20, R58.reuse, 0x9 ;  /* 0x000000093a147836 */ /* 0x040fe40000000000 */
[----:B------:R-:W-:-:S03]  /*12ea0*/  VIADD R21, R58, 0x10 ;  /* 0x000000103a157836 */ /* 0x000fc60000000000 */
[----:B------:R-:W-:Y:S01]  /*12eb0*/  HMMA.16816.F32 R36, R68, R22, R36 ;  /* 0x000000164424723c */ /* 0x000fe20000001824 */
[CC--:B------:R-:W-:Y:S02]  /*12ec0*/  ISETP.GE.AND P5, PT, R20.reuse, R2.reuse, PT ;  /* 0x000000021400720c */ /* 0x0c0fe40003fa6270 */
[-C--:B------:R-:W-:Y:S02]  /*12ed0*/  ISETP.GE.AND P2, PT, R20, R209.reuse, PT ;  /* 0x000000d11400720c */ /* 0x080fe40003f46270 */
[----:B------:R-:W-:Y:S01]  /*12ee0*/  FSEL R20, R5, -INF , !P1 ;  /* 0xff80000005147808 */ /* 0x000fe20004800000 */
[----:B------:R-:W-:Y:S01]  /*12ef0*/  HMMA.16816.F32 R48, R12, R10, R48 ;  /* 0x0000000a0c30723c */ /* 0x000fe20000001830 */
[----:B------:R-:W-:Y:S01]  /*12f00*/  FSEL R88, R88, -INF , !P0 ;  /* 0xff80000058587808 */ /* 0x000fe20004000000 */
[----:B------:R-:W-:Y:S01]  /*12f10*/  VIADD R5, R58, 0x19 ;  /* 0x000000193a057836 */ /* 0x000fe20000000000 */
[C---:B------:R-:W-:Y:S02]  /*12f20*/  ISETP.GE.AND P1, PT, R21.reuse, R2, PT ;  /* 0x000000021500720c */ /* 0x040fe40003f26270 */
[----:B------:R-:W-:Y:S01]  /*12f30*/  ISETP.GE.AND P0, PT, R21, R209, PT ;  /* 0x000000d11500720c */ /* 0x000fe20003f06270 */
[----:B------:R-:W-:Y:S01]  /*12f40*/  HMMA.16816.F32 R32, R68, R52, R32 ;  /* 0x000000344420723c */ /* 0x000fe20000001820 */
[----:B------:R-:W-:-:S02]  /*12f50*/  FSEL R21, R90, -INF , !P4 ;  /* 0xff8000005a157808 */ /* 0x000fc40006000000 */
[----:B------:R-:W-:Y:S02]  /*12f60*/  FSEL R22, R89, -INF , !P5 ;  /* 0xff80000059167808 */ /* 0x000fe40006800000 */
[CC--:B------:R-:W-:Y:S01]  /*12f70*/  ISETP.GE.AND P4, PT, R3.reuse, R2.reuse, PT ;  /* 0x000000020300720c */ /* 0x0c0fe20003f86270 */
[C---:B------:R-:W-:Y:S01]  /*12f80*/  HMMA.16816.F32 R28, R68.reuse, R54, R28 ;  /* 0x00000036441c723c */ /* 0x040fe2000000181c */
[----:B------:R-:W-:Y:S01]  /*12f90*/  ISETP.GE.AND P5, PT, R3, R209, PT ;  /* 0x000000d10300720c */ /* 0x000fe20003fa6270 */
[----:B------:R-:W-:Y:S01]  /*12fa0*/  VIADD R3, R58, 0x18 ;  /* 0x000000183a037836 */ /* 0x000fe20000000000 */
[----:B------:R-:W-:Y:S02]  /*12fb0*/  FSEL R91, R91, -INF , !P2 ;  /* 0xff8000005b5b7808 */ /* 0x000fe40005000000 */
[----:B------:R-:W-:Y:S01]  /*12fc0*/  FSEL R8, R40, -INF , !P1 ;  /* 0xff80000028087808 */ /* 0x000fe20004800000 */
[----:B---3--:R-:W-:Y:S01]  /*12fd0*/  HMMA.16816.F32 R24, R68, R16, R24 ;  /* 0x000000104418723c */ /* 0x008fe20000001818 */
[----:B------:R-:W-:Y:S01]  /*12fe0*/  BAR.SYNC.DEFER_BLOCKING 0x0 ;  /* 0x0000000000007b1d */ /* 0x000fe20000010000 */
[----:B------:R-:W-:-:S02]  /*12ff0*/  ISETP.GE.AND P2, PT, R3, R2, PT ;  /* 0x000000020300720c */ /* 0x000fc40003f46270 */
[----:B------:R-:W-:Y:S01]  /*13000*/  ISETP.GE.AND P1, PT, R3, R209, PT ;  /* 0x000000d10300720c */ /* 0x000fe20003f26270 */
[----:B------:R-:W-:Y:S01]  /*13010*/  VIADD R3, R58, 0x20 ;  /* 0x000000203a037836 */ /* 0x000fe20000000000 */
[----:B------:R-:W-:Y:S01]  /*13020*/  FSEL R15, R43, -INF , !P5 ;  /* 0xff8000002b0f7808 */ /* 0x000fe20006800000 */
[----:B------:R-:W-:Y:S01]  /*13030*/  HMMA.16816.F32 R48, R68, R18, R48 ;  /* 0x000000124430723c */ /* 0x000fe20000001830 */
[----:B------:R-:W-:Y:S02]  /*13040*/  FSEL R12, R36, -INF , !P2 ;  /* 0xff800000240c7808 */ /* 0x000fe40005000000 */
[----:B------:R-:W-:Y:S02]  /*13050*/  FSEL R13, R42, -INF , !P0 ;  /* 0xff8000002a0d7808 */ /* 0x000fe40004000000 */
[----:B------:R-:W-:Y:S02]  /*13060*/  FSEL R14, R41, -INF , !P4 ;  /* 0xff800000290e7808 */ /* 0x000fe40006000000 */
[----:B------:R-:W-:-:S02]  /*13070*/  ISETP.GE.AND P5, PT, R3, R2, PT ;  /* 0x000000020300720c */ /* 0x000fc40003fa6270 */
[-C--:B------:R-:W-:Y:S01]  /*13080*/  ISETP.GE.AND P2, PT, R3, R209.reuse, PT ;  /* 0x000000d10300720c */ /* 0x080fe20003f46270 */
[C---:B------:R-:W-:Y:S01]  /*13090*/  VIADD R3, R58.reuse, 0x28 ;  /* 0x000000283a037836 */ /* 0x040fe20000000000 */
[C---:B------:R-:W-:Y:S02]  /*130a0*/  ISETP.GE.AND P0, PT, R5.reuse, R2, PT ;  /* 0x000000020500720c */ /* 0x040fe40003f06270 */
[----:B------:R-:W-:Y:S01]  /*130b0*/  ISETP.GE.AND P4, PT, R5, R209, PT ;  /* 0x000000d10500720c */ /* 0x000fe20003f86270 */
[----:B------:R-:W-:Y:S01]  /*130c0*/  VIADD R5, R58, 0x21 ;  /* 0x000000213a057836 */ /* 0x000fe20000000000 */
[----:B------:R-:W-:Y:S02]  /*130d0*/  FSEL R162, R32, -INF , !P5 ;  /* 0xff80000020a27808 */ /* 0x000fe40006800000 */
[----:B------:R-:W-:Y:S02]  /*130e0*/  FSEL R9, R39, -INF , !P4 ;  /* 0xff80000027097808 */ /* 0x000fe40006000000 */
[----:B------:R-:W-:-:S02]  /*130f0*/  FSEL R11, R38, -INF , !P1 ;  /* 0xff800000260b7808 */ /* 0x000fc40004800000 */
[----:B------:R-:W-:Y:S02]  /*13100*/  FSEL R10, R37, -INF , !P0 ;  /* 0xff800000250a7808 */ /* 0x000fe40004000000 */
[CC--:B------:R-:W-:Y:S02]  /*13110*/  ISETP.GE.AND P4, PT, R3.reuse, R2.reuse, PT ;  /* 0x000000020300720c */ /* 0x0c0fe40003f86270 */
[-C--:B------:R-:W-:Y:S01]  /*13120*/  ISETP.GE.AND P5, PT, R3, R209.reuse, PT ;  /* 0x000000d10300720c */ /* 0x080fe20003fa6270 */
[C---:B------:R-:W-:Y:S01]  /*13130*/  VIADD R3, R58.reuse, 0x30 ;  /* 0x000000303a037836 */ /* 0x040fe20000000000 */
[C---:B------:R-:W-:Y:S02]  /*13140*/  ISETP.GE.AND P1, PT, R5.reuse, R2, PT ;  /* 0x000000020500720c */ /* 0x040fe40003f26270 */
[----:B------:R-:W-:Y:S01]  /*13150*/  ISETP.GE.AND P0, PT, R5, R209, PT ;  /* 0x000000d10500720c */ /* 0x000fe20003f06270 */
[----:B------:R-:W-:Y:S01]  /*13160*/  VIADD R5, R58, 0x29 ;  /* 0x000000293a057836 */ /* 0x000fe20000000000 */
[----:B------:R-:W-:-:S02]  /*13170*/  FSEL R164, R28, -INF , !P4 ;  /* 0xff8000001ca47808 */ /* 0x000fc40006000000 */
[----:B------:R-:W-:Y:S02]  /*13180*/  FSEL R215, R35, -INF , !P0 ;  /* 0xff80000023d77808 */ /* 0x000fe40004000000 */
[----:B------:R-:W-:Y:S02]  /*13190*/  FSEL R167, R34, -INF , !P2 ;  /* 0xff80000022a77808 */ /* 0x000fe40005000000 */
[CC--:B------:R-:W-:Y:S02]  /*131a0*/  ISETP.GE.AND P0, PT, R3.reuse, R2.reuse, PT ;  /* 0x000000020300720c */ /* 0x0c0fe40003f06270 */
[----:B------:R-:W-:Y:S01]  /*131b0*/  ISETP.GE.AND P4, PT, R3, R209, PT ;  /* 0x000000d10300720c */ /* 0x000fe20003f86270 */
[----:B------:R-:W-:Y:S01]  /*131c0*/  VIADD R3, R58, 0x31 ;  /* 0x000000313a037836 */ /* 0x000fe20000000000 */
[----:B------:R-:W-:Y:S02]  /*131d0*/  ISETP.GE.AND P2, PT, R5, R2, PT ;  /* 0x000000020500720c */ /* 0x000fe40003f46270 */
[----:B------:R-:W-:-:S02]  /*131e0*/  FSEL R213, R30, -INF , !P5 ;  /* 0xff8000001ed57808 */ /* 0x000fc40006800000 */
[----:B------:R-:W-:Y:S02]  /*131f0*/  FSEL R168, R29, -INF , !P2 ;  /* 0xff8000001da87808 */ /* 0x000fe40005000000 */
[CC--:B------:R-:W-:Y:S02]  /*13200*/  ISETP.GE.AND P5, PT, R3.reuse, R2.reuse, PT ;  /* 0x000000020300720c */ /* 0x0c0fe40003fa6270 */
[----:B------:R-:W-:Y:S01]  /*13210*/  ISETP.GE.AND P2, PT, R3, R209, PT ;  /* 0x000000d10300720c */ /* 0x000fe20003f46270 */
[----:B------:R-:W-:Y:S01]  /*13220*/  VIADD R3, R58, 0x39 ;  /* 0x000000393a037836 */ /* 0x000fe20000000000 */
[----:B------:R-:W-:Y:S02]  /*13230*/  FSEL R214, R24, -INF , !P0 ;  /* 0xff80000018d67808 */ /* 0x000fe40004000000 */
[----:B------:R-:W-:Y:S02]  /*13240*/  ISETP.GE.AND P0, PT, R58, R2, PT ;  /* 0x000000023a00720c */ /* 0x000fe40003f06270 */
[----:B------:R-:W-:-:S02]  /*13250*/  FSEL R172, R33, -INF , !P1 ;  /* 0xff80000021ac7808 */ /* 0x000fc40004800000 */
[----:B------:R-:W-:Y:S02]  /*13260*/  FSEL R4, R4, -INF , !P0 ;  /* 0xff80000004047808 */ /* 0x000fe40004000000 */
[-C--:B------:R-:W-:Y:S02]  /*13270*/  ISETP.GE.AND P0, PT, R3, R209.reuse, PT ;  /* 0x000000d10300720c */ /* 0x080fe40003f06270 */
[----:B------:R-:W-:Y:S01]  /*13280*/  ISETP.GE.AND P1, PT, R5, R209, PT ;  /* 0x000000d10500720c */ /* 0x000fe20003f26270 */
[----:B------:R-:W-:Y:S01]  /*13290*/  VIADD R5, R58, 0x38 ;  /* 0x000000383a057836 */ /* 0x000fe20000000000 */
[----:B------:R-:W-:Y:S02]  /*132a0*/  FSEL R166, R51, -INF , !P0 ;  /* 0xff80000033a67808 */ /* 0x000fe40004000000 */
[----:B------:R-:W-:Y:S02]  /*132b0*/  ISETP.GE.AND P0, PT, R134, 0x2, PT ;  /* 0x000000028600780c */ /* 0x000fe40003f06270 */
[----:B------:R-:W-:-:S02]  /*132c0*/  FSEL R173, R31, -INF , !P1 ;  /* 0xff8000001fad7808 */ /* 0x000fc40004800000 */
[----:B------:R-:W-:Y:S02]  /*132d0*/  FSEL R7, R7, -INF , !P6 ;  /* 0xff80000007077808 */ /* 0x000fe40007000000 */
[----:B------:R-:W-:Y:S02]  /*132e0*/  FSEL R175, R26, -INF , !P4 ;  /* 0xff8000001aaf7808 */ /* 0x000fe40006000000 */
[----:B------:R-:W-:Y:S02]  /*132f0*/  FSEL R212, R25, -INF , !P5 ;  /* 0xff80000019d47808 */ /* 0x000fe40006800000 */
[C---:B------:R-:W-:Y:S02]  /*13300*/  ISETP.GE.AND P6, PT, R5.reuse, R2, PT ;  /* 0x000000020500720c */ /* 0x040fe40003fc6270 */
[-C--:B------:R-:W-:Y:S02]  /*13310*/  ISETP.GE.AND P1, PT, R5, R209.reuse, PT ;  /* 0x000000d10500720c */ /* 0x080fe40003f26270 */
        /* <DEDUP_REMOVED lines=10> */
[C---:B------:R-:W-:Y:S01]  /*133c0*/  VIADD R24, R44.reuse, 0xffffffc0 ;  /* 0xffffffc02c187836 */ /* 0x040fe20000000000 */
[----:B------:R-:W-:Y:S01]  /*133d0*/  IABS R19, R44 ;  /* 0x0000002c00137213 */ /* 0x000fe20000000000 */
[----:B------:R-:W-:Y:S01]  /*133e0*/  ULDC.64 UR12, c[0x0][0x248] ;  /* 0x00009200000c7ab9 */ /* 0x000fe20000000a00 */
[----:B------:R-:W-:Y:S02]  /*133f0*/  ULDC.64 UR8, c[0x0][0x230] ;  /* 0x00008c0000087ab9 */ /* 0x000fe40000000a00 */
[----:B------:R-:W-:Y:S02]  /*13400*/  IABS R16, R24 ;  /* 0x0000001800107213 */ /* 0x000fe40000000000 */
[-C--:B-1----:R-:W-:Y:S02]  /*13410*/  IABS R3, R17.reuse ;  /* 0x0000001100037213 */ /* 0x082fe40000000000 */
[----:B------:R-:W-:-:S02]  /*13420*/  LOP3.LUT R44, R44, R17, RZ, 0x3c, !PT ;  /* 0x000000112c2c7212 */ /* 0x000fc400078e3cff */
[----:B------:R-:W1:Y:S01]  /*13430*/  I2F.RP R18, R3 ;  /* 0x0000000300127306 */ /* 0x000e620000209400 */
[----:B------:R-:W-:Y:S02]  /*13440*/  LOP3.LUT R24, R24, R17, RZ, 0x3c, !PT ;  /* 0x0000001118187212 */ /* 0x000fe400078e3cff */
[----:B------:R-:W-:-:S05]  /*13450*/  ISETP.GE.AND P4, PT, R44, RZ, PT ;  /* 0x000000ff2c00720c */ /* 0x000fca0003f86270 */
        /* <DEDUP_REMOVED lines=22> */
[----:B------:R-:W-:-:S02]  /*135c0*/  @!P2 IADD3 R23, R23, 0x1, RZ ;  /* 0x000000011717a810 */ /* 0x000fc40007ffe0ff */
[----:B------:R-:W-:-:S07]  /*135d0*/  ISETP.NE.AND P2, PT, R17, RZ, PT ;  /* 0x000000ff1100720c */ /* 0x000fce0003f45270 */
        /* <DEDUP_REMOVED lines=16> */
[----:B------:R-:W-:-:S03]  /*136e0*/  IMAD.WIDE.U32 R18, R17, UR12, RZ ;  /* 0x0000000c11127c25 */ /* 0x000fc6000f8e00ff */
        /* <DEDUP_REMOVED lines=8> */
.L_x_2409:
[----:B------:R-:W-:Y:S02]  /*13770*/  ULDC UR12, c[0x0][0x248] ;  /* 0x00009200000c7ab9 */ /* 0x000fe40000000800 */
[----:B------:R-:W-:-:S06]  /*13780*/  USHF.L.U32 UR5, UR12, 0x6, URZ ;  /* 0x000000060c057899 */ /* 0x000fcc000800063f */
[----:B------:R-:W-:-:S04]  /*13790*/  IADD3 R17, RZ, -UR5, RZ ;  /* 0x80000005ff117c10 */ /* 0x000fc8000fffe0ff */
[----:B------:R-:W-:-:S07]  /*137a0*/  SHF.R.S32.HI R3, RZ, 0x1f, R17 ;  /* 0x0000001fff037819 */ /* 0x000fce0000011411 */
.L_x_2410:
[----:B------:R-:W-:Y:S01]  /*137b0*/  IADD3 R56, P2, P1, R140, R17, R56 ;  /* 0x000000118c387210 */ /* 0x000fe2000795e038 */
[----:B------:R-:W-:Y:S01]  /*137c0*/  USHF.L.U32 UR8, UR12, 0x5, URZ ;  /* 0x000000050c087899 */ /* 0x000fe2000800063f */
[C---:B------:R-:W-:Y:S01]  /*137d0*/  LEA R204, P5, R17.reuse, R204, 0x1 ;  /* 0x000000cc11cc7211 */ /* 0x040fe200078a08ff */
[----:B------:R-:W-:Y:S01]  /*137e0*/  ULDC UR5, c[0x0][0x24c] ;  /* 0x0000930000057ab9 */ /* 0x000fe20000000800 */
[C---:B------:R-:W-:Y:S01]  /*137f0*/  IADD3 R140, P4, R17.reuse, R140, RZ ;  /* 0x0000008c118c7210 */ /* 0x040fe20007f9e0ff */
[----:B------:R-:W-:Y:S01]  /*13800*/  USHF.L.U64.HI UR5, UR12, 0x5, UR5 ;  /* 0x000000050c057899 */ /* 0x000fe20008010205 */
[----:B------:R-:W-:Y:S02]  /*13810*/  LEA.HI.X R205, R17, R205, R3, 0x1, P5 ;  /* 0x000000cd11cd7211 */ /* 0x000fe400028f0c03 */
[----:B------:R-:W-:Y:S01]  /*13820*/  IADD3.X R57, R46, R3, R57, P2, P1 ;  /* 0x000000032e397210 */ /* 0x000fe200017e2439 */
[----:B------:R-:W-:Y:S01]  /*13830*/  IMAD.X R3, R3, 0x1, R46, P4 ;  /* 0x0000000103037824 */ /* 0x000fe200020e062e */
[----:B------:R-:W-:Y:S01]  /*13840*/  LEA R18, P2, R140, UR10, 0x1 ;  /* 0x0000000a8c127c11 */ /* 0x000fe2000f8408ff */
[----:B------:R-:W-:Y:S01]  /*13850*/  @!PT LDS RZ, [RZ] ;  /* 0x00000000fffff984 */ /* 0x000fe20000000800 */
[----:B------:R-:W-:Y:S01]  /*13860*/  @!PT LDS RZ, [RZ] ;  /* 0x00000000fffff984 */ /* 0x000fe20000000800 */
[----:B------:R-:W-:Y:S01]  /*13870*/  @!PT LDS RZ, [RZ] ;  /* 0x00000000fffff984 */ /* 0x000fe20000000800 */
[----:B------:R1:W-:Y:S01]  /*13880*/  LDGSTS.E.BYPASS.LTC128B.128 [R201+0x6000], desc[UR6][R204.64] ;  /* 0x06000000ccc97fae */ /* 0x0003e2000b901d46 */
[----:B------:R-:W-:-:S02]  /*13890*/  LEA R16, P1, R56, UR10, 0x1 ;  /* 0x0000000a38107c11 */ /* 0x000fc4000f8208ff */
[----:B------:R-:W-:Y:S02]  /*138a0*/  LEA.HI.X R19, R140, UR11, R3, 0x1, P2 ;  /* 0x0000000b8c137c11 */ /* 0x000fe400090f0c03 */
[----:B------:R-:W-:Y:S02]  /*138b0*/  IADD3 R24, P2, R204, UR8, RZ ;  /* 0x00000008cc187c10 */ /* 0x000fe4000ff5e0ff */
[----:B------:R-:W-:Y:S01]  /*138c0*/  LEA.HI.X R17, R56, UR11, R57, 0x1, P1 ;  /* 0x0000000b38117c11 */ /* 0x000fe200088f0c39 */
[----:B------:R1:W-:Y:S01]  /*138d0*/  LDGSTS.E.BYPASS.LTC128B.128 [R201+0x8000], desc[UR6][R18.64+0x80] ;  /* 0x0800008012c97fae */ /* 0x0003e2000b901d46 */
[----:B------:R-:W-:Y:S02]  /*138e0*/  IADD3.X R25, R205, UR5, RZ, P2, !PT ;  /* 0x00000005cd197c10 */ /* 0x000fe400097fe4ff */
[----:B------:R-:W-:Y:S01]  /*138f0*/  IADD3 R28, P2, R24, UR8, RZ ;  /* 0x00000008181c7c10 */ /* 0x000fe2000ff5e0ff */
[----:B------:R1:W-:Y:S01]  /*13900*/  LDGSTS.E.BYPASS.LTC128B.128 [R201+0xa000], desc[UR6][R18.64+0x100] ;  /* 0x0a00010012c97fae */ /* 0x0003e2000b901d46 */
[----:B------:R-:W-:-:S02]  /*13910*/  IADD3 R26, P1, R16, UR8, RZ ;  /* 0x00000008101a7c10 */ /* 0x000fc4000ff3e0ff */
[----:B------:R-:W-:Y:S01]  /*13920*/  IADD3.X R29, R25, UR5, RZ, P2, !PT ;  /* 0x00000005191d7c10 */ /* 0x000fe200097fe4ff */
[----:B------:R1:W-:Y:S01]  /*13930*/  LDGSTS.E.BYPASS.LTC128B.128 [R201+0x6800], desc[UR6][R24.64] ;  /* 0x0680000018c97fae */ /* 0x0003e2000b901d46 */
[----:B------:R-:W-:Y:S02]  /*13940*/  IADD3.X R27, R17, UR5, RZ, P1, !PT ;  /* 0x00000005111b7c10 */ /* 0x000fe40008ffe4ff */
[----:B------:R-:W-:Y:S01]  /*13950*/  IADD3 R30, P2, R28, UR8, RZ ;  /* 0x000000081c1e7c10 */ /* 0x000fe2000ff5e0ff */
[----:B------:R1:W-:Y:S01]  /*13960*/  LDGSTS.E.BYPASS.LTC128B.128 [R201+0x8800], desc[UR6][R16.64+0x80] ;  /* 0x0880008010c97fae */ /* 0x0003e2000b901d46 */
[----:B------:R-:W-:Y:S02]  /*13970*/  IADD3 R32, P1, R26, UR8, RZ ;  /* 0x000000081a207c10 */ /* 0x000fe4000ff3e0ff */
[----:B------:R-:W-:Y:S01]  /*13980*/  IADD3.X R31, R29, UR5, RZ, P2, !PT ;  /* 0x000000051d1f7c10 */ /* 0x000fe200097fe4ff */
[----:B------:R1:W-:Y:S01]  /*13990*/  LDGSTS.E.BYPASS.LTC128B.128 [R201+0xa800], desc[UR6][R16.64+0x100] ;  /* 0x0a80010010c97fae */ /* 0x0003e2000b901d46 */
[----:B------:R-:W-:-:S03]  /*139a0*/  IADD3.X R33, R27, UR5, RZ, P1, !PT ;  /* 0x000000051b217c10 */ /* 0x000fc60008ffe4ff */
[----:B------:R1:W-:Y:S04]  /*139b0*/  LDGSTS.E.BYPASS.LTC128B.128 [R201+0x7000], desc[UR6][R28.64] ;  /* 0x070000001cc97fae */ /* 0x0003e8000b901d46 */
[----:B------:R1:W-:Y:S04]  /*139c0*/  LDGSTS.E.BYPASS.LTC128B.128 [R201+0x9000], desc[UR6][R26.64+0x80] ;  /* 0x090000801ac97fae */ /* 0x0003e8000b901d46 */
[----:B------:R1:W-:Y:S04]  /*139d0*/  LDGSTS.E.BYPASS.LTC128B.128 [R201+0xb000], desc[UR6][R26.64+0x100] ;  /* 0x0b0001001ac97fae */ /* 0x0003e8000b901d46 */
[----:B------:R1:W-:Y:S04]  /*139e0*/  LDGSTS.E.BYPASS.LTC128B.128 [R201+0x7800], desc[UR6][R30.64] ;  /* 0x078000001ec97fae */ /* 0x0003e8000b901d46 */
[----:B------:R1:W-:Y:S04]  /*139f0*/  LDGSTS.E.BYPASS.LTC128B.128 [R201+0x9800], desc[UR6][R32.64+0x80] ;  /* 0x0980008020c97fae */ /* 0x0003e8000b901d46 */
[----:B------:R1:W-:Y:S04]  /*13a00*/  LDGSTS.E.BYPASS.LTC128B.128 [R201+0xb800], desc[UR6][R32.64+0x100] ;  /* 0x0b80010020c97fae */ /* 0x0003e8000b901d46 */
[----:B------:R-:W0:Y:S02]  /*13a10*/  LDGDEPBAR ;  /* 0x00000000000079af */ /* 0x000e240000000000 */
.L_x_2408:
        /* <DEDUP_REMOVED lines=28> */
[----:B-1----:R-:W-:Y:S02]  /*13be0*/  FMNMX.FTZ R19, R169, R6, !PT ;  /* 0x00000006a9137209 */ /* 0x002fe40007810000 */
        /* <DEDUP_REMOVED lines=51> */
[----:B------:R-:W3:Y:S01]  /*13f20*/  LDSM.16.MT88.4 R12, [R190+0xc800] ;  /* 0x00c80000be0c783b */ /* 0x000ee20000004200 */
[--C-:B------:R-:W-:Y:S01]  /*13f30*/  FFMA.FTZ R163, R172, UR10, -R211.reuse ;  /* 0x0000000aaca37c23 */ /* 0x100fe200080108d3 */
[--C-:B------:R-:W-:Y:S01]  /*13f40*/  FFMA.FTZ R165, R168, UR10, -R211.reuse ;  /* 0x0000000aa8a57c23 */ /* 0x100fe200080108d3 */
[--C-:B------:R-:W-:Y:S01]  /*13f50*/  FFMA.FTZ R162, R162, UR10, -R211.reuse ;  /* 0x0000000aa2a27c23 */ /* 0x100fe200080108d3 */
[----:B------:R-:W4:Y:S01]  /*13f60*/  LDSM.16.MT88.4 R8, [R192+0xe800] ;  /* 0x00e80000c008783b */ /* 0x000f220000004200 */
[--C-:B------:R-:W-:Y:S01]  /*13f70*/  FFMA.FTZ R164, R164, UR10, -R211.reuse ;  /* 0x0000000aa4a47c23 */ /* 0x100fe200080108d3 */
[--C-:B------:R-:W-:Y:S01]  /*13f80*/  FFMA.FTZ R167, R167, UR10, -R170.reuse ;  /* 0x0000000aa7a77c23 */ /* 0x100fe200080108aa */
[----:B------:R-:W-:Y:S01]  /*13f90*/  MUFU.EX2 R157, R157 ;  /* 0x0000009d009d7308 */ /* 0x000fe20000000800 */
[----:B------:R-:W5:Y:S01]  /*13fa0*/  LDSM.16.MT88.4 R20, [R189+0xe800] ;  /* 0x00e80000bd14783b */ /* 0x000f620000004200 */
[--C-:B------:R-:W-:Y:S01]  /*13fb0*/  FFMA.FTZ R168, R215, UR10, -R170.reuse ;  /* 0x0000000ad7a87c23 */ /* 0x100fe200080108aa */
[--C-:B------:R-:W-:Y:S01]  /*13fc0*/  FFMA.FTZ R172, R213, UR10, -R170.reuse ;  /* 0x0000000ad5ac7c23 */ /* 0x100fe200080108aa */
[--C-:B------:R-:W-:Y:S01]  /*13fd0*/  FFMA.FTZ R173, R173, UR10, -R170.reuse ;  /* 0x0000000aadad7c23 */ /* 0x100fe200080108aa */
[----:B------:R-:W-:Y:S01]  /*13fe0*/  LDSM.16.MT88.4 R32, [R189+0xc800] ;  /* 0x00c80000bd20783b */ /* 0x000fe20000004200 */
[--C-:B------:R-:W-:Y:S01]  /*13ff0*/  FFMA.FTZ R213, R214, UR10, -R211.reuse ;  /* 0x0000000ad6d57c23 */ /* 0x100fe200080108d3 */
[--C-:B------:R-:W-:Y:S01]  /*14000*/  FFMA.FTZ R212, R212, UR10, -R211.reuse ;  /* 0x0000000ad4d47c23 */ /* 0x100fe200080108d3 */
[----:B------:R-:W1:Y:S01]  /*14010*/  MUFU.EX2 R154, R154 ;  /* 0x0000009a009a7308 */ /* 0x000e620000000800 */
[----:B--2---:R-:W-:Y:S01]  /*14020*/  F2FP.F16.F32.PACK_AB R116, R158, R159 ;  /* 0x0000009f9e74723e */ /* 0x004fe200000000ff */
[----:B------:R-:W-:Y:S01]  /*14030*/  LDSM.16.MT88.4 R140, [R192+0xc800] ;  /* 0x00c80000c08c783b */ /* 0x000fe20000004200 */
        /* <DEDUP_REMOVED lines=9> */
[----:B------:R-:W-:-:S04]  /*140d0*/  FADD.FTZ R158, R159, R158 ;  /* 0x0000009e9f9e7221 */ /* 0x000fc80000010000 */
[----:B------:R-:W2:Y:S01]  /*140e0*/  MUFU.EX2 R161, R161 ;  /* 0x000000a100a17308 */ /* 0x000ea20000000800 */
[----:B-1----:R-:W-:Y:S01]  /*140f0*/  F2FP.F16.F32.PACK_AB R118, R154, R157 ;  /* 0x0000009d9a76723e */ /* 0x002fe200000000ff */
[----:B------:R-:W-:-:S04]  /*14100*/  FADD.FTZ R157, R157, R158 ;  /* 0x0000009e9d9d7221 */ /* 0x000fc80000010000 */
[----:B------:R-:W-:Y:S02]  /*14110*/  FADD.FTZ R154, R154, R157 ;  /* 0x0000009d9a9a7221 */ /* 0x000fe40000010000 */
[----:B------:R-:W-:Y:S08]  /*14120*/  MUFU.EX2 R156, R156 ;  /* 0x0000009c009c7308 */ /* 0x000ff00000000800 */
[----:B------:R-:W1:Y:S01]  /*14130*/  MUFU.EX2 R155, R155 ;  /* 0x0000009b009b7308 */ /* 0x000e620000000800 */
[----:B--2---:R-:W-:Y:S01]  /*14140*/  F2FP.F16.F32.PACK_AB R117, R161, R160 ;  /* 0x000000a0a175723e */ /* 0x004fe200000000ff */
[----:B------:R-:W-:-:S06]  /*14150*/  FADD.FTZ R161, R160, R161 ;  /* 0x000000a1a0a17221 */ /* 0x000fcc0000010000 */
[----:B------:R-:W-:Y:S08]  /*14160*/  MUFU.EX2 R153, R153 ;  /* 0x0000009900997308 */ /* 0x000ff00000000800 */
[----:B------:R-:W2:Y:S01]  /*14170*/  MUFU.EX2 R150, R150 ;  /* 0x0000009600967308 */ /* 0x000ea20000000800 */
[----:B-1----:R-:W-:Y:S01]  /*14180*/  F2FP.F16.F32.PACK_AB R119, R155, R156 ;  /* 0x0000009c9b77723e */ /* 0x002fe200000000ff */
[----:B------:R-:W-:-:S04]  /*14190*/  FADD.FTZ R156, R156, R161 ;  /* 0x000000a19c9c7221 */ /* 0x000fc80000010000 */
[----:B------:R-:W-:Y:S02]  /*141a0*/  FADD.FTZ R155, R155, R156 ;  /* 0x0000009c9b9b7221 */ /* 0x000fe40000010000 */
[C---:B------:R-:W-:Y:S01]  /*141b0*/  HMMA.16816.F32 R64, R116.reuse, R68, RZ ;  /* 0x000000447440723c */ /* 0x040fe200000018ff */
[----:B------:R-:W-:Y:S05]  /*141c0*/  MUFU.EX2 R151, R151 ;  /* 0x0000009700977308 */ /* 0x000fea0000000800 */
[C---:B------:R-:W-:Y:S03]  /*141d0*/  HMMA.16816.F32 R40, R116.reuse, R4, RZ ;  /* 0x000000047428723c */ /* 0x040fe600000018ff */
[----:B------:R-:W1:Y:S03]  /*141e0*/  MUFU.EX2 R0, R0 ;  /* 0x0000000000007308 */ /* 0x000e660000000800 */
        /* <DEDUP_REMOVED lines=8> */
[----:B-1----:R-:W-:Y:S01]  /*14270*/  F2FP.F16.F32.PACK_AB R6, R0, R151 ;  /* 0x000000970006723e */ /* 0x002fe200000000ff */
[----:B------:R-:W-:-:S03]  /*14280*/  FADD.FTZ R151, R151, R150 ;  /* 0x0000009697977221 */ /* 0x000fc60000010000 */
[C---:B------:R-:W-:Y:S01]  /*14290*/  HMMA.16816.F32 R88, R116.reuse, R92, RZ ;  /* 0x0000005c7458723c */ /* 0x040fe200000018ff */
[----:B------:R-:W-:Y:S02]  /*142a0*/  FADD.FTZ R151, R0, R151 ;  /* 0x0000009700977221 */ /* 0x000fe40000010000 */
[----:B------:R-:W-:Y:S03]  /*142b0*/  MUFU.EX2 R148, R148 ;  /* 0x0000009400947308 */ /* 0x000fe60000000800 */
[C---:B------:R-:W-:Y:S05]  /*142c0*/  HMMA.16816.F32 R84, R116.reuse, R86, RZ ;  /* 0x000000567454723c */ /* 0x040fea00000018ff */
[----:B------:R-:W1:Y:S01]  /*142d0*/  MUFU.EX2 R137, R137 ;  /* 0x0000008900897308 */ /* 0x000e620000000800 */
[----:B--2---:R-:W-:Y:S01]  /*142e0*/  F2FP.F16.F32.PACK_AB R5, R149, R152 ;  /* 0x000000989505723e */ /* 0x004fe200000000ff */
        /* <DEDUP_REMOVED lines=11> */
[C---:B---3--:R-:W-:Y:S01]  /*143a0*/  HMMA.16816.F32 R40, R4.reuse, R12, R40 ;  /* 0x0000000c0428723c */ /* 0x048fe20000001828 */
        /* <DEDUP_REMOVED lines=12> */
[C---:B-----5:R-:W-:Y:S05]  /*14470*/  HMMA.16816.F32 R80, R4.reuse, R20, R80 ;  /* 0x000000140450723c */ /* 0x060fea0000001850 */
[----:B------:R-:W5:Y:S01]  /*14480*/  MUFU.EX2 R173, R173 ;  /* 0x000000ad00ad7308 */ /* 0x000f620000000800 */
[C---:B------:R-:W-:Y:S01]  /*14490*/  HMMA.16816.F32 R84, R4.reuse, R22, R84 ;  /* 0x000000160454723c */ /* 0x040fe20000001854 */
[----:B------:R-:W1:Y:S05]  /*144a0*/  LDSM.16.MT88.4 R20, [R189+0x10800] ;  /* 0x01080000bd14783b */ /* 0x000e6a0000004200 */
[C---:B------:R-:W-:Y:S01]  /*144b0*/  HMMA.16816.F32 R88, R4.reuse, R16, R88 ;  /* 0x000000100458723c */ /* 0x040fe20000001858 */
[----:B------:R-:W-:Y:S05]  /*144c0*/  MUFU.EX2 R213, R213 ;  /* 0x000000d500d57308 */ /* 0x000fea0000000800 */
[----:B------:R-:W-:Y:S01]  /*144d0*/  HMMA.16816.F32 R92, R4, R18, R92 ;  /* 0x00000012045c723c */ /* 0x000fe2000000185c */
[----:B------:R-:W4:Y:S02]  /*144e0*/  LDSM.16.MT88.4 R16, [R188+0x10800] ;  /* 0x01080000bc10783b */ /* 0x000f240000004200 */
[----:B------:R-:W5:Y:S03]  /*144f0*/  MUFU.EX2 R212, R212 ;  /* 0x000000d400d47308 */ /* 0x000f660000000800 */
        /* <DEDUP_REMOVED lines=39> */
[C---:B----4-:R-:W-:Y:S06]  /*14770*/  HMMA.16816.F32 R120, R4.reuse, R16, R120 ;  /* 0x000000100478723c */ /* 0x050fec0000001878 */
[----:B------:R-:W-:Y:S01]  /*14780*/  HMMA.16816.F32 R116, R4, R18, R116 ;  /* 0x000000120474723c */ /* 0x000fe20000001874 */
[----:B------:R-:W4:Y:S06]  /*14790*/  LDSM.16.MT88.4 R16, [R192+0x11000] ;  /* 0x01100000c010783b */ /* 0x000f2c0000004200 */
[----:B------:R-:W-:Y:S01]  /*147a0*/  F2FP.F16.F32.PACK_AB R4, R163, R162 ;  /* 0x000000a2a304723e */ /* 0x000fe200000000ff */
[----:B------:R-:W-:Y:S01]  /*147b0*/  FADD.FTZ R162, R162, R151 ;  /* 0x00000097a2a27221 */ /* 0x000fe20000010000 */
[C---:B------:R-:W-:Y:S01]  /*147c0*/  F2FP.F16.F32.PACK_AB R5, R168.reuse, R167 ;  /* 0x000000a7a805723e */ /* 0x040fe200000000ff */
[----:B------:R-:W-:Y:S01]  /*147d0*/  FADD.FTZ R167, R167, R148 ;  /* 0x00000094a7a77221 */ /* 0x000fe20000010000 */
[----:B------:R-:W-:Y:S01]  /*147e0*/  F2FP.F16.F32.PACK_AB R6, R165, R164 ;  /* 0x000000a4a506723e */ /* 0x000fe200000000ff */
[----:B------:R-:W-:Y:S01]  /*147f0*/  FADD.FTZ R163, R163, R162 ;  /* 0x000000a2a3a37221 */ /* 0x000fe20000010000 */
[----:B-----5:R-:W-:Y:S01]  /*14800*/  F2FP.F16.F32.PACK_AB R7, R173, R172 ;  /* 0x000000acad07723e */ /* 0x020fe200000000ff */
        /* <DEDUP_REMOVED lines=14> */
[C---:B----4-:R-:W-:Y:S06]  /*148f0*/  HMMA.16816.F32 R96, R4.reuse, R16, R96 ;  /* 0x000000100460723c */ /* 0x050fec0000001860 */
        /* <DEDUP_REMOVED lines=73> */
[----:B------:R-:W-:Y:S01]  /*14d90*/  ULDC.64 UR8, c[0x0][0x250] ;  /* 0x0000940000087ab9 */ /* 0x000fe20000000a00 */
[----:B------:R-:W-:Y:S02]  /*14da0*/  ULDC.64 UR4, c[0x0][0x238] ;  /* 0x00008e0000047ab9 */ /* 0x000fe40000000a00 */
        /* <DEDUP_REMOVED lines=47> */
[----:B------:R-:W-:-:S04]  /*150a0*/  IMAD R0, R5, UR9, R0 ;  /* 0x0000000905007c24 */ /* 0x000fc8000f8e0200 */
[----:B------:R-:W-:Y:S01]  /*150b0*/  IMAD.IADD R9, R9, 0x1, R0 ;  /* 0x0000000109097824 */ /* 0x000fe200078e0200 */
[----:B--2---:R-:W-:-:S04]  /*150c0*/  IADD3 R6, -R7, R6, RZ ;  /* 0x0000000607067210 */ /* 0x004fc80007ffe1ff */
[----:B------:R-:W-:-:S05]  /*150d0*/  SHF.R.S32.HI R4, RZ, 0x1f, R6 ;  /* 0x0000001fff047819 */ /* 0x000fca0000011406 */
[----:B------:R-:W-:-:S04]  /*150e0*/  IMAD R5, R4, UR4, RZ ;  /* 0x0000000404057c24 */ /* 0x000fc8000f8e02ff */
[C---:B------:R-:W-:Y:S02]  /*150f0*/  IMAD R5, R6.reuse, UR5, R5 ;  /* 0x0000000506057c24 */ /* 0x040fe4000f8e0205 */
[----:B------:R-:W-:-:S05]  /*15100*/  IMAD.WIDE.U32 R6, R6, UR4, R8 ;  /* 0x0000000406067c25 */ /* 0x000fca000f8e0008 */
[----:B------:R-:W-:Y:S01]  /*15110*/  IADD3 R0, R7, R5, RZ ;  /* 0x0000000507007210 */ /* 0x000fe20007ffe0ff */
[----:B------:R-:W-:Y:S01]  /*15120*/  IMAD.MOV.U32 R5, RZ, RZ, R6 ;  /* 0x000000ffff057224 */ /* 0x000fe200078e0006 */
[----:B------:R-:W-:Y:S06]  /*15130*/  BRA `(.L_x_2413) ;  /* 0x0000000000107947 */ /* 0x000fec0003800000 */
.L_x_2412:
[----:B------:R-:W-:Y:S02]  /*15140*/  ULDC UR8, c[0x0][0x250] ;  /* 0x0000940000087ab9 */ /* 0x000fe40000000800 */
[----:B------:R-:W-:-:S06]  /*15150*/  USHF.L.U32 UR4, UR8, 0x6, URZ ;  /* 0x0000000608047899 */ /* 0x000fcc000800063f */
[----:B------:R-:W-:-:S04]  /*15160*/  IADD3 R5, RZ, -UR4, RZ ;  /* 0x80000004ff057c10 */ /* 0x000fc8000fffe0ff */
[----:B------:R-:W-:-:S07]  /*15170*/  SHF.R.S32.HI R0, RZ, 0x1f, R5 ;  /* 0x0000001fff007819 */ /* 0x000fce0000011405 */
.L_x_2413:
[----:B------:R-:W-:Y:S01]  /*15180*/  IADD3 R135, P1, P0, R138, R5, R135 ;  /* 0x000000058a877210 */ /* 0x000fe2000783e087 */
[----:B------:R-:W-:Y:S01]  /*15190*/  ULDC UR4, c[0x0][0x220] ;  /* 0x0000880000047ab9 */ /* 0x000fe20000000800 */
[----:B------:R-:W-:Y:S01]  /*151a0*/  IADD3 R138, P2, R5, R138, RZ ;  /* 0x0000008a058a7210 */ /* 0x000fe20007f5e0ff */
[----:B------:R-:W-:Y:S01]  /*151b0*/  USHF.L.U32 UR9, UR8, 0x5, URZ ;  /* 0x0000000508097899 */ /* 0x000fe2000800063f */
[----:B------:R-:W-:Y:S01]  /*151c0*/  IADD3.X R136, R133, R0, R136, P1, P0 ;  /* 0x0000000085887210 */ /* 0x000fe20000fe0488 */
[----:B------:R-:W-:Y:S01]  /*151d0*/  ULDC UR5, c[0x0][0x254] ;  /* 0x0000950000057ab9 */ /* 0x000fe20000000800 */
[----:B------:R-:W-:Y:S01]  /*151e0*/  LEA R6, P1, R138, UR4, 0x1 ;  /* 0x000000048a067c11 */ /* 0x000fe2000f8208ff */
[----:B------:R-:W-:Y:S01]  /*151f0*/  IMAD.X R133, R0, 0x1, R133, P2 ;  /* 0x0000000100857824 */ /* 0x000fe200010e0685 */
[----:B------:R-:W-:Y:S01]  /*15200*/  LEA R208, P4, R5, R208, 0x1 ;  /* 0x000000d005d07211 */ /* 0x000fe200078808ff */
[----:B------:R-:W-:Y:S01]  /*15210*/  USHF.L.U64.HI UR5, UR8, 0x5, UR5 ;  /* 0x0000000508057899 */ /* 0x000fe20008010205 */
[----:B------:R-:W-:-:S02]  /*15220*/  LEA R4, P0, R135, UR4, 0x1 ;  /* 0x0000000487047c11 */ /* 0x000fc4000f8008ff */
[----:B------:R-:W-:Y:S01]  /*15230*/  LEA.HI.X R7, R138, UR15, R133, 0x1, P1 ;  /* 0x0000000f8a077c11 */ /* 0x000fe200088f0c85 */
[----:B------:R-:W-:Y:S01]  /*15240*/  IMAD.MOV.U32 R14, RZ, RZ, R208 ;  /* 0x000000ffff0e7224 */ /* 0x000fe200078e00d0 */
[----:B------:R-:W-:Y:S02]  /*15250*/  LEA.HI.X R207, R5, R207, R0, 0x1, P4 ;  /* 0x000000cf05cf7211 */ /* 0x000fe400020f0c00 */
[----:B------:R-:W-:Y:S01]  /*15260*/  IADD3 R8, P1, R208, UR9, RZ ;  /* 0x00000009d0087c10 */ /* 0x000fe2000ff3e0ff */
[----:B------:R-:W1:Y:S01]  /*15270*/  S2R R0, SR_TID.X ;  /* 0x0000000000007919 */ /* 0x000e620000002100 */
[----:B------:R-:W-:Y:S01]  /*15280*/  LEA.HI.X R5, R135, UR15, R136, 0x1, P0 ;  /* 0x0000000f87057c11 */ /* 0x000fe200080f0c88 */
[----:B------:R-:W-:Y:S01]  /*15290*/  IMAD.MOV.U32 R15, RZ, RZ, R207 ;  /* 0x000000ffff0f7224 */ /* 0x000fe200078e00cf */
[----:B------:R-:W-:Y:S02]  /*152a0*/  IADD3.X R9, R207, UR5, RZ, P1, !PT ;  /* 0x00000005cf097c10 */ /* 0x000fe40008ffe4ff */
[----:B------:R-:W-:-:S02]  /*152b0*/  IADD3 R12, P1, R8, UR9, RZ ;  /* 0x00000009080c7c10 */ /* 0x000fc4000ff3e0ff */
[----:B------:R-:W-:Y:S01]  /*152c0*/  IADD3 R10, P0, R4, UR9, RZ ;  /* 0x00000009040a7c10 */ /* 0x000fe2000ff1e0ff */
[----:B------:R-:W-:Y:S01]  /*152d0*/  @!PT LDS RZ, [RZ] ;  /* 0x00000000fffff984 */ /* 0x000fe20000000800 */
[----:B------:R-:W-:Y:S01]  /*152e0*/  @!PT LDS RZ, [RZ] ;  /* 0x00000000fffff984 */ /* 0x000fe20000000800 */
[----:B------:R-:W-:Y:S01]  /*152f0*/  @!PT LDS RZ, [RZ] ;  /* 0x00000000fffff984 */ /* 0x000fe20000000800 */
[----:B------:R-:W-:Y:S01]  /*15300*/  LDGSTS.E.BYPASS.LTC128B.128 [R201+0xc000], desc[UR6][R14.64] ;  /* 0x0c0000000ec97fae */ /* 0x000fe2000b901d46 */
[----:B------:R-:W-:Y:S02]  /*15310*/  IADD3.X R13, R9, UR5, RZ, P1, !PT ;  /* 0x00000005090d7c10 */ /* 0x000fe40008ffe4ff */
[----:B------:R-:W-:Y:S01]  /*15320*/  IADD3.X R11, R5, UR5, RZ, P0, !PT ;  /* 0x00000005050b7c10 */ /* 0x000fe200087fe4ff */
[----:B------:R-:W-:Y:S01]  /*15330*/  LDGSTS.E.BYPASS.LTC128B.128 [R201+0xe000], desc[UR6][R6.64+0x80] ;  /* 0x0e00008006c97fae */ /* 0x000fe2000b901d46 */
[----:B------:R-:W-:Y:S02]  /*15340*/  IADD3 R20, P1, R12, UR9, RZ ;  /* 0x000000090c147c10 */ /* 0x000fe4000ff3e0ff */
[----:B------:R-:W-:Y:S01]  /*15350*/  IADD3 R22, P0, R10, UR9, RZ ;  /* 0x000000090a167c10 */ /* 0x000fe2000ff1e0ff */
[----:B------:R-:W-:Y:S01]  /*15360*/  LDGSTS.E.BYPASS.LTC128B.128 [R201+0x10000], desc[UR6][R6.64+0x100] ;  /* 0x1000010006c97fae */ /* 0x000fe2000b901d46 */
[----:B------:R-:W-:-:S02]  /*15370*/  IADD3.X R21, R13, UR5, RZ, P1, !PT ;  /* 0x000000050d157c10 */ /* 0x000fc40008ffe4ff */
[----:B------:R-:W-:Y:S01]  /*15380*/  IADD3.X R23, R11, UR5, RZ, P0, !PT ;  /* 0x000000050b177c10 */ /* 0x000fe200087fe4ff */
[----:B------:R-:W-:Y:S01]  /*15390*/  LDGSTS.E.BYPASS.LTC128B.128 [R201+0xc800], desc[UR6][R8.64] ;  /* 0x0c80000008c97fae */ /* 0x000fe2000b901d46 */
[----:B------:R-:W-:-:S03]  /*153a0*/  ISETP.GE.AND P0, PT, R134, 0x3, PT ;  /* 0x000000038600780c */ /* 0x000fc60003f06270 */
[----:B------:R-:W-:Y:S04]  /*153b0*/  LDGSTS.E.BYPASS.LTC128B.128 [R201+0xe800], desc[UR6][R4.64+0x80] ;  /* 0x0e80008004c97fae */ /* 0x000fe8000b901d46 */
[----:B------:R-:W-:Y:S04]  /*153c0*/  LDGSTS.E.BYPASS.LTC128B.128 [R201+0x10800], desc[UR6][R4.64+0x100] ;  /* 0x1080010004c97fae */ /* 0x000fe8000b901d46 */
[----:B------:R2:W-:Y:S01]  /*153d0*/  LDGSTS.E.BYPASS.LTC128B.128 [R201+0xd000], desc[UR6][R12.64] ;  /* 0x0d0000000cc97fae */ /* 0x0005e2000b901d46 */
[----:B-1----:R-:W-:-:S03]  /*153e0*/  IMAD.SHL.U32 R0, R0, 0x2, RZ ;  /* 0x0000000200007824 */ /* 0x002fc600078e00ff */
[----:B------:R-:W-:Y:S04]  /*153f0*/  LDGSTS.E.BYPASS.LTC128B.128 [R201+0xf000], desc[UR6][R10.64+0x80] ;  /* 0x0f0000800ac97fae */ /* 0x000fe8000b901d46 */
[----:B------:R1:W-:Y:S04]  /*15400*/  LDGSTS.E.BYPASS.LTC128B.128 [R201+0x11000], desc[UR6][R10.64+0x100] ;  /* 0x110001000ac97fae */ /* 0x0003e8000b901d46 */
[----:B------:R-:W-:Y:S04]  /*15410*/  LDGSTS.E.BYPASS.LTC128B.128 [R201+0xd800], desc[UR6][R20.64] ;  /* 0x0d80000014c97fae */ /* 0x000fe8000b901d46 */
[----:B------:R-:W-:Y:S04]  /*15420*/  LDGSTS.E.BYPASS.LTC128B.128 [R201+0xf800], desc[UR6][R22.64+0x80] ;  /* 0x0f80008016c97fae */ /* 0x000fe8000b901d46 */
[----:B------:R3:W-:Y:S04]  /*15430*/  LDGSTS.E.BYPASS.LTC128B.128 [R201+0x11800], desc[UR6][R22.64+0x100] ;  /* 0x1180010016c97fae */ /* 0x0007e8000b901d46 */
[----:B------:R-:W-:Y:S04]  /*15440*/  LDSM.16.M88.4 R160, [R198] ;  /* 0x00000000c6a0783b */ /* 0x000fe80000000200 */
[----:B------:R-:W4:Y:S04]  /*15450*/  LDSM.16.M88.4 R32, [R197+0x6000] ;  /* 0x00600000c520783b */ /* 0x000f280000000200 */
[----:B------:R-:W5:Y:S04]  /*15460*/  LDSM.16.M88.4 R24, [R197+0x6800] ;  /* 0x00680000c518783b */ /* 0x000f680000000200 */
[----:B------:R-:W3:Y:S04]  /*15470*/  LDSM.16.M88.4 R16, [R197+0x7000] ;  /* 0x00700000c510783b */ /* 0x000ee80000000200 */
[----:B------:R-:W3:Y:S04]  /*15480*/  LDSM.16.M88.4 R144, [R197+0x7800] ;  /* 0x00780000c590783b */ /* 0x000ee80000000200 */
[----:B--2---:R-:W-:Y:S04]  /*15490*/  LDSM.16.M88.4 R12, [R196] ;  /* 0x00000000c40c783b */ /* 0x004fe80000000200 */
[----:B------:R-:W2:Y:S04]  /*154a0*/  LDSM.16.M88.4 R140, [R195] ;  /* 0x00000000c38c783b */ /* 0x000ea80000000200 */
[----:B-1----:R-:W1:Y:S04]  /*154b0*/  LDSM.16.M88.4 R8, [R187] ;  /* 0x00000000bb08783b */ /* 0x002e680000000200 */
[----:B------:R-:W1:Y:S04]  /*154c0*/  LDSM.16.M88.4 R148, [R186] ;  /* 0x00000000ba94783b */ /* 0x000e680000000200 */
[----:B------:R-:W1:Y:S04]  /*154d0*/  LDSM.16.M88.4 R172, [R185] ;  /* 0x00000000b9ac783b */ /* 0x000e680000000200 */
[----:B------:R-:W-:Y:S01]  /*154e0*/  LDSM.16.M88.4 R4, [R194] ;  /* 0x00000000c204783b */ /* 0x000fe20000000200 */
[C---:B----4-:R-:W-:Y:S03]  /*154f0*/  HMMA.16816.F32 R136, R160.reuse, R32, RZ ;  /* 0x00000020a088723c */ /* 0x050fe600000018ff */
[----:B------:R-:W4:Y:S04]  /*15500*/  LDSM.16.M88.4 R152, [R191+0x6000] ;  /* 0x00600000bf98783b */ /* 0x000f280000000200 */
[----:B------:R-:W-:Y:S01]  /*15510*/  LDSM.16.M88.4 R168, [R191+0x7800] ;  /* 0x00780000bfa8783b */ /* 0x000fe20000000200 */
[C---:B------:R-:W-:Y:S03]  /*15520*/  HMMA.16816.F32 R32, R160.reuse, R34, RZ ;  /* 0x00000022a020723c */ /* 0x040fe600000018ff */
[----:B------:R-:W-:Y:S03]  /*15530*/  LDSM.16.M88.4 R156, [R184] ;  /* 0x00000000b89c783b */ /* 0x000fe60000000200 */
[C---:B-----5:R-:W-:Y:S01]  /*15540*/  HMMA.16816.F32 R28, R160.reuse, R24, RZ ;  /* 0x00000018a01c723c */ /* 0x060fe200000018ff */
[----:B------:R-:W-:Y:S04]  /*15550*/  LDSM.16.M88.4 R216, [R181] ;  /* 0x00000000b5d8783b */ /* 0x000fe80000000200 */
[----:B------:R-:W0:Y:S01]  /*15560*/  LDGDEPBAR ;  /* 0x00000000000079af */ /* 0x000e220000000000 */
[C---:B------:R-:W-:Y:S06]  /*15570*/  HMMA.16816.F32 R24, R160.reuse, R26, RZ ;  /* 0x0000001aa018723c */ /* 0x040fec00000018ff */
[C---:B---3--:R-:W-:Y:S06]  /*15580*/  HMMA.16816.F32 R20, R160.reuse, R16, RZ ;  /* 0x00000010a014723c */ /* 0x048fec00000018ff */
[C---:B------:R-:W-:Y:S06]  /*15590*/  HMMA.16816.F32 R16, R160.reuse, R18, RZ ;  /* 0x00000012a010723c */ /* 0x040fec00000018ff */
[C---:B------:R-:W-:Y:S06]  /*155a0*/  HMMA.16816.F32 R164, R160.reuse, R144, RZ ;  /* 0x00000090a0a4723c */ /* 0x040fec00000018ff */
[----:B------:R-:W-:Y:S01]  /*155b0*/  HMMA.16816.F32 R160, R160, R146, RZ ;  /* 0x00000092a0a0723c */ /* 0x000fe200000018ff */
[----:B------:R-:W3:Y:S05]  /*155c0*/  LDSM.16.M88.4 R144, [R191+0x6800] ;  /* 0x00680000bf90783b */ /* 0x000eea0000000200 */
[C---:B--2---:R-:W-:Y:S06]  /*155d0*/  HMMA.16816.F32 R136, R12.reuse, R140, R136 ;  /* 0x0000008c0c88723c */ /* 0x044fec0000001888 */
[C---:B------:R-:W-:Y:S01]  /*155e0*/  HMMA.16816.F32 R32, R12.reuse, R142, R32 ;  /* 0x0000008e0c20723c */ /* 0x040fe20000001820 */
[----:B------:R-:W2:Y:S05]  /*155f0*/  LDSM.16.M88.4 R140, [R191+0x7000] ;  /* 0x00700000bf8c783b */ /* 0x000eaa0000000200 */
[C---:B-1----:R-:W-:Y:S06]  /*15600*/  HMMA.16816.F32 R28, R12.reuse, R8, R28 ;  /* 0x000000080c1c723c */ /* 0x042fec000000181c */
[C---:B------:R-:W-:Y:S01]  /*15610*/  HMMA.16816.F32 R24, R12.reuse, R10, R24 ;  /* 0x0000000a0c18723c */ /* 0x040fe20000001818 */
[----:B------:R-:W1:Y:S05]  /*15620*/  LDSM.16.M88.4 R8, [R193] ;  /* 0x00000000c108783b */ /* 0x000e6a0000000200 */
        /* <DEDUP_REMOVED lines=10> */
[C---:B---3--:R-:W-:Y:S06]  /*156d0*/  HMMA.16816.F32 R28, R4.reuse, R144, R28 ;  /* 0x00000090041c723c */ /* 0x048fec000000181c */
[C---:B------:R-:W-:Y:S01]  /*156e0*/  HMMA.16816.F32 R24, R4.reuse, R146, R24 ;  /* 0x000000920418723c */ /* 0x040fe20000001818 */
[----:B------:R-:W-:Y:S05]  /*156f0*/  LDSM.16.M88.4 R144, [R198+0x2000] ;  /* 0x00200000c690783b */ /* 0x000fea0000000200 */
[C---:B--2---:R-:W-:Y:S06]  /*15700*/  HMMA.16816.F32 R20, R4.reuse, R140, R20 ;  /* 0x0000008c0414723c */ /* 0x044fec0000001814 */
[C---:B------:R-:W-:Y:S01]  /*15710*/  HMMA.16816.F32 R16, R4.reuse, R142, R16 ;  /* 0x0000008e0410723c */ /* 0x040fe20000001810 */
[----:B------:R-:W2:Y:S05]  /*15720*/  LDSM.16.M88.4 R140, [R197+0x8000] ;  /* 0x00800000c58c783b */ /* 0x000eaa0000000200 */
[C---:B------:R-:W-:Y:S06]  /*15730*/  HMMA.16816.F32 R164, R4.reuse, R168, R164 ;  /* 0x000000a804a4723c */ /* 0x040fec00000018a4 */
[----:B------:R-:W-:Y:S01]  /*15740*/  HMMA.16816.F32 R160, R4, R170, R160 ;  /* 0x000000aa04a0723c */ /* 0x000fe200000018a0 */
[----:B------:R-:W3:Y:S04]  /*15750*/  LDSM.16.M88.4 R4, [R197+0x8800] ;  /* 0x00880000c504783b */ /* 0x000ee80000000200 */
[----:B------:R-:W-:Y:S01]  /*15760*/  LDSM.16.M88.4 R168, [R180] ;  /* 0x00000000b4a8783b */ /* 0x000fe20000000200 */
[C---:B-1----:R-:W-:Y:S06]  /*15770*/  HMMA.16816.F32 R136, R8.reuse, R156, R136 ;  /* 0x0000009c0888723c */ /* 0x042fec0000001888 */
[C---:B------:R-:W-:Y:S01]  /*15780*/  HMMA.16816.F32 R32, R8.reuse, R158, R32 ;  /* 0x0000009e0820723c */ /* 0x040fe20000001820 */
[----:B------:R-:W-:Y:S05]  /*15790*/  LDSM.16.M88.4 R156, [R196+0x2000] ;  /* 0x00200000c49c783b */ /* 0x000fea0000000200 */
[C---:B-----5:R-:W-:Y:S06]  /*157a0*/  HMMA.16816.F32 R28, R8.reuse, R148, R28 ;  /* 0x00000094081c723c */ /* 0x060fec000000181c */
[C---:B------:R-:W-:Y:S01]  /*157b0*/  HMMA.16816.F32 R24, R8.reuse, R150, R24 ;  /* 0x000000960818723c */ /* 0x040fe20000001818 */
[----:B------:R-:W1:Y:S05]  /*157c0*/  LDSM.16.M88.4 R148, [R197+0x9800] ;  /* 0x00980000c594783b */ /* 0x000e6a0000000200 */
[C---:B------:R-:W-:Y:S06]  /*157d0*/  HMMA.16816.F32 R20, R8.reuse, R12, R20 ;  /* 0x0000000c0814723c */ /* 0x040fec0000001814 */
[C---:B------:R-:W-:Y:S01]  /*157e0*/  HMMA.16816.F32 R16, R8.reuse, R14, R16 ;  /* 0x0000000e0810723c */ /* 0x040fe20000001810 */
[----:B------:R-:W5:Y:S05]  /*157f0*/  LDSM.16.M88.4 R12, [R183] ;  /* 0x00000000b70c783b */ /* 0x000f6a0000000200 */
[C---:B----4-:R-:W-:Y:S06]  /*15800*/  HMMA.16816.F32 R164, R8.reuse, R152, R164 ;  /* 0x0000009808a4723c */ /* 0x050fec00000018a4 */
[----:B------:R-:W-:Y:S01]  /*15810*/  HMMA.16816.F32 R160, R8, R154, R160 ;  /* 0x0000009a08a0723c */ /* 0x000fe200000018a0 */
[----:B------:R-:W4:Y:S04]  /*15820*/  LDSM.16.M88.4 R8, [R182] ;  /* 0x00000000b608783b */ /* 0x000f280000000200 */
[----:B------:R-:W-:Y:S01]  /*15830*/  LDSM.16.M88.4 R152, [R191+0x8800] ;  /* 0x00880000bf98783b */ /* 0x000fe20000000200 */
        /* <DEDUP_REMOVED lines=9> */
[C---:B-1----:R-:W-:Y:S06]  /*158d0*/  HMMA.16816.F32 R164, R144.reuse, R148, R164 ;  /* 0x0000009490a4723c */ /* 0x042fec00000018a4 */
[----:B------:R-:W-:Y:S01]  /*158e0*/  HMMA.16816.F32 R160, R144, R150, R160 ;  /* 0x0000009690a0723c */ /* 0x000fe200000018a0 */
[----:B------:R-:W1:Y:S04]  /*158f0*/  LDSM.16.M88.4 R148, [R191+0x9000] ;  /* 0x00900000bf94783b */ /* 0x000e680000000200 */
        /* <DEDUP_REMOVED lines=9> */
[C---:B--2---:R-:W-:Y:S06]  /*15990*/  HMMA.16816.F32 R136, R140.reuse, R4, R136 ;  /* 0x000000048c88723c */ /* 0x044fec0000001888 */
[----:B------:R-:W-:Y:S01]  /*159a0*/  HMMA.16816.F32 R32, R140, R6, R32 ;  /* 0x000000068c20723c */ /* 0x000fe20000001820 */
[----:B------:R-:W2:Y:S05]  /*159b0*/  LDSM.16.M88.4 R4, [R184+0x3000] ;  /* 0x00300000b804783b */ /* 0x000eaa0000000200 */
[C---:B------:R-:W-:Y:S06]  /*159c0*/  HMMA.16816.F32 R164, R156.reuse, R168, R164 ;  /* 0x000000a89ca4723c */ /* 0x040fec00000018a4 */
[----:B------:R-:W-:Y:S01]  /*159d0*/  HMMA.16816.F32 R160, R156, R170, R160 ;  /* 0x000000aa9ca0723c */ /* 0x000fe200000018a0 */
[----:B------:R-:W-:Y:S04]  /*159e0*/  LDSM.16.M88.4 R156, [R198+0x4000] ;  /* 0x00400000c69c783b */ /* 0x000fe80000000200 */
[----:B------:R-:W-:Y:S01]  /*159f0*/  LDSM.16.M88.4 R168, [R184+0x3800] ;  /* 0x00380000b8a8783b */ /* 0x000fe20000000200 */
[C---:B------:R-:W-:Y:S06]  /*15a00*/  HMMA.16816.F32 R28, R140.reuse, R152, R28 ;  /* 0x000000988c1c723c */ /* 0x040fec000000181c */
[C---:B------:R-:W-:Y:S01]  /*15a10*/  HMMA.16816.F32 R24, R140.reuse, R154, R24 ;  /* 0x0000009a8c18723c */ /* 0x040fe20000001818 */
[----:B------:R-:W5:Y:S05]  /*15a20*/  LDSM.16.M88.4 R152, [R197+0xa000] ;  /* 0x00a00000c598783b */ /* 0x000f6a0000000200 */
[C---:B-1----:R-:W-:Y:S06]  /*15a30*/  HMMA.16816.F32 R20, R140.reuse, R148, R20 ;  /* 0x000000948c14723c */ /* 0x042fec0000001814 */
[----:B------:R-:W-:Y:S01]  /*15a40*/  HMMA.16816.F32 R16, R140, R150, R16 ;  /* 0x000000968c10723c */ /* 0x000fe20000001810 */
[----:B------:R-:W1:Y:S05]  /*15a50*/  LDSM.16.M88.4 R148, [R197+0xa800] ;  /* 0x00a80000c594783b */ /* 0x000e6a0000000200 */
        /* <DEDUP_REMOVED lines=9> */
[----:B------:R-:W3:Y:S05]  /*15af0*/  LDSM.16.M88.4 R8, [R179] ;  /* 0x00000000b308783b */ /* 0x000eea0000000200 */
[C---:B--2---:R-:W-:Y:S06]  /*15b00*/  HMMA.16816.F32 R20, R172.reuse, R4, R20 ;  /* 0x00000004ac14723c */ /* 0x044fec0000001814 */
[----:B------:R-:W-:Y:S01]  /*15b10*/  HMMA.16816.F32 R16, R172, R6, R16 ;  /* 0x00000006ac10723c */ /* 0x000fe20000001810 */
[----:B------:R-:W2:Y:S05]  /*15b20*/  LDSM.16.M88.4 R4, [R178] ;  /* 0x00000000b204783b */ /* 0x000eaa0000000200 */
[----:B-----5:R-:W-:Y:S06]  /*15b30*/  HMMA.16816.F32 R136, R156, R152, R136 ;  /* 0x000000989c88723c */ /* 0x020fec0000001888 */
[C---:B------:R-:W-:Y:S06]  /*15b40*/  HMMA.16816.F32 R164, R172.reuse, R168, R164 ;  /* 0x000000a8aca4723c */ /* 0x040fec00000018a4 */
[----:B------:R-:W-:Y:S01]  /*15b50*/  HMMA.16816.F32 R160, R172, R170, R160 ;  /* 0x000000aaaca0723c */ /* 0x000fe200000018a0 */
[----:B------:R-:W-:Y:S05]  /*15b60*/  LDSM.16.M88.4 R168, [R194+0x4000] ;  /* 0x00400000c2a8783b */ /* 0x000fea0000000200 */
[C---:B------:R-:W-:Y:S01]  /*15b70*/  HMMA.16816.F32 R32, R156.reuse, R154, R32 ;  /* 0x0000009a9c20723c */ /* 0x040fe20000001820 */
[----:B------:R-:W-:Y:S05]  /*15b80*/  LDSM.16.M88.4 R152, [R177] ;  /* 0x00000000b198783b */ /* 0x000fea0000000200 */
[C---:B-1----:R-:W-:Y:S01]  /*15b90*/  HMMA.16816.F32 R172, R156.reuse, R148, R28 ;  /* 0x000000949cac723c */ /* 0x042fe2000000181c */
[----:B------:R-:W1:Y:S05]  /*15ba0*/  LDSM.16.M88.4 R28, [R191+0xa000] ;  /* 0x00a00000bf1c783b */ /* 0x000e6a0000000200 */
[----:B------:R-:W-:Y:S01]  /*15bb0*/  HMMA.16816.F32 R24, R156, R150, R24 ;  /* 0x000000969c18723c */ /* 0x000fe20000001818 */
[----:B------:R-:W-:Y:S05]  /*15bc0*/  LDSM.16.M88.4 R148, [R193+0x4000] ;  /* 0x00400000c194783b */ /* 0x000fea0000000200 */
[----:B---3--:R-:W-:Y:S06]  /*15bd0*/  HMMA.16816.F32 R136, R12, R8, R136 ;  /* 0x000000080c88723c */ /* 0x008fec0000001888 */
[C---:B------:R-:W-:Y:S06]  /*15be0*/  HMMA.16816.F32 R20, R156.reuse, R144, R20 ;  /* 0x000000909c14723c */ /* 0x040fec0000001814 */
[----:B------:R-:W-:Y:S01]  /*15bf0*/  HMMA.16816.F32 R16, R156, R146, R16 ;  /* 0x000000929c10723c */ /* 0x000fe20000001810 */
[----:B------:R-:W-:Y:S05]  /*15c00*/  LDSM.16.M88.4 R144, [R184+0x4000] ;  /* 0x00400000b890783b */ /* 0x000fea0000000200 */
[C---:B------:R-:W-:Y:S01]  /*15c10*/  HMMA.16816.F32 R32, R12.reuse, R10, R32 ;  /* 0x0000000a0c20723c */ /* 0x040fe20000001820 */
[----:B------:R-:W3:Y:S05]  /*15c20*/  LDSM.16.M88.4 R8, [R191+0xa800] ;  /* 0x00a80000bf08783b */ /* 0x000eea0000000200 */
[C---:B--2---:R-:W-:Y:S06]  /*15c30*/  HMMA.16816.F32 R172, R12.reuse, R4, R172 ;  /* 0x000000040cac723c */ /* 0x044fec00000018ac */
[----:B------:R-:W-:Y:S01]  /*15c40*/  HMMA.16816.F32 R24, R12, R6, R24 ;  /* 0x000000060c18723c */ /* 0x000fe20000001818 */
[----:B------:R-:W2:Y:S05]  /*15c50*/  LDSM.16.M88.4 R4, [R191+0xb000] ;  /* 0x00b00000bf04783b */ /* 0x000eaa0000000200 */
[C---:B------:R-:W-:Y:S06]  /*15c60*/  HMMA.16816.F32 R164, R156.reuse, R140, R164 ;  /* 0x0000008c9ca4723c */ /* 0x040fec00000018a4 */
[----:B------:R-:W-:Y:S01]  /*15c70*/  HMMA.16816.F32 R160, R156, R142, R160 ;  /* 0x0000008e9ca0723c */ /* 0x000fe200000018a0 */
[----:B------:R-:W4:Y:S05]  /*15c80*/  LDSM.16.M88.4 R140, [R176] ;  /* 0x00000000b08c783b */ /* 0x000f2a0000000200 */
[----:B-1----:R-:W-:Y:S06]  /*15c90*/  HMMA.16816.F32 R136, R168, R28, R136 ;  /* 0x0000001ca888723c */ /* 0x002fec0000001888 */
[C---:B------:R-:W-:Y:S06]  /*15ca0*/  HMMA.16816.F32 R20, R12.reuse, R152, R20 ;  /* 0x000000980c14723c */ /* 0x040fec0000001814 */
[----:B------:R-:W-:Y:S01]  /*15cb0*/  HMMA.16816.F32 R152, R12, R154, R16 ;  /* 0x0000009a0c98723c */ /* 0x000fe20000001810 */
[----:B------:R-:W1:Y:S05]  /*15cc0*/  LDSM.16.M88.4 R16, [R184+0x4800] ;  /* 0x00480000b810783b */ /* 0x000e6a0000000200 */
[----:B---3--:R-:W-:Y:S06]  /*15cd0*/  HMMA.16816.F32 R172, R168, R8, R172 ;  /* 0x00000008a8ac723c */ /* 0x008fec00000018ac */
[----:B------:R-:W-:Y:S06]  /*15ce0*/  HMMA.16816.F32 R136, R148, R144, R136 ;  /* 0x000000909488723c */ /* 0x000fec0000001888 */
[C---:B------:R-:W-:Y:S01]  /*15cf0*/  HMMA.16816.F32 R24, R168.reuse, R10, R24 ;  /* 0x0000000aa818723c */ /* 0x040fe20000001818 */
[----:B------:R-:W3:Y:S05]  /*15d00*/  LDSM.16.M88.4 R8, [R191+0xb800] ;  /* 0x00b80000bf08783b */ /* 0x000eea0000000200 */
[----:B--2---:R-:W-:Y:S06]  /*15d10*/  HMMA.16816.F32 R20, R168, R4, R20 ;  /* 0x00000004a814723c */ /* 0x004fec0000001814 */
[----:B----4-:R-:W-:Y:S01]  /*15d20*/  HMMA.16816.F32 R164, R12, R140, R164 ;  /* 0x0000008c0ca4723c */ /* 0x010fe200000018a4 */
[----:B------:R-:W-:-:S05]  /*15d30*/  LOP3.LUT R5, R0, 0x6, RZ, 0xc0, !PT ;  /* 0x0000000600057812 */ /* 0x000fca00078ec0ff */
[----:B------:R-:W-:Y:S01]  /*15d40*/  IMAD R0, R206, 0x40, R5 ;  /* 0x00000040ce007824 */ /* 0x000fe200078e0205 */
[----:B------:R-:W-:Y:S01]  /*15d50*/  HMMA.16816.F32 R160, R12, R142, R160 ;  /* 0x0000008e0ca0723c */ /* 0x000fe200000018a0 */
[----:B------:R-:W2:Y:S02]  /*15d60*/  LDSM.16.M88.4 R12, [R184+0x5000] ;  /* 0x00500000b80c783b */ /* 0x000ea40000000200 */
[C---:B------:R-:W-:Y:S02]  /*15d70*/  VIADD R4, R0.reuse, 0x1 ;  /* 0x0000000100047836 */ /* 0x040fe40000000000 */
[C---:B------:R-:W-:Y:S01]  /*15d80*/  VIADD R5, R0.reuse, 0x8 ;  /* 0x0000000800057836 */ /* 0x040fe20000000000 */
[----:B------:R-:W-:Y:S01]  /*15d90*/  HMMA.16816.F32 R32, R168, R30, R32 ;  /* 0x0000001ea820723c */ /* 0x000fe20000001820 */
[----:B------:R-:W-:Y:S01]  /*15da0*/  VIADD R28, R0, 0x10 ;  /* 0x00000010001c7836 */ /* 0x000fe20000000000 */
[CC--:B------:R-:W-:Y:S02]  /*15db0*/  ISETP.GE.AND P5, PT, R4.reuse, R2.reuse, PT ;  /* 0x000000020400720c */ /* 0x0c0fe40003fa6270 */
[----:B------:R-:W-:Y:S01]  /*15dc0*/  ISETP.GE.AND P1, PT, R4, R209, PT ;  /* 0x000000d10400720c */ /* 0x000fe20003f26270 */
[----:B------:R-:W-:Y:S01]  /*15dd0*/  VIADD R4, R0, 0x9 ;  /* 0x0000000900047836 */ /* 0x000fe20000000000 */
[----:B-1----:R-:W-:Y:S01]  /*15de0*/  HMMA.16816.F32 R172, R148, R16, R172 ;  /* 0x0000001094ac723c */ /* 0x002fe200000018ac */
[----:B------:R-:W-:-:S02]  /*15df0*/  ISETP.GE.AND P4, PT, R5, R2, PT ;  /* 0x000000020500720c */ /* 0x000fc40003f86270 */
[-C--:B------:R-:W-:Y:S02]  /*15e00*/  ISETP.GE.AND P6, PT, R5, R209.reuse, PT ;  /* 0x000000d10500720c */ /* 0x080fe40003fc6270 */
[C---:B------:R-:W-:Y:S01]  /*15e10*/  ISETP.GE.AND P2, PT, R4.reuse, R2, PT ;  /* 0x000000020400720c */ /* 0x040fe20003f46270 */
[C---:B------:R-:W-:Y:S01]  /*15e20*/  HMMA.16816.F32 R152, R168.reuse, R6, R152 ;  /* 0x00000006a898723c */ /* 0x040fe20000001898 */
[----:B------:R-:W-:Y:S02]  /*15e30*/  FSEL R17, R137, -INF , !P5 ;  /* 0xff80000089117808 */ /* 0x000fe40006800000 */
[----:B------:R-:W-:Y:S02]  /*15e40*/  ISETP.GE.AND P5, PT, R4, R209, PT ;  /* 0x000000d10400720c */ /* 0x000fe40003fa6270 */
[----:B------:R-:W1:Y:S01]  /*15e50*/  LDSM.16.M88.4 R4, [R184+0x5800] ;  /* 0x00580000b804783b */ /* 0x000e620000000200 */
[----:B---3--:R-:W-:Y:S01]  /*15e60*/  HMMA.16816.F32 R164, R168, R8, R164 ;  /* 0x00000008a8a4723c */ /* 0x008fe200000018a4 */
[----:B------:R-:W-:Y:S01]  /*15e70*/  FSEL R16, R139, -INF , !P1 ;  /* 0xff8000008b107808 */ /* 0x000fe20004800000 */
[----:B------:R-:W-:-:S04]  /*15e80*/  DEPBAR.LE SB0, 0x0 ;  /* 0x000080000000791a */ /* 0x000fc80000000000 */
[C---:B------:R-:W-:Y:S01]  /*15e90*/  HMMA.16816.F32 R32, R148.reuse, R146, R32 ;  /* 0x000000929420723c */ /* 0x040fe20000001820 */
[----:B------:R-:W-:Y:S01]  /*15ea0*/  ISETP.GE.AND P1, PT, R28, R2, PT ;  /* 0x000000021c00720c */ /* 0x000fe20003f26270 */
[C---:B------:R-:W-:Y:S02]  /*15eb0*/  VIADD R8, R0.reuse, 0x18 ;  /* 0x0000001800087836 */ /* 0x040fe40000000000 */
[----:B------:R-:W-:Y:S02]  /*15ec0*/  VIADD R9, R0, 0x19 ;  /* 0x0000001900097836 */ /* 0x000fe40000000000 */
[----:B------:R-:W-:Y:S01]  /*15ed0*/  HMMA.16816.F32 R24, R148, R18, R24 ;  /* 0x000000129418723c */ /* 0x000fe20000001818 */
[----:B------:R-:W-:Y:S02]  /*15ee0*/  FSEL R139, R172, -INF , !P1 ;  /* 0xff800000ac8b7808 */ /* 0x000fe40004800000 */
[----:B------:R-:W-:-:S03]  /*15ef0*/  ISETP.GE.AND P1, PT, R8, R209, PT ;  /* 0x000000d10800720c */ /* 0x000fc60003f26270 */
[----:B------:R-:W-:Y:S01]  /*15f00*/  HMMA.16816.F32 R160, R168, R10, R160 ;  /* 0x0000000aa8a0723c */ /* 0x000fe200000018a0 */
[----:B------:R-:W-:-:S05]  /*15f10*/  VIADD R18, R0, 0x11 ;  /* 0x0000001100127836 */ /* 0x000fca0000000000 */
[C---:B--2---:R-:W-:Y:S06]  /*15f20*/  HMMA.16816.F32 R20, R148.reuse, R12, R20 ;  /* 0x0000000c9414723c */ /* 0x044fec0000001814 */
[C---:B------:R-:W-:Y:S01]  /*15f30*/  HMMA.16816.F32 R152, R148.reuse, R14, R152 ;  /* 0x0000000e9498723c */ /* 0x040fe20000001898 */
[----:B------:R-:W-:Y:S02]  /*15f40*/  FSEL R12, R35, -INF , !P5 ;  /* 0xff800000230c7808 */ /* 0x000fe40006800000 */
[----:B------:R-:W-:Y:S01]  /*15f50*/  FSEL R33, R33, -INF , !P2 ;  /* 0xff80000021217808 */ /* 0x000fe20005000000 */
[----:B------:R-:W-:Y:S01]  /*15f60*/  BAR.SYNC.DEFER_BLOCKING 0x0 ;  /* 0x0000000000007b1d */ /* 0x000fe20000010000 */
[----:B------:R-:W-:Y:S01]  /*15f70*/  ISETP.GE.AND P5, PT, R8, R2, PT ;  /* 0x000000020800720c */ /* 0x000fe20003fa6270 */
[----:B------:R-:W-:Y:S01]  /*15f80*/  VIADD R8, R0, 0x20 ;  /* 0x0000002000087836 */ /* 0x000fe20000000000 */
[----:B------:R-:W-:Y:S01]  /*15f90*/  FSEL R34, R34, -INF , !P6 ;  /* 0xff80000022227808 */ /* 0x000fe20007000000 */
[----:B-1----:R-:W-:Y:S01]  /*15fa0*/  HMMA.16816.F32 R164, R148, R4, R164 ;  /* 0x0000000494a4723c */ /* 0x002fe200000018a4 */
[----:B------:R-:W-:-:S02]  /*15fb0*/  ISETP.GE.AND P2, PT, R18, R209, PT ;  /* 0x000000d11200720c */ /* 0x000fc40003f46270 */
[----:B------:R-:W-:Y:S02]  /*15fc0*/  FSEL R19, R32, -INF , !P4 ;  /* 0xff80000020137808 */ /* 0x000fe40006000000 */
[----:B------:R-:W-:Y:S01]  /*15fd0*/  ISETP.GE.AND P6, PT, R18, R2, PT ;  /* 0x000000021200720c */ /* 0x000fe20003fc6270 */
[----:B------:R-:W-:Y:S01]  /*15fe0*/  HMMA.16816.F32 R160, R148, R6, R160 ;  /* 0x0000000694a0723c */ /* 0x000fe200000018a0 */
[----:B------:R-:W-:Y:S01]  /*15ff0*/  ISETP.GE.AND P4, PT, R28, R209, PT ;  /* 0x000000d11c00720c */ /* 0x000fe20003f86270 */
[C---:B------:R-:W-:Y:S01]  /*16000*/  VIADD R5, R0.reuse, 0x30 ;  /* 0x0000003000057836 */ /* 0x040fe20000000000 */
[----:B------:R-:W-:Y:S01]  /*16010*/  FSEL R218, R175, -INF , !P2 ;  /* 0xff800000afda7808 */ /* 0x000fe20005000000 */
[----:B------:R-:W-:Y:S01]  /*16020*/  VIADD R4, R0, 0x31 ;  /* 0x0000003100047836 */ /* 0x000fe20000000000 */
[----:B------:R-:W-:Y:S02]  /*16030*/  FSEL R133, R24, -INF , !P5 ;  /* 0xff80000018857808 */ /* 0x000fe40006800000 */
[----:B------:R-:W-:-:S02]  /*16040*/  FSEL R137, R173, -INF , !P6 ;  /* 0xff800000ad897808 */ /* 0x000fc40007000000 */
[CC--:B------:R-:W-:Y:S02]  /*16050*/  ISETP.GE.AND P2, PT, R8.reuse, R2.reuse, PT ;  /* 0x000000020800720c */ /* 0x0c0fe40003f46270 */
[-C--:B------:R-:W-:Y:S01]  /*16060*/  ISETP.GE.AND P5, PT, R8, R209.reuse, PT ;  /* 0x000000d10800720c */ /* 0x080fe20003fa6270 */
[----:B------:R-:W-:Y:S01]  /*16070*/  VIADD R8, R0, 0x28 ;  /* 0x0000002800087836 */ /* 0x000fe20000000000 */
[----:B------:R-:W-:Y:S02]  /*16080*/  FSEL R226, R174, -INF , !P4 ;  /* 0xff800000aee27808 */ /* 0x000fe40006000000 */
[C---:B------:R-:W-:Y:S02]  /*16090*/  ISETP.GE.AND P6, PT, R9.reuse, R209, PT ;  /* 0x000000d10900720c */ /* 0x040fe40003fc6270 */
[----:B------:R-:W-:Y:S01]  /*160a0*/  ISETP.GE.AND P4, PT, R9, R2, PT ;  /* 0x000000020900720c */ /* 0x000fe20003f86270 */
[----:B------:R-:W-:Y:S01]  /*160b0*/  VIADD R9, R0, 0x21 ;  /* 0x0000002100097836 */ /* 0x000fe20000000000 */
[----:B------:R-:W-:-:S02]  /*160c0*/  FSEL R134, R27, -INF , !P6 ;  /* 0xff8000001b867808 */ /* 0x000fc40007000000 */
[----:B------:R-:W-:Y:S02]  /*160d0*/  FSEL R157, R20, -INF , !P2 ;  /* 0xff800000149d7808 */ /* 0x000fe40005000000 */
[CC--:B------:R-:W-:Y:S02]  /*160e0*/  ISETP.GE.AND P6, PT, R8.reuse, R2.reuse, PT ;  /* 0x000000020800720c */ /* 0x0c0fe40003fc6270 */
[----:B------:R-:W-:Y:S01]  /*160f0*/  ISETP.GE.AND P2, PT, R8, R209, PT ;  /* 0x000000d10800720c */ /* 0x000fe20003f46270 */
[----:B------:R-:W-:Y:S01]  /*16100*/  VIADD R8, R0, 0x29 ;  /* 0x0000002900087836 */ /* 0x000fe20000000000 */
[----:B------:R-:W-:Y:S02]  /*16110*/  FSEL R158, R26, -INF , !P1 ;  /* 0xff8000001a9e7808 */ /* 0x000fe40004800000 */
[----:B------:R-:W-:Y:S02]  /*16120*/  FSEL R135, R25, -INF , !P4 ;  /* 0xff80000019877808 */ /* 0x000fe40006000000 */
[----:B------:R-:W-:-:S02]  /*16130*/  ISETP.GE.AND P1, PT, R9, R2, PT ;  /* 0x000000020900720c */ /* 0x000fc40003f26270 */
[-C--:B------:R-:W-:Y:S02]  /*16140*/  ISETP.GE.AND P4, PT, R9, R209.reuse, PT ;  /* 0x000000d10900720c */ /* 0x080fe40003f86270 */
[----:B------:R-:W-:Y:S02]  /*16150*/  FSEL R156, R22, -INF , !P5 ;  /* 0xff800000169c7808 */ /* 0x000fe40006800000 */
[C---:B------:R-:W-:Y:S02]  /*16160*/  ISETP.GE.AND P5, PT, R8.reuse, R2, PT ;  /* 0x000000020800720c */ /* 0x040fe40003fa6270 */
        /* <DEDUP_REMOVED lines=20> */
[CC--:B------:R-:W-:Y:S02]  /*162b0*/  ISETP.GE.AND P6, PT, R4.reuse, R2.reuse, PT ;  /* 0x000000020400720c */ /* 0x0c0fe40003fc6270 */
        /* <DEDUP_REMOVED lines=12> */
[----:B------:R-:W-:Y:S01]  /*16380*/  ULDC.64 UR8, c[0x0][0x248] ;  /* 0x0000920000087ab9 */ /* 0x000fe20000000a00 */
[----:B------:R-:W-:-:S03]  /*16390*/  ULDC.64 UR4, c[0x0][0x230] ;  /* 0x00008c0000047ab9 */ /* 0x000fc60000000a00 */
        /* <DEDUP_REMOVED lines=45> */
[----:B------:R-:W-:-:S04]  /*16670*/  IMAD R0, R0, UR8, RZ ;  /* 0x0000000800007c24 */ /* 0x000fc8000f8e02ff */
[C---:B------:R-:W-:Y:S02]  /*16680*/  IMAD R0, R7.reuse, UR9, R0 ;  /* 0x0000000907007c24 */ /* 0x040fe4000f8e0200 */
[----:B--2---:R-:W-:Y:S02]  /*16690*/  IMAD.IADD R4, R4, 0x1, -R9 ;  /* 0x0000000104047824 */ /* 0x004fe400078e0a09 */
[----:B------:R-:W-:-:S03]  /*166a0*/  IMAD.WIDE.U32 R8, R7, UR8, RZ ;  /* 0x0000000807087c25 */ /* 0x000fc6000f8e00ff */
[----:B------:R-:W-:Y:S02]  /*166b0*/  SHF.R.S32.HI R2, RZ, 0x1f, R4 ;  /* 0x0000001fff027819 */ /* 0x000fe40000011404 */
[----:B------:R-:W-:-:S03]  /*166c0*/  IADD3 R9, R9, R0, RZ ;  /* 0x0000000009097210 */ /* 0x000fc60007ffe0ff */
[----:B------:R-:W-:Y:S02]  /*166d0*/  IMAD R7, R2, UR4, RZ ;  /* 0x0000000402077c24 */ /* 0x000fe4000f8e02ff */
[----:B------:R-:W-:-:S04]  /*166e0*/  IMAD.WIDE.U32 R8, R4, UR4, R8 ;  /* 0x0000000404087c25 */ /* 0x000fc8000f8e0008 */
[----:B------:R-:W-:-:S04]  /*166f0*/  IMAD R7, R4, UR5, R7 ;  /* 0x0000000504077c24 */ /* 0x000fc8000f8e0207 */
[----:B------:R-:W-:Y:S01]  /*16700*/  IMAD.IADD R0, R9, 0x1, R7 ;  /* 0x0000000109007824 */ /* 0x000fe200078e0207 */
[----:B------:R-:W-:Y:S06]  /*16710*/  BRA `(.L_x_2416) ;  /* 0x0000000000107947 */ /* 0x000fec0003800000 */
.L_x_2415:
[----:B------:R-:W-:Y:S02]  /*16720*/  ULDC UR8, c[0x0][0x248] ;  /* 0x0000920000087ab9 */ /* 0x000fe40000000800 */
[----:B------:R-:W-:-:S06]  /*16730*/  USHF.L.U32 UR4, UR8, 0x6, URZ ;  /* 0x0000000608047899 */ /* 0x000fcc000800063f */
[----:B------:R-:W-:-:S04]  /*16740*/  IADD3 R8, RZ, -UR4, RZ ;  /* 0x80000004ff087c10 */ /* 0x000fc8000fffe0ff */
[----:B------:R-:W-:-:S07]  /*16750*/  SHF.R.S32.HI R0, RZ, 0x1f, R8 ;  /* 0x0000001fff007819 */ /* 0x000fce0000011408 */
.L_x_2416:
[----:B------:R-:W-:Y:S01]  /*16760*/  USHF.L.U32 UR4, UR8, 0x5, URZ ;  /* 0x0000000508047899 */ /* 0x000fe2000800063f */
[C---:B------:R-:W-:Y:S01]  /*16770*/  LEA R204, P0, R8.reuse, R204, 0x1 ;  /* 0x000000cc08cc7211 */ /* 0x040fe200078008ff */
[----:B------:R-:W-:Y:S02]  /*16780*/  ULDC UR5, c[0x0][0x24c] ;  /* 0x0000930000057ab9 */ /* 0x000fe40000000800 */
[----:B------:R-:W-:Y:S01]  /*16790*/  USHF.L.U64.HI UR5, UR8, 0x5, UR5 ;  /* 0x0000000508057899 */ /* 0x000fe20008010205 */
[----:B------:R-:W-:Y:S02]  /*167a0*/  LEA.HI.X R205, R8, R205, R0, 0x1, P0 ;  /* 0x000000cd08cd7211 */ /* 0x000fe400000f0c00 */
[----:B------:R-:W-:-:S03]  /*167b0*/  IADD3 R10, P0, R204, UR4, RZ ;  /* 0x00000004cc0a7c10 */ /* 0x000fc6000ff1e0ff */
[----:B------:R-:W-:Y:S01]  /*167c0*/  @!PT LDS RZ, [RZ] ;  /* 0x00000000fffff984 */ /* 0x000fe20000000800 */
[----:B------:R-:W-:Y:S01]  /*167d0*/  @!PT LDS RZ, [RZ] ;  /* 0x00000000fffff984 */ /* 0x000fe20000000800 */
[----:B------:R-:W-:Y:S01]  /*167e0*/  @!PT LDS RZ, [RZ] ;  /* 0x00000000fffff984 */ /* 0x000fe20000000800 */
[----:B------:R1:W-:Y:S01]  /*167f0*/  LDGSTS.E.BYPASS.LTC128B.128 [R201+0x6000], desc[UR6][R204.64] ;  /* 0x06000000ccc97fae */ /* 0x0003e2000b901d46 */
[----:B------:R-:W-:Y:S02]  /*16800*/  IADD3.X R11, R205, UR5, RZ, P0, !PT ;  /* 0x00000005cd0b7c10 */ /* 0x000fe400087fe4ff */
[----:B------:R-:W-:Y:S01]  /*16810*/  IADD3 R8, P0, R10, UR4, RZ ;  /* 0x000000040a087c10 */ /* 0x000fe2000ff1e0ff */
[----:B------:R1:W-:Y:S03]  /*16820*/  LDGSTS.E.BYPASS.LTC128B.128 [R201+0x8000], desc[UR6][R204.64+0x80] ;  /* 0x08000080ccc97fae */ /* 0x0003e6000b901d46 */
[----:B------:R-:W-:Y:S01]  /*16830*/  IADD3.X R9, R11, UR5, RZ, P0, !PT ;  /* 0x000000050b097c10 */ /* 0x000fe200087fe4ff */
[----:B------:R1:W-:Y:S01]  /*16840*/  LDGSTS.E.BYPASS.LTC128B.128 [R201+0xa000], desc[UR6][R204.64+0x100] ;  /* 0x0a000100ccc97fae */ /* 0x0003e2000b901d46 */
[----:B------:R-:W-:-:S03]  /*16850*/  IADD3 R6, P0, R8, UR4, RZ ;  /* 0x0000000408067c10 */ /* 0x000fc6000ff1e0ff */
        /* <DEDUP_REMOVED lines=11> */
.L_x_2414:
[----:B------:R-:W-:Y:S01]  /*16910*/  FMNMX.FTZ R0, R132, R5, !PT ;  /* 0x0000000584007209 */ /* 0x000fe20007810000 */
[----:B------:R-:W-:Y:S01]  /*16920*/  LDSM.16.MT88.4 R24, [R189+0xc000] ;  /* 0x00c00000bd18783b */ /* 0x000fe20000004200 */
[----:B-1----:R-:W-:Y:S02]  /*16930*/  FMNMX.FTZ R7, R3, R138, !PT ;  /* 0x0000008a03077209 */ /* 0x002fe40007810000 */
        /* <DEDUP_REMOVED lines=51> */
[----:B------:R-:W-:Y:S01]  /*16c70*/  FFMA.FTZ R212, R19, UR10, -R216 ;  /* 0x0000000a13d47c23 */ /* 0x000fe200080108d8 */
[----:B------:R-:W-:Y:S01]  /*16c80*/  FSEL R5, R221, RZ, P1 ;  /* 0x000000ffdd057208 */ /* 0x000fe20000800000 */
[----:B------:R-:W-:Y:S01]  /*16c90*/  FFMA.FTZ R2, R16, UR10, -R169 ;  /* 0x0000000a10027c23 */ /* 0x000fe200080108a9 */
[----:B------:R-:W-:Y:S01]  /*16ca0*/  FADD.FTZ R6, R3, -R6 ;  /* 0x8000000603067221 */ /* 0x000fe20000010000 */
[----:B------:R-:W1:Y:S01]  /*16cb0*/  LDSM.16.MT88.4 R16, [R190+0xc000] ;  /* 0x00c00000be10783b */ /* 0x000e620000004200 */
[--C-:B------:R-:W-:Y:S01]  /*16cc0*/  FFMA.FTZ R209, R33, UR10, -R216.reuse ;  /* 0x0000000a21d17c23 */ /* 0x100fe200080108d8 */
[----:B------:R-:W-:Y:S01]  /*16cd0*/  FADD.FTZ R4, R132, -R5 ;  /* 0x8000000584047221 */ /* 0x000fe20000010000 */
[--C-:B------:R-:W-:Y:S01]  /*16ce0*/  FFMA.FTZ R210, R138, UR10, -R169.reuse ;  /* 0x0000000a8ad27c23 */ /* 0x100fe200080108a9 */
[--C-:B------:R-:W-:Y:S01]  /*16cf0*/  FFMA.FTZ R0, R34, UR10, -R169.reuse ;  /* 0x0000000a22007c23 */ /* 0x100fe200080108a9 */
[--C-:B------:R-:W-:Y:S01]  /*16d00*/  FFMA.FTZ R223, R12, UR10, -R169.reuse ;  /* 0x0000000a0cdf7c23 */ /* 0x100fe200080108a9 */
[----:B------:R-:W-:Y:S01]  /*16d10*/  FMUL.FTZ R222, R4, UR10 ;  /* 0x0000000a04de7c20 */ /* 0x000fe20008410000 */
[----:B------:R-:W-:Y:S01]  /*16d20*/  FMUL.FTZ R3, R6, UR10 ;  /* 0x0000000a06037c20 */ /* 0x000fe20008410000 */
[----:B------:R-:W-:Y:S01]  /*16d30*/  MUFU.EX2 R220, R220 ;  /* 0x000000dc00dc7308 */ /* 0x000fe20000000800 */
[----:B------:R-:W2:Y:S01]  /*16d40*/  LDSM.16.MT88.4 R32, [R188+0xc000] ;  /* 0x00c00000bc20783b */ /* 0x000ea20000004200 */
        /* <DEDUP_REMOVED lines=9> */
[----:B------:R-:W-:Y:S01]  /*16de0*/  LDSM.16.MT88.4 R136, [R192+0xc800] ;  /* 0x00c80000c088783b */ /* 0x000fe20000004200 */
        /* <DEDUP_REMOVED lines=12> */
[----:B------:R-:W4:Y:S01]  /*16eb0*/  MUFU.EX2 R209, R209 ;  /* 0x000000d100d17308 */ /* 0x000f220000000800 */
[----:B---3--:R-:W-:Y:S01]  /*16ec0*/  F2FP.F16.F32.PACK_AB R4, R214, R220 ;  /* 0x000000dcd604723e */ /* 0x008fe200000000ff */
[--C-:B------:R-:W-:Y:S01]  /*16ed0*/  FFMA.FTZ R242, R173, UR10, -R216.reuse ;  /* 0x0000000aadf27c23 */ /* 0x100fe200080108d8 */
[----:B------:R-:W-:Y:S01]  /*16ee0*/  FFMA.FTZ R243, R171, UR10, -R216 ;  /* 0x0000000aabf37c23 */ /* 0x000fe200080108d8 */
[--C-:B------:R-:W-:Y:S01]  /*16ef0*/  FFMA.FTZ R244, R174, UR10, -R169.reuse ;  /* 0x0000000aaef47c23 */ /* 0x100fe200080108a9 */
[--C-:B------:R-:W-:Y:S01]  /*16f00*/  FFMA.FTZ R245, R172, UR10, -R169.reuse ;  /* 0x0000000aacf57c23 */ /* 0x100fe200080108a9 */
[--C-:B------:R-:W-:Y:S01]  /*16f10*/  FFMA.FTZ R246, R170, UR10, -R169.reuse ;  /* 0x0000000aaaf67c23 */ /* 0x100fe200080108a9 */
[----:B------:R-:W-:Y:S01]  /*16f20*/  FFMA.FTZ R247, R168, UR10, -R169 ;  /* 0x0000000aa8f77c23 */ /* 0x000fe200080108a9 */
[----:B------:R-:W-:Y:S01]  /*16f30*/  MUFU.EX2 R210, R210 ;  /* 0x000000d200d27308 */ /* 0x000fe20000000800 */
[----:B------:R-:W-:Y:S04]  /*16f40*/  LDSM.16.MT88.4 R172, [R190+0x11800] ;  /* 0x01180000beac783b */ /* 0x000fe80000004200 */
[----:B------:R-:W-:Y:S03]  /*16f50*/  LDSM.16.MT88.4 R216, [R192+0x11800] ;  /* 0x01180000c0d8783b */ /* 0x000fe60000004200 */
        /* <DEDUP_REMOVED lines=98> */
[----:B------:R-:W3:Y:S01]  /*17580*/  MUFU.EX2 R227, R227 ;  /* 0x000000e300e37308 */ /* 0x000ee20000000800 */
[-C--:B------:R-:W-:Y:S01]  /*17590*/  FMUL.FTZ R124, R124, R222.reuse ;  /* 0x000000de7c7c7220 */ /* 0x080fe20000410000 */
[----:B------:R-:W-:Y:S01]  /*175a0*/  LDSM.16.MT88.4 R72, [R192+0x10000] ;  /* 0x01000000c048783b */ /* 0x000fe20000004200 */
[C---:B--2---:R-:W-:Y:S01]  /*175b0*/  HMMA.16816.F32 R68, R4.reuse, R64, R68 ;  /* 0x000000400444723c */ /* 0x044fe20000001844 */
[-C--:B------:R-:W-:Y:S01]  /*175c0*/  FMUL.FTZ R125, R125, R222.reuse ;  /* 0x000000de7d7d7220 */ /* 0x080fe20000410000 */
[-C--:B------:R-:W-:Y:S01]  /*175d0*/  FMUL.FTZ R126, R126, R3.reuse ;  /* 0x000000037e7e7220 */ /* 0x080fe20000410000 */
[----:B------:R-:W-:Y:S01]  /*175e0*/  LDSM.16.MT88.4 R108, [R190+0xe800] ;  /* 0x00e80000be6c783b */ /* 0x000fe20000004200 */
[-C--:B------:R-:W-:Y:S01]  /*175f0*/  FMUL.FTZ R127, R127, R3.reuse ;  /* 0x000000037f7f7220 */ /* 0x080fe20000410000 */
[----:B------:R-:W-:Y:S01]  /*17600*/  MUFU.EX2 R225, R225 ;  /* 0x000000e100e17308 */ /* 0x000fe20000000800 */
[C---:B------:R-:W-:Y:S01]  /*17610*/  HMMA.16816.F32 R64, R4.reuse, R66, R92 ;  /* 0x000000420440723c */ /* 0x040fe2000000185c */
[----:B------:R-:W2:Y:S01]  /*17620*/  LDSM.16.MT88.4 R92, [R189+0x10000] ;  /* 0x01000000bd5c783b */ /* 0x000ea20000004200 */
[-C--:B------:R-:W-:Y:S01]  /*17630*/  FMUL.FTZ R100, R100, R222.reuse ;  /* 0x000000de64647220 */ /* 0x080fe20000410000 */
[-C--:B------:R-:W-:Y:S01]  /*17640*/  FMUL.FTZ R101, R101, R222.reuse ;  /* 0x000000de65657220 */ /* 0x080fe20000410000 */
[-C--:B------:R-:W-:Y:S01]  /*17650*/  FMUL.FTZ R102, R102, R3.reuse ;  /* 0x0000000366667220 */ /* 0x080fe20000410000 */
[----:B------:R-:W-:Y:S01]  /*17660*/  LDSM.16.MT88.4 R104, [R189+0xe800] ;  /* 0x00e80000bd68783b */ /* 0x000fe20000004200 */
[C---:B------:R-:W-:Y:S01]  /*17670*/  HMMA.16816.F32 R52, R4.reuse, R48, R52 ;  /* 0x000000300434723c */ /* 0x040fe20000001834 */
[----:B------:R4:W-:Y:S01]  /*17680*/  MUFU.EX2 R226, R135 ;  /* 0x0000008700e27308 */ /* 0x0009e20000000800 */
        /* <DEDUP_REMOVED lines=18> */
[----:B------:R-:W5:Y:S01]  /*177b0*/  LDSM.16.MT88.4 R112, [R190+0xc800] ;  /* 0x00c80000be70783b */ /* 0x000f620000004200 */
[----:B-1----:R-:W-:Y:S01]  /*177c0*/  HMMA.16816.F32 R80, R4, R84, R80 ;  /* 0x000000540450723c */ /* 0x002fe20000001850 */
[----:B------:R-:W-:-:S02]  /*177d0*/  FADD.FTZ R213, R214, R213 ;  /* 0x000000d5d6d57221 */ /* 0x000fc40000010000 */
[----:B----4-:R-:W-:Y:S02]  /*177e0*/  LDSM.16.MT88.4 R132, [R189+0xc800] ;  /* 0x00c80000bd84783b */ /* 0x010fe40000004200 */
[----:B------:R-:W-:Y:S01]  /*177f0*/  FADD.FTZ R212, R212, R213 ;  /* 0x000000d5d4d47221 */ /* 0x000fe20000010000 */
[----:B------:R-:W-:Y:S01]  /*17800*/  MUFU.EX2 R229, R229 ;  /* 0x000000e500e57308 */ /* 0x000fe20000000800 */
[----:B------:R-:W-:Y:S02]  /*17810*/  HMMA.16816.F32 R88, R4, R86, R88 ;  /* 0x000000560458723c */ /* 0x000fe40000001858 */
[----:B------:R-:W-:-:S04]  /*17820*/  FADD.FTZ R209, R209, R212 ;  /* 0x000000d4d1d17221 */ /* 0x000fc80000010000 */
[C---:B--2---:R-:W-:Y:S01]  /*17830*/  HMMA.16816.F32 R84, R4.reuse, R92, R124 ;  /* 0x0000005c0454723c */ /* 0x044fe2000000187c */
        /* <DEDUP_REMOVED lines=12> */
[----:B------:R-:W2:Y:S01]  /*17900*/  LDSM.16.MT88.4 R120, [R192+0x10800] ;  /* 0x01080000c078783b */ /* 0x000ea20000004200 */
[----:B---3--:R-:W-:Y:S01]  /*17910*/  F2FP.F16.F32.PACK_AB R100, R227, R224 ;  /* 0x000000e0e364723e */ /* 0x008fe200000000ff */
[----:B------:R-:W-:Y:S01]  /*17920*/  MUFU.EX2 R234, R234 ;  /* 0x000000ea00ea7308 */ /* 0x000fe20000000800 */
[----:B-----5:R-:W-:Y:S01]  /*17930*/  F2FP.F16.F32.PACK_AB R101, R231, R228 ;  /* 0x000000e4e765723e */ /* 0x020fe200000000ff */
        /* <DEDUP_REMOVED lines=24> */
[----:B------:R-:W3:Y:S05]  /*17ac0*/  LDSM.16.MT88.4 R108, [R190+0x10800] ;  /* 0x01080000be6c783b */ /* 0x000eea0000004200 */
[C---:B------:R-:W-:Y:S01]  /*17ad0*/  HMMA.16816.F32 R60, R100.reuse, R104, R60 ;  /* 0x00000068643c723c */ /* 0x040fe2000000183c */
[----:B------:R-:W-:Y:S05]  /*17ae0*/  MUFU.EX2 R239, R239 ;  /* 0x000000ef00ef7308 */ /* 0x000fea0000000800 */
[C---:B------:R-:W-:Y:S01]  /*17af0*/  HMMA.16816.F32 R56, R100.reuse, R106, R56 ;  /* 0x0000006a6438723c */ /* 0x040fe20000001838 */
[----:B------:R-:W4:Y:S02]  /*17b00*/  LDSM.16.MT88.4 R104, [R189+0x10800] ;  /* 0x01080000bd68783b */ /* 0x000f240000004200 */
[----:B------:R-:W-:Y:S03]  /*17b10*/  MUFU.EX2 R240, R240 ;  /* 0x000000f000f07308 */ /* 0x000fe60000000800 */
[C---:B--2---:R-:W-:Y:S05]  /*17b20*/  HMMA.16816.F32 R76, R100.reuse, R120, R76 ;  /* 0x00000078644c723c */ /* 0x044fea000000184c */
[----:B------:R-:W2:Y:S01]  /*17b30*/  MUFU.EX2 R241, R241 ;  /* 0x000000f100f17308 */ /* 0x000ea20000000800 */
[C---:B------:R-:W-:Y:S01]  /*17b40*/  HMMA.16816.F32 R72, R100.reuse, R122, R72 ;  /* 0x0000007a6448723c */ /* 0x040fe20000001848 */
[----:B------:R-:W5:Y:S05]  /*17b50*/  LDSM.16.MT88.4 R120, [R190+0xf000] ;  /* 0x00f00000be78783b */ /* 0x000f6a0000004200 */
[C---:B------:R-:W-:Y:S01]  /*17b60*/  HMMA.16816.F32 R12, R100.reuse, R136, R12 ;  /* 0x00000088640c723c */ /* 0x040fe2000000180c */
[----:B------:R-:W-:Y:S05]  /*17b70*/  MUFU.EX2 R242, R242 ;  /* 0x000000f200f27308 */ /* 0x000fea0000000800 */
[----:B------:R-:W-:Y:S03]  /*17b80*/  HMMA.16816.F32 R8, R100, R138, R8 ;  /* 0x0000008a6408723c */ /* 0x000fe60000001808 */
[----:B------:R-:W1:Y:S01]  /*17b90*/  MUFU.EX2 R243, R243 ;  /* 0x000000f300f37308 */ /* 0x000e620000000800 */
[----:B--2---:R-:W-:-:S02]  /*17ba0*/  F2FP.F16.F32.PACK_AB R168, R241, R240 ;  /* 0x000000f0f1a8723e */ /* 0x004fc400000000ff */
[C---:B------:R-:W-:Y:S05]  /*17bb0*/  HMMA.16816.F32 R28, R100.reuse, R132, R28 ;  /* 0x00000084641c723c */ /* 0x040fea000000181c */
[----:B------:R-:W-:Y:S01]  /*17bc0*/  MUFU.EX2 R244, R244 ;  /* 0x000000f400f47308 */ /* 0x000fe20000000800 */
[C---:B------:R-:W-:Y:S01]  /*17bd0*/  HMMA.16816.F32 R24, R100.reuse, R134, R24 ;  /* 0x000000866418723c */ /* 0x040fe20000001818 */
[----:B------:R-:W2:Y:S05]  /*17be0*/  LDSM.16.MT88.4 R132, [R192+0xf000] ;  /* 0x00f00000c084783b */ /* 0x000eaa0000004200 */
[----:B------:R-:W-:Y:S01]  /*17bf0*/  HMMA.16816.F32 R36, R100, R128, R36 ;  /* 0x000000806424723c */ /* 0x000fe20000001824 */
[----:B------:R-:W3:Y:S01]  /*17c00*/  MUFU.EX2 R245, R245 ;  /* 0x000000f500f57308 */ /* 0x000ee20000000800 */
[----:B-1----:R-:W-:-:S04]  /*17c10*/  F2FP.F16.F32.PACK_AB R170, R243, R242 ;  /* 0x000000f2f3aa723e */ /* 0x002fc800000000ff */
[C---:B------:R-:W-:Y:S03]  /*17c20*/  HMMA.16816.F32 R32, R100.reuse, R130, R32 ;  /* 0x000000826420723c */ /* 0x040fe60000001820 */
[----:B------:R-:W-:Y:S03]  /*17c30*/  MUFU.EX2 R246, R246 ;  /* 0x000000f600f67308 */ /* 0x000fe60000000800 */
[C---:B------:R-:W-:Y:S05]  /*17c40*/  HMMA.16816.F32 R44, R100.reuse, R124, R44 ;  /* 0x0000007c642c723c */ /* 0x040fea000000182c */
[----:B------:R-:W1:Y:S01]  /*17c50*/  MUFU.EX2 R247, R247 ;  /* 0x000000f700f77308 */ /* 0x000e620000000800 */
[----:B------:R-:W-:Y:S01]  /*17c60*/  HMMA.16816.F32 R40, R100, R126, R40 ;  /* 0x0000007e6428723c */ /* 0x000fe20000001828 */
[----:B---3--:R-:W-:-:S05]  /*17c70*/  F2FP.F16.F32.PACK_AB R169, R245, R244 ;  /* 0x000000f4f5a9723e */ /* 0x008fca00000000ff */
        /* <DEDUP_REMOVED lines=32> */
[----:B------:R-:W3:Y:S04]  /*17e80*/  LDSM.16.MT88.4 R120, [R190+0x11000] ;  /* 0x01100000be78783b */ /* 0x000ee80000004200 */
[----:B------:R-:W4:Y:S01]  /*17e90*/  LDSM.16.MT88.4 R48, [R189+0x11000] ;  /* 0x01100000bd30783b */ /* 0x000f220000004200 */
[C---:B--2---:R-:W-:Y:S03]  /*17ea0*/  HMMA.16816.F32 R136, R104.reuse, R132, R44 ;  /* 0x000000846888723c */ /* 0x044fe6000000182c */
[----:B------:R-:W-:Y:S03]  /*17eb0*/  LDSM.16.MT88.4 R44, [R190+0xd800] ;  /* 0x00d80000be2c783b */ /* 0x000fe60000004200 */
[C---:B-1----:R-:W-:Y:S01]  /*17ec0*/  HMMA.16816.F32 R12, R104.reuse, R100, R76 ;  /* 0x00000064680c723c */ /* 0x042fe2000000184c */
[----:B------:R-:W1:Y:S05]  /*17ed0*/  LDSM.16.MT88.4 R76, [R190+0xf800] ;  /* 0x00f80000be4c783b */ /* 0x000e6a0000004200 */
[C---:B------:R-:W-:Y:S06]  /*17ee0*/  HMMA.16816.F32 R152, R104.reuse, R148, R28 ;  /* 0x000000946898723c */ /* 0x040fec000000181c */
[C---:B------:R-:W-:Y:S01]  /*17ef0*/  HMMA.16816.F32 R132, R104.reuse, R134, R40 ;  /* 0x000000866884723c */ /* 0x040fe20000001828 */
[----:B------:R-:W2:Y:S05]  /*17f00*/  LDSM.16.MT88.4 R40, [R188+0x11000] ;  /* 0x01100000bc28783b */ /* 0x000eaa0000004200 */
        /* <DEDUP_REMOVED lines=8> */
[C---:B---3--:R-:W-:Y:S06]  /*17f90*/  HMMA.16816.F32 R8, R104.reuse, R120, R80 ;  /* 0x000000786808723c */ /* 0x048fec0000001850 */
[C---:B----4-:R-:W-:Y:S01]  /*17fa0*/  HMMA.16816.F32 R124, R104.reuse, R48, R84 ;  /* 0x00000030687c723c */ /* 0x050fe20000001854 */
[----:B------:R-:W-:Y:S05]  /*17fb0*/  LDSM.16.MT88.4 R84, [R189+0xf800] ;  /* 0x00f80000bd54783b */ /* 0x000fea0000004200 */
[C---:B------:R-:W-:Y:S01]  /*17fc0*/  HMMA.16816.F32 R112, R104.reuse, R50, R92 ;  /* 0x000000326870723c */ /* 0x040fe2000000185c */
[----:B------:R-:W-:Y:S05]  /*17fd0*/  LDSM.16.MT88.4 R92, [R188+0xf800] ;  /* 0x00f80000bc5c783b */ /* 0x000fea0000004200 */
[----:B------:R-:W-:Y:S01]  /*17fe0*/  HMMA.16816.F32 R28, R104, R108, R60 ;  /* 0x0000006c681c723c */ /* 0x000fe2000000183c */
[----:B------:R-:W3:Y:S05]  /*17ff0*/  LDSM.16.MT88.4 R60, [R188+0xd800] ;  /* 0x00d80000bc3c783b */ /* 0x000eea0000004200 */
[C---:B------:R-:W-:Y:S06]  /*18000*/  HMMA.16816.F32 R48, R168.reuse, R52, R152 ;  /* 0x00000034a830723c */ /* 0x040fec0000001898 */
[C---:B-1----:R-:W-:Y:S01]  /*18010*/  HMMA.16816.F32 R72, R168.reuse, R76, R116 ;  /* 0x0000004ca848723c */ /* 0x042fe20000001874 */
[----:B------:R-:W1:Y:S05]  /*18020*/  LDSM.16.MT88.4 R116, [R188+0x11800] ;  /* 0x01180000bc74783b */ /* 0x000e6a0000004200 */
[----:B------:R-:W-:Y:S01]  /*18030*/  HMMA.16816.F32 R52, R168, R54, R148 ;  /* 0x00000036a834723c */ /* 0x000fe20000001894 */
[----:B------:R-:W4:Y:S05]  /*18040*/  LDSM.16.MT88.4 R148, [R189+0x11800] ;  /* 0x01180000bd94783b */ /* 0x000f2a0000004200 */
[C---:B------:R-:W-:Y:S06]  /*18050*/  HMMA.16816.F32 R24, R104.reuse, R110, R56 ;  /* 0x0000006e6818723c */ /* 0x040fec0000001838 */
[C---:B------:R-:W-:Y:S06]  /*18060*/  HMMA.16816.F32 R108, R104.reuse, R122, R88 ;  /* 0x0000007a686c723c */ /* 0x040fec0000001858 */
[C---:B--2---:R-:W-:Y:S06]  /*18070*/  HMMA.16816.F32 R120, R104.reuse, R40, R96 ;  /* 0x000000286878723c */ /* 0x044fec0000001860 */
[----:B------:R-:W-:Y:S06]  /*18080*/  HMMA.16816.F32 R4, R104, R42, R4 ;  /* 0x0000002a6804723c */ /* 0x000fec0000001804 */
[C---:B------:R-:W-:Y:S06]  /*18090*/  HMMA.16816.F32 R104, R168.reuse, R172, R8 ;  /* 0x000000aca868723c */ /* 0x040fec0000001808 */
[----:B------:R-:W-:Y:S01]  /*180a0*/  HMMA.16816.F32 R128, R168, R36, R128 ;  /* 0x00000024a880723c */ /* 0x000fe20000001880 */
[----:B------:R-:W-:-:S04]  /*180b0*/  FADD.FTZ R9, R229, R2 ;  /* 0x00000002e5097221 */ /* 0x000fc80000010000 */
[----:B------:R-:W-:Y:S01]  /*180c0*/  FADD.FTZ R9, R230, R9 ;  /* 0x00000009e6097221 */ /* 0x000fe20000010000 */
[----:B------:R-:W-:Y:S03]  /*180d0*/  HMMA.16816.F32 R40, R168, R44, R160 ;  /* 0x0000002ca828723c */ /* 0x000fe600000018a0 */
[----:B------:R-:W-:-:S03]  /*180e0*/  FADD.FTZ R236, R236, R9 ;  /* 0x00000009ecec7221 */ /* 0x000fc60000010000 */
[----:B---3--:R-:W-:Y:S01]  /*180f0*/  HMMA.16816.F32 R56, R168, R60, R144 ;  /* 0x0000003ca838723c */ /* 0x008fe20000001890 */
        /* <DEDUP_REMOVED lines=26> */
.L_x_2411:
[----:B------:R-:W-:-:S13]  /*182a0*/  ISETP.GE.AND P0, PT, R206, 0x1, PT ;  /* 0x00000001ce00780c */ /* 0x000fda0003f06270 */
[----:B------:R-:W-:Y:S05]  /*182b0*/  @!P0 BRA `(.L_x_2417) ;  /* 0x0000003000088947 */ /* 0x000fea0003800000 */
[----:B------:R-:W-:Y:S01]  /*182c0*/  ULDC.64 UR6, c[0x0][0x250] ;  /* 0x0000940000067ab9 */ /* 0x000fe20000000a00 */
[----:B------:R-:W-:Y:S01]  /*182d0*/  ULDC.64 UR4, c[0x0][0x248] ;  /* 0x0000920000047ab9 */ /* 0x000fe20000000a00 */
[----:B------:R-:W-:Y:S01]  /*182e0*/  ULEA UR9, -UR6, URZ, 0x6 ;  /* 0x0000003f06097291 */ /* 0x000fe2000f8e313f */
[----:B------:R-:W-:Y:S01]  /*182f0*/  IMAD.MOV.U32 R0, RZ, RZ, R3 ;  /* 0x000000ffff007224 */ /* 0x000fe200078e0003 */
[----:B------:R-:W-:Y:S01]  /*18300*/  ULEA UR8, -UR4, URZ, 0x6 ;  /* 0x0000003f04087291 */ /* 0x000fe2000f8e313f */
[----:B------:R-:W-:Y:S01]  /*18310*/  IMAD.MOV.U32 R133, RZ, RZ, R132 ;  /* 0x000000ffff857224 */ /* 0x000fe200078e0084 */
[----:B------:R-:W-:Y:S02]  /*18320*/  USHF.L.U64.HI UR5, UR4, 0x5, UR5 ;  /* 0x0000000504057899 */ /* 0x000fe40008010205 */
[----:B------:R-:W-:Y:S01]  /*18330*/  USHF.L.U32 UR11, UR4, 0x5, URZ ;  /* 0x00000005040b7899 */ /* 0x000fe2000800063f */
[----:B------:R-:W-:Y:S01]  /*18340*/  MOV R212, UR9 ;  /* 0x0000000900d47c02 */ /* 0x000fe20008000f00 */
[----:B------:R-:W-:-:S02]  /*18350*/  USHF.R.S32.HI UR4, URZ, 0x1f, UR9 ;  /* 0x0000001f3f047899 */ /* 0x000fc40008011409 */
[----:B------:R-:W-:Y:S02]  /*18360*/  USHF.L.U64.HI UR7, UR6, 0x5, UR7 ;  /* 0x0000000506077899 */ /* 0x000fe40008010207 */
[----:B------:R-:W-:Y:S02]  /*18370*/  USHF.L.U32 UR6, UR6, 0x5, URZ ;  /* 0x0000000506067899 */ /* 0x000fe4000800063f */
[----:B------:R-:W-:Y:S01]  /*18380*/  MOV R210, UR4 ;  /* 0x0000000400d27c02 */ /* 0x000fe20008000f00 */
[----:B------:R-:W-:Y:S01]  /*18390*/  USHF.R.S32.HI UR10, URZ, 0x1f, UR8 ;  /* 0x0000001f3f0a7899 */ /* 0x000fe20008011408 */
[----:B------:R-:W-:Y:S01]  /*183a0*/  ULDC UR4, c[0x0][0x2ec] ;  /* 0x0000bb0000047ab9 */ /* 0x000fe20000000800 */
[----:B------:R-:W-:-:S10]  /*183b0*/  ULDC.64 UR12, c[0x0][0x208] ;  /* 0x00008200000c7ab9 */ /* 0x000fd40000000a00 */
.L_x_2421:
        /* <DEDUP_REMOVED lines=66> */
.L_x_2418:
[C---:B------:R-:W-:Y:S04]  /*187e0*/  LEA R208, P0, R10.reuse, R208, 0x1 ;  /* 0x000000d00ad07211 */ /* 0x040fe800078008ff */
[----:B------:R-:W-:Y:S02]  /*187f0*/  LEA.HI.X R207, R10, R207, R4, 0x1, P0 ;  /* 0x000000cf0acf7211 */ /* 0x000fe400000f0c04 */
[----:B------:R-:W-:Y:S03]  /*18800*/  IADD3 R6, P0, R208, UR6, RZ ;  /* 0x00000006d0067c10 */ /* 0x000fe6000ff1e0ff */
[----:B------:R-:W-:Y:S01]  /*18810*/  IMAD.MOV.U32 R209, RZ, RZ, R207 ;  /* 0x000000ffffd17224 */ /* 0x000fe200078e00cf */
[----:B------:R-:W-:Y:S02]  /*18820*/  IADD3.X R7, R207, UR7, RZ, P0, !PT ;  /* 0x00000007cf077c10 */ /* 0x000fe400087fe4ff */
[----:B------:R-:W-:Y:S02]  /*18830*/  IADD3 R4, P0, R6, UR6, RZ ;  /* 0x0000000606047c10 */ /* 0x000fe4000ff1e0ff */
[----:B------:R-:W-:Y:S01]  /*18840*/  @!PT LDS RZ, [RZ] ;  /* 0x00000000fffff984 */ /* 0x000fe20000000800 */
[----:B------:R-:W-:Y:S01]  /*18850*/  @!PT LDS RZ, [RZ] ;  /* 0x00000000fffff984 */ /* 0x000fe20000000800 */
[----:B------:R-:W-:Y:S01]  /*18860*/  @!PT LDS RZ, [RZ] ;  /* 0x00000000fffff984 */ /* 0x000fe20000000800 */
[----:B------:R-:W-:Y:S02]  /*18870*/  LDGSTS.E.BYPASS.LTC128B.128 [R201+0xc000], desc[UR12][R208.64] ;  /* 0x0c000000d0c97fae */ /* 0x000fe4000b901d4c */
[----:B------:R-:W-:Y:S02]  /*18880*/  IADD3.X R5, R7, UR7, RZ, P0, !PT ;  /* 0x0000000707057c10 */ /* 0x000fe400087fe4ff */
[----:B------:R-:W-:Y:S01]  /*18890*/  LDGSTS.E.BYPASS.LTC128B.128 [R201+0xe000], desc[UR12][R208.64+0x80] ;  /* 0x0e000080d0c97fae */ /* 0x000fe2000b901d4c */
[----:B------:R-:W-:Y:S03]  /*188a0*/  IADD3 R2, P0, R4, UR6, RZ ;  /* 0x0000000604027c10 */ /* 0x000fe6000ff1e0ff */
[----:B------:R-:W-:Y:S01]  /*188b0*/  LDGSTS.E.BYPASS.LTC128B.128 [R201+0x10000], desc[UR12][R208.64+0x100] ;  /* 0x10000100d0c97fae */ /* 0x000fe2000b901d4c */
[----:B------:R-:W-:Y:S02]  /*188c0*/  IADD3.X R3, R5, UR7, RZ, P0, !PT ;  /* 0x0000000705037c10 */ /* 0x000fe400087fe4ff */
[----:B------:R-:W-:Y:S01]  /*188d0*/  ISETP.GE.AND P0, PT, R206, 0x2, PT ;  /* 0x00000002ce00780c */ /* 0x000fe20003f06270 */
[----:B------:R-:W-:Y:S04]  /*188e0*/  LDGSTS.E.BYPASS.LTC128B.128 [R201+0xc800], desc[UR12][R6.64] ;  /* 0x0c80000006c97fae */ /* 0x000fe8000b901d4c */
[----:B------:R-:W-:Y:S04]  /*188f0*/  LDGSTS.E.BYPASS.LTC128B.128 [R201+0xe800], desc[UR12][R6.64+0x80] ;  /* 0x0e80008006c97fae */ /* 0x000fe8000b901d4c */
[----:B------:R-:W-:Y:S04]  /*18900*/  LDGSTS.E.BYPASS.LTC128B.128 [R201+0x10800], desc[UR12][R6.64+0x100] ;  /* 0x1080010006c97fae */ /* 0x000fe8000b901d4c */
[----:B------:R-:W-:Y:S04]  /*18910*/  LDGSTS.E.BYPASS.LTC128B.128 [R201+0xd000], desc[UR12][R4.64] ;  /* 0x0d00000004c97fae */ /* 0x000fe8000b901d4c */
[----:B------:R-:W-:Y:S04]  /*18920*/  LDGSTS.E.BYPASS.LTC128B.128 [R201+0xf000], desc[UR12][R4.64+0x80] ;  /* 0x0f00008004c97fae */ /* 0x000fe8000b901d4c */
[----:B------:R1:W-:Y:S04]  /*18930*/  LDGSTS.E.BYPASS.LTC128B.128 [R201+0x11000], desc[UR12][R4.64+0x100] ;  /* 0x1100010004c97fae */ /* 0x0003e8000b901d4c */
[----:B------:R2:W-:Y:S04]  /*18940*/  LDGSTS.E.BYPASS.LTC128B.128 [R201+0xd800], desc[UR12][R2.64] ;  /* 0x0d80000002c97fae */ /* 0x0005e8000b901d4c */
[----:B------:R2:W-:Y:S04]  /*18950*/  LDGSTS.E.BYPASS.LTC128B.128 [R201+0xf800], desc[UR12][R2.64+0x80] ;  /* 0x0f80008002c97fae */ /* 0x0005e8000b901d4c */
[----:B------:R2:W-:Y:S04]  /*18960*/  LDGSTS.E.BYPASS.LTC128B.128 [R201+0x11800], desc[UR12][R2.64+0x100] ;  /* 0x1180010002c97fae */ /* 0x0005e8000b901d4c */
[----:B------:R-:W-:Y:S04]  /*18970*/  LDSM.16.M88.4 R32, [R198] ;  /* 0x00000000c620783b */ /* 0x000fe80000000200 */
[----:B------:R-:W1:Y:S04]  /*18980*/  LDSM.16.M88.4 R8, [R197+0x6000] ;  /* 0x00600000c508783b */ /* 0x000e680000000200 */
[----:B------:R-:W3:Y:S04]  /*18990*/  LDSM.16.M88.4 R16, [R197+0x6800] ;  /* 0x00680000c510783b */ /* 0x000ee80000000200 */
[----:B------:R-:W4:Y:S04]  /*189a0*/  LDSM.16.M88.4 R24, [R197+0x7000] ;  /* 0x00700000c518783b */ /* 0x000f280000000200 */
[----:B------:R-:W5:Y:S04]  /*189b0*/  LDSM.16.M88.4 R136, [R197+0x7800] ;  /* 0x00780000c588783b */ /* 0x000f680000000200 */
[----:B------:R-:W0:Y:S04]  /*189c0*/  LDGDEPBAR ;  /* 0x00000000000079af */ /* 0x000e280000000000 */
[----:B------:R-:W-:Y:S04]  /*189d0*/  LDSM.16.M88.4 R140, [R196] ;  /* 0x00000000c48c783b */ /* 0x000fe80000000200 */
[----:B------:R-:W2:Y:S04]  /*189e0*/  LDSM.16.M88.4 R144, [R195] ;  /* 0x00000000c390783b */ /* 0x000ea80000000200 */
[----:B------:R-:W2:Y:S04]  /*189f0*/  LDSM.16.M88.4 R148, [R187] ;  /* 0x00000000bb94783b */ /* 0x000ea80000000200 */
[----:B------:R-:W2:Y:S04]  /*18a00*/  LDSM.16.M88.4 R152, [R186] ;  /* 0x00000000ba98783b */ /* 0x000ea80000000200 */
[----:B------:R-:W2:Y:S01]  /*18a10*/  LDSM.16.M88.4 R156, [R185] ;  /* 0x00000000b99c783b */ /* 0x000ea20000000200 */
        /* <DEDUP_REMOVED lines=10> */
[C---:B-----5:R-:W-:Y:S06]  /*18ac0*/  HMMA.16816.F32 R28, R32.reuse, R136, RZ ;  /* 0x00000088201c723c */ /* 0x060fec00000018ff */
[----:B------:R-:W-:Y:S01]  /*18ad0*/  HMMA.16816.F32 R32, R32, R138, RZ ;  /* 0x0000008a2020723c */ /* 0x000fe200000018ff */
[----:B------:R-:W3:Y:S05]  /*18ae0*/  LDSM.16.M88.4 R136, [R191+0x7000] ;  /* 0x00700000bf88783b */ /* 0x000eea0000000200 */
[C---:B--2---:R-:W-:Y:S06]  /*18af0*/  HMMA.16816.F32 R4, R140.reuse, R144, R4 ;  /* 0x000000908c04723c */ /* 0x044fec0000001804 */
[C---:B------:R-:W-:Y:S01]  /*18b00*/  HMMA.16816.F32 R8, R140.reuse, R146, R8 ;  /* 0x000000928c08723c */ /* 0x040fe20000001808 */
[----:B------:R-:W-:Y:S05]  /*18b10*/  LDSM.16.M88.4 R144, [R193] ;  /* 0x00000000c190783b */ /* 0x000fea0000000200 */
[C---:B------:R-:W-:Y:S06]  /*18b20*/  HMMA.16816.F32 R12, R140.reuse, R148, R12 ;  /* 0x000000948c0c723c */ /* 0x040fec000000180c */
[C---:B------:R-:W-:Y:S01]  /*18b30*/  HMMA.16816.F32 R16, R140.reuse, R150, R16 ;  /* 0x000000968c10723c */ /* 0x040fe20000001810 */
[----:B------:R-:W2:Y:S05]  /*18b40*/  LDSM.16.M88.4 R148, [R184] ;  /* 0x00000000b894783b */ /* 0x000eaa0000000200 */
        /* <DEDUP_REMOVED lines=13> */
[C---:B---3--:R-:W-:Y:S06]  /*18c20*/  HMMA.16816.F32 R20, R160.reuse, R136, R20 ;  /* 0x00000088a014723c */ /* 0x048fec0000001814 */
[C---:B------:R-:W-:Y:S01]  /*18c30*/  HMMA.16816.F32 R24, R160.reuse, R138, R24 ;  /* 0x0000008aa018723c */ /* 0x040fe20000001818 */
[----:B------:R-:W1:Y:S05]  /*18c40*/  LDSM.16.M88.4 R136, [R198+0x2000] ;  /* 0x00200000c688783b */ /* 0x000e6a0000000200 */
[C---:B------:R-:W-:Y:S06]  /*18c50*/  HMMA.16816.F32 R28, R160.reuse, R172, R28 ;  /* 0x000000aca01c723c */ /* 0x040fec000000181c */
[----:B------:R-:W-:Y:S01]  /*18c60*/  HMMA.16816.F32 R32, R160, R174, R32 ;  /* 0x000000aea020723c */ /* 0x000fe20000001820 */
[----:B------:R-:W3:Y:S04]  /*18c70*/  LDSM.16.M88.4 R160, [R197+0x9000] ;  /* 0x00900000c5a0783b */ /* 0x000ee80000000200 */
[----:B------:R-:W3:Y:S01]  /*18c80*/  LDSM.16.M88.4 R172, [R197+0x9800] ;  /* 0x00980000c5ac783b */ /* 0x000ee20000000200 */
[C---:B--2---:R-:W-:Y:S06]  /*18c90*/  HMMA.16816.F32 R4, R144.reuse, R148, R4 ;  /* 0x000000949004723c */ /* 0x044fec0000001804 */
[C---:B------:R-:W-:Y:S01]  /*18ca0*/  HMMA.16816.F32 R8, R144.reuse, R150, R8 ;  /* 0x000000969008723c */ /* 0x040fe20000001808 */
[----:B------:R-:W-:Y:S05]  /*18cb0*/  LDSM.16.M88.4 R148, [R183] ;  /* 0x00000000b794783b */ /* 0x000fea0000000200 */
[C---:B----4-:R-:W-:Y:S06]  /*18cc0*/  HMMA.16816.F32 R12, R144.reuse, R152, R12 ;  /* 0x00000098900c723c */ /* 0x050fec000000180c */
[C---:B------:R-:W-:Y:S01]  /*18cd0*/  HMMA.16816.F32 R16, R144.reuse, R154, R16 ;  /* 0x0000009a9010723c */ /* 0x040fe20000001810 */
[----:B------:R-:W-:Y:S05]  /*18ce0*/  LDSM.16.M88.4 R152, [R182] ;  /* 0x00000000b698783b */ /* 0x000fea0000000200 */
[C---:B-----5:R-:W-:Y:S06]  /*18cf0*/  HMMA.16816.F32 R20, R144.reuse, R140, R20 ;  /* 0x0000008c9014723c */ /* 0x060fec0000001814 */
[C---:B------:R-:W-:Y:S01]  /*18d00*/  HMMA.16816.F32 R24, R144.reuse, R142, R24 ;  /* 0x0000008e9018723c */ /* 0x040fe20000001818 */
[----:B------:R-:W2:Y:S05]  /*18d10*/  LDSM.16.M88.4 R140, [R196+0x2000] ;  /* 0x00200000c48c783b */ /* 0x000eaa0000000200 */
        /* <DEDUP_REMOVED lines=19> */
[----:B------:R-:W-:Y:S05]  /*18e50*/  LDSM.16.M88.4 R148, [R184+0x2000] ;  /* 0x00200000b894783b */ /* 0x000fea0000000200 */
[C---:B------:R-:W-:Y:S06]  /*18e60*/  HMMA.16816.F32 R12, R140.reuse, R152, R12 ;  /* 0x000000988c0c723c */ /* 0x040fec000000180c */
[C---:B------:R-:W-:Y:S01]  /*18e70*/  HMMA.16816.F32 R16, R140.reuse, R154, R16 ;  /* 0x0000009a8c10723c */ /* 0x040fe20000001810 */
[----:B------:R-:W-:Y:S05]  /*18e80*/  LDSM.16.M88.4 R152, [R184+0x2800] ;  /* 0x00280000b898783b */ /* 0x000fea0000000200 */
[C---:B----4-:R-:W-:Y:S06]  /*18e90*/  HMMA.16816.F32 R20, R140.reuse, R144, R20 ;  /* 0x000000908c14723c */ /* 0x050fec0000001814 */
[C---:B------:R-:W-:Y:S01]  /*18ea0*/  HMMA.16816.F32 R24, R140.reuse, R146, R24 ;  /* 0x000000928c18723c */ /* 0x040fe20000001818 */
[----:B------:R-:W2:Y:S05]  /*18eb0*/  LDSM.16.M88.4 R144, [R193+0x2000] ;  /* 0x00200000c190783b */ /* 0x000eaa0000000200 */
        /* <DEDUP_REMOVED lines=20> */
[C---:B------:R-:W-:Y:S06]  /*19000*/  HMMA.16816.F32 R12, R144.reuse, R152, R12 ;  /* 0x00000098900c723c */ /* 0x040fec000000180c */
[C---:B------:R-:W-:Y:S01]  /*19010*/  HMMA.16816.F32 R16, R144.reuse, R154, R16 ;  /* 0x0000009a9010723c */ /* 0x040fe20000001810 */
[----:B------:R-:W-:Y:S05]  /*19020*/  LDSM.16.M88.4 R152, [R178] ;  /* 0x00000000b298783b */ /* 0x000fea0000000200 */
[C---:B----4-:R-:W-:Y:S06]  /*19030*/  HMMA.16816.F32 R20, R144.reuse, R140, R20 ;  /* 0x0000008c9014723c */ /* 0x050fec0000001814 */
[C---:B------:R-:W-:Y:S01]  /*19040*/  HMMA.16816.F32 R24, R144.reuse, R142, R24 ;  /* 0x0000008e9018723c */ /* 0x040fe20000001818 */
[----:B------:R-:W2:Y:S05]  /*19050*/  LDSM.16.M88.4 R140, [R196+0x4000] ;  /* 0x00400000c48c783b */ /* 0x000eaa0000000200 */
        /* <DEDUP_REMOVED lines=36> */
[C---:B---3--:R-:W-:Y:S06]  /*192a0*/  HMMA.16816.F32 R20, R160.reuse, R136, R20 ;  /* 0x00000088a014723c */ /* 0x048fec0000001814 */
[C---:B------:R-:W-:Y:S06]  /*192b0*/  HMMA.16816.F32 R24, R160.reuse, R138, R24 ;  /* 0x0000008aa018723c */ /* 0x040fec0000001818 */
[C---:B------:R-:W-:Y:S06]  /*192c0*/  HMMA.16816.F32 R28, R160.reuse, R172, R28 ;  /* 0x000000aca01c723c */ /* 0x040fec000000181c */
[----:B------:R-:W-:Y:S06]  /*192d0*/  HMMA.16816.F32 R32, R160, R174, R32 ;  /* 0x000000aea020723c */ /* 0x000fec0000001820 */
[C---:B--2---:R-:W-:Y:S06]  /*192e0*/  HMMA.16816.F32 R4, R144.reuse, R148, R4 ;  /* 0x000000949004723c */ /* 0x044fec0000001804 */
        /* <DEDUP_REMOVED lines=75> */
.L_x_2420:
[C---:B------:R-:W-:Y:S04]  /*197a0*/  LEA R204, P0, R140.reuse, R204, 0x1 ;  /* 0x000000cc8ccc7211 */ /* 0x040fe800078008ff */
[----:B------:R-:W-:Y:S02]  /*197b0*/  LEA.HI.X R205, R140, R205, R135, 0x1, P0 ;  /* 0x000000cd8ccd7211 */ /* 0x000fe400000f0c87 */
[----:B------:R-:W-:Y:S03]  /*197c0*/  IADD3 R136, P0, R204, UR11, RZ ;  /* 0x0000000bcc887c10 */ /* 0x000fe6000ff1e0ff */
        /* <DEDUP_REMOVED lines=9> */
[----:B------:R-:W-:Y:S03]  /*19860*/  IADD3 R2, P0, R134, UR11, RZ ;  /* 0x0000000b86027c10 */ /* 0x000fe6000ff1e0ff */
[----:B------:R1:W-:Y:S01]  /*19870*/  LDGSTS.E.BYPASS.LTC128B.128 [R201+0x6800], desc[UR12][R136.64] ;  /* 0x0680000088c97fae */ /* 0x0003e2000b901d4c */
[----:B------:R-:W-:Y:S03]  /*19880*/  IADD3.X R3, R135, UR5, RZ, P0, !PT ;  /* 0x0000000587037c10 */ /* 0x000fe600087fe4ff */
        /* <DEDUP_REMOVED lines=9> */
.L_x_2419:
        /* <DEDUP_REMOVED lines=412> */
.L_x_2417:
        /* <DEDUP_REMOVED lines=255> */
[----:B---3--:R-:W1:Y:S01]  /*1c2d0*/  S2R R21, SR_CTAID.Y ;  /* 0x0000000000157919 */ /* 0x008e620000002600 */
[----:B------:R-:W1:Y:S01]  /*1c2e0*/  LDC R2, c[0x0][0x2c4] ;  /* 0x0000b100ff027b82 */ /* 0x000e620000000800 */
[----:B------:R-:W-:Y:S01]  /*1c2f0*/  ISETP.NE.AND P0, PT, R200, -0x1, PT ;  /* 0xffffffffc800780c */ /* 0x000fe20003f05270 */
[----:B------:R-:W2:Y:S06]  /*1c300*/  S2R R34, SR_CTAID.Z ;  /* 0x0000000000227919 */ /* 0x000eac0000002700 */
[----:B------:R-:W2:Y:S01]  /*1c310*/  LDC R3, c[0x0][0x2e4] ;  /* 0x0000b900ff037b82 */ /* 0x000ea20000000800 */
[----:B-1----:R-:W-:-:S05]  /*1c320*/  IMAD R5, R21, R2, RZ ;  /* 0x0000000215057224 */ /* 0x002fca00078e02ff */
[----:B------:R-:W-:-:S05]  /*1c330*/  SEL R2, R5, R200, !P0 ;  /* 0x000000c805027207 */ /* 0x000fca0004000000 */
[----:B--2---:R-:W-:Y:S01]  /*1c340*/  IMAD R3, R34, R3, R2 ;  /* 0x0000000322037224 */ /* 0x004fe200078e0202 */
[----:B------:R-:W-:Y:S06]  /*1c350*/  BRA `(.L_x_2423) ;  /* 0x0000000000187947 */ /* 0x000fec0003800000 */
.L_x_2422:
[----:B------:R-:W1:Y:S01]  /*1c360*/  S2R R34, SR_CTAID.Z ;  /* 0x0000000000227919 */ /* 0x000e620000002700 */
[----:B------:R-:W1:Y:S01]  /*1c370*/  LDC R2, c[0x0][0x270] ;  /* 0x00009c00ff027b82 */ /* 0x000e620000000800 */
[----:B---3--:R-:W1:Y:S07]  /*1c380*/  S2R R21, SR_CTAID.Y ;  /* 0x0000000000157919 */ /* 0x008e6e0000002600 */
[----:B------:R-:W2:Y:S01]  /*1c390*/  LDC R3, c[0x0][0x2c4] ;  /* 0x0000b100ff037b82 */ /* 0x000ea20000000800 */
[----:B-1----:R-:W-:-:S04]  /*1c3a0*/  IMAD R2, R21, R2, R34 ;  /* 0x0000000215027224 */ /* 0x002fc800078e0222 */
[----:B--2---:R-:W-:-:S07]  /*1c3b0*/  IMAD R3, R2, R3, RZ ;  /* 0x0000000302037224 */ /* 0x004fce00078e02ff */
.L_x_2423:
[----:B------:R-:W1:Y:S01]  /*1c3c0*/  S2R R6, SR_TID.X ;  /* 0x0000000000067919 */ /* 0x000e620000002100 */
[----:B------:R-:W-:Y:S01]  /*1c3d0*/  SHF.R.S32.HI R5, RZ, 0x1f, R8 ;  /* 0x0000001fff057819 */ /* 0x000fe20000011408 */
[----:B------:R-:W-:Y:S01]  /*1c3e0*/  ULDC.64 UR6, c[0x0][0x208] ;  /* 0x0000820000067ab9 */ /* 0x000fe20000000a00 */
[----:B------:R-:W-:Y:S01]  /*1c3f0*/  BSSY B0, `(.L_x_2424) ;  /* 0x000001f000007945 */ /* 0x000fe20003800000 */
[----:B------:R-:W-:Y:S01]  /*1c400*/  BAR.SYNC.DEFER_BLOCKING 0x0 ;  /* 0x0000000000007b1d */ /* 0x000fe20000010000 */
[----:B-1----:R-:W-:-:S04]  /*1c410*/  SHF.R.S32.HI R13, RZ, 0x1f, R6 ;  /* 0x0000001fff0d7819 */ /* 0x002fc80000011406 */
[----:B------:R-:W-:-:S04]  /*1c420*/  LEA.HI R13, R13, R6, RZ, 0x5 ;  /* 0x000000060d0d7211 */ /* 0x000fc800078f28ff */
[----:B------:R-:W-:-:S05]  /*1c430*/  LOP3.LUT R13, R13, 0xffffffe0, RZ, 0xc0, !PT ;  /* 0xffffffe00d0d7812 */ /* 0x000fca00078ec0ff */
[----:B------:R-:W-:Y:S01]  /*1c440*/  IMAD.IADD R2, R6, 0x1, -R13 ;  /* 0x0000000106027824 */ /* 0x000fe200078e0a0d */
[----:B------:R-:W-:Y:S02]  /*1c450*/  LOP3.LUT R13, R10, 0xffffffe0, RZ, 0xc0, !PT ;  /* 0xffffffe00a0d7812 */ /* 0x000fe400078ec0ff */
[----:B------:R-:W-:Y:S02]  /*1c460*/  LEA.HI R10, R5, R8, RZ, 0x2 ;  /* 0x00000008050a7211 */ /* 0x000fe400078f10ff */
[----:B------:R-:W-:Y:S01]  /*1c470*/  SHF.R.S32.HI R5, RZ, 0x1f, R2 ;  /* 0x0000001fff057819 */ /* 0x000fe20000011402 */
[----:B------:R-:W-:Y:S01]  /*1c480*/  IMAD.IADD R4, R0, 0x1, -R13 ;  /* 0x0000000100047824 */ /* 0x000fe200078e0a0d */
[----:B------:R-:W-:Y:S02]  /*1c490*/  LOP3.LUT R13, R10, 0xffffffc, RZ, 0xc0, !PT ;  /* 0x0ffffffc0a0d7812 */ /* 0x000fe400078ec0ff */
[----:B------:R-:W-:Y:S02]  /*1c4a0*/  LEA.HI R5, R5, R2, RZ, 0x2 ;  /* 0x0000000205057211 */ /* 0x000fe400078f10ff */
[----:B------:R-:W-:Y:S01]  /*1c4b0*/  LOP3.LUT P0, RZ, R4, 0x3, RZ, 0xc0, !PT ;  /* 0x0000000304ff7812 */ /* 0x000fe2000780c0ff */
[----:B------:R-:W-:Y:S01]  /*1c4c0*/  IMAD.IADD R2, R8, 0x1, -R13 ;  /* 0x0000000108027824 */ /* 0x000fe200078e0a0d */
[----:B------:R-:W-:-:S05]  /*1c4d0*/  SHF.R.S32.HI R5, RZ, 0x2, R5 ;  /* 0x00000002ff057819 */ /* 0x000fca0000011405 */
[----:B------:R-:W-:-:S06]  /*1c4e0*/  IMAD R2, R2, 0x10, R5 ;  /* 0x0000001002027824 */ /* 0x000fcc00078e0205 */
[----:B------:R-:W-:Y:S05]  /*1c4f0*/  @P0 BRA `(.L_x_2425) ;  /* 0x0000000000380947 */ /* 0x000fea0003800000 */
        /* <DEDUP_REMOVED lines=14> */
.L_x_2425:
[----:B------:R-:W-:Y:S05]  /*1c5e0*/  BSYNC B0 ;  /* 0x0000000000007941 */ /* 0x000fea0003800000 */
.L_x_2424:
[----:B------:R-:W2:Y:S01]  /*1c5f0*/  S2UR UR5, SR_CTAID.X ;  /* 0x00000000000579c3 */ /* 0x000ea20000002500 */
[----:B------:R-:W-:Y:S01]  /*1c600*/  LEA.HI R7, R7, R0, RZ, 0x3 ;  /* 0x0000000007077211 */ /* 0x000fe200078f18ff */
[----:B------:R3:W4:Y:S01]  /*1c610*/  LDS.128 R12, [R201+0x1800] ;  /* 0x00180000c90c7984 */ /* 0x0007220000000c00 */
[----:B-1----:R-:W-:Y:S01]  /*1c620*/  SHF.R.S32.HI R9, RZ, 0x1f, R6 ;  /* 0x0000001fff097819 */ /* 0x002fe20000011406 */
[----:B------:R-:W-:Y:S01]  /*1c630*/  BSSY B0, `(.L_x_2426) ;  /* 0x0000039000007945 */ /* 0x000fe20003800000 */
[----:B------:R-:W-:Y:S01]  /*1c640*/  LOP3.LUT R7, R7, 0xfffffff8, RZ, 0xc0, !PT ;  /* 0xfffffff807077812 */ /* 0x000fe200078ec0ff */
[----:B------:R3:W1:Y:S01]  /*1c650*/  LDS.128 R16, [R201+0x5800] ;  /* 0x00580000c9107984 */ /* 0x0006620000000c00 */
[----:B------:R-:W-:Y:S01]  /*1c660*/  LEA.HI R6, R9, R6, RZ, 0x3 ;  /* 0x0000000609067211 */ /* 0x000fe200078f18ff */
[----:B------:R-:W5:Y:S01]  /*1c670*/  LDC.64 R2, c[0x0][0x290] ;  /* 0x0000a400ff027b82 */ /* 0x000f620000000a00 */
[----:B------:R-:W-:Y:S01]  /*1c680*/  SHF.R.S32.HI R23, RZ, 0x1f, R21 ;  /* 0x0000001fff177819 */ /* 0x000fe20000011415 */
[----:B------:R-:W-:Y:S01]  /*1c690*/  IMAD.IADD R7, R0, 0x1, -R7 ;  /* 0x0000000100077824 */ /* 0x000fe200078e0a07 */
[----:B------:R-:W-:Y:S01]  /*1c6a0*/  SHF.R.S32.HI R0, RZ, 0x3, R6 ;  /* 0x00000003ff007819 */ /* 0x000fe20000011406 */
[----:B------:R3:W1:Y:S01]  /*1c6b0*/  LDS.128 R8, [R201+0x3800] ;  /* 0x00380000c9087984 */ /* 0x0006620000000c00 */
[----:B------:R-:W-:Y:S01]  /*1c6c0*/  ISETP.NE.AND P0, PT, R200, -0x1, PT ;  /* 0xffffffffc800780c */ /* 0x000fe20003f05270 */
[----:B------:R-:W-:Y:S01]  /*1c6d0*/  IMAD.SHL.U32 R22, R7, 0x8, RZ ;  /* 0x0000000807167824 */ /* 0x000fe200078e00ff */
[----:B------:R-:W-:Y:S01]  /*1c6e0*/  SHF.R.S32.HI R7, RZ, 0x1f, R34 ;  /* 0x0000001fff077819 */ /* 0x000fe20000011422 */
[----:B------:R-:W3:Y:S01]  /*1c6f0*/  LDC.64 R4, c[0x0][0x298] ;  /* 0x0000a600ff047b82 */ /* 0x000ee20000000a00 */
[----:B------:R-:W-:Y:S01]  /*1c700*/  VIADD R6, R0, 0x10 ;  /* 0x0000001000067836 */ /* 0x000fe20000000000 */
[----:B------:R1:W1:Y:S01]  /*1c710*/  LDS.128 R28, [R201] ;  /* 0x00000000c91c7984 */ /* 0x0002620000000c00 */
[----:B--2---:R-:W-:-:S04]  /*1c720*/  USHF.L.U32 UR5, UR5, 0x6, URZ ;  /* 0x0000000605057899 */ /* 0x004fc8000800063f */
[----:B------:R-:W-:Y:S02]  /*1c730*/  USHF.R.S32.HI UR4, URZ, 0x1f, UR5 ;  /* 0x0000001f3f047899 */ /* 0x000fe40008011405 */
[----:B------:R-:W-:-:S05]  /*1c740*/  VIADD R199, R199, -UR5 ;  /* 0x80000005c7c77c36 */ /* 0x000fca0008000000 */
[----:B------:R-:W-:Y:S01]  /*1c750*/  ISETP.GE.AND P3, PT, R6, R199, PT ;  /* 0x000000c70600720c */ /* 0x000fe20003f66270 */
[----:B-----5:R-:W-:Y:S01]  /*1c760*/  IMAD R6, R23, R2, RZ ;  /* 0x0000000217067224 */ /* 0x020fe200078e02ff */
[----:B------:R-:W-:-:S03]  /*1c770*/  SHF.R.S32.HI R23, RZ, 0x1f, R22 ;  /* 0x0000001fff177819 */ /* 0x000fc60000011416 */
[----:B------:R-:W-:Y:S02]  /*1c780*/  IMAD R3, R21, R3, R6 ;  /* 0x0000000315037224 */ /* 0x000fe400078e0206 */
[----:B---3--:R-:W-:-:S04]  /*1c790*/  IMAD.WIDE.U32 R24, R200, R4, RZ ;  /* 0x00000004c8187225 */ /* 0x008fc800078e00ff */
[----:B------:R-:W-:-:S04]  /*1c7a0*/  IMAD.WIDE.U32 R20, R21, R2, RZ ;  /* 0x0000000215147225 */ /* 0x000fc800078e00ff */
[----:B------:R-:W-:Y:S01]  /*1c7b0*/  IMAD.WIDE.U32 R22, R4, UR5, R22 ;  /* 0x0000000504167c25 */ /* 0x000fe2000f8e0016 */
[----:B------:R-:W-:-:S03]  /*1c7c0*/  SEL R2, R20, R24, !P0 ;  /* 0x0000001814027207 */ /* 0x000fc60004000000 */
[----:B------:R-:W-:Y:S02]  /*1c7d0*/  IMAD R6, R4, UR4, RZ ;  /* 0x0000000404067c24 */ /* 0x000fe4000f8e02ff */
[----:B------:R-:W-:Y:S01]  /*1c7e0*/  IMAD R200, R200, R5, R25 ;  /* 0x00000005c8c87224 */ /* 0x000fe200078e0219 */
[----:B------:R-:W-:Y:S01]  /*1c7f0*/  @!P0 IADD3 R200, R21, R3, RZ ;  /* 0x0000000315c88210 */ /* 0x000fe20007ffe0ff */
[----:B------:R-:W-:Y:S01]  /*1c800*/  IMAD R3, R5, UR5, R6 ;  /* 0x0000000505037c24 */ /* 0x000fe2000f8e0206 */
[----:B------:R-:W-:Y:S01]  /*1c810*/  IADD3 R20, P0, R2, R22, RZ ;  /* 0x0000001602147210 */ /* 0x000fe20007f1e0ff */
[----:B------:R-:W-:Y:S01]  /*1c820*/  ULDC.64 UR4, c[0x0][0x2a0] ;  /* 0x0000a80000047ab9 */ /* 0x000fe20000000a00 */
[----:B------:R2:W3:Y:S01]  /*1c830*/  LDS.128 R24, [R201+0x2000] ;  /* 0x00200000c9187984 */ /* 0x0004e20000000c00 */
[----:B------:R-:W-:Y:S01]  /*1c840*/  IMAD R7, R7, UR4, RZ ;  /* 0x0000000407077c24 */ /* 0x000fe2000f8e02ff */
[----:B------:R-:W-:Y:S01]  /*1c850*/  IADD3.X R21, R200, R3, R23, P0, !PT ;  /* 0x00000003c8157210 */ /* 0x000fe200007fe417 */
[C---:B------:R-:W-:Y:S01]  /*1c860*/  VIADD R6, R0.reuse, 0x20 ;  /* 0x0000002000067836 */ /* 0x040fe20000000000 */
[-C--:B------:R-:W-:Y:S01]  /*1c870*/  ISETP.GE.AND P0, PT, R0, R199.reuse, PT ;  /* 0x000000c70000720c */ /* 0x080fe20003f06270 */
[C---:B------:R-:W-:Y:S01]  /*1c880*/  IMAD R37, R34.reuse, UR5, R7 ;  /* 0x0000000522257c24 */ /* 0x040fe2000f8e0207 */
[----:B------:R-:W-:Y:S01]  /*1c890*/  SHF.R.S32.HI R3, RZ, 0x1f, R0 ;  /* 0x0000001fff037819 */ /* 0x000fe20000011400 */
[----:B------:R-:W-:Y:S01]  /*1c8a0*/  IMAD.WIDE.U32 R34, R34, UR4, R20 ;  /* 0x0000000422227c25 */ /* 0x000fe2000f8e0014 */
[----:B------:R-:W-:Y:S01]  /*1c8b0*/  ISETP.GE.AND P2, PT, R6, R199, PT ;  /* 0x000000c70600720c */ /* 0x000fe20003f46270 */
[----:B------:R2:W1:Y:S02]  /*1c8c0*/  LDS.128 R20, [R201+0x4000] ;  /* 0x00400000c9147984 */ /* 0x0004640000000c00 */
[----:B------:R-:W-:Y:S01]  /*1c8d0*/  VIADD R2, R0, 0x30 ;  /* 0x0000003000027836 */ /* 0x000fe20000000000 */
[----:B------:R-:W-:-:S04]  /*1c8e0*/  IADD3 R37, R37, R35, RZ ;  /* 0x0000002325257210 */ /* 0x000fc80007ffe0ff */
[----:B------:R-:W-:Y:S01]  /*1c8f0*/  ISETP.GE.AND P1, PT, R2, R199, PT ;  /* 0x000000c70200720c */ /* 0x000fe20003f26270 */
[----:B----4-:R-:W-:-:S12]  /*1c900*/  @P0 BRA `(.L_x_2427) ;  /* 0x00000000002c0947 */ /* 0x010fd80003800000 */
        /* <DEDUP_REMOVED lines=11> */
.L_x_2427:
[----:B------:R-:W-:Y:S05]  /*1c9c0*/  BSYNC B0 ;  /* 0x0000000000007941 */ /* 0x000fea0003800000 */
.L_x_2426:
        /* <DEDUP_REMOVED lines=19> */
.L_x_2429:
[----:B------:R-:W-:Y:S05]  /*1cb00*/  BSYNC B0 ;  /* 0x0000000000007941 */ /* 0x000fea0003800000 */
.L_x_2428:
        /* <DEDUP_REMOVED lines=19> */
.L_x_2431:
[----:B------:R-:W-:Y:S05]  /*1cc40*/  BSYNC B0 ;  /* 0x0000000000007941 */ /* 0x000fea0003800000 */
.L_x_2430:
        /* <DEDUP_REMOVED lines=16> */
.L_x_2432:
        /* <DEDUP_REMOVED lines=11> */
.L_x_4170:


//--------------------- .text._ZN5flash24flash_fwd_splitkv_kernelI23Flash_fwd_kernel_traitsILi192ELi64ELi64ELi4ELb0ELb0EN7cutlass6half_tE19Flash_kernel_traitsILi192ELi64ELi64ELi4ES3_EELb1ELb0ELb0ELb0ELb1ELb1ELb0ELb1EEEvNS_16Flash_fwd_paramsE --------------------------
	.section	.text._ZN5flash24flash_fwd_splitkv_kernelI23Flash_fwd_kernel_traitsILi192ELi64ELi64ELi4ELb0ELb0EN7cutlass6half_tE19Flash_kernel_traitsILi192ELi64ELi64ELi4ES3_EELb1ELb0ELb0ELb0ELb1ELb1ELb0ELb1EEEvNS_16Flash_fwd_paramsE,"ax",@progbits
	.align	128
        .global         _ZN5flash24flash_fwd_splitkv_kernelI23Flash_fwd_kernel_traitsILi192ELi64ELi64ELi4ELb0ELb0EN7cutlass6half_tE19Flash_kernel_traitsILi192ELi64ELi64ELi4ES3_EELb1ELb0ELb0ELb0ELb1ELb1ELb0ELb1EEEvNS_16Flash_fwd_paramsE
        .type           _ZN5flash24flash_fwd_splitkv_kernelI23Flash_fwd_kernel_traitsILi192ELi64ELi64ELi4ELb0ELb0EN7cutlass6half_tE19Flash_kernel_traitsILi192ELi64ELi64ELi4ES3_EELb1ELb0ELb0ELb0ELb1ELb1ELb0ELb1EEEvNS_16Flash_fwd_paramsE,@function
        .size           _ZN5flash24flash_fwd_splitkv_kernelI23Flash_fwd_kernel_traitsILi192ELi64ELi64ELi4ELb0ELb0EN7cutlass6half_tE19Flash_kernel_traitsILi192ELi64ELi64ELi4ES3_EELb1ELb0ELb0ELb0ELb1ELb1ELb0ELb1EEEvNS_16Flash_fwd_paramsE,(.L_x_4171 - _ZN5flash24flash_fwd_splitkv_kernelI23Flash_fwd_kernel_traitsILi192ELi64ELi64ELi4ELb0ELb0EN7cutlass6half_tE19Flash_kernel_traitsILi192ELi64ELi64ELi4ES3_EELb1ELb0ELb0ELb0ELb1ELb1ELb0ELb1EEEvNS_16Flash_fwd_paramsE)
        .other          _ZN5flash24flash_fwd_splitkv_kernelI23Flash_fwd_kernel_traitsILi192ELi64ELi64ELi4ELb0ELb0EN7cutlass6half_tE19Flash_kernel_traitsILi192ELi64ELi64ELi4ES3_EELb1ELb0ELb0ELb0ELb1ELb1ELb0ELb1EEEvNS_16Flash_fwd_paramsE,@"STO_CUDA_ENTRY STV_DEFAULT"
_ZN5flash24flash_fwd_splitkv_kernelI23Flash_fwd_kernel_traitsILi192ELi64ELi64ELi4ELb0ELb0EN7cutlass6half_tE19Flash_kernel_traitsILi192ELi64ELi64ELi4ES3_EELb1ELb0ELb0ELb0ELb1ELb1ELb0ELb1EEEvNS_16Flash_fwd_paramsE:
.text._ZN5flash24flash_fwd_splitkv_kernelI23Flash_fwd_kernel_traitsILi192ELi64ELi64ELi4ELb0ELb0EN7cutlass6half_tE19Flash_kernel_traitsILi192ELi64ELi64ELi4ES3_EELb1ELb0ELb0ELb0ELb1ELb1ELb0ELb1EEEvNS_16Flash_fwd_paramsE:
        /* <DEDUP_REMOVED lines=41> */
.L_x_2433:
[----:B------:R-:W1:Y:S02]  /*0290*/  LDC R69, c[0x0][0x2c8] ;  /* 0x0000b200ff457b82 */ /* 0x000e640000000800 */
.L_x_2434:
        /* <DEDUP_REMOVED lines=11> */
[----:B-1----:R-:W1:Y:S01]  /*0350*/  LDC R5, c[0x0][0x398] ;  /* 0x0000e600ff057b82 */ /* 0x002e620000000800 */
[----:B---3--:R-:W-:Y:S01]  /*0360*/  @!P1 ISETP.NE.U32.AND P0, PT, R2, RZ, PT ;  /* 0x000000ff0200920c */ /* 0x008fe20003f05070 */
[--C-:B-----5:R-:W-:Y:S01]  /*0370*/  IMAD.IADD R69, R69, 0x1, -R10.reuse ;  /* 0x0000000145457824 */ /* 0x120fe200078e0a0a */
        /* <DEDUP_REMOVED lines=12> */
[----:B-1----:R-:W-:Y:S02]  /*0440*/  IADD3 R5, R2, R5, R58 ;  /* 0x0000000502057210 */ /* 0x002fe40007ffe03a */
        /* <DEDUP_REMOVED lines=11> */
[--C-:B------:R-:W-:Y:S01]  /*0500*/  IMAD.IADD R207, R207, 0x1, -R62.reuse ;  /* 0x00000001cfcf7824 */ /* 0x100fe200078e0a3e */
[----:B------:R-:W-:Y:S01]  /*0510*/  SHF.R.S32.HI R7, RZ, 0x1f, R62 ;  /* 0x0000001fff077819 */ /* 0x000fe2000001143e */
[----:B------:R-:W-:Y:S01]  /*0520*/  ULDC.64 UR4, c[0x0][0x2a0] ;  /* 0x0000a80000047ab9 */ /* 0x000fe20000000a00 */
[----:B------:R-:W-:Y:S01]  /*0530*/  LEA.HI R6, R6, R59, RZ, 0x3 ;  /* 0x0000003b06067211 */ /* 0x000fe200078f18ff */
[----:B------:R-:W-:Y:S01]  /*0540*/  ULDC UR8, c[0x0][0x270] ;  /* 0x00009c0000087ab9 */ /* 0x000fe20000000800 */
[----:B------:R-:W-:Y:S01]  /*0550*/  LOP3.LUT P6, RZ, R59, 0x7, RZ, 0xc0, !PT ;  /* 0x000000073bff7812 */ /* 0x000fe200078cc0ff */
[----:B------:R-:W-:Y:S01]  /*0560*/  BSSY B0, `(.L_x_2436) ;  /* 0x0000030000007945 */ /* 0x000fe20003800000 */
[----:B------:R-:W-:-:S02]  /*0570*/  LOP3.LUT R0, R6, 0x1ffffff8, RZ, 0xc0, !PT ;  /* 0x1ffffff806007812 */ /* 0x000fc400078ec0ff */
[----:B------:R-:W-:Y:S01]  /*0580*/  SHF.R.S32.HI R6, RZ, 0x3, R6 ;  /* 0x00000003ff067819 */ /* 0x000fe20000011406 */
[----:B------:R-:W2:Y:S02]  /*0590*/  @!P0 LDC.64 R2, c[0x0][0x290] ;  /* 0x0000a400ff028b82 */ /* 0x000ea40000000a00 */
[----:B------:R-:W-:Y:S01]  /*05a0*/  IMAD.IADD R0, R59, 0x1, -R0 ;  /* 0x000000013b007824 */ /* 0x000fe200078e0a00 */
[----:B------:R-:W-:-:S03]  /*05b0*/  ISETP.GE.OR P5, PT, R6, R207, P6 ;  /* 0x000000cf0600720c */ /* 0x000fc600037a6670 */
[----:B------:R-:W-:Y:S02]  /*05c0*/  IMAD.SHL.U32 R16, R0, 0x8, RZ ;  /* 0x0000000800107824 */ /* 0x000fe400078e00ff */
[----:B------:R-:W-:-:S03]  /*05d0*/  VIADD R0, R6, 0x20 ;  /* 0x0000002006007836 */ /* 0x000fc60000000000 */
[--C-:B------:R-:W-:Y:S01]  /*05e0*/  SHF.R.S32.HI R17, RZ, 0x1f, R16.reuse ;  /* 0x0000001fff117819 */ /* 0x100fe20000011410 */
[-C--:B-1----:R-:W-:Y:S01]  /*05f0*/  @P0 IMAD.WIDE.U32 R10, R208, R4.reuse, RZ ;  /* 0x00000004d00a0225 */ /* 0x082fe200078e00ff */
[CC--:B------:R-:W-:Y:S02]  /*0600*/  ISETP.GE.AND P1, PT, R0.reuse, R207.reuse, PT ;  /* 0x000000cf0000720c */ /* 0x0c0fe40003f26270 */
[----:B------:R-:W-:Y:S01]  /*0610*/  ISETP.GE.OR P3, PT, R0, R207, P6 ;  /* 0x000000cf0000720c */ /* 0x000fe20003766670 */
[-C--:B------:R-:W-:Y:S02]  /*0620*/  IMAD R7, R7, R4.reuse, RZ ;  /* 0x0000000407077224 */ /* 0x080fe400078e02ff */
[----:B------:R-:W-:-:S04]  /*0630*/  IMAD.WIDE.U32 R16, R62, R4, R16 ;  /* 0x000000043e107225 */ /* 0x000fc800078e0010 */
[----:B------:R-:W-:Y:S02]  /*0640*/  @P0 IMAD R208, R208, R5, R11 ;  /* 0x00000005d0d00224 */ /* 0x000fe400078e020b */
[-C--:B--2---:R-:W-:Y:S02]  /*0650*/  @!P0 IMAD R8, R9, R2.reuse, RZ ;  /* 0x0000000209088224 */ /* 0x084fe400078e02ff */
[----:B------:R-:W-:Y:S01]  /*0660*/  @!P0 IMAD.WIDE.U32 R14, R13, R2, RZ ;  /* 0x000000020d0e8225 */ /* 0x000fe200078e00ff */
[----:B------:R-:W-:-:S03]  /*0670*/  SHF.R.S32.HI R2, RZ, 0x1f, R144 ;  /* 0x0000001fff027819 */ /* 0x000fc60000011490 */
[----:B------:R-:W-:Y:S01]  /*0680*/  @!P0 IMAD R3, R13, R3, R8 ;  /* 0x000000030d038224 */ /* 0x000fe200078e0208 */
[----:B------:R-:W-:Y:S01]  /*0690*/  IADD3 R8, R6, 0x10, RZ ;  /* 0x0000001006087810 */ /* 0x000fe20007ffe0ff */
[----:B------:R-:W-:Y:S02]  /*06a0*/  @!P0 IMAD.MOV.U32 R10, RZ, RZ, R14 ;  /* 0x000000ffff0a8224 */ /* 0x000fe400078e000e */
[----:B------:R-:W-:Y:S01]  /*06b0*/  IMAD R7, R62, R5, R7 ;  /* 0x000000053e077224 */ /* 0x000fe200078e0207 */
[----:B------:R-:W-:Y:S01]  /*06c0*/  @!P0 IADD3 R208, R15, R3, RZ ;  /* 0x000000030fd08210 */ /* 0x000fe20007ffe0ff */
[----:B------:R-:W-:Y:S01]  /*06d0*/  IMAD R3, R2, UR4, RZ ;  /* 0x0000000402037c24 */ /* 0x000fe2000f8e02ff */
[----:B------:R-:W-:Y:S01]  /*06e0*/  IADD3 R10, P0, R10, R16, RZ ;  /* 0x000000100a0a7210 */ /* 0x000fe20007f1e0ff */
[----:B------:R-:W-:Y:S01]  /*06f0*/  IMAD R13, R13, UR8, R144 ;  /* 0x000000080d0d7c24 */ /* 0x000fe2000f8e0290 */
[----:B------:R-:W-:Y:S01]  /*0700*/  ISETP.GE.AND P2, PT, R8, R207, PT ;  /* 0x000000cf0800720c */ /* 0x000fe20003f46270 */
[----:B------:R-:W-:Y:S01]  /*0710*/  IMAD R15, R144, UR5, R3 ;  /* 0x00000005900f7c24 */ /* 0x000fe2000f8e0203 */
[----:B------:R-:W-:-:S02]  /*0720*/  IADD3.X R11, R208, R17, R7, P0, !PT ;  /* 0x00000011d00b7210 */ /* 0x000fc400007fe407 */
[-C--:B------:R-:W-:Y:S02]  /*0730*/  ISETP.GE.AND P0, PT, R6, R207.reuse, PT ;  /* 0x000000cf0600720c */ /* 0x080fe40003f06270 */
[----:B------:R-:W-:Y:S01]  /*0740*/  ISETP.GE.OR P4, PT, R8, R207, P6 ;  /* 0x000000cf0800720c */ /* 0x000fe20003786670 */
[----:B------:R-:W-:Y:S01]  /*0750*/  IMAD.WIDE.U32 R144, R144, UR4, R10 ;  /* 0x0000000490907c25 */ /* 0x000fe2000f8e000a */
[----:B------:R-:W-:Y:S01]  /*0760*/  ULDC UR4, c[0x0][0x2c4] ;  /* 0x0000b10000047ab9 */ /* 0x000fe20000000800 */
[----:B------:R-:W-:Y:S02]  /*0770*/  SHF.R.S32.HI R8, RZ, 0x1f, R6 ;  /* 0x0000001fff087819 */ /* 0x000fe40000011406 */
[----:B------:R-:W-:Y:S01]  /*0780*/  IMAD R3, R13, UR4, R62 ;  /* 0x000000040d037c24 */ /* 0x000fe2000f8e023e */
[----:B------:R-:W-:-:S05]  /*0790*/  IADD3 R15, R145, R15, RZ ;  /* 0x0000000f910f7210 */ /* 0x000fca0007ffe0ff */
[----:B------:R-:W-:Y:S05]  /*07a0*/  @P0 BRA `(.L_x_2437) ;  /* 0x00000000002c0947 */ /* 0x000fea0003800000 */
        /* <DEDUP_REMOVED lines=11> */
.L_x_2437:
[----:B------:R-:W-:Y:S05]  /*0860*/  BSYNC B0 ;  /* 0x0000000000007941 */ /* 0x000fea0003800000 */
.L_x_2436:
[----:B------:R-:W-:Y:S01]  /*0870*/  BSSY B0, `(.L_x_2438) ;  /* 0x0000012000007945 */ /* 0x000fe20003800000 */
[----:B------:R-:W-:Y:S02]  /*0880*/  IADD3 R2, P0, R3, R6, RZ ;  /* 0x0000000603027210 */ /* 0x000fe40007f1e0ff */
[----:B------:R-:W-:Y:S01]  /*0890*/  IADD3 R10, R6, 0x30, RZ ;  /* 0x00000030060a7810 */ /* 0x000fe20007ffe0ff */
[----:B------:R-:W-:Y:S05]  /*08a0*/  @P2 BRA `(.L_x_2439) ;  /* 0x0000000000382947 */ /* 0x000fea0003800000 */
[----:B------:R-:W-:Y:S01]  /*08b0*/  IADD3 R7, P2, R6, 0x10, RZ ;  /* 0x0000001006077810 */ /* 0x000fe20007f5e0ff */
[----:B-1----:R-:W-:Y:S01]  /*08c0*/  IMAD.MOV.U32 R12, RZ, RZ, R144 ;  /* 0x000000ffff0c7224 */ /* 0x002fe200078e0090 */
        /* <DEDUP_REMOVED lines=12> */
.L_x_2439:
[----:B------:R-:W-:Y:S05]  /*0990*/  BSYNC B0 ;  /* 0x0000000000007941 */ /* 0x000fea0003800000 */
.L_x_2438:
[----:B------:R-:W-:Y:S01]  /*09a0*/  BSSY B0, `(.L_x_2440) ;  /* 0x0000011000007945 */ /* 0x000fe20003800000 */
[----:B------:R-:W-:-:S03]  /*09b0*/  ISETP.GE.AND P2, PT, R10, R207, PT ;  /* 0x000000cf0a00720c */ /* 0x000fc60003f46270 */
[----:B------:R-:W-:Y:S10]  /*09c0*/  @P1 BRA `(.L_x_2441) ;  /* 0x0000000000381947 */ /* 0x000ff40003800000 */
[----:B------:R-:W-:Y:S01]  /*09d0*/  IADD3 R7, P1, R6, 0x20, RZ ;  /* 0x0000002006077810 */ /* 0x000fe20007f3e0ff */
[----:B-1----:R-:W-:Y:S01]  /*09e0*/  IMAD.MOV.U32 R12, RZ, RZ, R144 ;  /* 0x000000ffff0c7224 */ /* 0x002fe200078e0090 */
[----:B------:R-:W-:Y:S01]  /*09f0*/  MOV R13, R15 ;  /* 0x0000000f000d7202 */ /* 0x000fe20000000f00 */
[----:B------:R-:W-:Y:S02]  /*0a00*/  ULDC.64 UR4, c[0x0][0x280] ;  /* 0x0000a00000047ab9 */ /* 0x000fe40000000a00 */
[----:B------:R-:W-:Y:S02]  /*0a10*/  IMAD.X R9, RZ, RZ, R8, P1 ;  /* 0x000000ffff097224 */ /* 0x000fe400008e0608 */
[----:B------:R-:W-:-:S04]  /*0a20*/  IMAD.WIDE.U32 R12, R7, R4, R12 ;  /* 0x00000004070c7225 */ /* 0x000fc800078e000c */
[----:B------:R-:W-:Y:S01]  /*0a30*/  IMAD R0, R9, R4, RZ ;  /* 0x0000000409007224 */ /* 0x000fe200078e02ff */
[----:B--2---:R-:W-:-:S03]  /*0a40*/  LEA R16, P1, R12, UR4, 0x1 ;  /* 0x000000040c107c11 */ /* 0x004fc6000f8208ff */
[----:B------:R-:W-:-:S05]  /*0a50*/  IMAD R0, R7, R5, R0 ;  /* 0x0000000507007224 */ /* 0x000fca00078e0200 */
[----:B------:R-:W-:-:S04]  /*0a60*/  IADD3 R7, R13, R0, RZ ;  /* 0x000000000d077210 */ /* 0x000fc80007ffe0ff */
[----:B------:R-:W-:-:S05]  /*0a70*/  LEA.HI.X R17, R12, UR5, R7, 0x1, P1 ;  /* 0x000000050c117c11 */ /* 0x000fca00088f0c07 */
[----:B------:R3:W-:Y:S04]  /*0a80*/  STG.E.128 desc[UR6][R16.64], RZ ;  /* 0x000000ff10007986 */ /* 0x0007e8000c101d06 */
[----:B------:R3:W-:Y:S04]  /*0a90*/  STG.E.128 desc[UR6][R16.64+0x80], RZ ;  /* 0x000080ff10007986 */ /* 0x0007e8000c101d06 */
[----:B------:R3:W-:Y:S02]  /*0aa0*/  STG.E.128 desc[UR6][R16.64+0x100], RZ ;  /* 0x000100ff10007986 */ /* 0x0007e4000c101d06 */
.L_x_2441:
[----:B------:R-:W-:Y:S05]  /*0ab0*/  BSYNC B0 ;  /* 0x0000000000007941 */ /* 0x000fea0003800000 */
.L_x_2440:
        /* <DEDUP_REMOVED lines=15> */
.L_x_2443:
[----:B------:R-:W-:Y:S05]  /*0bb0*/  BSYNC B0 ;  /* 0x0000000000007941 */ /* 0x000fea0003800000 */
.L_x_2442:
        /* <DEDUP_REMOVED lines=15> */
.L_x_2435:
        /* <DEDUP_REMOVED lines=22> */
.L_x_2444:
        /* <DEDUP_REMOVED lines=82> */
.L_x_2445:
        /* <DEDUP_REMOVED lines=49> */
.L_x_2447:
        /* <DEDUP_REMOVED lines=32> */
.L_x_2446:
        /* <DEDUP_REMOVED lines=20> */
[----:B------:R-:W-:Y:S01]  /*1980*/  IMAD.SHL.U32 R18, R61, 0x8, RZ ;  /* 0x000000083d127824 */ /* 0x000fe200078e00ff */
[----:B------:R-:W-:-:S02]  /*1990*/  LOP3.LUT R130, R131, 0xfffffff0, RZ, 0xc0, !PT ;  /* 0xfffffff083827812 */ /* 0x000fc400078ec0ff */
[----:B------:R-:W-:Y:S01]  /*19a0*/  SHF.R.U32.HI R132, RZ, 0x3, R27 ;  /* 0x00000003ff847819 */ /* 0x000fe2000001161b */
[----:B------:R-:W1:Y:S01]  /*19b0*/  LDC.64 R150, c[0x0][0x250] ;  /* 0x00009400ff967b82 */ /* 0x000e620000000a00 */
[----:B------:R-:W-:Y:S01]  /*19c0*/  LOP3.LUT R25, R27, 0x38, R18, 0xf8, !PT ;  /* 0x000000381b197812 */ /* 0x000fe200078ef812 */
[----:B--2---:R-:W-:Y:S01]  /*19d0*/  @P0 IMAD.WIDE.U32 R26, R208, R2, RZ ;  /* 0x00000002d01a0225 */ /* 0x004fe200078e00ff */
[----:B------:R-:W-:Y:S02]  /*19e0*/  IADD3 R130, -R130, R59, RZ ;  /* 0x0000003b82827210 */ /* 0x000fe40007ffe1ff */
[----:B------:R-:W-:Y:S01]  /*19f0*/  LOP3.LUT R132, R25, R132, RZ, 0x3c, !PT ;  /* 0x0000008419847212 */ /* 0x000fe200078e3cff */
[----:B------:R-:W-:Y:S01]  /*1a00*/  @P0 IMAD.MOV.U32 R10, RZ, RZ, R26 ;  /* 0x000000ffff0a0224 */ /* 0x000fe200078e001a */
[----:B------:R-:W-:Y:S01]  /*1a10*/  SHF.R.S32.HI R63, RZ, 0x1f, R130 ;  /* 0x0000001fff3f7819 */ /* 0x000fe20000011482 */
[----:B------:R-:W-:Y:S01]  /*1a20*/  @P0 IMAD R25, R208, R3, R27 ;  /* 0x00000003d0190224 */ /* 0x000fe200078e021b */
[----:B------:R-:W-:Y:S01]  /*1a30*/  LOP3.LUT R132, R132, 0xfffffe00, R29, 0xf8, !PT ;  /* 0xfffffe0084847812 */ /* 0x000fe200078ef81d */
[----:B------:R-:W-:Y:S01]  /*1a40*/  IMAD.WIDE R26, R19, 0x40, R142 ;  /* 0x00000040131a7825 */ /* 0x000fe200078e028e */
[----:B------:R-:W-:-:S02]  /*1a50*/  SHF.R.S32.HI R19, RZ, 0x1f, R18 ;  /* 0x0000001fff137819 */ /* 0x000fc40000011412 */
[----:B------:R-:W-:Y:S01]  /*1a60*/  LEA.HI R63, R63, R130, RZ, 0x3 ;  /* 0x000000823f3f7211 */ /* 0x000fe200078f18ff */
[-C--:B----4-:R-:W-:Y:S01]  /*1a70*/  @!P0 IMAD.WIDE.U32 R30, R11, R6.reuse, RZ ;  /* 0x000000060b1e8225 */ /* 0x090fe200078e00ff */
[----:B---3--:R-:W-:Y:S02]  /*1a80*/  LEA.HI R129, R129, R129, RZ, 0x1 ;  /* 0x0000008181817211 */ /* 0x008fe400078f08ff */
[----:B------:R-:W-:Y:S01]  /*1a90*/  SHF.L.U32 R125, R61, 0x2, RZ ;  /* 0x000000023d7d7819 */ /* 0x000fe200000006ff */
[----:B------:R-:W-:Y:S01]  /*1aa0*/  @!P0 IMAD R12, R9, R6, RZ ;  /* 0x00000006090c8224 */ /* 0x000fe200078e02ff */
[----:B------:R-:W-:Y:S01]  /*1ab0*/  SHF.R.S32.HI R127, RZ, 0x1, R129 ;  /* 0x00000001ff7f7819 */ /* 0x000fe20000011481 */
[----:B------:R-:W-:Y:S01]  /*1ac0*/  @!P0 IMAD.MOV.U32 R10, RZ, RZ, R30 ;  /* 0x000000ffff0a8224 */ /* 0x000fe200078e001e */
[----:B------:R-:W-:Y:S01]  /*1ad0*/  LEA.HI R60, R60, R59, RZ, 0x5 ;  /* 0x0000003b3c3c7211 */ /* 0x000fe200078f28ff */
[----:B------:R-:W-:Y:S01]  /*1ae0*/  @!P0 IMAD R7, R11, R7, R12 ;  /* 0x000000070b078224 */ /* 0x000fe200078e020c */
[----:B------:R-:W-:Y:S01]  /*1af0*/  SHF.L.U64.HI R57, R152, 0x4, R153 ;  /* 0x0000000498397819 */ /* 0x000fe20000010299 */
[----:B------:R-:W-:Y:S01]  /*1b00*/  IMAD R6, R27, R2, RZ ;  /* 0x000000021b067224 */ /* 0x000fe200078e02ff */
[C---:B------:R-:W-:Y:S01]  /*1b10*/  IADD3 R28, P1, R18.reuse, R10, RZ ;  /* 0x0000000a121c7210 */ /* 0x040fe20007f3e0ff */
[----:B------:R-:W-:Y:S01]  /*1b20*/  @!P0 IMAD.IADD R25, R31, 0x1, R7 ;  /* 0x000000011f198824 */ /* 0x000fe200078e0207 */
[----:B------:R-:W-:Y:S01]  /*1b30*/  IADD3 R24, P0, R18, R8, RZ ;  /* 0x0000000812187210 */ /* 0x000fe20007f1e0ff */
[----:B------:R-:W-:Y:S01]  /*1b40*/  IMAD R7, R5, UR4, RZ ;  /* 0x0000000405077c24 */ /* 0x000fe2000f8e02ff */
[----:B-1----:R-:W-:Y:S01]  /*1b50*/  SHF.L.U64.HI R136, R150, 0x4, R151 ;  /* 0x0000000496887819 */ /* 0x002fe20000010297 */
[C---:B------:R-:W-:Y:S01]  /*1b60*/  IMAD.X R29, R19.reuse, 0x1, R25, P1 ;  /* 0x00000001131d7824 */ /* 0x040fe200008e0619 */
[----:B------:R-:W-:Y:S01]  /*1b70*/  SHF.R.S32.HI R60, RZ, 0x5, R60 ;  /* 0x00000005ff3c7819 */ /* 0x000fe2000001143c */
[----:B------:R-:W-:Y:S01]  /*1b80*/  IMAD.X R25, R19, 0x1, R23, P0 ;  /* 0x0000000113197824 */ /* 0x000fe200000e0617 */
[----:B------:R-:W-:Y:S01]  /*1b90*/  IADD3 R138, P0, R142, R21, RZ ;  /* 0x000000158e8a7210 */ /* 0x000fe20007f1e0ff */
[----:B------:R-:W-:Y:S01]  /*1ba0*/  IMAD.WIDE.U32 R22, R26, R2, R28 ;  /* 0x000000021a167225 */ /* 0x000fe200078e001c */
[----:B------:R-:W-:-:S03]  /*1bb0*/  SHF.R.S32.HI R2, RZ, 0x1f, R144 ;  /* 0x0000001fff027819 */ /* 0x000fc60000011490 */
[C---:B------:R-:W-:Y:S01]  /*1bc0*/  IMAD R20, R0.reuse, UR5, R7 ;  /* 0x0000000500147c24 */ /* 0x040fe2000f8e0207 */
[----:B------:R-:W-:Y:S01]  /*1bd0*/  LOP3.LUT R7, R63, 0xfffffff8, RZ, 0xc0, !PT ;  /* 0xfffffff83f077812 */ /* 0x000fe200078ec0ff */
[----:B------:R-:W-:Y:S01]  /*1be0*/  IMAD.WIDE.U32 R24, R0, UR4, R24 ;  /* 0x0000000400187c25 */ /* 0x000fe2000f8e0018 */
[----:B------:R-:W-:-:S03]  /*1bf0*/  ULDC.64 UR4, c[0x0][0x258] ;  /* 0x0000960000047ab9 */ /* 0x000fc60000000a00 */
[----:B------:R-:W-:Y:S01]  /*1c00*/  IMAD R147, R2, UR4, RZ ;  /* 0x0000000402937c24 */ /* 0x000fe2000f8e02ff */
[----:B------:R-:W-:Y:S01]  /*1c10*/  SHF.R.S32.HI R2, RZ, 0x1f, R69 ;  /* 0x0000001fff027819 */ /* 0x000fe20000011445 */
[----:B------:R-:W-:Y:S01]  /*1c20*/  IMAD.X R17, R143, 0x1, R17, P0 ;  /* 0x000000018f117824 */ /* 0x000fe200000e0611 */
[----:B------:R-:W-:Y:S01]  /*1c30*/  IADD3 R140, P0, R18, R4, RZ ;  /* 0x00000004128c7210 */ /* 0x000fe20007f1e0ff */
[----:B------:R-:W-:Y:S01]  /*1c40*/  IMAD R3, R26, R3, R6 ;  /* 0x000000031a037224 */ /* 0x000fe200078e0206 */
[----:B------:R-:W-:Y:S01]  /*1c50*/  LEA.HI R67, R2, R69, RZ, 0x6 ;  /* 0x0000004502437211 */ /* 0x000fe200078f30ff */
[----:B------:R-:W-:Y:S02]  /*1c60*/  IMAD.IADD R130, R130, 0x1, -R7 ;  /* 0x0000000182827824 */ /* 0x000fe400078e0a07 */
[----:B------:R-:W-:Y:S01]  /*1c70*/  IMAD.X R141, R19, 0x1, R15, P0 ;  /* 0x00000001138d7824 */ /* 0x000fe200000e060f */
[----:B------:R-:W-:Y:S01]  /*1c80*/  SHF.R.S32.HI R67, RZ, 0x6, R67 ;  /* 0x00000006ff437819 */ /* 0x000fe20000011443 */
[----:B------:R-:W-:Y:S01]  /*1c90*/  IMAD.IADD R21, R25, 0x1, R20 ;  /* 0x0000000119157824 */ /* 0x000fe200078e0214 */
[----:B------:R-:W-:Y:S01]  /*1ca0*/  IADD3 R23, R23, R3, RZ ;  /* 0x0000000317177210 */ /* 0x000fe20007ffe0ff */
[----:B------:R-:W-:Y:S01]  /*1cb0*/  IMAD R17, R17, R150, RZ ;  /* 0x0000009611117224 */ /* 0x000fe200078e02ff */
        /* <DEDUP_REMOVED lines=170> */
.L_x_2494:
        /* <DEDUP_REMOVED lines=216> */
.L_x_2452:
[----:B------:R-:W-:Y:S05]  /*34e0*/  BSYNC B0 ;  /* 0x0000000000007941 */ /* 0x000fea0003800000 */
.L_x_2451:
        /* <DEDUP_REMOVED lines=159> */
.L_x_2454:
[----:B------:R-:W-:Y:S05]  /*3ee0*/  BSYNC B0 ;  /* 0x0000000000007941 */ /* 0x000fea0003800000 */
.L_x_2453:
        /* <DEDUP_REMOVED lines=167> */
.L_x_2456:
[----:B------:R-:W-:Y:S05]  /*4960*/  BSYNC B0 ;  /* 0x0000000000007941 */ /* 0x000fea0003800000 */
.L_x_2455:
        /* <DEDUP_REMOVED lines=171> */
.L_x_2458:
[----:B------:R-:W-:Y:S05]  /*5420*/  BSYNC B0 ;  /* 0x0000000000007941 */ /* 0x000fea0003800000 */
.L_x_2457:
[----:B----4-:R-:W-:Y:S01]  /*5430*/  MOV R20, R53 ;  /* 0x0000003500147202 */ /* 0x010fe20000000f00 */
[----:B------:R-:W-:Y:S01]  /*5440*/  IMAD.MOV.U32 R48, RZ, RZ, R55 ;  /* 0x000000ffff307224 */ /* 0x000fe200078e0037 */
[----:B------:R-:W-:Y:S01]  /*5450*/  MOV R21, R44 ;  /* 0x0000002c00157202 */ /* 0x000fe20000000f00 */
[----:B------:R-:W-:Y:S01]  /*5460*/  IMAD.MOV.U32 R49, RZ, RZ, R52 ;  /* 0x000000ffff317224 */ /* 0x000fe200078e0034 */
[----:B------:R-:W-:Y:S01]  /*5470*/  UMOV UR4, UR21 ;  /* 0x0000001500047c82 */ /* 0x000fe20008000000 */
[----:B------:R-:W-:Y:S05]  /*5480*/  BRA `(.L_x_2459) ;  /* 0x0000004c00787947 */ /* 0x000fea0003800000 */
.L_x_2450:
        /* <DEDUP_REMOVED lines=93> */
.L_x_2463:
[----:B------:R-:W-:Y:S05]  /*5a60*/  BSYNC B0 ;  /* 0x0000000000007941 */ /* 0x000fea0003800000 */
.L_x_2462:
        /* <DEDUP_REMOVED lines=88> */
.L_x_2465:
[----:B------:R-:W-:Y:S05]  /*5ff0*/  BSYNC B0 ;  /* 0x0000000000007941 */ /* 0x000fea0003800000 */
.L_x_2464:
        /* <DEDUP_REMOVED lines=91> */
.L_x_2467:
[----:B------:R-:W-:Y:S05]  /*65b0*/  BSYNC B0 ;  /* 0x0000000000007941 */ /* 0x000fea0003800000 */
.L_x_2466:
[----:B-----5:R1:W-:Y:S02]  /*65c0*/  STG.E.128 desc[UR6][R94.64+0x100], R52 ;  /* 0x000100345e007986 */ /* 0x0203e4000c101d06 */
.L_x_2461:
[----:B------:R-:W-:Y:S05]  /*65d0*/  BSYNC B1 ;  /* 0x0000000000017941 */ /* 0x000fea0003800000 */
.L_x_2460:
        /* <DEDUP_REMOVED lines=101> */
.L_x_2471:
[----:B------:R-:W-:Y:S05]  /*6c30*/  BSYNC B0 ;  /* 0x0000000000007941 */ /* 0x000fea0003800000 */
.L_x_2470:
        /* <DEDUP_REMOVED lines=92> */
.L_x_2473:
[----:B------:R-:W-:Y:S05]  /*7200*/  BSYNC B0 ;  /* 0x0000000000007941 */ /* 0x000fea0003800000 */
.L_x_2472:
        /* <DEDUP_REMOVED lines=97> */
.L_x_2475:
[----:B------:R-:W-:Y:S05]  /*7820*/  BSYNC B0 ;  /* 0x0000000000007941 */ /* 0x000fea0003800000 */
.L_x_2474:
[----:B-----5:R4:W-:Y:S02]  /*7830*/  STG.E.128 desc[UR6][R160.64+0x100], R24 ;  /* 0x00010018a0007986 */ /* 0x0209e4000c101d06 */
.L_x_2469:
[----:B------:R-:W-:Y:S05]  /*7840*/  BSYNC B1 ;  /* 0x0000000000017941 */ /* 0x000fea0003800000 */
.L_x_2468:
        /* <DEDUP_REMOVED lines=104> */
.L_x_2479:
[----:B------:R-:W-:Y:S05]  /*7ed0*/  BSYNC B0 ;  /* 0x0000000000007941 */ /* 0x000fea0003800000 */
.L_x_2478:
        /* <DEDUP_REMOVED lines=101> */
.L_x_2481:
[----:B------:R-:W-:Y:S05]  /*8530*/  BSYNC B0 ;  /* 0x0000000000007941 */ /* 0x000fea0003800000 */
.L_x_2480:
        /* <DEDUP_REMOVED lines=98> */
.L_x_2483:
[----:B------:R-:W-:Y:S05]  /*8b60*/  BSYNC B0 ;  /* 0x0000000000007941 */ /* 0x000fea0003800000 */
.L_x_2482:
[----:B-----5:R4:W-:Y:S02]  /*8b70*/  STG.E.128 desc[UR6][R50.64], R8 ;  /* 0x0000000832007986 */ /* 0x0209e4000c101d06 */
.L_x_2477:
[----:B------:R-:W-:Y:S05]  /*8b80*/  BSYNC B1 ;  /* 0x0000000000017941 */ /* 0x000fea0003800000 */
.L_x_2476:
        /* <DEDUP_REMOVED lines=107> */
.L_x_2487:
[----:B------:R-:W-:Y:S05]  /*9240*/  BSYNC B0 ;  /* 0x0000000000007941 */ /* 0x000fea0003800000 */
.L_x_2486:
        /* <DEDUP_REMOVED lines=102> */
.L_x_2489:
[----:B------:R-:W-:Y:S05]  /*98b0*/  BSYNC B0 ;  /* 0x0000000000007941 */ /* 0x000fea0003800000 */
.L_x_2488:
        /* <DEDUP_REMOVED lines=98> */
.L_x_2491:
[----:B------:R-:W-:Y:S05]  /*9ee0*/  BSYNC B0 ;  /* 0x0000000000007941 */ /* 0x000fea0003800000 */
.L_x_2490:
[----:B-----5:R4:W-:Y:S02]  /*9ef0*/  STG.E.128 desc[UR6][R50.64], R8 ;  /* 0x0000000832007986 */ /* 0x0209e4000c101d06 */
.L_x_2485:
[----:B------:R-:W-:Y:S05]  /*9f00*/  BSYNC B1 ;  /* 0x0000000000017941 */ /* 0x000fea0003800000 */
.L_x_2484:
        /* <DEDUP_REMOVED lines=8> */
.L_x_2449:
        /* <DEDUP_REMOVED lines=46> */
.L_x_2459:
        /* <DEDUP_REMOVED lines=82> */
.L_x_2492:
        /* <DEDUP_REMOVED lines=10> */
.L_x_2493:
[----:B------:R-:W-:Y:S04]  /*a830*/  IADD3 R13, R13, -0x1, RZ ;  /* 0xffffffff0d0d7810 */ /* 0x000fe80007ffe0ff */
[----:B------:R-:W-:Y:S11]  /*a840*/  ISETP.GT.AND P0, PT, R13, R67, PT ;  /* 0x000000430d00720c */ /* 0x000ff60003f04270 */
[----:B------:R-:W-:Y:S02]  /*a850*/  @!UPT UIADD3 URZ, URZ, URZ, URZ ;  /* 0x0000003f3f3ff290 */ /* 0x000fe4000fffe03f */
[----:B------:R-:W-:Y:S05]  /*a860*/  @P0 BRA `(.L_x_2494) ;  /* 0xffffff7c00bc0947 */ /* 0x000fea000383ffff */
.L_x_2448:
        /* <DEDUP_REMOVED lines=102> */
.L_x_2501:
[----:B------:R-:W-:Y:S05]  /*aed0*/  BSYNC B0 ;  /* 0x0000000000007941 */ /* 0x000fea0003800000 */
.L_x_2500:
        /* <DEDUP_REMOVED lines=45> */
.L_x_2503:
[----:B------:R-:W-:Y:S05]  /*b1b0*/  BSYNC B0 ;  /* 0x0000000000007941 */ /* 0x000fea0003800000 */
.L_x_2502:
        /* <DEDUP_REMOVED lines=46> */
.L_x_2505:
[----:B------:R-:W-:Y:S05]  /*b4a0*/  BSYNC B0 ;  /* 0x0000000000007941 */ /* 0x000fea0003800000 */
.L_x_2504:
[----:B------:R4:W-:Y:S02]  /*b4b0*/  STS.128 [R209+0x4000], R8 ;  /* 0x00400008d1007388 */ /* 0x0009e40000000c00 */
.L_x_2499:
[----:B------:R-:W-:Y:S05]  /*b4c0*/  BSYNC B1 ;  /* 0x0000000000017941 */ /* 0x000fea0003800000 */
.L_x_2498:
        /* <DEDUP_REMOVED lines=61> */
.L_x_2509:
[----:B------:R-:W-:Y:S05]  /*b8a0*/  BSYNC B0 ;  /* 0x0000000000007941 */ /* 0x000fea0003800000 */
.L_x_2508:
        /* <DEDUP_REMOVED lines=44> */
.L_x_2511:
[----:B------:R-:W-:Y:S05]  /*bb70*/  BSYNC B0 ;  /* 0x0000000000007941 */ /* 0x000fea0003800000 */
.L_x_2510:
        /* <DEDUP_REMOVED lines=46> */
.L_x_2513:
[----:B------:R-:W-:Y:S05]  /*be60*/  BSYNC B0 ;  /* 0x0000000000007941 */ /* 0x000fea0003800000 */
.L_x_2512:
[----:B------:R1:W-:Y:S02]  /*be70*/  STS.128 [R209+0x4800], R8 ;  /* 0x00480008d1007388 */ /* 0x0003e40000000c00 */
.L_x_2507:
[----:B------:R-:W-:Y:S05]  /*be80*/  BSYNC B1 ;  /* 0x0000000000017941 */ /* 0x000fea0003800000 */
.L_x_2506:
        /* <DEDUP_REMOVED lines=60> */
.L_x_2517:
[----:B------:R-:W-:Y:S05]  /*c250*/  BSYNC B0 ;  /* 0x0000000000007941 */ /* 0x000fea0003800000 */
.L_x_2516:
        /* <DEDUP_REMOVED lines=43> */
.L_x_2519:
[----:B------:R-:W-:Y:S05]  /*c510*/  BSYNC B0 ;  /* 0x0000000000007941 */ /* 0x000fea0003800000 */
.L_x_2518:
        /* <DEDUP_REMOVED lines=47> */
.L_x_2521:
[----:B------:R-:W-:Y:S05]  /*c810*/  BSYNC B0 ;  /* 0x0000000000007941 */ /* 0x000fea0003800000 */
.L_x_2520:
[----:B------:R4:W-:Y:S02]  /*c820*/  STS.128 [R209+0x5000], R20 ;  /* 0x00500014d1007388 */ /* 0x0009e40000000c00 */
.L_x_2515:
[----:B------:R-:W-:Y:S05]  /*c830*/  BSYNC B1 ;  /* 0x0000000000017941 */ /* 0x000fea0003800000 */
.L_x_2514:
        /* <DEDUP_REMOVED lines=63> */
.L_x_2524:
[----:B------:R-:W-:Y:S05]  /*cc30*/  BSYNC B0 ;  /* 0x0000000000007941 */ /* 0x000fea0003800000 */
.L_x_2523:
        /* <DEDUP_REMOVED lines=47> */
.L_x_2526:
[----:B------:R-:W-:Y:S05]  /*cf30*/  BSYNC B0 ;  /* 0x0000000000007941 */ /* 0x000fea0003800000 */
.L_x_2525:
        /* <DEDUP_REMOVED lines=46> */
.L_x_2528:
[----:B------:R-:W-:Y:S05]  /*d220*/  BSYNC B0 ;  /* 0x0000000000007941 */ /* 0x000fea0003800000 */
.L_x_2527:
[----:B------:R3:W-:Y:S01]  /*d230*/  STS.128 [R209+0x5800], R8 ;  /* 0x00580008d1007388 */ /* 0x0007e20000000c00 */
[----:B------:R-:W-:Y:S05]  /*d240*/  BRA `(.L_x_2522) ;  /* 0x0000004800287947 */ /* 0x000fea0003800000 */
.L_x_2497:
        /* <DEDUP_REMOVED lines=90> */
.L_x_2532:
[----:B------:R-:W-:Y:S05]  /*d7f0*/  BSYNC B0 ;  /* 0x0000000000007941 */ /* 0x000fea0003800000 */
.L_x_2531:
        /* <DEDUP_REMOVED lines=88> */
.L_x_2534:
[----:B------:R-:W-:Y:S05]  /*dd80*/  BSYNC B0 ;  /* 0x0000000000007941 */ /* 0x000fea0003800000 */
.L_x_2533:
        /* <DEDUP_REMOVED lines=88> */
.L_x_2536:
[----:B------:R-:W-:Y:S05]  /*e310*/  BSYNC B0 ;  /* 0x0000000000007941 */ /* 0x000fea0003800000 */
.L_x_2535:
[----:B------:R4:W-:Y:S02]  /*e320*/  STS.128 [R209+0x4000], R20 ;  /* 0x00400014d1007388 */ /* 0x0009e40000000c00 */
.L_x_2530:
[----:B------:R-:W-:Y:S05]  /*e330*/  BSYNC B1 ;  /* 0x0000000000017941 */ /* 0x000fea0003800000 */
.L_x_2529:
        /* <DEDUP_REMOVED lines=95> */
.L_x_2540:
[----:B------:R-:W-:Y:S05]  /*e930*/  BSYNC B0 ;  /* 0x0000000000007941 */ /* 0x000fea0003800000 */
.L_x_2539:
        /* <DEDUP_REMOVED lines=91> */
.L_x_2542:
[----:B------:R-:W-:Y:S05]  /*eef0*/  BSYNC B0 ;  /* 0x0000000000007941 */ /* 0x000fea0003800000 */
.L_x_2541:
        /* <DEDUP_REMOVED lines=91> */
.L_x_2544:
[----:B------:R-:W-:Y:S05]  /*f4b0*/  BSYNC B0 ;  /* 0x0000000000007941 */ /* 0x000fea0003800000 */
.L_x_2543:
[----:B------:R1:W-:Y:S02]  /*f4c0*/  STS.128 [R209+0x4800], R20 ;  /* 0x00480014d1007388 */ /* 0x0003e40000000c00 */
.L_x_2538:
[----:B------:R-:W-:Y:S05]  /*f4d0*/  BSYNC B1 ;  /* 0x0000000000017941 */ /* 0x000fea0003800000 */
.L_x_2537:
        /* <DEDUP_REMOVED lines=96> */
.L_x_2548:
[----:B------:R-:W-:Y:S05]  /*fae0*/  BSYNC B0 ;  /* 0x0000000000007941 */ /* 0x000fea0003800000 */
.L_x_2547:
        /* <DEDUP_REMOVED lines=90> */
.L_x_2550:
[----:B------:R-:W-:Y:S05]  /*10090*/  BSYNC B0 ;  /* 0x0000000000007941 */ /* 0x000fea0003800000 */
.L_x_2549:
        /* <DEDUP_REMOVED lines=90> */
.L_x_2552:
[----:B------:R-:W-:Y:S05]  /*10640*/  BSYNC B0 ;  /* 0x0000000000007941 */ /* 0x000fea0003800000 */
.L_x_2551:
[----:B------:R4:W-:Y:S02]  /*10650*/  STS.128 [R209+0x5000], R20 ;  /* 0x00500014d1007388 */ /* 0x0009e40000000c00 */
.L_x_2546:
[----:B------:R-:W-:Y:S05]  /*10660*/  BSYNC B1 ;  /* 0x0000000000017941 */ /* 0x000fea0003800000 */
.L_x_2545:
        /* <DEDUP_REMOVED lines=95> */
.L_x_2554:
[----:B------:R-:W-:Y:S05]  /*10c60*/  BSYNC B0 ;  /* 0x0000000000007941 */ /* 0x000fea0003800000 */
.L_x_2553:
        /* <DEDUP_REMOVED lines=91> */
.L_x_2556:
[----:B------:R-:W-:Y:S05]  /*11220*/  BSYNC B0 ;  /* 0x0000000000007941 */ /* 0x000fea0003800000 */
.L_x_2555:
        /* <DEDUP_REMOVED lines=93> */
.L_x_2558:
[----:B------:R-:W-:Y:S05]  /*11800*/  BSYNC B0 ;  /* 0x0000000000007941 */ /* 0x000fea0003800000 */
.L_x_2557:
[----:B------:R1:W-:Y:S01]  /*11810*/  STS.128 [R209+0x5800], R20 ;  /* 0x00580014d1007388 */ /* 0x0003e20000000c00 */
[----:B------:R-:W-:Y:S05]  /*11820*/  BRA `(.L_x_2522) ;  /* 0x0000000000b07947 */ /* 0x000fea0003800000 */
.L_x_2496:
        /* <DEDUP_REMOVED lines=44> */
.L_x_2522:
[----:B------:R-:W-:Y:S05]  /*11af0*/  BSYNC B2 ;  /* 0x0000000000027941 */ /* 0x000fea0003800000 */
.L_x_2495:
[----:B------:R-:W-:Y:S01]  /*11b00*/  VIADD R214, R134, 0xffffffff ;  /* 0xffffffff86d67836 */ /* 0x000fe20000000000 */
[----:B------:R-:W-:Y:S01]  /*11b10*/  ULDC.64 UR10, c[0x0][0x218] ;  /* 0x00008600000a7ab9 */ /* 0x000fe20000000a00 */
[----:B------:R-:W-:Y:S01]  /*11b20*/  IMAD.SHL.U32 R130, R130, 0x40, RZ ;  /* 0x0000004082827824 */ /* 0x000fe200078e00ff */
[----:B------:R-:W-:Y:S01]  /*11b30*/  LEA R212, P4, R140, UR10, 0x1 ;  /* 0x0000000a8cd47c11 */ /* 0x000fe2000f8808ff */
[----:B------:R-:W-:Y:S01]  /*11b40*/  IMAD.SHL.U32 R3, R214, 0x40, RZ ;  /* 0x00000040d6037824 */ /* 0x000fe200078e00ff */
[----:B------:R-:W-:Y:S01]  /*11b50*/  ULDC.64 UR8, c[0x0][0x220] ;  /* 0x0000880000087ab9 */ /* 0x000fe20000000a00 */
[----:B------:R-:W-:Y:S01]  /*11b60*/  IMAD.SHL.U32 R63, R63, 0x40, RZ ;  /* 0x000000403f3f7824 */ /* 0x000fe200078e00ff */
[----:B------:R-:W-:Y:S01]  /*11b70*/  LEA.HI.X R213, R140, UR11, R46, 0x1, P4 ;  /* 0x0000000b8cd57c11 */ /* 0x000fe2000a0f0c2e */
[----:B-1234-:R-:W-:Y:S01]  /*11b80*/  IMAD.IADD R9, R58, 0x1, -R3 ;  /* 0x000000013a097824 */ /* 0x01efe200078e0a03 */
[----:B------:R-:W-:Y:S01]  /*11b90*/  LOP3.LUT R130, R130, 0x1c0, RZ, 0xc0, !PT ;  /* 0x000001c082827812 */ /* 0x000fe200078ec0ff */
[----:B------:R-:W-:Y:S01]  /*11ba0*/  ULDC.64 UR14, c[0x0][0x398] ;  /* 0x0000e600000e7ab9 */ /* 0x000fe20000000a00 */
[----:B------:R-:W-:-:S02]  /*11bb0*/  LOP3.LUT R63, R63, 0xfffffe00, RZ, 0xc0, !PT ;  /* 0xfffffe003f3f7812 */ /* 0x000fc400078ec0ff */
[-C--:B------:R-:W-:Y:S02]  /*11bc0*/  ISETP.GE.AND P1, PT, R2, R9.reuse, PT ;  /* 0x000000090200720c */ /* 0x080fe40003f26270 */
[-C--:B------:R-:W-:Y:S02]  /*11bd0*/  ISETP.GE.AND P0, PT, R12, R9.reuse, PT ;  /* 0x000000090c00720c */ /* 0x080fe40003f06270 */
[-C--:B------:R-:W-:Y:S02]  /*11be0*/  ISETP.GE.AND P6, PT, R0, R9.reuse, PT ;  /* 0x000000090000720c */ /* 0x080fe40003fc6270 */
[-C--:B------:R-:W-:Y:S02]  /*11bf0*/  ISETP.GE.AND P2, PT, R142, R9.reuse, PT ;  /* 0x000000098e00720c */ /* 0x080fe40003f46270 */
[----:B------:R-:W-:Y:S02]  /*11c00*/  ISETP.GE.AND P5, PT, R0, R9, PT ;  /* 0x000000090000720c */ /* 0x000fe40003fa6270 */
[----:B------:R-:W-:-:S03]  /*11c10*/  SHF.R.S32.HI R0, RZ, 0x4, R131 ;  /* 0x00000004ff007819 */ /* 0x000fc60000011483 */
[----:B------:R-:W1:Y:S01]  /*11c20*/  @!P1 LDC.64 R6, c[0x0][0x248] ;  /* 0x00009200ff069b82 */ /* 0x000e620000000a00 */
[----:B------:R-:W-:-:S03]  /*11c30*/  LEA.HI R131, R131, R0, RZ, 0x1 ;  /* 0x0000000083837211 */ /* 0x000fc600078f08ff */
[C---:B------:R-:W-:Y:S02]  /*11c40*/  @!P6 LEA R14, P4, R56.reuse, R212, 0x1 ;  /* 0x000000d4380ee211 */ /* 0x040fe400078808ff */
[----:B------:R-:W-:Y:S01]  /*11c50*/  @!PT LDS RZ, [RZ] ;  /* 0x00000000fffff984 */ /* 0x000fe20000000800 */
[----:B------:R-:W-:Y:S01]  /*11c60*/  @!PT LDS RZ, [RZ] ;  /* 0x00000000fffff984 */ /* 0x000fe20000000800 */
[----:B------:R-:W-:Y:S01]  /*11c70*/  @!PT LDS RZ, [RZ] ;  /* 0x00000000fffff984 */ /* 0x000fe20000000800 */
[----:B------:R-:W-:Y:S01]  /*11c80*/  @!P2 LDGSTS.E.BYPASS.LTC128B.128 [R209+0x6000], desc[UR6][R212.64] ;  /* 0x06000000d4d1afae */ /* 0x000fe2000b901d46 */
[----:B------:R-:W-:Y:S01]  /*11c90*/  LOP3.LUT R131, R131, 0xfffffffe, RZ, 0xc0, !PT ;  /* 0xfffffffe83837812 */ /* 0x000fe200078ec0ff */
[----:B------:R-:W2:Y:S01]  /*11ca0*/  @!P0 LDC.64 R4, c[0x0][0x248] ;  /* 0x00009200ff048b82 */ /* 0x000ea20000000a00 */
[----:B------:R-:W-:Y:S01]  /*11cb0*/  @!P6 LEA.HI.X R15, R56, R213, R57, 0x1, P4 ;  /* 0x000000d5380fe211 */ /* 0x000fe200020f0c39 */
[----:B------:R-:W-:Y:S01]  /*11cc0*/  @!P2 LDGSTS.E.BYPASS.LTC128B.128 [R209+0x8000], desc[UR6][R212.64+0x80] ;  /* 0x08000080d4d1afae */ /* 0x000fe2000b901d46 */
[----:B------:R-:W-:Y:S01]  /*11cd0*/  ISETP.GE.AND P4, PT, R2, R9, PT ;  /* 0x000000090200720c */ /* 0x000fe20003f86270 */
[----:B------:R-:W-:Y:S02]  /*11ce0*/  IMAD.SHL.U32 R2, R61, 0x40, RZ ;  /* 0x000000403d027824 */ /* 0x000fe400078e00ff */
[----:B------:R-:W-:Y:S01]  /*11cf0*/  @!P2 LDGSTS.E.BYPASS.LTC128B.128 [R209+0xa000], desc[UR6][R212.64+0x100] ;  /* 0x0a000100d4d1afae */ /* 0x000fe2000b901d46 */
[----:B------:R-:W-:-:S03]  /*11d00*/  IMAD.IADD R0, R0, 0x1, -R131 ;  /* 0x0000000100007824 */ /* 0x000fc600078e0a83 */
[----:B------:R-:W-:Y:S04]  /*11d10*/  @!P6 LDGSTS.E.BYPASS.LTC128B.128 [R209+0x6800], desc[UR6][R14.64] ;  /* 0x068000000ed1efae */ /* 0x000fe8000b901d46 */
[----:B------:R-:W-:Y:S01]  /*11d20*/  @!P6 LDGSTS.E.BYPASS.LTC128B.128 [R209+0x8800], desc[UR6][R14.64+0x80] ;  /* 0x088000800ed1efae */ /* 0x000fe2000b901d46 */
[----:B-1----:R-:W-:-:S03]  /*11d30*/  @!P1 LEA R10, P2, R6, R212, 0x6 ;  /* 0x000000d4060a9211 */ /* 0x002fc600078430ff */
[----:B------:R-:W-:Y:S01]  /*11d40*/  @!P6 LDGSTS.E.BYPASS.LTC128B.128 [R209+0xa800], desc[UR6][R14.64+0x100] ;  /* 0x0a8001000ed1efae */ /* 0x000fe2000b901d46 */
[C---:B------:R-:W-:Y:S01]  /*11d50*/  ISETP.GE.AND P6, PT, R142.reuse, R9, PT ;  /* 0x000000098e00720c */ /* 0x040fe20003fc6270 */
[----:B------:R-:W-:Y:S01]  /*11d60*/  IMAD.SHL.U32 R142, R142, 0x8, RZ ;  /* 0x000000088e8e7824 */ /* 0x000fe200078e00ff */
[----:B------:R-:W-:Y:S02]  /*11d70*/  @!P1 LEA.HI.X R11, R6, R213, R7, 0x6, P2 ;  /* 0x000000d5060b9211 */ /* 0x000fe400010f3407 */
[----:B------:R-:W-:Y:S01]  /*11d80*/  ISETP.GE.AND P2, PT, R12, R9, PT ;  /* 0x000000090c00720c */ /* 0x000fe20003f46270 */
[----:B--2---:R-:W-:Y:S02]  /*11d90*/  @!P0 IMAD.WIDE.U32 R6, R4, 0x60, R212 ;  /* 0x0000006004068825 */ /* 0x004fe400078e00d4 */
[----:B------:R-:W-:Y:S02]  /*11da0*/  @!P1 LDGSTS.E.BYPASS.LTC128B.128 [R209+0x7000], desc[UR6][R10.64] ;  /* 0x070000000ad19fae */ /* 0x000fe4000b901d46 */
[----:B------:R-:W-:-:S02]  /*11db0*/  @!P0 IMAD R5, R5, 0x60, RZ ;  /* 0x0000006005058824 */ /* 0x000fc400078e02ff */
[----:B------:R-:W-:Y:S01]  /*11dc0*/  @!P0 IMAD.MOV.U32 R8, RZ, RZ, R6 ;  /* 0x000000ffff088224 */ /* 0x000fe200078e0006 */
[----:B------:R-:W-:Y:S01]  /*11dd0*/  @!P1 LDGSTS.E.BYPASS.LTC128B.128 [R209+0x9000], desc[UR6][R10.64+0x80] ;  /* 0x090000800ad19fae */ /* 0x000fe2000b901d46 */
[----:B------:R-:W-:Y:S01]  /*11de0*/  @!P0 IMAD.IADD R9, R5, 0x1, R7 ;  /* 0x0000000105098824 */ /* 0x000fe200078e0207 */
[----:B------:R-:W-:Y:S01]  /*11df0*/  LOP3.LUT R7, R2, 0x1c0, RZ, 0xc0, !PT ;  /* 0x000001c002077812 */ /* 0x000fe200078ec0ff */
[----:B------:R-:W1:Y:S01]  /*11e00*/  @!P4 LDC.64 R4, c[0x0][0x250] ;  /* 0x00009400ff04cb82 */ /* 0x000e620000000a00 */
[----:B------:R2:W-:Y:S02]  /*11e10*/  @!P1 LDGSTS.E.BYPASS.LTC128B.128 [R209+0xb000], desc[UR6][R10.64+0x100] ;  /* 0x0b0001000ad19fae */ /* 0x0005e4000b901d46 */
[----:B------:R-:W-:Y:S02]  /*11e20*/  LOP3.LUT R142, R7, 0x8, R142, 0xf8, !PT ;  /* 0x00000008078e7812 */ /* 0x000fe400078ef88e */
[----:B------:R-:W-:Y:S01]  /*11e30*/  @!P0 LDGSTS.E.BYPASS.LTC128B.128 [R209+0x7800], desc[UR6][R8.64] ;  /* 0x0780000008d18fae */ /* 0x000fe2000b901d46 */
[----:B------:R-:W-:Y:S01]  /*11e40*/  SHF.R.U32.HI R205, RZ, 0x3, R7 ;  /* 0x00000003ffcd7819 */ /* 0x000fe20000011607 */
[----:B------:R-:W-:-:S02]  /*11e50*/  IMAD.SHL.U32 R7, R0, 0x8, RZ ;  /* 0x0000000800077824 */ /* 0x000fc400078e00ff */
[----:B------:R-:W-:Y:S01]  /*11e60*/  @!P0 LDGSTS.E.BYPASS.LTC128B.128 [R209+0x9800], desc[UR6][R8.64+0x80] ;  /* 0x0980008008d18fae */ /* 0x000fe2000b901d46 */
[----:B------:R-:W-:Y:S02]  /*11e70*/  LOP3.LUT R205, R142, R205, RZ, 0x3c, !PT ;  /* 0x000000cd8ecd7212 */ /* 0x000fe400078e3cff */
[----:B------:R-:W-:Y:S01]  /*11e80*/  LOP3.LUT R2, R130, 0x8, R7, 0xf8, !PT ;  /* 0x0000000882027812 */ /* 0x000fe200078ef807 */
[----:B------:R3:W-:Y:S01]  /*11e90*/  @!P0 LDGSTS.E.BYPASS.LTC128B.128 [R209+0xb800], desc[UR6][R8.64+0x100] ;  /* 0x0b80010008d18fae */ /* 0x0007e2000b901d46 */
[----:B------:R-:W4:Y:S01]  /*11ea0*/  @!P2 LDC.64 R6, c[0x0][0x250] ;  /* 0x00009400ff06ab82 */ /* 0x000f220000000a00 */
[----:B------:R-:W-:Y:S01]  /*11eb0*/  LEA R216, P0, R138, UR8, 0x1 ;  /* 0x000000088ad87c11 */ /* 0x000fe2000f8008ff */
[----:B------:R-:W-:Y:S01]  /*11ec0*/  IMAD R205, R0, 0x200, R205 ;  /* 0x0000020000cd7824 */ /* 0x000fe200078e02cd */
[----:B------:R-:W0:Y:S02]  /*11ed0*/  LDGDEPBAR ;  /* 0x00000000000079af */ /* 0x000e240000000000 */
[----:B------:R-:W-:-:S02]  /*11ee0*/  LEA.HI.X R215, R138, UR9, R133, 0x1, P0 ;  /* 0x000000098ad77c11 */ /* 0x000fc400080f0c85 */
[----:B------:R-:W-:-:S03]  /*11ef0*/  LEA R205, R205, UR4, 0x1 ;  /* 0x00000004cdcd7c11 */ /* 0x000fc6000f8e08ff */
[----:B------:R-:W-:Y:S02]  /*11f00*/  @!P6 IMAD.MOV.U32 R217, RZ, RZ, R215 ;  /* 0x000000ffffd9e224 */ /* 0x000fe400078e00d7 */
[----:B------:R-:W-:Y:S01]  /*11f10*/  VIADD R0, R205, 0x6000 ;  /* 0x00006000cd007836 */ /* 0x000fe20000000000 */
[----:B--2---:R-:W-:Y:S01]  /*11f20*/  @!P5 LEA R10, P1, R135, R216, 0x1 ;  /* 0x000000d8870ad211 */ /* 0x004fe200078208ff */
[----:B------:R-:W-:-:S03]  /*11f30*/  VIADD R203, R205, 0x6020 ;  /* 0x00006020cdcb7836 */ /* 0x000fc60000000000 */
[----:B------:R-:W-:Y:S01]  /*11f40*/  @!P5 LEA.HI.X R11, R135, R215, R136, 0x1, P1 ;  /* 0x000000d7870bd211 */ /* 0x000fe200008f0c88 */
[----:B----4-:R-:W-:Y:S01]  /*11f50*/  @!P2 IMAD R7, R7, 0x60, RZ ;  /* 0x000000600707a824 */ /* 0x010fe200078e02ff */
[----:B---3--:R-:W-:Y:S01]  /*11f60*/  SHF.R.U32.HI R9, RZ, 0x3, R130 ;  /* 0x00000003ff097819 */ /* 0x008fe20000011682 */
[----:B------:R-:W-:-:S04]  /*11f70*/  DEPBAR.LE SB0, 0x0 ;  /* 0x000080000000791a */ /* 0x000fc80000000000 */
[----:B------:R-:W-:Y:S01]  /*11f80*/  BAR.SYNC.DEFER_BLOCKING 0x0 ;  /* 0x0000000000007b1d */ /* 0x000fe20000010000 */
[----:B-1----:R-:W-:Y:S02]  /*11f90*/  @!P4 LEA R8, P0, R4, R216, 0x6 ;  /* 0x000000d80408c211 */ /* 0x002fe400078030ff */
[----:B------:R-:W-:Y:S02]  /*11fa0*/  LOP3.LUT R2, R2, R9, RZ, 0x3c, !PT ;  /* 0x0000000902027212 */ /* 0x000fe400078e3cff */
[----:B------:R-:W-:Y:S01]  /*11fb0*/  @!P4 LEA.HI.X R9, R4, R215, R5, 0x6, P0 ;  /* 0x000000d70409c211 */ /* 0x000fe200000f3405 */
[C---:B------:R-:W-:Y:S02]  /*11fc0*/  IMAD R5, R60.reuse, 0x400, R63 ;  /* 0x000004003c057824 */ /* 0x040fe400078e023f */
[----:B------:R-:W-:Y:S02]  /*11fd0*/  IMAD R60, R60, 0x10, R62 ;  /* 0x000000103c3c7824 */ /* 0x000fe400078e023e */
[----:B------:R-:W-:-:S05]  /*11fe0*/  IMAD.IADD R206, R2, 0x1, R5 ;  /* 0x0000000102ce7824 */ /* 0x000fca00078e0205 */
[----:B------:R-:W-:-:S05]  /*11ff0*/  LEA R206, R206, UR4, 0x1 ;  /* 0x00000004cece7c11 */ /* 0x000fca000f8e08ff */
[--C-:B------:R-:W-:Y:S02]  /*12000*/  IMAD R204, R47, 0x2, R206.reuse ;  /* 0x000000022fcc7824 */ /* 0x100fe400078e02ce */
[C---:B------:R-:W-:Y:S01]  /*12010*/  IMAD R202, R45.reuse, 0x2, R206 ;  /* 0x000000022dca7824 */ /* 0x040fe200078e02ce */
[----:B------:R-:W-:Y:S01]  /*12020*/  @P6 STS.128 [R209+0xc000], RZ ;  /* 0x00c000ffd1006388 */ /* 0x000fe20000000c00 */
[----:B------:R-:W-:-:S03]  /*12030*/  IMAD R201, R45, 0x2, R204 ;  /* 0x000000022dc97824 */ /* 0x000fc600078e02cc */
        /* <DEDUP_REMOVED lines=40> */
[----:B------:R-:W2:Y:S04]  /*122c0*/  LDSM.16.M88.4 R24, [R205+0x6000] ;  /* 0x00600000cd18783b */ /* 0x000ea80000000200 */
[----:B------:R-:W-:Y:S02]  /*122d0*/  LDSM.16.M88.4 R48, [R204] ;  /* 0x00000000cc30783b */ /* 0x000fe40000000200 */
[----:B------:R-:W-:-:S02]  /*122e0*/  @P1 VIADD R203, R0, 0xffffffe0 ;  /* 0xffffffe000cb1836 */ /* 0x000fc40000000000 */
[----:B------:R-:W-:Y:S01]  /*122f0*/  IMAD.MOV.U32 R0, RZ, RZ, 0x40 ;  /* 0x00000040ff007424 */ /* 0x000fe200078e00ff */
[----:B------:R-:W-:Y:S01]  /*12300*/  LDSM.16.M88.4 R96, [R202] ;  /* 0x00000000ca60783b */ /* 0x000fe20000000200 */
[C---:B------:R-:W-:Y:S02]  /*12310*/  VIADD R195, R203.reuse, 0x800 ;  /* 0x00000800cbc37836 */ /* 0x040fe40000000000 */
[C---:B------:R-:W-:Y:S01]  /*12320*/  VIADD R194, R203.reuse, 0x1000 ;  /* 0x00001000cbc27836 */ /* 0x040fe20000000000 */
[----:B------:R-:W-:Y:S01]  /*12330*/  LDSM.16.M88.4 R4, [R203] ;  /* 0x00000000cb04783b */ /* 0x000fe20000000200 */
[----:B------:R-:W-:Y:S01]  /*12340*/  SEL R0, R0, 0xffffffc0, !P2 ;  /* 0xffffffc000007807 */ /* 0x000fe20005000000 */
[C---:B------:R-:W-:Y:S02]  /*12350*/  VIADD R193, R203.reuse, 0x1800 ;  /* 0x00001800cbc17836 */ /* 0x040fe40000000000 */
[----:B------:R-:W3:Y:S01]  /*12360*/  LDSM.16.M88.4 R36, [R205+0x6800] ;  /* 0x00680000cd24783b */ /* 0x000ee20000000200 */
[----:B------:R-:W-:-:S02]  /*12370*/  VIADD R191, R203, 0x2000 ;  /* 0x00002000cbbf7836 */ /* 0x000fc40000000000 */
[----:B------:R-:W-:Y:S01]  /*12380*/  IMAD.IADD R199, R205, 0x1, R0 ;  /* 0x00000001cdc77824 */ /* 0x000fe200078e0200 */
[----:B------:R-:W4:Y:S01]  /*12390*/  LDSM.16.M88.4 R76, [R205+0x7000] ;  /* 0x00700000cd4c783b */ /* 0x000f220000000200 */
[----:B------:R-:W-:Y:S01]  /*123a0*/  IMAD.IADD R192, R0, 0x1, R203 ;  /* 0x0000000100c07824 */ /* 0x000fe200078e02cb */
[----:B------:R-:W-:Y:S01]  /*123b0*/  SHF.R.S32.HI R0, RZ, 0x1f, R59 ;  /* 0x0000001fff007819 */ /* 0x000fe2000001143b */
[C---:B------:R-:W-:Y:S01]  /*123c0*/  VIADD R190, R203.reuse, 0x2800 ;  /* 0x00002800cbbe7836 */ /* 0x040fe20000000000 */
[----:B------:R-:W5:Y:S01]  /*123d0*/  LDSM.16.M88.4 R68, [R199+0x6000] ;  /* 0x00600000c744783b */ /* 0x000f620000000200 */
[C---:B------:R-:W-:Y:S01]  /*123e0*/  VIADD R189, R203.reuse, 0x3000 ;  /* 0x00003000cbbd7836 */ /* 0x040fe20000000000 */
[----:B------:R-:W-:Y:S01]  /*123f0*/  LEA.HI R0, R0, R59, RZ, 0x5 ;  /* 0x0000003b00007211 */ /* 0x000fe200078f28ff */
[C---:B------:R-:W-:Y:S01]  /*12400*/  VIADD R188, R203.reuse, 0x3800 ;  /* 0x00003800cbbc7836 */ /* 0x040fe20000000000 */
[----:B-1----:R-:W-:Y:S01]  /*12410*/  LDSM.16.M88.4 R12, [R201] ;  /* 0x00000000c90c783b */ /* 0x002fe20000000200 */
[C---:B------:R-:W-:Y:S01]  /*12420*/  VIADD R187, R203.reuse, 0x4000 ;  /* 0x00004000cbbb7836 */ /* 0x040fe20000000000 */
[----:B------:R-:W-:Y:S01]  /*12430*/  LOP3.LUT R0, R0, 0xffffffe0, RZ, 0xc0, !PT ;  /* 0xffffffe000007812 */ /* 0x000fe200078ec0ff */
[C---:B------:R-:W-:Y:S01]  /*12440*/  VIADD R186, R203.reuse, 0x4800 ;  /* 0x00004800cbba7836 */ /* 0x040fe20000000000 */
[----:B------:R-:W-:Y:S01]  /*12450*/  LDSM.16.M88.4 R92, [R192] ;  /* 0x00000000c05c783b */ /* 0x000fe20000000200 */
[----:B------:R-:W-:-:S02]  /*12460*/  VIADD R185, R203, 0x5000 ;  /* 0x00005000cbb97836 */ /* 0x000fc40000000000 */
[C---:B------:R-:W-:Y:S01]  /*12470*/  IMAD.IADD R0, R59.reuse, 0x1, -R0 ;  /* 0x000000013b007824 */ /* 0x040fe200078e0a00 */
[----:B------:R-:W1:Y:S01]  /*12480*/  LDSM.16.M88.4 R20, [R203+0x800] ;  /* 0x00080000cb14783b */ /* 0x000e620000000200 */
[----:B------:R-:W-:Y:S01]  /*12490*/  IMAD.SHL.U32 R59, R59, 0x2, RZ ;  /* 0x000000023b3b7824 */ /* 0x000fe200078e00ff */
[----:B--2---:R-:W-:Y:S02]  /*124a0*/  HMMA.16816.F32 R16, R28, R24, RZ ;  /* 0x000000181c10723c */ /* 0x004fe400000018ff */
[----:B------:R-:W2:Y:S01]  /*124b0*/  LDSM.16.M88.4 R32, [R205+0x7800] ;  /* 0x00780000cd20783b */ /* 0x000ea20000000200 */
[----:B------:R-:W-:-:S03]  /*124c0*/  VIADD R184, R203, 0x5800 ;  /* 0x00005800cbb87836 */ /* 0x000fc60000000000 */
[----:B------:R-:W2:Y:S01]  /*124d0*/  LDSM.16.M88.4 R52, [R203+0x1000] ;  /* 0x00100000cb34783b */ /* 0x000ea20000000200 */
[C---:B------:R-:W-:Y:S03]  /*124e0*/  HMMA.16816.F32 R24, R28.reuse, R26, RZ ;  /* 0x0000001a1c18723c */ /* 0x040fe600000018ff */
[----:B------:R-:W-:Y:S04]  /*124f0*/  LDSM.16.M88.4 R8, [R206+0x2000] ;  /* 0x00200000ce08783b */ /* 0x000fe80000000200 */
[----:B------:R-:W2:Y:S01]  /*12500*/  LDSM.16.M88.4 R84, [R205+0x8000] ;  /* 0x00800000cd54783b */ /* 0x000ea20000000200 */
[C---:B---3--:R-:W-:Y:S03]  /*12510*/  HMMA.16816.F32 R40, R28.reuse, R36, RZ ;  /* 0x000000241c28723c */ /* 0x048fe600000018ff */
[----:B------:R-:W-:Y:S04]  /*12520*/  LDSM.16.M88.4 R88, [R203+0x1800] ;  /* 0x00180000cb58783b */ /* 0x000fe80000000200 */
[----:B------:R-:W-:Y:S01]  /*12530*/  LDSM.16.M88.4 R64, [R199+0x7000] ;  /* 0x00700000c740783b */ /* 0x000fe20000000200 */
[----:B------:R-:W-:Y:S03]  /*12540*/  HMMA.16816.F32 R36, R28, R38, RZ ;  /* 0x000000261c24723c */ /* 0x000fe600000018ff */
[----:B------:R-:W-:Y:S03]  /*12550*/  LDSM.16.M88.4 R100, [R204+0x2000] ;  /* 0x00200000cc64783b */ /* 0x000fe60000000200 */
[C---:B------:R-:W-:Y:S01]  /*12560*/  HMMA.16816.F32 R16, R48.reuse, R4, R16 ;  /* 0x000000043010723c */ /* 0x040fe20000001810 */
[----:B------:R-:W-:Y:S04]  /*12570*/  LDSM.16.M88.4 R108, [R203+0x4000] ;  /* 0x00400000cb6c783b */ /* 0x000fe80000000200 */
[----:B------:R-:W-:Y:S01]  /*12580*/  LDSM.16.M88.4 R104, [R203+0x3800] ;  /* 0x00380000cb68783b */ /* 0x000fe20000000200 */
[----:B------:R-:W-:Y:S03]  /*12590*/  HMMA.16816.F32 R24, R48, R6, R24 ;  /* 0x000000063018723c */ /* 0x000fe60000001818 */
[----:B------:R-:W3:Y:S03]  /*125a0*/  LDSM.16.M88.4 R4, [R199+0x6800] ;  /* 0x00680000c704783b */ /* 0x000ee60000000200 */
[C---:B----4-:R-:W-:Y:S01]  /*125b0*/  HMMA.16816.F32 R80, R28.reuse, R76, RZ ;  /* 0x0000004c1c50723c */ /* 0x050fe200000018ff */
[----:B------:R-:W0:Y:S05]  /*125c0*/  LDGDEPBAR ;  /* 0x00000000000079af */ /* 0x000e2a0000000000 */
[----:B------:R-:W-:Y:S06]  /*125d0*/  HMMA.16816.F32 R76, R28, R78, RZ ;  /* 0x0000004e1c4c723c */ /* 0x000fec00000018ff */
[C---:B-----5:R-:W-:Y:S06]  /*125e0*/  HMMA.16816.F32 R16, R96.reuse, R68, R16 ;  /* 0x000000446010723c */ /* 0x060fec0000001810 */
[----:B------:R-:W-:Y:S01]  /*125f0*/  HMMA.16816.F32 R24, R96, R70, R24 ;  /* 0x000000466018723c */ /* 0x000fe20000001818 */
[----:B------:R-:W-:Y:S05]  /*12600*/  LDSM.16.M88.4 R68, [R199+0x7800] ;  /* 0x00780000c744783b */ /* 0x000fea0000000200 */
[C---:B-1----:R-:W-:Y:S06]  /*12610*/  HMMA.16816.F32 R40, R48.reuse, R20, R40 ;  /* 0x000000143028723c */ /* 0x042fec0000001828 */
[----:B------:R-:W-:Y:S01]  /*12620*/  HMMA.16816.F32 R36, R48, R22, R36 ;  /* 0x000000163024723c */ /* 0x000fe20000001824 */
[----:B------:R-:W-:Y:S05]  /*12630*/  LDSM.16.M88.4 R20, [R192+0x1000] ;  /* 0x00100000c014783b */ /* 0x000fea0000000200 */
[C---:B------:R-:W-:Y:S06]  /*12640*/  HMMA.16816.F32 R16, R12.reuse, R92, R16 ;  /* 0x0000005c0c10723c */ /* 0x040fec0000001810 */
[----:B------:R-:W-:Y:S01]  /*12650*/  HMMA.16816.F32 R24, R12, R94, R24 ;  /* 0x0000005e0c18723c */ /* 0x000fe20000001818 */
[----:B------:R-:W-:Y:S05]  /*12660*/  LDSM.16.M88.4 R92, [R202+0x2000] ;  /* 0x00200000ca5c783b */ /* 0x000fea0000000200 */
[C---:B--2---:R-:W-:Y:S06]  /*12670*/  HMMA.16816.F32 R72, R28.reuse, R32, RZ ;  /* 0x000000201c48723c */ /* 0x044fec00000018ff */
[----:B------:R-:W-:Y:S01]  /*12680*/  HMMA.16816.F32 R28, R28, R34, RZ ;  /* 0x000000221c1c723c */ /* 0x000fe200000018ff */
[----:B------:R-:W-:Y:S05]  /*12690*/  LDSM.16.M88.4 R32, [R192+0x800] ;  /* 0x00080000c020783b */ /* 0x000fea0000000200 */
[C---:B------:R-:W-:Y:S06]  /*126a0*/  HMMA.16816.F32 R80, R48.reuse, R52, R80 ;  /* 0x000000343050723c */ /* 0x040fec0000001850 */
[----:B------:R-:W-:Y:S01]  /*126b0*/  HMMA.16816.F32 R76, R48, R54, R76 ;  /* 0x00000036304c723c */ /* 0x000fe2000000184c */
[----:B------:R-:W1:Y:S05]  /*126c0*/  LDSM.16.M88.4 R52, [R203+0x2000] ;  /* 0x00200000cb34783b */ /* 0x000e6a0000000200 */
[----:B------:R-:W-:Y:S06]  /*126d0*/  HMMA.16816.F32 R16, R8, R84, R16 ;  /* 0x000000540810723c */ /* 0x000fec0000001810 */
[C---:B---3--:R-:W-:Y:S06]  /*126e0*/  HMMA.16816.F32 R40, R96.reuse, R4, R40 ;  /* 0x000000046028723c */ /* 0x048fec0000001828 */
[----:B------:R-:W-:Y:S01]  /*126f0*/  HMMA.16816.F32 R36, R96, R6, R36 ;  /* 0x000000066024723c */ /* 0x000fe20000001824 */
[----:B------:R-:W-:Y:S05]  /*12700*/  LDSM.16.M88.4 R4, [R205+0x8800] ;  /* 0x00880000cd04783b */ /* 0x000fea0000000200 */
        /* <DEDUP_REMOVED lines=9> */
[----:B-1----:R-:W-:Y:S06]  /*127a0*/  HMMA.16816.F32 R16, R100, R52, R16 ;  /* 0x000000346410723c */ /* 0x002fec0000001810 */
[C---:B------:R-:W-:Y:S06]  /*127b0*/  HMMA.16816.F32 R40, R12.reuse, R32, R40 ;  /* 0x000000200c28723c */ /* 0x040fec0000001828 */
        /* <DEDUP_REMOVED lines=10> */
[----:B------:R-:W1:Y:S05]  /*12860*/  LDSM.16.M88.4 R20, [R192+0x2000] ;  /* 0x00200000c014783b */ /* 0x000e6a0000000200 */
[----:B--2---:R-:W-:Y:S06]  /*12870*/  HMMA.16816.F32 R16, R92, R64, R16 ;  /* 0x000000405c10723c */ /* 0x004fec0000001810 */
[C---:B------:R-:W-:Y:S06]  /*12880*/  HMMA.16816.F32 R40, R8.reuse, R4, R40 ;  /* 0x000000040828723c */ /* 0x040fec0000001828 */
[----:B------:R-:W-:Y:S01]  /*12890*/  HMMA.16816.F32 R36, R8, R6, R36 ;  /* 0x000000060824723c */ /* 0x000fe20000001824 */
[----:B------:R-:W2:Y:S05]  /*128a0*/  LDSM.16.M88.4 R4, [R205+0xa000] ;  /* 0x00a00000cd04783b */ /* 0x000eaa0000000200 */
        /* <DEDUP_REMOVED lines=14> */
[----:B------:R-:W1:Y:S05]  /*12990*/  LDSM.16.M88.4 R32, [R204+0x4000] ;  /* 0x00400000cc20783b */ /* 0x000e6a0000000200 */
[----:B--2---:R-:W-:Y:S06]  /*129a0*/  HMMA.16816.F32 R16, R52, R4, R16 ;  /* 0x000000043410723c */ /* 0x004fec0000001810 */
[C---:B---3--:R-:W-:Y:S06]  /*129b0*/  HMMA.16816.F32 R40, R92.reuse, R28, R40 ;  /* 0x0000001c5c28723c */ /* 0x048fec0000001828 */
[----:B------:R-:W-:Y:S01]  /*129c0*/  HMMA.16816.F32 R36, R92, R30, R36 ;  /* 0x0000001e5c24723c */ /* 0x000fe20000001824 */
[----:B------:R-:W-:Y:S05]  /*129d0*/  LDSM.16.M88.4 R28, [R203+0x4800] ;  /* 0x00480000cb1c783b */ /* 0x000fea0000000200 */
[----:B------:R-:W-:Y:S01]  /*129e0*/  HMMA.16816.F32 R24, R52, R6, R24 ;  /* 0x000000063418723c */ /* 0x000fe20000001818 */
[----:B------:R-:W-:Y:S05]  /*129f0*/  LDSM.16.M88.4 R4, [R201+0x4000] ;  /* 0x00400000c904783b */ /* 0x000fea0000000200 */
[C---:B------:R-:W-:Y:S06]  /*12a00*/  HMMA.16816.F32 R72, R8.reuse, R48, R72 ;  /* 0x000000300848723c */ /* 0x040fec0000001848 */
[----:B------:R-:W-:Y:S01]  /*12a10*/  HMMA.16816.F32 R96, R8, R50, R96 ;  /* 0x000000320860723c */ /* 0x000fe20000001860 */
[----:B------:R-:W2:Y:S04]  /*12a20*/  LDSM.16.M88.4 R8, [R202+0x4000] ;  /* 0x00400000ca08783b */ /* 0x000ea80000000200 */
[----:B------:R-:W3:Y:S01]  /*12a30*/  LDSM.16.M88.4 R48, [R205+0xa800] ;  /* 0x00a80000cd30783b */ /* 0x000ee20000000200 */
[----:B-1----:R-:W-:Y:S06]  /*12a40*/  HMMA.16816.F32 R16, R32, R108, R16 ;  /* 0x0000006c2010723c */ /* 0x002fec0000001810 */
[C---:B------:R-:W-:Y:S06]  /*12a50*/  HMMA.16816.F32 R40, R68.reuse, R64, R40 ;  /* 0x000000404428723c */ /* 0x040fec0000001828 */
[----:B------:R-:W-:Y:S01]  /*12a60*/  HMMA.16816.F32 R36, R68, R66, R36 ;  /* 0x000000424424723c */ /* 0x000fe20000001824 */
[----:B------:R-:W-:Y:S05]  /*12a70*/  LDSM.16.M88.4 R64, [R192+0x3000] ;  /* 0x00300000c040783b */ /* 0x000fea0000000200 */
[----:B------:R-:W-:Y:S06]  /*12a80*/  HMMA.16816.F32 R24, R32, R110, R24 ;  /* 0x0000006e2018723c */ /* 0x000fec0000001818 */
        /* <DEDUP_REMOVED lines=17> */
[----:B------:R-:W1:Y:S05]  /*12ba0*/  LDSM.16.M88.4 R12, [R192+0x3800] ;  /* 0x00380000c00c783b */ /* 0x000e6a0000000200 */
[----:B------:R-:W-:Y:S01]  /*12bb0*/  HMMA.16816.F32 R80, R92, R88, R80 ;  /* 0x000000585c50723c */ /* 0x000fe20000001850 */
[----:B------:R-:W-:Y:S01]  /*12bc0*/  FMUL.FTZ R16, R16, UR15 ;  /* 0x0000000f10107c20 */ /* 0x000fe20008410000 */
[----:B------:R-:W-:Y:S01]  /*12bd0*/  FMUL.FTZ R17, R17, UR15 ;  /* 0x0000000f11117c20 */ /* 0x000fe20008410000 */
[----:B------:R-:W-:-:S02]  /*12be0*/  FMUL.FTZ R18, R18, UR15 ;  /* 0x0000000f12127c20 */ /* 0x000fc40008410000 */
[----:B------:R-:W-:Y:S01]  /*12bf0*/  MUFU.TANH R44, R16 ;  /* 0x00000010002c7308 */ /* 0x000fe20000002400 */
[C---:B------:R-:W-:Y:S06]  /*12c00*/  HMMA.16816.F32 R76, R92.reuse, R90, R76 ;  /* 0x0000005a5c4c723c */ /* 0x040fec000000184c */
[C---:B------:R-:W-:Y:S01]  /*12c10*/  HMMA.16816.F32 R96, R92.reuse, R86, R96 ;  /* 0x000000565c60723c */ /* 0x040fe20000001860 */
[----:B------:R-:W-:Y:S05]  /*12c20*/  MUFU.TANH R61, R18 ;  /* 0x00000012003d7308 */ /* 0x000fea0000002400 */
[----:B------:R-:W-:Y:S01]  /*12c30*/  HMMA.16816.F32 R72, R92, R84, R72 ;  /* 0x000000545c48723c */ /* 0x000fe20000001848 */
[----:B------:R-:W-:Y:S01]  /*12c40*/  FMUL.FTZ R25, R25, UR15 ;  /* 0x0000000f19197c20 */ /* 0x000fe20008410000 */
[----:B------:R-:W-:Y:S01]  /*12c50*/  FMUL.FTZ R27, R27, UR15 ;  /* 0x0000000f1b1b7c20 */ /* 0x000fe20008410000 */
[----:B------:R3:W4:Y:S01]  /*12c60*/  MUFU.TANH R84, R17 ;  /* 0x0000001100547308 */ /* 0x0007220000002400 */
[----:B------:R-:W-:Y:S01]  /*12c70*/  FMUL.FTZ R24, R24, UR15 ;  /* 0x0000000f18187c20 */ /* 0x000fe20008410000 */
[----:B------:R-:W-:Y:S01]  /*12c80*/  FMUL.FTZ R26, R26, UR15 ;  /* 0x0000000f1a1a7c20 */ /* 0x000fe20008410000 */
[----:B--2---:R-:W-:Y:S01]  /*12c90*/  HMMA.16816.F32 R40, R8, R100, R40 ;  /* 0x000000640828723c */ /* 0x004fe20000001828 */
[----:B------:R-:W-:-:S04]  /*12ca0*/  FMUL.FTZ R85, R19, UR15 ;  /* 0x0000000f13557c20 */ /* 0x000fc80008410000 */
[----:B------:R-:W-:Y:S01]  /*12cb0*/  MUFU.TANH R25, R25 ;  /* 0x0000001900197308 */ /* 0x000fe20000002400 */
[----:B------:R-:W-:Y:S06]  /*12cc0*/  HMMA.16816.F32 R36, R8, R102, R36 ;  /* 0x000000660824723c */ /* 0x000fec0000001824 */
[C---:B------:R-:W-:Y:S01]  /*12cd0*/  HMMA.16816.F32 R80, R68.reuse, R64, R80 ;  /* 0x000000404450723c */ /* 0x040fe20000001850 */
[----:B------:R-:W2:Y:S01]  /*12ce0*/  MUFU.TANH R85, R85 ;  /* 0x0000005500557308 */ /* 0x000ea20000002400 */
[----:B---3--:R-:W3:Y:S04]  /*12cf0*/  LDSM.16.M88.4 R16, [R205+0xb800] ;  /* 0x00b80000cd10783b */ /* 0x008ee80000000200 */
[C---:B------:R-:W-:Y:S01]  /*12d00*/  HMMA.16816.F32 R76, R68.reuse, R66, R76 ;  /* 0x00000042444c723c */ /* 0x040fe2000000184c */
[----:B------:R-:W-:Y:S02]  /*12d10*/  LDSM.16.M88.4 R64, [R199+0xb000] ;  /* 0x00b00000c740783b */ /* 0x000fe40000000200 */
[----:B------:R-:W5:Y:S03]  /*12d20*/  MUFU.TANH R27, R27 ;  /* 0x0000001b001b7308 */ /* 0x000f660000002400 */
[----:B-1----:R-:W-:Y:S05]  /*12d30*/  HMMA.16816.F32 R96, R68, R14, R96 ;  /* 0x0000000e4460723c */ /* 0x002fea0000001860 */
[----:B------:R-:W1:Y:S01]  /*12d40*/  MUFU.TANH R24, R24 ;  /* 0x0000001800187308 */ /* 0x000e620000002400 */
[C---:B------:R-:W-:Y:S06]  /*12d50*/  HMMA.16816.F32 R40, R4.reuse, R20, R40 ;  /* 0x000000140428723c */ /* 0x040fec0000001828 */
[----:B------:R-:W-:Y:S01]  /*12d60*/  HMMA.16816.F32 R36, R4, R22, R36 ;  /* 0x000000160424723c */ /* 0x000fe20000001824 */
[----:B------:R-:W4:Y:S01]  /*12d70*/  LDSM.16.M88.4 R20, [R203+0x5800] ;  /* 0x00580000cb14783b */ /* 0x000f220000000200 */
[----:B------:R-:W1:Y:S04]  /*12d80*/  MUFU.TANH R26, R26 ;  /* 0x0000001a001a7308 */ /* 0x000e680000002400 */
[----:B------:R-:W-:Y:S01]  /*12d90*/  HMMA.16816.F32 R72, R68, R12, R72 ;  /* 0x0000000c4448723c */ /* 0x000fe20000001848 */
[----:B------:R-:W2:Y:S05]  /*12da0*/  LDSM.16.M88.4 R12, [R199+0xb800] ;  /* 0x00b80000c70c783b */ /* 0x000eaa0000000200 */
[C---:B------:R-:W-:Y:S06]  /*12db0*/  HMMA.16816.F32 R80, R52.reuse, R48, R80 ;  /* 0x000000303450723c */ /* 0x040fec0000001850 */
[C---:B------:R-:W-:Y:S01]  /*12dc0*/  HMMA.16816.F32 R76, R52.reuse, R50, R76 ;  /* 0x00000032344c723c */ /* 0x040fe2000000184c */
[----:B------:R-:W5:Y:S05]  /*12dd0*/  LDSM.16.M88.4 R48, [R192+0x5000] ;  /* 0x00500000c030783b */ /* 0x000f6a0000000200 */
[----:B---3--:R-:W-:Y:S01]  /*12de0*/  HMMA.16816.F32 R96, R52, R18, R96 ;  /* 0x000000123460723c */ /* 0x008fe20000001860 */
[----:B------:R-:W-:Y:S01]  /*12df0*/  FMUL.FTZ R36, R36, UR15 ;  /* 0x0000000f24247c20 */ /* 0x000fe20008410000 */
[----:B------:R-:W-:Y:S01]  /*12e00*/  FMUL.FTZ R38, R38, UR15 ;  /* 0x0000000f26267c20 */ /* 0x000fe20008410000 */
[----:B------:R-:W-:Y:S01]  /*12e10*/  FMUL.FTZ R37, R37, UR15 ;  /* 0x0000000f25257c20 */ /* 0x000fe20008410000 */
[----:B------:R-:W-:-:S02]  /*12e20*/  FMUL.FTZ R39, R39, UR15 ;  /* 0x0000000f27277c20 */ /* 0x000fc40008410000 */
[----:B------:R-:W-:Y:S01]  /*12e30*/  HMMA.16816.F32 R72, R52, R16, R72 ;  /* 0x000000103448723c */ /* 0x000fe20000001848 */
[----:B------:R-:W-:Y:S05]  /*12e40*/  MUFU.TANH R36, R36 ;  /* 0x0000002400247308 */ /* 0x000fea0000002400 */
[C---:B------:R-:W-:Y:S01]  /*12e50*/  HMMA.16816.F32 R80, R32.reuse, R28, R80 ;  /* 0x0000001c2050723c */ /* 0x040fe20000001850 */
[----:B------:R-:W-:Y:S02]  /*12e60*/  SHF.R.S32.HI R17, RZ, 0x1f, R0 ;  /* 0x0000001fff117819 */ /* 0x000fe40000011400 */
[----:B------:R-:W-:Y:S02]  /*12e70*/  MUFU.TANH R38, R38 ;  /* 0x0000002600267308 */ /* 0x000fe40000002400 */
[----:B------:R-:W-:Y:S01]  /*12e80*/  LEA.HI R0, R17, R0, RZ, 0x2 ;  /* 0x0000000011007211 */ /* 0x000fe200078f10ff */
[----:B------:R-:W-:Y:S01]  /*12e90*/  HMMA.16816.F32 R76, R32, R30, R76 ;  /* 0x0000001e204c723c */ /* 0x000fe2000000184c */
[----:B------:R-:W3:Y:S01]  /*12ea0*/  LDSM.16.M88.4 R16, [R192+0x5800] ;  /* 0x00580000c010783b */ /* 0x000ee20000000200 */
[----:B------:R-:W-:Y:S01]  /*12eb0*/  FMUL.FTZ R28, R40, UR15 ;  /* 0x0000000f281c7c20 */ /* 0x000fe20008410000 */
[----:B------:R-:W-:Y:S01]  /*12ec0*/  FMUL.FTZ R29, R41, UR15 ;  /* 0x0000000f291d7c20 */ /* 0x000fe20008410000 */
[----:B------:R-:W-:-:S04]  /*12ed0*/  DEPBAR.LE SB0, 0x0 ;  /* 0x000080000000791a */ /* 0x000fc80000000000 */
[C---:B----4-:R-:W-:Y:S01]  /*12ee0*/  HMMA.16816.F32 R96, R32.reuse, R22, R96 ;  /* 0x000000162060723c */ /* 0x050fe20000001860 */
[----:B------:R-:W-:Y:S01]  /*12ef0*/  FMUL.FTZ R30, R42, UR15 ;  /* 0x0000000f2a1e7c20 */ /* 0x000fe20008410000 */
[----:B------:R-:W-:Y:S01]  /*12f00*/  FMUL.FTZ R31, R43, UR15 ;  /* 0x0000000f2b1f7c20 */ /* 0x000fe20008410000 */
[----:B------:R-:W4:Y:S03]  /*12f10*/  MUFU.TANH R28, R28 ;  /* 0x0000001c001c7308 */ /* 0x000f260000002400 */
[----:B------:R-:W-:Y:S01]  /*12f20*/  HMMA.16816.F32 R72, R32, R20, R72 ;  /* 0x000000142048723c */ /* 0x000fe20000001848 */
[----:B------:R-:W-:-:S04]  /*12f30*/  LOP3.LUT R22, R59, 0x6, RZ, 0xc0, !PT ;  /* 0x000000063b167812 */ /* 0x000fc800078ec0ff */
[----:B------:R-:W4:Y:S01]  /*12f40*/  MUFU.TANH R30, R30 ;  /* 0x0000001e001e7308 */ /* 0x000f220000002400 */
[C---:B------:R-:W-:Y:S01]  /*12f50*/  HMMA.16816.F32 R80, R8.reuse, R64, R80 ;  /* 0x000000400850723c */ /* 0x040fe20000001850 */
[----:B------:R-:W-:Y:S02]  /*12f60*/  SHF.R.S32.HI R21, RZ, 0x2, R0 ;  /* 0x00000002ff157819 */ /* 0x000fe40000011400 */
[----:B------:R-:W-:Y:S02]  /*12f70*/  LOP3.LUT R0, R2, R63, RZ, 0xfc, !PT ;  /* 0x0000003f02007212 */ /* 0x000fe400078efcff */
[----:B------:R-:W-:Y:S01]  /*12f80*/  IADD3 R60, R60, 0x1, R21 ;  /* 0x000000013c3c7810 */ /* 0x000fe20007ffe015 */
[----:B------:R-:W-:Y:S01]  /*12f90*/  HMMA.16816.F32 R76, R8, R66, R76 ;  /* 0x00000042084c723c */ /* 0x000fe2000000184c */
[----:B------:R-:W-:Y:S01]  /*12fa0*/  IMAD.IADD R21, R3, 0x1, R22 ;  /* 0x0000000103157824 */ /* 0x000fe200078e0216 */
[----:B------:R-:W4:Y:S01]  /*12fb0*/  MUFU.TANH R29, R29 ;  /* 0x0000001d001d7308 */ /* 0x000f220000002400 */
[----:B------:R-:W-:-:S03]  /*12fc0*/  IADD3 R60, R58, R60, -R207 ;  /* 0x0000003c3a3c7210 */ /* 0x000fc60007ffe8cf */
[C---:B--2---:R-:W-:Y:S02]  /*12fd0*/  HMMA.16816.F32 R96, R8.reuse, R14, R96 ;  /* 0x0000000e0860723c */ /* 0x044fe40000001860 */
[----:B------:R-:W-:Y:S02]  /*12fe0*/  VIADD R217, R60, UR14 ;  /* 0x0000000e3cd97c36 */ /* 0x000fe40008000000 */
[----:B------:R-:W2:Y:S02]  /*12ff0*/  MUFU.TANH R31, R31 ;  /* 0x0000001f001f7308 */ /* 0x000ea40000002400 */
[----:B------:R-:W-:Y:S01]  /*13000*/  HMMA.16816.F32 R72, R8, R12, R72 ;  /* 0x0000000c0848723c */ /* 0x000fe20000001848 */
[----:B------:R-:W-:Y:S01]  /*13010*/  VIMNMX R2, R217, R58, PT ;  /* 0x0000003ad9027248 */ /* 0x000fe20003fe0100 */
[----:B------:R-:W-:Y:S01]  /*13020*/  VIADD R14, R21, 0x20 ;  /* 0x00000020150e7836 */ /* 0x000fe20000000000 */
[----:B------:R-:W-:Y:S01]  /*13030*/  VIADDMNMX R217, R217, 0x8, R58, PT ;  /* 0x00000008d9d97846 */ /* 0x000fe2000380013a */
[----:B------:R-:W-:-:S02]  /*13040*/  VIADD R15, R21, 0x29 ;  /* 0x00000029150f7836 */ /* 0x000fc40000000000 */
[C---:B-----5:R-:W-:Y:S01]  /*13050*/  HMMA.16816.F32 R80, R4.reuse, R48, R80 ;  /* 0x000000300450723c */ /* 0x060fe20000001850 */
[C---:B------:R-:W-:Y:S01]  /*13060*/  VIADD R12, R21.reuse, 0x1 ;  /* 0x00000001150c7836 */ /* 0x040fe20000000000 */
[----:B------:R-:W5:Y:S01]  /*13070*/  MUFU.TANH R37, R37 ;  /* 0x0000002500257308 */ /* 0x000f620000002400 */
[C---:B------:R-:W-:Y:S02]  /*13080*/  VIADD R13, R21.reuse, 0x8 ;  /* 0x00000008150d7836 */ /* 0x040fe40000000000 */
[C---:B------:R-:W-:Y:S01]  /*13090*/  VIADD R8, R21.reuse, 0x18 ;  /* 0x0000001815087836 */ /* 0x040fe20000000000 */
[C---:B------:R-:W-:Y:S01]  /*130a0*/  HMMA.16816.F32 R76, R4.reuse, R50, R76 ;  /* 0x00000032044c723c */ /* 0x040fe2000000184c */
[C---:B------:R-:W-:Y:S01]  /*130b0*/  ISETP.GE.AND P5, PT, R12.reuse, R2, PT ;  /* 0x000000020c00720c */ /* 0x040fe20003fa6270 */
[C---:B------:R-:W-:Y:S01]  /*130c0*/  VIADD R9, R21.reuse, 0x11 ;  /* 0x0000001115097836 */ /* 0x040fe20000000000 */
[----:B------:R-:W-:Y:S01]  /*130d0*/  ISETP.GE.AND P1, PT, R12, R217, PT ;  /* 0x000000d90c00720c */ /* 0x000fe20003f26270 */
[----:B------:R-:W-:Y:S01]  /*130e0*/  VIADD R12, R21, 0x9 ;  /* 0x00000009150c7836 */ /* 0x000fe20000000000 */
[----:B------:R-:W5:Y:S01]  /*130f0*/  MUFU.TANH R20, R39 ;  /* 0x0000002700147308 */ /* 0x000f620000002400 */
[----:B---3--:R-:W-:Y:S01]  /*13100*/  HMMA.16816.F32 R96, R4, R18, R96 ;  /* 0x000000120460723c */ /* 0x008fe20000001860 */
[----:B------:R-:W-:-:S02]  /*13110*/  FSEL R84, R84, -INF , !P5 ;  /* 0xff80000054547808 */ /* 0x000fc40006800000 */
[CC--:B------:R-:W-:Y:S02]  /*13120*/  ISETP.GE.AND P6, PT, R12.reuse, R2.reuse, PT ;  /* 0x000000020c00720c */ /* 0x0c0fe40003fc6270 */
[-C--:B------:R-:W-:Y:S01]  /*13130*/  ISETP.GE.AND P4, PT, R12, R217.reuse, PT ;  /* 0x000000d90c00720c */ /* 0x080fe20003f86270 */
[----:B------:R-:W-:Y:S01]  /*13140*/  VIADD R12, R21, 0x10 ;  /* 0x00000010150c7836 */ /* 0x000fe20000000000 */
[----:B------:R-:W-:Y:S01]  /*13150*/  HMMA.16816.F32 R72, R4, R16, R72 ;  /* 0x000000100448723c */ /* 0x000fe20000001848 */
[----:B------:R-:W-:Y:S02]  /*13160*/  FSEL R85, R85, -INF , !P1 ;  /* 0xff80000055557808 */ /* 0x000fe40004800000 */
[-C--:B------:R-:W-:Y:S02]  /*13170*/  ISETP.GE.AND P0, PT, R13, R2.reuse, PT ;  /* 0x000000020d00720c */ /* 0x080fe40003f06270 */
[----:B------:R-:W-:Y:S01]  /*13180*/  FMUL.FTZ R81, R81, UR15 ;  /* 0x0000000f51517c20 */ /* 0x000fe20008410000 */
[----:B------:R-:W-:Y:S01]  /*13190*/  FMUL.FTZ R83, R83, UR15 ;  /* 0x0000000f53537c20 */ /* 0x000fe20008410000 */
[-C--:B------:R-:W-:Y:S01]  /*131a0*/  ISETP.GE.AND P2, PT, R13, R217.reuse, PT ;  /* 0x000000d90d00720c */ /* 0x080fe20003f46270 */
[----:B------:R-:W-:Y:S01]  /*131b0*/  FMUL.FTZ R80, R80, UR15 ;  /* 0x0000000f50507c20 */ /* 0x000fe20008410000 */
[CC--:B------:R-:W-:Y:S01]  /*131c0*/  ISETP.GE.AND P5, PT, R12.reuse, R2.reuse, PT ;  /* 0x000000020c00720c */ /* 0x0c0fe20003fa6270 */
[----:B------:R-:W3:Y:S01]  /*131d0*/  MUFU.TANH R172, R81 ;  /* 0x0000005100ac7308 */ /* 0x000ee20000002400 */
[-C--:B------:R-:W-:Y:S01]  /*131e0*/  ISETP.GE.AND P1, PT, R12, R217.reuse, PT ;  /* 0x000000d90c00720c */ /* 0x080fe20003f26270 */
[----:B------:R-:W-:Y:S01]  /*131f0*/  FMUL.FTZ R77, R77, UR15 ;  /* 0x0000000f4d4d7c20 */ /* 0x000fe20008410000 */
[----:B------:R-:W-:Y:S01]  /*13200*/  FSEL R12, R25, -INF , !P6 ;  /* 0xff800000190c7808 */ /* 0x000fe20007000000 */
[----:B------:R-:W-:Y:S01]  /*13210*/  VIADD R4, R21, 0x21 ;  /* 0x0000002115047836 */ /* 0x000fe20000000000 */
[----:B------:R-:W-:Y:S01]  /*13220*/  FSEL R27, R27, -INF , !P4 ;  /* 0xff8000001b1b7808 */ /* 0x000fe20006000000 */
[----:B------:R-:W-:Y:S01]  /*13230*/  FMUL.FTZ R82, R82, UR15 ;  /* 0x0000000f52527c20 */ /* 0x000fe20008410000 */
[CC--:B------:R-:W-:Y:S01]  /*13240*/  ISETP.GE.AND P6, PT, R8.reuse, R2.reuse, PT ;  /* 0x000000020800720c */ /* 0x0c0fe20003fc6270 */
[----:B------:R-:W3:Y:S01]  /*13250*/  MUFU.TANH R181, R83 ;  /* 0x0000005300b57308 */ /* 0x000ee20000002400 */
[-C--:B------:R-:W-:Y:S01]  /*13260*/  ISETP.GE.AND P4, PT, R8, R217.reuse, PT ;  /* 0x000000d90800720c */ /* 0x080fe20003f86270 */
[----:B------:R-:W-:Y:S01]  /*13270*/  VIADD R8, R21, 0x19 ;  /* 0x0000001915087836 */ /* 0x000fe20000000000 */
[----:B-1----:R-:W-:Y:S01]  /*13280*/  FSEL R24, R24, -INF , !P0 ;  /* 0xff80000018187808 */ /* 0x002fe20004000000 */
[----:B------:R-:W-:Y:S01]  /*13290*/  FMUL.FTZ R96, R96, UR15 ;  /* 0x0000000f60607c20 */ /* 0x000fe20008410000 */
[----:B------:R-:W-:Y:S01]  /*132a0*/  FSEL R13, R26, -INF , !P2 ;  /* 0xff8000001a0d7808 */ /* 0x000fe20005000000 */
[----:B------:R-:W-:Y:S01]  /*132b0*/  FMUL.FTZ R79, R79, UR15 ;  /* 0x0000000f4f4f7c20 */ /* 0x000fe20008410000 */
[CC--:B------:R-:W-:Y:S01]  /*132c0*/  ISETP.GE.AND P0, PT, R9.reuse, R2.reuse, PT ;  /* 0x000000020900720c */ /* 0x0c0fe20003f06270 */
[----:B------:R-:W1:Y:S01]  /*132d0*/  MUFU.TANH R162, R80 ;  /* 0x0000005000a27308 */ /* 0x000e620000002400 */
[-C--:B------:R-:W-:Y:S01]  /*132e0*/  ISETP.GE.AND P2, PT, R9, R217.reuse, PT ;  /* 0x000000d90900720c */ /* 0x080fe20003f46270 */
[----:B------:R-:W-:Y:S01]  /*132f0*/  FMUL.FTZ R76, R76, UR15 ;  /* 0x0000000f4c4c7c20 */ /* 0x000fe20008410000 */
[----:B----4-:R-:W-:Y:S01]  /*13300*/  FSEL R10, R28, -INF , !P5 ;  /* 0xff8000001c0a7808 */ /* 0x010fe20006800000 */
[----:B------:R-:W-:Y:S01]  /*13310*/  FMUL.FTZ R78, R78, UR15 ;  /* 0x0000000f4e4e7c20 */ /* 0x000fe20008410000 */
[----:B------:R-:W-:Y:S01]  /*13320*/  FSEL R11, R30, -INF , !P1 ;  /* 0xff8000001e0b7808 */ /* 0x000fe20004800000 */
[----:B------:R-:W-:Y:S01]  /*13330*/  FMUL.FTZ R72, R72, UR15 ;  /* 0x0000000f48487c20 */ /* 0x000fe20008410000 */
[CC--:B------:R-:W-:Y:S01]  /*13340*/  ISETP.GE.AND P5, PT, R8.reuse, R2.reuse, PT ;  /* 0x000000020800720c */ /* 0x0c0fe20003fa6270 */
[----:B------:R-:W-:Y:S01]  /*13350*/  MUFU.TANH R168, R77 ;  /* 0x0000004d00a87308 */ /* 0x000fe20000002400 */
[-C--:B------:R-:W-:Y:S01]  /*13360*/  ISETP.GE.AND P1, PT, R8, R217.reuse, PT ;  /* 0x000000d90800720c */ /* 0x080fe20003f26270 */
[----:B------:R-:W-:Y:S01]  /*13370*/  FMUL.FTZ R73, R73, UR15 ;  /* 0x0000000f49497c20 */ /* 0x000fe20008410000 */
[----:B------:R-:W-:Y:S01]  /*13380*/  FSEL R8, R29, -INF , !P0 ;  /* 0xff8000001d087808 */ /* 0x000fe20004000000 */
[----:B------:R-:W-:Y:S01]  /*13390*/  FMUL.FTZ R74, R74, UR15 ;  /* 0x0000000f4a4a7c20 */ /* 0x000fe20008410000 */
[----:B--2---:R-:W-:Y:S01]  /*133a0*/  FSEL R9, R31, -INF , !P2 ;  /* 0xff8000001f097808 */ /* 0x004fe20005000000 */
[----:B------:R-:W-:Y:S01]  /*133b0*/  FMUL.FTZ R75, R75, UR15 ;  /* 0x0000000f4b4b7c20 */ /* 0x000fe20008410000 */
[CC--:B------:R-:W-:Y:S01]  /*133c0*/  ISETP.GE.AND P0, PT, R14.reuse, R2.reuse, PT ;  /* 0x000000020e00720c */ /* 0x0c0fe20003f06270 */
[----:B------:R-:W2:Y:S01]  /*133d0*/  MUFU.TANH R167, R82 ;  /* 0x0000005200a77308 */ /* 0x000ea20000002400 */
[-C--:B------:R-:W-:Y:S01]  /*133e0*/  ISETP.GE.AND P2, PT, R14, R217.reuse, PT ;  /* 0x000000d90e00720c */ /* 0x080fe20003f46270 */
[----:B------:R-:W-:Y:S01]  /*133f0*/  VIADD R14, R21, 0x28 ;  /* 0x00000028150e7836 */ /* 0x000fe20000000000 */
[----:B------:R-:W-:Y:S01]  /*13400*/  FSEL R6, R36, -INF , !P6 ;  /* 0xff80000024067808 */ /* 0x000fe20007000000 */
[----:B------:R-:W-:Y:S01]  /*13410*/  FMUL.FTZ R97, R97, UR15 ;  /* 0x0000000f61617c20 */ /* 0x000fe20008410000 */
[----:B------:R-:W-:Y:S01]  /*13420*/  FSEL R7, R38, -INF , !P4 ;  /* 0xff80000026077808 */ /* 0x000fe20006000000 */
[----:B------:R-:W-:Y:S01]  /*13430*/  FMUL.FTZ R98, R98, UR15 ;  /* 0x0000000f62627c20 */ /* 0x000fe20008410000 */
[C---:B------:R-:W-:Y:S01]  /*13440*/  ISETP.GE.AND P6, PT, R4.reuse, R2, PT ;  /* 0x000000020400720c */ /* 0x040fe20003fc6270 */
[----:B------:R-:W4:Y:S01]  /*13450*/  MUFU.TANH R176, R96 ;  /* 0x0000006000b07308 */ /* 0x000f220000002400 */
[----:B------:R-:W-:Y:S01]  /*13460*/  ISETP.GE.AND P4, PT, R4, R217, PT ;  /* 0x000000d90400720c */ /* 0x000fe20003f86270 */
[----:B------:R-:W-:Y:S01]  /*13470*/  FMUL.FTZ R99, R99, UR15 ;  /* 0x0000000f63637c20 */ /* 0x000fe20008410000 */
[----:B-----5:R-:W-:-:S02]  /*13480*/  FSEL R4, R37, -INF , !P5 ;  /* 0xff80000025047808 */ /* 0x020fc40006800000 */
[----:B------:R-:W-:Y:S02]  /*13490*/  FSEL R5, R20, -INF , !P1 ;  /* 0xff80000014057808 */ /* 0x000fe40004800000 */
[CC--:B------:R-:W-:Y:S01]  /*134a0*/  ISETP.GE.AND P5, PT, R14.reuse, R2.reuse, PT ;  /* 0x000000020e00720c */ /* 0x0c0fe20003fa6270 */
[----:B------:R-:W5:Y:S01]  /*134b0*/  MUFU.TANH R173, R79 ;  /* 0x0000004f00ad7308 */ /* 0x000f620000002400 */
[----:B------:R-:W-:Y:S01]  /*134c0*/  ISETP.GE.AND P1, PT, R14, R217, PT ;  /* 0x000000d90e00720c */ /* 0x000fe20003f26270 */
[----:B------:R-:W-:Y:S01]  /*134d0*/  VIADD R14, R21, 0x30 ;  /* 0x00000030150e7836 */ /* 0x000fe20000000000 */
[----:B---3--:R-:W-:Y:S02]  /*134e0*/  FSEL R172, R172, -INF , !P6 ;  /* 0xff800000acac7808 */ /* 0x008fe40007000000 */
[----:B------:R-:W-:Y:S02]  /*134f0*/  FSEL R181, R181, -INF , !P4 ;  /* 0xff800000b5b57808 */ /* 0x000fe40006000000 */
[----:B-1----:R-:W-:Y:S01]  /*13500*/  FSEL R162, R162, -INF , !P0 ;  /* 0xff800000a2a27808 */ /* 0x002fe20004000000 */
[----:B------:R-:W1:Y:S01]  /*13510*/  MUFU.TANH R164, R76 ;  /* 0x0000004c00a47308 */ /* 0x000e620000002400 */
[----:B------:R-:W-:-:S02]  /*13520*/  ISETP.GE.AND P6, PT, R14, R2, PT ;  /* 0x000000020e00720c */ /* 0x000fc40003fc6270 */
[-C--:B------:R-:W-:Y:S01]  /*13530*/  ISETP.GE.AND P4, PT, R14, R217.reuse, PT ;  /* 0x000000d90e00720c */ /* 0x080fe20003f86270 */
[----:B------:R-:W-:Y:S01]  /*13540*/  VIADD R14, R21, 0x38 ;  /* 0x00000038150e7836 */ /* 0x000fe20000000000 */
[-C--:B------:R-:W-:Y:S02]  /*13550*/  ISETP.GE.AND P0, PT, R15, R2.reuse, PT ;  /* 0x000000020f00720c */ /* 0x080fe40003f06270 */
[----:B--2---:R-:W-:Y:S01]  /*13560*/  FSEL R167, R167, -INF , !P2 ;  /* 0xff800000a7a77808 */ /* 0x004fe20005000000 */
[----:B------:R-:W2:Y:S01]  /*13570*/  MUFU.TANH R179, R78 ;  /* 0x0000004e00b37308 */ /* 0x000ea20000002400 */
[----:B------:R-:W-:Y:S02]  /*13580*/  FSEL R168, R168, -INF , !P0 ;  /* 0xff800000a8a87808 */ /* 0x000fe40004000000 */
[----:B------:R-:W-:Y:S02]  /*13590*/  ISETP.GE.AND P0, PT, R14, R2, PT ;  /* 0x000000020e00720c */ /* 0x000fe40003f06270 */
[----:B------:R-:W-:Y:S01]  /*135a0*/  ISETP.GE.AND P2, PT, R15, R217, PT ;  /* 0x000000d90f00720c */ /* 0x000fe20003f46270 */
[----:B------:R-:W-:Y:S01]  /*135b0*/  VIADD R15, R21, 0x31 ;  /* 0x00000031150f7836 */ /* 0x000fe20000000000 */
[----:B----4-:R-:W-:Y:S01]  /*135c0*/  FSEL R176, R176, -INF , !P0 ;  /* 0xff800000b0b07808 */ /* 0x010fe20004000000 */
[----:B------:R-:W3:Y:S01]  /*135d0*/  MUFU.TANH R180, R72 ;  /* 0x0000004800b47308 */ /* 0x000ee20000002400 */
[----:B------:R-:W-:-:S02]  /*135e0*/  ISETP.GE.AND P0, PT, R134, 0x2, PT ;  /* 0x000000028600780c */ /* 0x000fc40003f06270 */
[----:B-----5:R-:W-:Y:S02]  /*135f0*/  FSEL R173, R173, -INF , !P2 ;  /* 0xff800000adad7808 */ /* 0x020fe40005000000 */
[----:B-1----:R-:W-:Y:S02]  /*13600*/  FSEL R164, R164, -INF , !P5 ;  /* 0xff800000a4a47808 */ /* 0x002fe40006800000 */
[-C--:B------:R-:W-:Y:S01]  /*13610*/  ISETP.GE.AND P2, PT, R14, R217.reuse, PT ;  /* 0x000000d90e00720c */ /* 0x080fe20003f46270 */
[----:B------:R-:W1:Y:S01]  /*13620*/  MUFU.TANH R178, R73 ;  /* 0x0000004900b27308 */ /* 0x000e620000002400 */
[----:B--2---:R-:W-:Y:S01]  /*13630*/  FSEL R179, R179, -INF , !P1 ;  /* 0xff800000b3b37808 */ /* 0x004fe20004800000 */
[----:B------:R-:W-:Y:S01]  /*13640*/  VIADD R14, R21, 0x39 ;  /* 0x00000039150e7836 */ /* 0x000fe20000000000 */
[C---:B------:R-:W-:Y:S02]  /*13650*/  ISETP.GE.AND P5, PT, R15.reuse, R2, PT ;  /* 0x000000020f00720c */ /* 0x040fe40003fa6270 */
[----:B------:R-:W-:-:S03]  /*13660*/  ISETP.GE.AND P1, PT, R15, R217, PT ;  /* 0x000000d90f00720c */ /* 0x000fc60003f26270 */
[----:B------:R-:W2:Y:S01]  /*13670*/  MUFU.TANH R175, R74 ;  /* 0x0000004a00af7308 */ /* 0x000ea20000002400 */
[----:B---3--:R-:W-:Y:S01]  /*13680*/  FSEL R180, R180, -INF , !P6 ;  /* 0xff800000b4b47808 */ /* 0x008fe20007000000 */
[----:B------:R-:W-:Y:S01]  /*13690*/  BAR.SYNC.DEFER_BLOCKING 0x0 ;  /* 0x0000000000007b1d */ /* 0x000fe20000010000 */
[----:B------:R-:W-:-:S04]  /*136a0*/  ISETP.GE.AND P6, PT, R21, R2, PT ;  /* 0x000000021500720c */ /* 0x000fc80003fc6270 */
[----:B------:R-:W-:Y:S01]  /*136b0*/  FSEL R44, R44, -INF , !P6 ;  /* 0xff8000002c2c7808 */ /* 0x000fe20007000000 */
[----:B------:R-:W3:Y:S01]  /*136c0*/  MUFU.TANH R171, R75 ;  /* 0x0000004b00ab7308 */ /* 0x000ee20000002400 */
[----:B-1----:R-:W-:Y:S02]  /*136d0*/  FSEL R178, R178, -INF , !P5 ;  /* 0xff800000b2b27808 */ /* 0x002fe40006800000 */
[----:B------:R-:W-:-:S05]  /*136e0*/  ISETP.GE.AND P5, PT, R14, R2, PT ;  /* 0x000000020e00720c */ /* 0x000fca0003fa6270 */
[----:B------:R-:W1:Y:S01]  /*136f0*/  MUFU.TANH R174, R97 ;  /* 0x0000006100ae7308 */ /* 0x000e620000002400 */
[----:B--2---:R-:W-:Y:S02]  /*13700*/  FSEL R175, R175, -INF , !P4 ;  /* 0xff800000afaf7808 */ /* 0x004fe40006000000 */
[----:B------:R-:W-:-:S04]  /*13710*/  ISETP.GE.AND P4, PT, R21, R217, PT ;  /* 0x000000d91500720c */ /* 0x000fc80003f86270 */
[----:B------:R-:W-:Y:S01]  /*13720*/  FSEL R61, R61, -INF , !P4 ;  /* 0xff8000003d3d7808 */ /* 0x000fe20006000000 */
[----:B------:R-:W2:Y:S01]  /*13730*/  MUFU.TANH R169, R98 ;  /* 0x0000006200a97308 */ /* 0x000ea20000002400 */
[----:B---3--:R-:W-:Y:S02]  /*13740*/  FSEL R171, R171, -INF , !P1 ;  /* 0xff800000abab7808 */ /* 0x008fe40004800000 */
[----:B------:R-:W-:-:S05]  /*13750*/  ISETP.GE.AND P1, PT, R14, R217, PT ;  /* 0x000000d90e00720c */ /* 0x000fca0003f26270 */
[----:B------:R-:W3:Y:S01]  /*13760*/  MUFU.TANH R166, R99 ;  /* 0x0000006300a67308 */ /* 0x000ee20000002400 */
[----:B-1----:R-:W-:Y:S02]  /*13770*/  FSEL R174, R174, -INF , !P5 ;  /* 0xff800000aeae7808 */ /* 0x002fe40006800000 */
[----:B--2---:R-:W-:Y:S02]  /*13780*/  FSEL R169, R169, -INF , !P2 ;  /* 0xff800000a9a97808 */ /* 0x004fe40005000000 */
[----:B---3--:R-:W-:Y:S01]  /*13790*/  FSEL R166, R166, -INF , !P1 ;  /* 0xff800000a6a67808 */ /* 0x008fe20004800000 */
        /* <DEDUP_REMOVED lines=62> */
.L_x_2560:
[----:B------:R-:W-:Y:S02]  /*13b80*/  ULDC UR12, c[0x0][0x248] ;  /* 0x00009200000c7ab9 */ /* 0x000fe40000000800 */
[----:B------:R-:W-:-:S06]  /*13b90*/  USHF.L.U32 UR5, UR12, 0x6, URZ ;  /* 0x000000060c057899 */ /* 0x000fcc000800063f */
[----:B------:R-:W-:-:S04]  /*13ba0*/  IADD3 R3, RZ, -UR5, RZ ;  /* 0x80000005ff037c10 */ /* 0x000fc8000fffe0ff */
[----:B------:R-:W-:-:S07]  /*13bb0*/  SHF.R.S32.HI R15, RZ, 0x1f, R3 ;  /* 0x0000001fff0f7819 */ /* 0x000fce0000011403 */
.L_x_2561:
        /* <DEDUP_REMOVED lines=39> */
.L_x_2559:
[----:B------:R-:W-:Y:S01]  /*13e30*/  FMNMX.FTZ R3, R44, R84, !PT ;  /* 0x000000542c037209 */ /* 0x000fe20007810000 */
[----:B------:R-:W-:Y:S01]  /*13e40*/  ULDC UR10, c[0x0][0x2ec] ;  /* 0x0000bb00000a7ab9 */ /* 0x000fe20000000800 */
[----:B-1----:R-:W-:Y:S02]  /*13e50*/  FMNMX.FTZ R14, R61, R85, !PT ;  /* 0x000000553d0e7209 */ /* 0x002fe40007810000 */
        /* <DEDUP_REMOVED lines=91> */
[----:B------:R-:W5:Y:S01]  /*14410*/  MUFU.EX2 R154, R154 ;  /* 0x0000009a009a7308 */ /* 0x000f620000000800 */
        /* <DEDUP_REMOVED lines=12> */
[----:B------:R-:W-:-:S03]  /*144e0*/  FADD.FTZ R158, R159, R158 ;  /* 0x0000009e9f9e7221 */ /* 0x000fc60000010000 */
[----:B------:R-:W2:Y:S01]  /*144f0*/  MUFU.EX2 R161, R161 ;  /* 0x000000a100a17308 */ /* 0x000ea20000000800 */
[----:B-----5:R-:W-:Y:S01]  /*14500*/  F2FP.F16.F32.PACK_AB R98, R154, R157 ;  /* 0x0000009d9a62723e */ /* 0x020fe200000000ff */
[----:B------:R-:W-:-:S04]  /*14510*/  FADD.FTZ R157, R157, R158 ;  /* 0x0000009e9d9d7221 */ /* 0x000fc80000010000 */
[----:B------:R-:W-:Y:S02]  /*14520*/  FADD.FTZ R154, R154, R157 ;  /* 0x0000009d9a9a7221 */ /* 0x000fe40000010000 */
[----:B------:R-:W-:Y:S08]  /*14530*/  MUFU.EX2 R156, R156 ;  /* 0x0000009c009c7308 */ /* 0x000ff00000000800 */
[----:B------:R-:W5:Y:S01]  /*14540*/  MUFU.EX2 R155, R155 ;  /* 0x0000009b009b7308 */ /* 0x000f620000000800 */
[----:B--2---:R-:W-:Y:S01]  /*14550*/  F2FP.F16.F32.PACK_AB R97, R161, R160 ;  /* 0x000000a0a161723e */ /* 0x004fe200000000ff */
[----:B------:R-:W-:-:S06]  /*14560*/  FADD.FTZ R161, R160, R161 ;  /* 0x000000a1a0a17221 */ /* 0x000fcc0000010000 */
[----:B------:R-:W-:Y:S08]  /*14570*/  MUFU.EX2 R153, R153 ;  /* 0x0000009900997308 */ /* 0x000ff00000000800 */
[----:B------:R-:W2:Y:S01]  /*14580*/  MUFU.EX2 R150, R150 ;  /* 0x0000009600967308 */ /* 0x000ea20000000800 */
[----:B-----5:R-:W-:Y:S01]  /*14590*/  F2FP.F16.F32.PACK_AB R99, R155, R156 ;  /* 0x0000009c9b63723e */ /* 0x020fe200000000ff */
[----:B------:R-:W-:-:S04]  /*145a0*/  FADD.FTZ R156, R156, R161 ;  /* 0x000000a19c9c7221 */ /* 0x000fc80000010000 */
[----:B------:R-:W-:Y:S02]  /*145b0*/  FADD.FTZ R155, R155, R156 ;  /* 0x0000009c9b9b7221 */ /* 0x000fe40000010000 */
[C---:B------:R-:W-:Y:S01]  /*145c0*/  HMMA.16816.F32 R120, R96.reuse, R116, RZ ;  /* 0x000000746078723c */ /* 0x040fe200000018ff */
[----:B------:R-:W-:Y:S05]  /*145d0*/  MUFU.EX2 R151, R151 ;  /* 0x0000009700977308 */ /* 0x000fea0000000800 */
[C---:B------:R-:W-:Y:S03]  /*145e0*/  HMMA.16816.F32 R36, R96.reuse, R40, RZ ;  /* 0x000000286024723c */ /* 0x040fe600000018ff */
[----:B------:R-:W5:Y:S01]  /*145f0*/  MUFU.EX2 R0, R0 ;  /* 0x0000000000007308 */ /* 0x000f620000000800 */
        /* <DEDUP_REMOVED lines=8> */
[----:B-----5:R-:W-:Y:S01]  /*14680*/  F2FP.F16.F32.PACK_AB R6, R0, R151 ;  /* 0x000000970006723e */ /* 0x020fe200000000ff */
[----:B------:R-:W-:-:S03]  /*14690*/  FADD.FTZ R151, R151, R150 ;  /* 0x0000009697977221 */ /* 0x000fc60000010000 */
[C---:B------:R-:W-:Y:S01]  /*146a0*/  HMMA.16816.F32 R60, R96.reuse, R64, RZ ;  /* 0x00000040603c723c */ /* 0x040fe200000018ff */
[----:B------:R-:W-:Y:S02]  /*146b0*/  FADD.FTZ R151, R0, R151 ;  /* 0x0000009700977221 */ /* 0x000fe40000010000 */
[----:B------:R-:W-:Y:S03]  /*146c0*/  MUFU.EX2 R148, R148 ;  /* 0x0000009400947308 */ /* 0x000fe60000000800 */
[C---:B------:R-:W-:Y:S05]  /*146d0*/  HMMA.16816.F32 R56, R96.reuse, R58, RZ ;  /* 0x0000003a6038723c */ /* 0x040fea00000018ff */
[----:B------:R-:W5:Y:S01]  /*146e0*/  MUFU.EX2 R137, R137 ;  /* 0x0000008900897308 */ /* 0x000f620000000800 */
[----:B--2---:R-:W-:Y:S01]  /*146f0*/  F2FP.F16.F32.PACK_AB R5, R149, R152 ;  /* 0x000000989505723e */ /* 0x004fe200000000ff */
[----:B------:R-:W-:Y:S01]  /*14700*/  HMMA.16816.F32 R64, R96, R66, RZ ;  /* 0x000000426040723c */ /* 0x000fe200000018ff */
[----:B------:R-:W-:-:S04]  /*14710*/  FADD.FTZ R152, R152, R155 ;  /* 0x0000009b98987221 */ /* 0x000fc80000010000 */
[----:B------:R-:W-:Y:S01]  /*14720*/  FADD.FTZ R149, R149, R152 ;  /* 0x0000009895957221 */ /* 0x000fe20000010000 */
[C---:B------:R-:W-:Y:S01]  /*14730*/  HMMA.16816.F32 R68, R96.reuse, R72, RZ ;  /* 0x000000486044723c */ /* 0x040fe200000018ff */
[----:B------:R-:W-:Y:S05]  /*14740*/  MUFU.EX2 R162, R162 ;  /* 0x000000a200a27308 */ /* 0x000fea0000000800 */
[----:B---3--:R-:W-:Y:S01]  /*14750*/  HMMA.16816.F32 R76, R96, R80, RZ ;  /* 0x00000050604c723c */ /* 0x008fe200000018ff */
[----:B-----5:R-:W-:Y:S02]  /*14760*/  F2FP.F16.F32.PACK_AB R7, R137, R148 ;  /* 0x000000948907723e */ /* 0x020fe400000000ff */
        /* <DEDUP_REMOVED lines=222> */
.L_x_2563:
[----:B------:R-:W-:Y:S02]  /*15550*/  ULDC UR8, c[0x0][0x250] ;  /* 0x0000940000087ab9 */ /* 0x000fe40000000800 */
[----:B------:R-:W-:-:S06]  /*15560*/  USHF.L.U32 UR4, UR8, 0x6, URZ ;  /* 0x0000000608047899 */ /* 0x000fcc000800063f */
[----:B------:R-:W-:-:S04]  /*15570*/  IADD3 R5, RZ, -UR4, RZ ;  /* 0x80000004ff057c10 */ /* 0x000fc8000fffe0ff */
[----:B------:R-:W-:-:S07]  /*15580*/  SHF.R.S32.HI R0, RZ, 0x1f, R5 ;  /* 0x0000001fff007819 */ /* 0x000fce0000011405 */
.L_x_2564:
[----:B------:R-:W-:Y:S01]  /*15590*/  IADD3 R135, P1, P0, R138, R5, R135 ;  /* 0x000000058a877210 */ /* 0x000fe2000783e087 */
[----:B------:R-:W-:Y:S01]  /*155a0*/  ULDC.64 UR4, c[0x0][0x220] ;  /* 0x0000880000047ab9 */ /* 0x000fe20000000a00 */
        /* <DEDUP_REMOVED lines=12> */
[----:B------:R-:W-:Y:S02]  /*15670*/  IADD3 R8, P1, R216, UR11, RZ ;  /* 0x0000000bd8087c10 */ /* 0x000fe4000ff3e0ff */
        /* <DEDUP_REMOVED lines=17> */
[----:B------:R1:W-:Y:S01]  /*15790*/  LDGSTS.E.BYPASS.LTC128B.128 [R209+0xc800], desc[UR6][R8.64] ;  /* 0x0c80000008d17fae */ /* 0x0003e2000b901d46 */
[----:B------:R-:W-:-:S03]  /*157a0*/  ISETP.GE.AND P0, PT, R134, 0x3, PT ;  /* 0x000000038600780c */ /* 0x000fc60003f06270 */
[----:B------:R-:W-:Y:S04]  /*157b0*/  LDGSTS.E.BYPASS.LTC128B.128 [R209+0xe800], desc[UR6][R4.64+0x80] ;  /* 0x0e80008004d17fae */ /* 0x000fe8000b901d46 */
        /* <DEDUP_REMOVED lines=13> */
[----:B------:R-:W5:Y:S04]  /*15890*/  LDSM.16.M88.4 R32, [R205+0x7800] ;  /* 0x00780000cd20783b */ /* 0x000f680000000200 */
[----:B------:R-:W-:Y:S04]  /*158a0*/  LDSM.16.M88.4 R164, [R202] ;  /* 0x00000000caa4783b */ /* 0x000fe80000000200 */
[----:B------:R-:W5:Y:S04]  /*158b0*/  LDSM.16.M88.4 R224, [R199+0x6000] ;  /* 0x00600000c7e0783b */ /* 0x000f680000000200 */
[----:B------:R-:W5:Y:S04]  /*158c0*/  LDSM.16.M88.4 R20, [R195] ;  /* 0x00000000c314783b */ /* 0x000f680000000200 */
[----:B------:R-:W5:Y:S01]  /*158d0*/  LDSM.16.M88.4 R28, [R194] ;  /* 0x00000000c21c783b */ /* 0x000f620000000200 */
[C---:B--2---:R-:W-:Y:S03]  /*158e0*/  HMMA.16816.F32 R12, R172.reuse, R24, RZ ;  /* 0x00000018ac0c723c */ /* 0x044fe600000018ff */
[----:B------:R-:W2:Y:S04]  /*158f0*/  LDSM.16.M88.4 R144, [R193] ;  /* 0x00000000c190783b */ /* 0x000ea80000000200 */
[----:B---3--:R-:W-:Y:S01]  /*15900*/  LDSM.16.M88.4 R16, [R201] ;  /* 0x00000000c910783b */ /* 0x008fe20000000200 */
[C---:B------:R-:W-:Y:S03]  /*15910*/  HMMA.16816.F32 R24, R172.reuse, R26, RZ ;  /* 0x0000001aac18723c */ /* 0x040fe600000018ff */
[----:B------:R-:W3:Y:S03]  /*15920*/  LDSM.16.M88.4 R180, [R192] ;  /* 0x00000000c0b4783b */ /* 0x000ee60000000200 */
[C---:B-1----:R-:W-:Y:S01]  /*15930*/  HMMA.16816.F32 R136, R172.reuse, R156, RZ ;  /* 0x0000009cac88723c */ /* 0x042fe200000018ff */
[----:B------:R-:W1:Y:S04]  /*15940*/  LDSM.16.M88.4 R4, [R199+0x6800] ;  /* 0x00680000c704783b */ /* 0x000e680000000200 */
[----:B------:R-:W1:Y:S01]  /*15950*/  LDSM.16.M88.4 R140, [R199+0x7000] ;  /* 0x00700000c78c783b */ /* 0x000e620000000200 */
[----:B----4-:R-:W-:Y:S03]  /*15960*/  HMMA.16816.F32 R152, R172, R148, RZ ;  /* 0x00000094ac98723c */ /* 0x010fe600000018ff */
[----:B------:R-:W4:Y:S03]  /*15970*/  LDSM.16.M88.4 R168, [R199+0x7800] ;  /* 0x00780000c7a8783b */ /* 0x000f260000000200 */
[C---:B------:R-:W-:Y:S01]  /*15980*/  HMMA.16816.F32 R12, R8.reuse, R160, R12 ;  /* 0x000000a0080c723c */ /* 0x040fe2000000180c */
[----:B------:R-:W-:Y:S04]  /*15990*/  LDSM.16.M88.4 R232, [R199+0x8800] ;  /* 0x00880000c7e8783b */ /* 0x000fe80000000200 */
[----:B------:R-:W-:Y:S01]  /*159a0*/  LDSM.16.M88.4 R228, [R205+0xa000] ;  /* 0x00a00000cde4783b */ /* 0x000fe20000000200 */
[----:B------:R-:W-:Y:S03]  /*159b0*/  HMMA.16816.F32 R24, R8, R162, R24 ;  /* 0x000000a20818723c */ /* 0x000fe60000001818 */
[----:B------:R-:W-:Y:S03]  /*159c0*/  LDSM.16.M88.4 R160, [R205+0x8000] ;  /* 0x00800000cda0783b */ /* 0x000fe60000000200 */
[C---:B------:R-:W-:Y:S01]  /*159d0*/  HMMA.16816.F32 R156, R172.reuse, R158, RZ ;  /* 0x0000009eac9c723c */ /* 0x040fe200000018ff */
[----:B------:R-:W0:Y:S05]  /*159e0*/  LDGDEPBAR ;  /* 0x00000000000079af */ /* 0x000e2a0000000000 */
[C---:B------:R-:W-:Y:S06]  /*159f0*/  HMMA.16816.F32 R148, R172.reuse, R150, RZ ;  /* 0x00000096ac94723c */ /* 0x040fec00000018ff */
[C---:B-----5:R-:W-:Y:S06]  /*15a00*/  HMMA.16816.F32 R176, R172.reuse, R32, RZ ;  /* 0x00000020acb0723c */ /* 0x060fec00000018ff */
[----:B------:R-:W-:Y:S01]  /*15a10*/  HMMA.16816.F32 R172, R172, R34, RZ ;  /* 0x00000022acac723c */ /* 0x000fe200000018ff */
[----:B------:R-:W-:Y:S05]  /*15a20*/  LDSM.16.M88.4 R32, [R192+0x800] ;  /* 0x00080000c020783b */ /* 0x000fea0000000200 */
[C---:B------:R-:W-:Y:S06]  /*15a30*/  HMMA.16816.F32 R12, R164.reuse, R224, R12 ;  /* 0x000000e0a40c723c */ /* 0x040fec000000180c */
[----:B------:R-:W-:Y:S01]  /*15a40*/  HMMA.16816.F32 R24, R164, R226, R24 ;  /* 0x000000e2a418723c */ /* 0x000fe20000001818 */
[----:B------:R-:W-:Y:S05]  /*15a50*/  LDSM.16.M88.4 R224, [R204+0x2000] ;  /* 0x00200000cce0783b */ /* 0x000fea0000000200 */
[C---:B------:R-:W-:Y:S06]  /*15a60*/  HMMA.16816.F32 R136, R8.reuse, R20, R136 ;  /* 0x000000140888723c */ /* 0x040fec0000001888 */
[C---:B------:R-:W-:Y:S01]  /*15a70*/  HMMA.16816.F32 R156, R8.reuse, R22, R156 ;  /* 0x00000016089c723c */ /* 0x040fe2000000189c */
[----:B------:R-:W-:Y:S05]  /*15a80*/  LDSM.16.M88.4 R20, [R192+0x1000] ;  /* 0x00100000c014783b */ /* 0x000fea0000000200 */
[C---:B------:R-:W-:Y:S06]  /*15a90*/  HMMA.16816.F32 R152, R8.reuse, R28, R152 ;  /* 0x0000001c0898723c */ /* 0x040fec0000001898 */
[C---:B------:R-:W-:Y:S01]  /*15aa0*/  HMMA.16816.F32 R148, R8.reuse, R30, R148 ;  /* 0x0000001e0894723c */ /* 0x040fe20000001894 */
[----:B------:R-:W5:Y:S05]  /*15ab0*/  LDSM.16.M88.4 R28, [R206+0x2000] ;  /* 0x00200000ce1c783b */ /* 0x000f6a0000000200 */
[C---:B--2---:R-:W-:Y:S06]  /*15ac0*/  HMMA.16816.F32 R176, R8.reuse, R144, R176 ;  /* 0x0000009008b0723c */ /* 0x044fec00000018b0 */
[----:B------:R-:W-:Y:S01]  /*15ad0*/  HMMA.16816.F32 R172, R8, R146, R172 ;  /* 0x0000009208ac723c */ /* 0x000fe200000018ac */
[----:B------:R-:W2:Y:S04]  /*15ae0*/  LDSM.16.M88.4 R144, [R192+0x1800] ;  /* 0x00180000c090783b */ /* 0x000ea80000000200 */
[----:B------:R-:W-:Y:S01]  /*15af0*/  LDSM.16.M88.4 R8, [R205+0x8800] ;  /* 0x00880000cd08783b */ /* 0x000fe20000000200 */
[C---:B---3--:R-:W-:Y:S06]  /*15b00*/  HMMA.16816.F32 R12, R16.reuse, R180, R12 ;  /* 0x000000b4100c723c */ /* 0x048fec000000180c */
[----:B------:R-:W-:Y:S01]  /*15b10*/  HMMA.16816.F32 R24, R16, R182, R24 ;  /* 0x000000b61018723c */ /* 0x000fe20000001818 */
[----:B------:R-:W-:Y:S05]  /*15b20*/  LDSM.16.M88.4 R180, [R188] ;  /* 0x00000000bcb4783b */ /* 0x000fea0000000200 */
[C---:B-1----:R-:W-:Y:S06]  /*15b30*/  HMMA.16816.F32 R136, R164.reuse, R4, R136 ;  /* 0x00000004a488723c */ /* 0x042fec0000001888 */
[C---:B------:R-:W-:Y:S01]  /*15b40*/  HMMA.16816.F32 R156, R164.reuse, R6, R156 ;  /* 0x00000006a49c723c */ /* 0x040fe2000000189c */
[----:B------:R-:W-:Y:S05]  /*15b50*/  LDSM.16.M88.4 R4, [R205+0x9000] ;  /* 0x00900000cd04783b */ /* 0x000fea0000000200 */
[C---:B------:R-:W-:Y:S06]  /*15b60*/  HMMA.16816.F32 R152, R164.reuse, R140, R152 ;  /* 0x0000008ca498723c */ /* 0x040fec0000001898 */
[C---:B------:R-:W-:Y:S01]  /*15b70*/  HMMA.16816.F32 R148, R164.reuse, R142, R148 ;  /* 0x0000008ea494723c */ /* 0x040fe20000001894 */
[----:B------:R-:W1:Y:S05]  /*15b80*/  LDSM.16.M88.4 R140, [R191] ;  /* 0x00000000bf8c783b */ /* 0x000e6a0000000200 */
[C---:B----4-:R-:W-:Y:S06]  /*15b90*/  HMMA.16816.F32 R176, R164.reuse, R168, R176 ;  /* 0x000000a8a4b0723c */ /* 0x050fec00000018b0 */
[----:B------:R-:W-:Y:S01]  /*15ba0*/  HMMA.16816.F32 R172, R164, R170, R172 ;  /* 0x000000aaa4ac723c */ /* 0x000fe200000018ac */
[----:B------:R-:W-:Y:S04]  /*15bb0*/  LDSM.16.M88.4 R168, [R202+0x2000] ;  /* 0x00200000caa8783b */ /* 0x000fe80000000200 */
[----:B------:R-:W-:Y:S01]  /*15bc0*/  LDSM.16.M88.4 R164, [R199+0x9000] ;  /* 0x00900000c7a4783b */ /* 0x000fe20000000200 */
[C---:B-----5:R-:W-:Y:S06]  /*15bd0*/  HMMA.16816.F32 R12, R28.reuse, R160, R12 ;  /* 0x000000a01c0c723c */ /* 0x060fec000000180c */
[----:B------:R-:W-:Y:S01]  /*15be0*/  HMMA.16816.F32 R24, R28, R162, R24 ;  /* 0x000000a21c18723c */ /* 0x000fe20000001818 */
[----:B------:R-:W-:Y:S05]  /*15bf0*/  LDSM.16.M88.4 R160, [R199+0x9800] ;  /* 0x00980000c7a0783b */ /* 0x000fea0000000200 */
[C---:B------:R-:W-:Y:S06]  /*15c00*/  HMMA.16816.F32 R136, R16.reuse, R32, R136 ;  /* 0x000000201088723c */ /* 0x040fec0000001888 */
[C---:B------:R-:W-:Y:S01]  /*15c10*/  HMMA.16816.F32 R156, R16.reuse, R34, R156 ;  /* 0x00000022109c723c */ /* 0x040fe2000000189c */
[----:B------:R-:W-:Y:S05]  /*15c20*/  LDSM.16.M88.4 R32, [R205+0x9800] ;  /* 0x00980000cd20783b */ /* 0x000fea0000000200 */
[C---:B------:R-:W-:Y:S06]  /*15c30*/  HMMA.16816.F32 R152, R16.reuse, R20, R152 ;  /* 0x000000141098723c */ /* 0x040fec0000001898 */
[C---:B------:R-:W-:Y:S01]  /*15c40*/  HMMA.16816.F32 R148, R16.reuse, R22, R148 ;  /* 0x000000161094723c */ /* 0x040fe20000001894 */
[----:B------:R-:W3:Y:S05]  /*15c50*/  LDSM.16.M88.4 R20, [R199+0x8000] ;  /* 0x00800000c714783b */ /* 0x000eea0000000200 */
[C---:B--2---:R-:W-:Y:S06]  /*15c60*/  HMMA.16816.F32 R176, R16.reuse, R144, R176 ;  /* 0x0000009010b0723c */ /* 0x044fec00000018b0 */
[----:B------:R-:W-:Y:S01]  /*15c70*/  HMMA.16816.F32 R172, R16, R146, R172 ;  /* 0x0000009210ac723c */ /* 0x000fe200000018ac */
[----:B------:R-:W2:Y:S04]  /*15c80*/  LDSM.16.M88.4 R16, [R190] ;  /* 0x00000000be10783b */ /* 0x000ea80000000200 */
[----:B------:R-:W-:Y:S01]  /*15c90*/  LDSM.16.M88.4 R144, [R201+0x2000] ;  /* 0x00200000c990783b */ /* 0x000fe20000000200 */
        /* <DEDUP_REMOVED lines=8> */
[----:B------:R-:W4:Y:S05]  /*15d20*/  LDSM.16.M88.4 R4, [R189] ;  /* 0x00000000bd04783b */ /* 0x000f2a0000000200 */
[C---:B---3--:R-:W-:Y:S06]  /*15d30*/  HMMA.16816.F32 R12, R168.reuse, R20, R12 ;  /* 0x00000014a80c723c */ /* 0x048fec000000180c */
[----:B------:R-:W-:Y:S01]  /*15d40*/  HMMA.16816.F32 R24, R168, R22, R24 ;  /* 0x00000016a818723c */ /* 0x000fe20000001818 */
[----:B------:R-:W-:Y:S05]  /*15d50*/  LDSM.16.M88.4 R20, [R204+0x4000] ;  /* 0x00400000cc14783b */ /* 0x000fea0000000200 */
[C---:B------:R-:W-:Y:S06]  /*15d60*/  HMMA.16816.F32 R176, R28.reuse, R32, R176 ;  /* 0x000000201cb0723c */ /* 0x040fec00000018b0 */
[----:B------:R-:W-:Y:S01]  /*15d70*/  HMMA.16816.F32 R172, R28, R34, R172 ;  /* 0x000000221cac723c */ /* 0x000fe200000018ac */
[----:B------:R-:W3:Y:S04]  /*15d80*/  LDSM.16.M88.4 R32, [R206+0x4000] ;  /* 0x00400000ce20783b */ /* 0x000ee80000000200 */
[----:B------:R-:W-:Y:S01]  /*15d90*/  LDSM.16.M88.4 R28, [R205+0xa800] ;  /* 0x00a80000cd1c783b */ /* 0x000fe20000000200 */
[----:B--2---:R-:W-:Y:S06]  /*15da0*/  HMMA.16816.F32 R136, R224, R16, R136 ;  /* 0x00000010e088723c */ /* 0x004fec0000001888 */
[C---:B-1----:R-:W-:Y:S06]  /*15db0*/  HMMA.16816.F32 R12, R144.reuse, R8, R12 ;  /* 0x00000008900c723c */ /* 0x042fec000000180c */
[----:B------:R-:W-:Y:S01]  /*15dc0*/  HMMA.16816.F32 R24, R144, R10, R24 ;  /* 0x0000000a9018723c */ /* 0x000fe20000001818 */
[----:B------:R-:W-:Y:S05]  /*15dd0*/  LDSM.16.M88.4 R8, [R202+0x4000] ;  /* 0x00400000ca08783b */ /* 0x000fea0000000200 */
[----:B------:R-:W-:Y:S01]  /*15de0*/  HMMA.16816.F32 R156, R224, R18, R156 ;  /* 0x00000012e09c723c */ /* 0x000fe2000000189c */
[----:B------:R-:W1:Y:S05]  /*15df0*/  LDSM.16.M88.4 R16, [R187] ;  /* 0x00000000bb10783b */ /* 0x000e6a0000000200 */
[----:B------:R-:W-:Y:S06]  /*15e00*/  HMMA.16816.F32 R136, R168, R232, R136 ;  /* 0x000000e8a888723c */ /* 0x000fec0000001888 */
[C---:B----4-:R-:W-:Y:S06]  /*15e10*/  HMMA.16816.F32 R152, R224.reuse, R4, R152 ;  /* 0x00000004e098723c */ /* 0x050fec0000001898 */
[----:B------:R-:W-:Y:S01]  /*15e20*/  HMMA.16816.F32 R148, R224, R6, R148 ;  /* 0x00000006e094723c */ /* 0x000fe20000001894 */
[----:B------:R-:W-:Y:S05]  /*15e30*/  LDSM.16.M88.4 R4, [R199+0xa000] ;  /* 0x00a00000c704783b */ /* 0x000fea0000000200 */
[----:B---3--:R-:W-:Y:S06]  /*15e40*/  HMMA.16816.F32 R12, R32, R228, R12 ;  /* 0x000000e4200c723c */ /* 0x008fec000000180c */
[C---:B------:R-:W-:Y:S06]  /*15e50*/  HMMA.16816.F32 R176, R224.reuse, R180, R176 ;  /* 0x000000b4e0b0723c */ /* 0x040fec00000018b0 */
[----:B------:R-:W-:Y:S01]  /*15e60*/  HMMA.16816.F32 R172, R224, R182, R172 ;  /* 0x000000b6e0ac723c */ /* 0x000fe200000018ac */
[----:B------:R-:W2:Y:S04]  /*15e70*/  LDSM.16.M88.4 R180, [R192+0x3000] ;  /* 0x00300000c0b4783b */ /* 0x000ea80000000200 */
[----:B------:R-:W3:Y:S01]  /*15e80*/  LDSM.16.M88.4 R224, [R186] ;  /* 0x00000000bae0783b */ /* 0x000ee20000000200 */
[----:B------:R-:W-:Y:S03]  /*15e90*/  HMMA.16816.F32 R24, R32, R230, R24 ;  /* 0x000000e62018723c */ /* 0x000fe60000001818 */
[----:B------:R-:W-:Y:S03]  /*15ea0*/  LDSM.16.M88.4 R228, [R201+0x4000] ;  /* 0x00400000c9e4783b */ /* 0x000fe60000000200 */
[----:B------:R-:W-:Y:S06]  /*15eb0*/  HMMA.16816.F32 R156, R168, R234, R156 ;  /* 0x000000eaa89c723c */ /* 0x000fec000000189c */
[----:B------:R-:W-:Y:S06]  /*15ec0*/  HMMA.16816.F32 R136, R144, R140, R136 ;  /* 0x0000008c9088723c */ /* 0x000fec0000001888 */
[C---:B------:R-:W-:Y:S01]  /*15ed0*/  HMMA.16816.F32 R232, R168.reuse, R164, R152 ;  /* 0x000000a4a8e8723c */ /* 0x040fe20000001898 */
[----:B------:R-:W-:Y:S05]  /*15ee0*/  LDSM.16.M88.4 R152, [R192+0x4000] ;  /* 0x00400000c098783b */ /* 0x000fea0000000200 */
[----:B------:R-:W-:Y:S06]  /*15ef0*/  HMMA.16816.F32 R148, R168, R166, R148 ;  /* 0x000000a6a894723c */ /* 0x000fec0000001894 */
[C---:B-1----:R-:W-:Y:S06]  /*15f00*/  HMMA.16816.F32 R12, R20.reuse, R16, R12 ;  /* 0x00000010140c723c */ /* 0x042fec000000180c */
[----:B------:R-:W-:Y:S01]  /*15f10*/  HMMA.16816.F32 R24, R20, R18, R24 ;  /* 0x000000121418723c */ /* 0x000fe20000001818 */
[----:B------:R-:W1:Y:S05]  /*15f20*/  LDSM.16.M88.4 R16, [R205+0xb000] ;  /* 0x00b00000cd10783b */ /* 0x000e6a0000000200 */
[----:B------:R-:W-:Y:S01]  /*15f30*/  HMMA.16816.F32 R156, R144, R142, R156 ;  /* 0x0000008e909c723c */ /* 0x000fe2000000189c */
[----:B------:R-:W4:Y:S05]  /*15f40*/  LDSM.16.M88.4 R140, [R199+0xa800] ;  /* 0x00a80000c78c783b */ /* 0x000f2a0000000200 */
[----:B------:R-:W-:Y:S06]  /*15f50*/  HMMA.16816.F32 R136, R32, R28, R136 ;  /* 0x0000001c2088723c */ /* 0x000fec0000001888 */
[C---:B------:R-:W-:Y:S06]  /*15f60*/  HMMA.16816.F32 R176, R168.reuse, R160, R176 ;  /* 0x000000a0a8b0723c */ /* 0x040fec00000018b0 */
[----:B------:R-:W-:Y:S01]  /*15f70*/  HMMA.16816.F32 R172, R168, R162, R172 ;  /* 0x000000a2a8ac723c */ /* 0x000fe200000018ac */
[----:B------:R-:W5:Y:S05]  /*15f80*/  LDSM.16.M88.4 R160, [R192+0x3800] ;  /* 0x00380000c0a0783b */ /* 0x000f6a0000000200 */
[C---:B--2---:R-:W-:Y:S06]  /*15f90*/  HMMA.16816.F32 R232, R144.reuse, R180, R232 ;  /* 0x000000b490e8723c */ /* 0x044fec00000018e8 */
[----:B------:R-:W-:Y:S06]  /*15fa0*/  HMMA.16816.F32 R148, R144, R182, R148 ;  /* 0x000000b69094723c */ /* 0x000fec0000001894 */
[C---:B------:R-:W-:Y:S06]  /*15fb0*/  HMMA.16816.F32 R12, R8.reuse, R4, R12 ;  /* 0x00000004080c723c */ /* 0x040fec000000180c */
[----:B------:R-:W-:Y:S01]  /*15fc0*/  HMMA.16816.F32 R24, R8, R6, R24 ;  /* 0x000000060818723c */ /* 0x000fe20000001818 */
[----:B------:R-:W2:Y:S05]  /*15fd0*/  LDSM.16.M88.4 R4, [R185] ;  /* 0x00000000b904783b */ /* 0x000eaa0000000200 */
[----:B------:R-:W-:Y:S01]  /*15fe0*/  HMMA.16816.F32 R156, R32, R30, R156 ;  /* 0x0000001e209c723c */ /* 0x000fe2000000189c */
[----:B------:R-:W2:Y:S05]  /*15ff0*/  LDSM.16.M88.4 R28, [R192+0x4800] ;  /* 0x00480000c01c783b */ /* 0x000eaa0000000200 */
[----:B---3--:R-:W-:Y:S06]  /*16000*/  HMMA.16816.F32 R136, R20, R224, R136 ;  /* 0x000000e01488723c */ /* 0x008fec0000001888 */
[C---:B-1----:R-:W-:Y:S06]  /*16010*/  HMMA.16816.F32 R232, R32.reuse, R16, R232 ;  /* 0x0000001020e8723c */ /* 0x042fec00000018e8 */
[----:B------:R-:W-:Y:S01]  /*16020*/  HMMA.16816.F32 R148, R32, R18, R148 ;  /* 0x000000122094723c */ /* 0x000fe20000001894 */
[----:B------:R-:W1:Y:S05]  /*16030*/  LDSM.16.M88.4 R16, [R205+0xb800] ;  /* 0x00b80000cd10783b */ /* 0x000e6a0000000200 */
[----:B------:R-:W-:Y:S06]  /*16040*/  HMMA.16816.F32 R156, R20, R226, R156 ;  /* 0x000000e2149c723c */ /* 0x000fec000000189c */
[----:B----4-:R-:W-:Y:S06]  /*16050*/  HMMA.16816.F32 R136, R8, R140, R136 ;  /* 0x0000008c0888723c */ /* 0x010fec0000001888 */
[----:B-----5:R-:W-:Y:S06]  /*16060*/  HMMA.16816.F32 R176, R144, R160, R176 ;  /* 0x000000a090b0723c */ /* 0x020fec00000018b0 */
[----:B------:R-:W-:Y:S06]  /*16070*/  HMMA.16816.F32 R24, R228, R154, R24 ;  /* 0x0000009ae418723c */ /* 0x000fec0000001818 */
[----:B------:R-:W-:Y:S06]  /*16080*/  HMMA.16816.F32 R172, R144, R162, R172 ;  /* 0x000000a290ac723c */ /* 0x000fec00000018ac */
[C---:B--2---:R-:W-:Y:S06]  /*16090*/  HMMA.16816.F32 R232, R20.reuse, R4, R232 ;  /* 0x0000000414e8723c */ /* 0x044fec00000018e8 */
[----:B------:R-:W-:Y:S01]  /*160a0*/  HMMA.16816.F32 R148, R20, R6, R148 ;  /* 0x000000061494723c */ /* 0x000fe20000001894 */
[----:B------:R-:W-:Y:S05]  /*160b0*/  LDSM.16.M88.4 R4, [R184] ;  /* 0x00000000b804783b */ /* 0x000fea0000000200 */
[----:B------:R-:W-:Y:S01]  /*160c0*/  HMMA.16816.F32 R12, R228, R152, R12 ;  /* 0x00000098e40c723c */ /* 0x000fe2000000180c */
[----:B------:R-:W2:Y:S01]  /*160d0*/  LDSM.16.M88.4 R152, [R199+0xb000] ;  /* 0x00b00000c798783b */ /* 0x000ea20000000200 */
[----:B------:R-:W-:Y:S01]  /*160e0*/  FMUL.FTZ R24, R24, UR15 ;  /* 0x0000000f18187c20 */ /* 0x000fe20008410000 */
[----:B------:R-:W-:Y:S01]  /*160f0*/  FMUL.FTZ R25, R25, UR15 ;  /* 0x0000000f19197c20 */ /* 0x000fe20008410000 */
[----:B------:R-:W-:Y:S01]  /*16100*/  FMUL.FTZ R26, R26, UR15 ;  /* 0x0000000f1a1a7c20 */ /* 0x000fe20008410000 */
[----:B------:R-:W-:Y:S01]  /*16110*/  FMUL.FTZ R141, R27, UR15 ;  /* 0x0000000f1b8d7c20 */ /* 0x000fe20008410000 */
[----:B------:R-:W-:Y:S02]  /*16120*/  HMMA.16816.F32 R156, R8, R142, R156 ;  /* 0x0000008e089c723c */ /* 0x000fe4000000189c */
[----:B------:R-:W-:Y:S04]  /*16130*/  MUFU.TANH R140, R26 ;  /* 0x0000001a008c7308 */ /* 0x000fe80000002400 */
[----:B------:R-:W-:Y:S04]  /*16140*/  HMMA.16816.F32 R136, R228, R28, R136 ;  /* 0x0000001ce488723c */ /* 0x000fe80000001888 */
[----:B------:R-:W-:Y:S02]  /*16150*/  MUFU.TANH R28, R24 ;  /* 0x00000018001c7308 */ /* 0x000fe40000002400 */
[C---:B-1----:R-:W-:Y:S06]  /*16160*/  HMMA.16816.F32 R176, R32.reuse, R16, R176 ;  /* 0x0000001020b0723c */ /* 0x042fec00000018b0 */
[----:B------:R-:W-:Y:S01]  /*16170*/  HMMA.16816.F32 R172, R32, R18, R172 ;  /* 0x0000001220ac723c */ /* 0x000fe200000018ac */
[----:B------:R1:W-:Y:S01]  /*16180*/  MUFU.TANH R29, R25 ;  /* 0x00000019001d7308 */ /* 0x0003e20000002400 */
[----:B------:R-:W-:Y:S01]  /*16190*/  FMUL.FTZ R13, R13, UR15 ;  /* 0x0000000f0d0d7c20 */ /* 0x000fe20008410000 */
[----:B------:R-:W-:Y:S01]  /*161a0*/  FMUL.FTZ R0, R12, UR15 ;  /* 0x0000000f0c007c20 */ /* 0x000fe20008410000 */
[----:B------:R-:W-:Y:S01]  /*161b0*/  FMUL.FTZ R169, R14, UR15 ;  /* 0x0000000f0ea97c20 */ /* 0x000fe20008410000 */
[----:B------:R-:W-:Y:S01]  /*161c0*/  FMUL.FTZ R135, R15, UR15 ;  /* 0x0000000f0f877c20 */ /* 0x000fe20008410000 */
[----:B------:R-:W-:Y:S01]  /*161d0*/  HMMA.16816.F32 R156, R228, R30, R156 ;  /* 0x0000001ee49c723c */ /* 0x000fe2000000189c */
[----:B------:R-:W-:Y:S02]  /*161e0*/  LDSM.16.M88.4 R16, [R192+0x5800] ;  /* 0x00580000c010783b */ /* 0x000fe40000000200 */
[----:B------:R3:W4:Y:S04]  /*161f0*/  MUFU.TANH R133, R13 ;  /* 0x0000000d00857308 */ /* 0x0007280000002400 */
[----:B------:R-:W-:Y:S01]  /*16200*/  FMUL.FTZ R30, R136, UR15 ;  /* 0x0000000f881e7c20 */ /* 0x000fe20008410000 */
[----:B------:R-:W-:Y:S01]  /*16210*/  FMUL.FTZ R136, R138, UR15 ;  /* 0x0000000f8a887c20 */ /* 0x000fe20008410000 */
[----:B------:R-:W-:Y:S01]  /*16220*/  FMUL.FTZ R31, R137, UR15 ;  /* 0x0000000f891f7c20 */ /* 0x000fe20008410000 */
[----:B------:R-:W5:Y:S01]  /*16230*/  S2R R138, SR_TID.X ;  /* 0x00000000008a7919 */ /* 0x000f620000002100 */
[----:B--2---:R-:W-:Y:S01]  /*16240*/  HMMA.16816.F32 R232, R8, R152, R232 ;  /* 0x0000009808e8723c */ /* 0x004fe200000018e8 */
[----:B------:R-:W2:Y:S01]  /*16250*/  MUFU.TANH R135, R135 ;  /* 0x0000008700877308 */ /* 0x000ea20000002400 */
[----:B------:R-:W-:Y:S01]  /*16260*/  FMUL.FTZ R137, R139, UR15 ;  /* 0x0000000f8b897c20 */ /* 0x000fe20008410000 */
[----:B-1----:R-:W1:Y:S03]  /*16270*/  LDSM.16.M88.4 R24, [R199+0xb800] ;  /* 0x00b80000c718783b */ /* 0x002e660000000200 */
[----:B------:R-:W-:Y:S01]  /*16280*/  HMMA.16816.F32 R176, R20, R4, R176 ;  /* 0x0000000414b0723c */ /* 0x000fe200000018b0 */
[----:B---3--:R-:W3:Y:S02]  /*16290*/  LDSM.16.M88.4 R12, [R192+0x5000] ;  /* 0x00500000c00c783b */ /* 0x008ee40000000200 */
[----:B------:R-:W2:Y:S01]  /*162a0*/  MUFU.TANH R141, R141 ;  /* 0x0000008d008d7308 */ /* 0x000ea20000002400 */
[----:B------:R-:W-:-:S04]  /*162b0*/  DEPBAR.LE SB0, 0x0 ;  /* 0x000080000000791a */ /* 0x000fc80000000000 */
[----:B------:R-:W-:Y:S01]  /*162c0*/  HMMA.16816.F32 R172, R20, R6, R172 ;  /* 0x0000000614ac723c */ /* 0x000fe200000018ac */
[----:B------:R-:W-:Y:S01]  /*162d0*/  FMUL.FTZ R4, R157, UR15 ;  /* 0x0000000f9d047c20 */ /* 0x000fe20008410000 */
[----:B------:R-:W-:Y:S01]  /*162e0*/  FMUL.FTZ R5, R159, UR15 ;  /* 0x0000000f9f057c20 */ /* 0x000fe20008410000 */
[----:B------:R-:W2:Y:S03]  /*162f0*/  MUFU.TANH R30, R30 ;  /* 0x0000001e001e7308 */ /* 0x000ea60000002400 */
[----:B------:R-:W-:Y:S05]  /*16300*/  HMMA.16816.F32 R148, R8, R154, R148 ;  /* 0x0000009a0894723c */ /* 0x000fea0000001894 */
[----:B------:R-:W2:Y:S01]  /*16310*/  MUFU.TANH R136, R136 ;  /* 0x0000008800887308 */ /* 0x000ea20000002400 */
[----:B-----5:R-:W-:-:S07]  /*16320*/  IMAD.SHL.U32 R7, R138, 0x2, RZ ;  /* 0x000000028a077824 */ /* 0x020fce00078e00ff */
[----:B------:R-:W-:Y:S01]  /*16330*/  MUFU.TANH R4, R4 ;  /* 0x0000000400047308 */ /* 0x000fe20000002400 */
[----:B------:R-:W-:-:S05]  /*16340*/  LOP3.LUT R7, R7, 0x6, RZ, 0xc0, !PT ;  /* 0x0000000607077812 */ /* 0x000fca00078ec0ff */
[----:B------:R-:W-:Y:S02]  /*16350*/  IMAD R6, R214, 0x40, R7 ;  /* 0x00000040d6067824 */ /* 0x000fe400078e0207 */
[----:B------:R-:W-:Y:S01]  /*16360*/  MUFU.TANH R31, R31 ;  /* 0x0000001f001f7308 */ /* 0x000fe20000002400 */
[----:B-1----:R-:W-:Y:S01]  /*16370*/  HMMA.16816.F32 R176, R8, R24, R176 ;  /* 0x0000001808b0723c */ /* 0x002fe200000018b0 */
[----:B------:R-:W-:-:S05]  /*16380*/  VIADD R7, R6, 0x1 ;  /* 0x0000000106077836 */ /* 0x000fca0000000000 */
[----:B------:R-:W-:Y:S01]  /*16390*/  HMMA.16816.F32 R172, R8, R26, R172 ;  /* 0x0000001a08ac723c */ /* 0x000fe200000018ac */
[CC--:B------:R-:W-:Y:S01]  /*163a0*/  ISETP.GE.AND P5, PT, R7.reuse, R2.reuse, PT ;  /* 0x000000020700720c */ /* 0x0c0fe20003fa6270 */
[----:B------:R-:W-:Y:S01]  /*163b0*/  MUFU.TANH R137, R137 ;  /* 0x0000008900897308 */ /* 0x000fe20000002400 */
[-C--:B------:R-:W-:Y:S01]  /*163c0*/  ISETP.GE.AND P6, PT, R7, R217.reuse, PT ;  /* 0x000000d90700720c */ /* 0x080fe20003fc6270 */
[----:B------:R-:W-:Y:S02]  /*163d0*/  VIADD R7, R6, 0x9 ;  /* 0x0000000906077836 */ /* 0x000fe40000000000 */
[C---:B---3--:R-:W-:Y:S01]  /*163e0*/  HMMA.16816.F32 R232, R228.reuse, R12, R232 ;  /* 0x0000000ce4e8723c */ /* 0x048fe200000018e8 */
[----:B----4-:R-:W-:Y:S02]  /*163f0*/  FSEL R8, R133, -INF , !P5 ;  /* 0xff80000085087808 */ /* 0x010fe40006800000 */
[C---:B------:R-:W-:Y:S01]  /*16400*/  ISETP.GE.AND P2, PT, R7.reuse, R2, PT ;  /* 0x000000020700720c */ /* 0x040fe20003f46270 */
[----:B------:R-:W-:Y:S01]  /*16410*/  MUFU.TANH R5, R5 ;  /* 0x0000000500057308 */ /* 0x000fe20000002400 */
[----:B------:R-:W-:Y:S01]  /*16420*/  ISETP.GE.AND P5, PT, R7, R217, PT ;  /* 0x000000d90700720c */ /* 0x000fe20003fa6270 */
[----:B------:R-:W-:Y:S01]  /*16430*/  HMMA.16816.F32 R148, R228, R14, R148 ;  /* 0x0000000ee494723c */ /* 0x000fe20000001894 */
[----:B------:R-:W-:Y:S01]  /*16440*/  FMUL.FTZ R12, R156, UR15 ;  /* 0x0000000f9c0c7c20 */ /* 0x000fe20008410000 */
[----:B------:R-:W-:Y:S01]  /*16450*/  FMUL.FTZ R13, R158, UR15 ;  /* 0x0000000f9e0d7c20 */ /* 0x000fe20008410000 */
[----:B------:R-:W-:Y:S01]  /*16460*/  VIADD R7, R6, 0x10 ;  /* 0x0000001006077836 */ /* 0x000fe20000000000 */
[----:B--2---:R-:W-:-:S02]  /*16470*/  FSEL R9, R135, -INF , !P6 ;  /* 0xff80000087097808 */ /* 0x004fc40007000000 */
[C---:B------:R-:W-:Y:S01]  /*16480*/  HMMA.16816.F32 R176, R228.reuse, R16, R176 ;  /* 0x00000010e4b0723c */ /* 0x040fe200000018b0 */
[C---:B------:R-:W-:Y:S01]  /*16490*/  VIADD R15, R6.reuse, 0x8 ;  /* 0x00000008060f7836 */ /* 0x040fe20000000000 */
[----:B------:R-:W1:Y:S01]  /*164a0*/  MUFU.TANH R12, R12 ;  /* 0x0000000c000c7308 */ /* 0x000e620000002400 */
[-C--:B------:R-:W-:Y:S02]  /*164b0*/  ISETP.GE.AND P6, PT, R7, R2.reuse, PT ;  /* 0x000000020700720c */ /* 0x080fe40003fc6270 */
[----:B------:R-:W-:Y:S01]  /*164c0*/  FSEL R10, R29, -INF , !P2 ;  /* 0xff8000001d0a7808 */ /* 0x000fe20005000000 */
[----:B------:R-:W-:Y:S01]  /*164d0*/  HMMA.16816.F32 R172, R228, R18, R172 ;  /* 0x00000012e4ac723c */ /* 0x000fe200000018ac */
[C---:B------:R-:W-:Y:S01]  /*164e0*/  ISETP.GE.AND P4, PT, R15.reuse, R2, PT ;  /* 0x000000020f00720c */ /* 0x040fe20003f86270 */
[----:B------:R-:W-:Y:S01]  /*164f0*/  VIADD R17, R6, 0x18 ;  /* 0x0000001806117836 */ /* 0x000fe20000000000 */
[-C--:B------:R-:W-:Y:S01]  /*16500*/  ISETP.GE.AND P1, PT, R15, R217.reuse, PT ;  /* 0x000000d90f00720c */ /* 0x080fe20003f26270 */
[----:B------:R-:W2:Y:S01]  /*16510*/  MUFU.TANH R13, R13 ;  /* 0x0000000d000d7308 */ /* 0x000ea20000002400 */
[----:B------:R-:W-:Y:S01]  /*16520*/  FSEL R28, R28, -INF , !P4 ;  /* 0xff8000001c1c7808 */ /* 0x000fe20006000000 */
[----:B------:R-:W-:Y:S01]  /*16530*/  FMUL.FTZ R144, R233, UR15 ;  /* 0x0000000fe9907c20 */ /* 0x000fe20008410000 */
[----:B------:R-:W-:Y:S01]  /*16540*/  FMUL.FTZ R147, R234, UR15 ;  /* 0x0000000fea937c20 */ /* 0x000fe20008410000 */
[----:B------:R-:W-:Y:S01]  /*16550*/  FMUL.FTZ R146, R232, UR15 ;  /* 0x0000000fe8927c20 */ /* 0x000fe20008410000 */
[----:B------:R-:W-:Y:S01]  /*16560*/  ISETP.GE.AND P4, PT, R7, R217, PT ;  /* 0x000000d90700720c */ /* 0x000fe20003f86270 */
[----:B------:R-:W-:-:S02]  /*16570*/  VIADD R7, R6, 0x11 ;  /* 0x0000001106077836 */ /* 0x000fc40000000000 */
[----:B------:R-:W-:Y:S01]  /*16580*/  FMUL.FTZ R145, R235, UR15 ;  /* 0x0000000feb917c20 */ /* 0x000fe20008410000 */
[----:B------:R-:W-:Y:S01]  /*16590*/  MUFU.TANH R144, R144 ;  /* 0x0000009000907308 */ /* 0x000fe20000002400 */
[----:B------:R-:W-:Y:S01]  /*165a0*/  FMUL.FTZ R14, R149, UR15 ;  /* 0x0000000f950e7c20 */ /* 0x000fe20008410000 */
[----:B------:R-:W-:Y:S01]  /*165b0*/  FMUL.FTZ R143, R150, UR15 ;  /* 0x0000000f968f7c20 */ /* 0x000fe20008410000 */
[----:B------:R-:W-:Y:S01]  /*165c0*/  FSEL R11, R140, -INF , !P1 ;  /* 0xff8000008c0b7808 */ /* 0x000fe20004800000 */
[----:B------:R-:W-:Y:S01]  /*165d0*/  FMUL.FTZ R142, R148, UR15 ;  /* 0x0000000f948e7c20 */ /* 0x000fe20008410000 */
[CC--:B------:R-:W-:Y:S01]  /*165e0*/  ISETP.GE.AND P1, PT, R7.reuse, R2.reuse, PT ;  /* 0x000000020700720c */ /* 0x0c0fe20003f26270 */
[----:B------:R-:W-:Y:S01]  /*165f0*/  VIADD R18, R6, 0x19 ;  /* 0x0000001906127836 */ /* 0x000fe20000000000 */
[-C--:B------:R-:W-:Y:S01]  /*16600*/  ISETP.GE.AND P2, PT, R7, R217.reuse, PT ;  /* 0x000000d90700720c */ /* 0x080fe20003f46270 */
[----:B------:R-:W3:Y:S01]  /*16610*/  MUFU.TANH R147, R147 ;  /* 0x0000009300937308 */ /* 0x000ee20000002400 */
[----:B------:R-:W-:Y:S01]  /*16620*/  FSEL R7, R141, -INF , !P5 ;  /* 0xff8000008d077808 */ /* 0x000fe20006800000 */
[----:B------:R-:W-:Y:S01]  /*16630*/  FMUL.FTZ R15, R151, UR15 ;  /* 0x0000000f970f7c20 */ /* 0x000fe20008410000 */
[CC--:B------:R-:W-:Y:S01]  /*16640*/  ISETP.GE.AND P5, PT, R17.reuse, R2.reuse, PT ;  /* 0x000000021100720c */ /* 0x0c0fe20003fa6270 */
[----:B------:R-:W-:Y:S01]  /*16650*/  FMUL.FTZ R16, R176, UR15 ;  /* 0x0000000fb0107c20 */ /* 0x000fe20008410000 */
[----:B------:R-:W-:Y:S01]  /*16660*/  FSEL R148, R30, -INF , !P6 ;  /* 0xff8000001e947808 */ /* 0x000fe20007000000 */
[----:B------:R-:W-:Y:S01]  /*16670*/  FMUL.FTZ R167, R178, UR15 ;  /* 0x0000000fb2a77c20 */ /* 0x000fe20008410000 */
[----:B------:R-:W-:Y:S01]  /*16680*/  FSEL R135, R136, -INF , !P4 ;  /* 0xff80000088877808 */ /* 0x000fe20006000000 */
[----:B------:R-:W4:Y:S01]  /*16690*/  MUFU.TANH R146, R146 ;  /* 0x0000009200927308 */ /* 0x000f220000002400 */
[-C--:B------:R-:W-:Y:S01]  /*166a0*/  ISETP.GE.AND P6, PT, R17, R217.reuse, PT ;  /* 0x000000d91100720c */ /* 0x080fe20003fc6270 */
[----:B------:R-:W-:Y:S01]  /*166b0*/  VIADD R17, R6, 0x20 ;  /* 0x0000002006117836 */ /* 0x000fe20000000000 */
[----:B-1----:R-:W-:Y:S01]  /*166c0*/  FSEL R136, R12, -INF , !P5 ;  /* 0xff8000000c887808 */ /* 0x002fe20006800000 */
[----:B------:R-:W-:Y:S01]  /*166d0*/  VIADD R12, R6, 0x21 ;  /* 0x00000021060c7836 */ /* 0x000fe20000000000 */
[----:B------:R-:W-:Y:S01]  /*166e0*/  ISETP.GE.AND P4, PT, R18, R2, PT ;  /* 0x000000021200720c */ /* 0x000fe20003f86270 */
[----:B------:R-:W-:Y:S01]  /*166f0*/  FMUL.FTZ R168, R177, UR15 ;  /* 0x0000000fb1a87c20 */ /* 0x000fe20008410000 */
[----:B------:R-:W-:Y:S01]  /*16700*/  FMUL.FTZ R165, R179, UR15 ;  /* 0x0000000fb3a57c20 */ /* 0x000fe20008410000 */
[----:B------:R-:W1:Y:S01]  /*16710*/  MUFU.TANH R145, R145 ;  /* 0x0000009100917308 */ /* 0x000e620000002400 */
[----:B------:R-:W-:Y:S01]  /*16720*/  FMUL.FTZ R166, R172, UR15 ;  /* 0x0000000faca67c20 */ /* 0x000fe20008410000 */
[----:B--2---:R-:W-:Y:S01]  /*16730*/  FSEL R151, R13, -INF , !P6 ;  /* 0xff8000000d977808 */ /* 0x004fe20007000000 */
[----:B------:R-:W-:Y:S01]  /*16740*/  FMUL.FTZ R164, R173, UR15 ;  /* 0x0000000fada47c20 */ /* 0x000fe20008410000 */
[----:B------:R-:W-:Y:S01]  /*16750*/  FSEL R134, R4, -INF , !P4 ;  /* 0xff80000004867808 */ /* 0x000fe20006000000 */
[----:B------:R-:W-:Y:S01]  /*16760*/  VIADD R4, R6, 0x29 ;  /* 0x0000002906047836 */ /* 0x000fe20000000000 */
[----:B------:R-:W-:Y:S01]  /*16770*/  FSEL R138, R31, -INF , !P1 ;  /* 0xff8000001f8a7808 */ /* 0x000fe20004800000 */
[----:B------:R-:W-:Y:S01]  /*16780*/  FMUL.FTZ R163, R174, UR15 ;  /* 0x0000000faea37c20 */ /* 0x000fe20008410000 */
[----:B------:R-:W-:Y:S01]  /*16790*/  MUFU.TANH R14, R14 ;  /* 0x0000000e000e7308 */ /* 0x000fe20000002400 */
[----:B------:R-:W-:Y:S01]  /*167a0*/  FSEL R133, R137, -INF , !P2 ;  /* 0xff80000089857808 */ /* 0x000fe20005000000 */
[----:B------:R-:W-:Y:S01]  /*167b0*/  FMUL.FTZ R161, R175, UR15 ;  /* 0x0000000fafa17c20 */ /* 0x000fe20008410000 */
[----:B------:R-:W-:-:S02]  /*167c0*/  ISETP.GE.AND P5, PT, R17, R217, PT ;  /* 0x000000d91100720c */ /* 0x000fc40003fa6270 */
[CC--:B------:R-:W-:Y:S02]  /*167d0*/  ISETP.GE.AND P6, PT, R12.reuse, R2.reuse, PT ;  /* 0x000000020c00720c */ /* 0x0c0fe40003fc6270 */
[-C--:B------:R-:W-:Y:S01]  /*167e0*/  ISETP.GE.AND P4, PT, R12, R217.reuse, PT ;  /* 0x000000d90c00720c */ /* 0x080fe20003f86270 */
[----:B------:R-:W2:Y:S01]  /*167f0*/  MUFU.TANH R143, R143 ;  /* 0x0000008f008f7308 */ /* 0x000ea20000002400 */
[----:B------:R-:W-:Y:S01]  /*16800*/  ISETP.GE.AND P1, PT, R18, R217, PT ;  /* 0x000000d91200720c */ /* 0x000fe20003f26270 */
[----:B------:R-:W-:Y:S01]  /*16810*/  VIADD R12, R6, 0x28 ;  /* 0x00000028060c7836 */ /* 0x000fe20000000000 */
[----:B------:R-:W-:Y:S02]  /*16820*/  ISETP.GE.AND P2, PT, R17, R2, PT ;  /* 0x000000021100720c */ /* 0x000fe40003f46270 */
[----:B---3--:R-:W-:Y:S02]  /*16830*/  FSEL R147, R147, -INF , !P5 ;  /* 0xff80000093937808 */ /* 0x008fe40006800000 */
[----:B------:R-:W-:Y:S01]  /*16840*/  FSEL R144, R144, -INF , !P6 ;  /* 0xff80000090907808 */ /* 0x000fe20007000000 */
[----:B------:R-:W3:Y:S01]  /*16850*/  MUFU.TANH R142, R142 ;  /* 0x0000008e008e7308 */ /* 0x000ee20000002400 */
[----:B------:R-:W-:Y:S01]  /*16860*/  FSEL R149, R5, -INF , !P1 ;  /* 0xff80000005957808 */ /* 0x000fe20004800000 */
[----:B------:R-:W-:Y:S01]  /*16870*/  VIADD R5, R6, 0x30 ;  /* 0x0000003006057836 */ /* 0x000fe20000000000 */
[----:B----4-:R-:W-:-:S02]  /*16880*/  FSEL R146, R146, -INF , !P2 ;  /* 0xff80000092927808 */ /* 0x010fc40005000000 */
[CC--:B------:R-:W-:Y:S02]  /*16890*/  ISETP.GE.AND P5, PT, R4.reuse, R2.reuse, PT ;  /* 0x000000020400720c */ /* 0x0c0fe40003fa6270 */
[-C--:B------:R-:W-:Y:S01]  /*168a0*/  ISETP.GE.AND P6, PT, R4, R217.reuse, PT ;  /* 0x000000d90400720c */ /* 0x080fe20003fc6270 */
[----:B------:R-:W4:Y:S01]  /*168b0*/  MUFU.TANH R15, R15 ;  /* 0x0000000f000f7308 */ /* 0x000f220000002400 */
[----:B------:R-:W-:Y:S01]  /*168c0*/  ISETP.GE.AND P2, PT, R12, R217, PT ;  /* 0x000000d90c00720c */ /* 0x000fe20003f46270 */
[----:B------:R-:W-:Y:S01]  /*168d0*/  VIADD R4, R6, 0x31 ;  /* 0x0000003106047836 */ /* 0x000fe20000000000 */
[----:B------:R-:W-:Y:S02]  /*168e0*/  ISETP.GE.AND P1, PT, R12, R2, PT ;  /* 0x000000020c00720c */ /* 0x000fe40003f26270 */
[----:B-1----:R-:W-:Y:S02]  /*168f0*/  FSEL R145, R145, -INF , !P4 ;  /* 0xff80000091917808 */ /* 0x002fe40006000000 */
[----:B--2---:R-:W-:Y:S01]  /*16900*/  FSEL R143, R143, -INF , !P2 ;  /* 0xff8000008f8f7808 */ /* 0x004fe20005000000 */
[----:B------:R-:W1:Y:S01]  /*16910*/  MUFU.TANH R16, R16 ;  /* 0x0000001000107308 */ /* 0x000e620000002400 */
[----:B------:R-:W-:-:S02]  /*16920*/  FSEL R140, R14, -INF , !P5 ;  /* 0xff8000000e8c7808 */ /* 0x000fc40006800000 */
[CC--:B------:R-:W-:Y:S02]  /*16930*/  ISETP.GE.AND P4, PT, R5.reuse, R2.reuse, PT ;  /* 0x000000020500720c */ /* 0x0c0fe40003f86270 */
[----:B---3--:R-:W-:Y:S02]  /*16940*/  FSEL R142, R142, -INF , !P1 ;  /* 0xff8000008e8e7808 */ /* 0x008fe40004800000 */
[C---:B------:R-:W-:Y:S01]  /*16950*/  ISETP.GE.AND P2, PT, R4.reuse, R2, PT ;  /* 0x000000020400720c */ /* 0x040fe20003f46270 */
[----:B------:R-:W2:Y:S01]  /*16960*/  MUFU.TANH R167, R167 ;  /* 0x000000a700a77308 */ /* 0x000ea20000002400 */
[-C--:B------:R-:W-:Y:S01]  /*16970*/  ISETP.GE.AND P5, PT, R4, R217.reuse, PT ;  /* 0x000000d90400720c */ /* 0x080fe20003fa6270 */
[----:B------:R-:W-:Y:S01]  /*16980*/  VIADD R4, R6, 0x38 ;  /* 0x0000003806047836 */ /* 0x000fe20000000000 */
[----:B------:R-:W-:Y:S02]  /*16990*/  ISETP.GE.AND P1, PT, R5, R217, PT ;  /* 0x000000d90500720c */ /* 0x000fe40003f26270 */
[----:B----4-:R-:W-:-:S02]  /*169a0*/  FSEL R141, R15, -INF , !P6 ;  /* 0xff8000000f8d7808 */ /* 0x010fc40007000000 */
[----:B------:R-:W-:Y:S01]  /*169b0*/  ISETP.GE.AND P6, PT, R6, R2, PT ;  /* 0x000000020600720c */ /* 0x000fe20003fc6270 */
[----:B------:R-:W3:Y:S01]  /*169c0*/  MUFU.TANH R168, R168 ;  /* 0x000000a800a87308 */ /* 0x000ee20000002400 */
[----:B-1----:R-:W-:Y:S02]  /*169d0*/  FSEL R172, R16, -INF , !P4 ;  /* 0xff80000010ac7808 */ /* 0x002fe40006000000 */
[C---:B------:R-:W-:Y:S01]  /*169e0*/  ISETP.GE.AND P4, PT, R6.reuse, R217, PT ;  /* 0x000000d90600720c */ /* 0x040fe20003f86270 */
        /* <DEDUP_REMOVED lines=8> */
[----:B-1----:R-:W-:Y:S01]  /*16a70*/  FSEL R165, R165, -INF , !P5 ;  /* 0xff800000a5a57808 */ /* 0x002fe20006800000 */
[----:B------:R-:W-:Y:S01]  /*16a80*/  BAR.SYNC.DEFER_BLOCKING 0x0 ;  /* 0x0000000000007b1d */ /* 0x000fe20000010000 */
[----:B------:R-:W-:-:S05]  /*16a90*/  ISETP.GE.AND P5, PT, R6, R2, PT ;  /* 0x000000020600720c */ /* 0x000fca0003fa6270 */
[----:B------:R-:W1:Y:S01]  /*16aa0*/  MUFU.TANH R169, R169 ;  /* 0x000000a900a97308 */ /* 0x000e620000002400 */
[----:B--2---:R-:W-:Y:S02]  /*16ab0*/  FSEL R166, R166, -INF , !P1 ;  /* 0xff800000a6a67808 */ /* 0x004fe40004800000 */
[----:B------:R-:W-:-:S05]  /*16ac0*/  ISETP.GE.AND P1, PT, R6, R217, PT ;  /* 0x000000d90600720c */ /* 0x000fca0003f26270 */
[----:B------:R-:W2:Y:S01]  /*16ad0*/  MUFU.TANH R164, R164 ;  /* 0x000000a400a47308 */ /* 0x000ea20000002400 */
[----:B---3--:R-:W-:-:S07]  /*16ae0*/  FSEL R0, R0, -INF , !P6 ;  /* 0xff80000000007808 */ /* 0x008fce0007000000 */
[----:B------:R-:W3:Y:S01]  /*16af0*/  MUFU.TANH R163, R163 ;  /* 0x000000a300a37308 */ /* 0x000ee20000002400 */
[----:B-1----:R-:W-:-:S07]  /*16b00*/  FSEL R5, R169, -INF , !P4 ;  /* 0xff800000a9057808 */ /* 0x002fce0006000000 */
[----:B------:R-:W1:Y:S01]  /*16b10*/  MUFU.TANH R161, R161 ;  /* 0x000000a100a17308 */ /* 0x000e620000002400 */
[----:B--2---:R-:W-:Y:S02]  /*16b20*/  FSEL R164, R164, -INF , !P5 ;  /* 0xff800000a4a47808 */ /* 0x004fe40006800000 */
[----:B---3--:R-:W-:Y:S02]  /*16b30*/  FSEL R163, R163, -INF , !P2 ;  /* 0xff800000a3a37808 */ /* 0x008fe40005000000 */
[----:B-1----:R-:W-:Y:S01]  /*16b40*/  FSEL R161, R161, -INF , !P1 ;  /* 0xff800000a1a17808 */ /* 0x002fe20004800000 */
        /* <DEDUP_REMOVED lines=62> */
.L_x_2566:
[----:B------:R-:W-:Y:S02]  /*16f30*/  ULDC UR8, c[0x0][0x248] ;  /* 0x0000920000087ab9 */ /* 0x000fe40000000800 */
[----:B------:R-:W-:-:S06]  /*16f40*/  USHF.L.U32 UR4, UR8, 0x6, URZ ;  /* 0x0000000608047899 */ /* 0x000fcc000800063f */
[----:B------:R-:W-:-:S04]  /*16f50*/  IADD3 R14, RZ, -UR4, RZ ;  /* 0x80000004ff0e7c10 */ /* 0x000fc8000fffe0ff */
[----:B------:R-:W-:-:S07]  /*16f60*/  SHF.R.S32.HI R2, RZ, 0x1f, R14 ;  /* 0x0000001fff027819 */ /* 0x000fce000001140e */
.L_x_2567:
        /* <DEDUP_REMOVED lines=27> */
.L_x_2565:
        /* <DEDUP_REMOVED lines=41> */
[----:B-1----:R-:W-:-:S04]  /*173b0*/  FMNMX.FTZ R157, R2, R157, !PT ;  /* 0x0000009d029d7209 */ /* 0x002fc80007810000 */
[C---:B------:R-:W-:Y:S01]  /*173c0*/  FSETP.NEU.FTZ.AND P0, PT, R157.reuse, -INF , PT ;  /* 0xff8000009d00780b */ /* 0x040fe20003f1d000 */
[----:B------:R-:W-:Y:S01]  /*173d0*/  FMUL.FTZ R162, R157, UR10 ;  /* 0x0000000a9da27c20 */ /* 0x000fe20008410000 */
[----:B--2---:R-:W-:Y:S02]  /*173e0*/  FMNMX.FTZ R158, R13, R158, !PT ;  /* 0x0000009e0d9e7209 */ /* 0x004fe40007810000 */
[----:B------:R-:W-:Y:S02]  /*173f0*/  FSEL R6, R157, RZ, P0 ;  /* 0x000000ff9d067208 */ /* 0x000fe40000000000 */
[----:B------:R-:W-:Y:S01]  /*17400*/  FSEL R162, R162, RZ, P0 ;  /* 0x000000ffa2a27208 */ /* 0x000fe20000000000 */
[C---:B------:R-:W-:Y:S01]  /*17410*/  FMUL.FTZ R169, R158.reuse, UR10 ;  /* 0x0000000a9ea97c20 */ /* 0x040fe20008410000 */
[C---:B------:R-:W-:Y:S01]  /*17420*/  FSETP.NEU.FTZ.AND P1, PT, R158.reuse, -INF , PT ;  /* 0xff8000009e00780b */ /* 0x040fe20003f3d000 */
[----:B------:R-:W-:Y:S02]  /*17430*/  FADD.FTZ R6, R3, -R6 ;  /* 0x8000000603067221 */ /* 0x000fe40000010000 */
[--C-:B------:R-:W-:Y:S01]  /*17440*/  FFMA.FTZ R152, R5, UR10, -R162.reuse ;  /* 0x0000000a05987c23 */ /* 0x100fe200080108a2 */
[----:B------:R-:W-:Y:S01]  /*17450*/  FSEL R5, R158, RZ, P1 ;  /* 0x000000ff9e057208 */ /* 0x000fe20000800000 */
[--C-:B------:R-:W-:Y:S01]  /*17460*/  FFMA.FTZ R2, R9, UR10, -R162.reuse ;  /* 0x0000000a09027c23 */ /* 0x100fe200080108a2 */
[----:B------:R-:W-:Y:S01]  /*17470*/  FSEL R169, R169, RZ, P1 ;  /* 0x000000ffa9a97208 */ /* 0x000fe20000800000 */
[--C-:B------:R-:W-:Y:S01]  /*17480*/  FFMA.FTZ R159, R7, UR10, -R162.reuse ;  /* 0x0000000a079f7c23 */ /* 0x100fe200080108a2 */
[----:B------:R-:W-:Y:S01]  /*17490*/  FMUL.FTZ R3, R6, UR10 ;  /* 0x0000000a06037c20 */ /* 0x000fe20008410000 */
[----:B------:R-:W-:Y:S01]  /*174a0*/  FADD.FTZ R4, R132, -R5 ;  /* 0x8000000584047221 */ /* 0x000fe20000010000 */
[----:B------:R-:W-:Y:S01]  /*174b0*/  MUFU.EX2 R152, R152 ;  /* 0x0000009800987308 */ /* 0x000fe20000000800 */
[--C-:B------:R-:W-:Y:S01]  /*174c0*/  FFMA.FTZ R156, R0, UR10, -R169.reuse ;  /* 0x0000000a009c7c23 */ /* 0x100fe200080108a9 */
[--C-:B------:R-:W-:Y:S01]  /*174d0*/  FFMA.FTZ R155, R8, UR10, -R169.reuse ;  /* 0x0000000a089b7c23 */ /* 0x100fe200080108a9 */
[--C-:B------:R-:W-:Y:S01]  /*174e0*/  FFMA.FTZ R154, R28, UR10, -R169.reuse ;  /* 0x0000000a1c9a7c23 */ /* 0x100fe200080108a9 */
[--C-:B------:R-:W-:Y:S01]  /*174f0*/  FFMA.FTZ R153, R10, UR10, -R169.reuse ;  /* 0x0000000a0a997c23 */ /* 0x100fe200080108a9 */
[--C-:B------:R-:W-:Y:S01]  /*17500*/  FFMA.FTZ R0, R11, UR10, -R162.reuse ;  /* 0x0000000a0b007c23 */ /* 0x100fe200080108a2 */
[----:B------:R-:W-:Y:S01]  /*17510*/  FMUL.FTZ R160, R4, UR10 ;  /* 0x0000000a04a07c20 */ /* 0x000fe20008410000 */
[----:B------:R-:W1:Y:S01]  /*17520*/  LDSM.16.MT88.4 R8, [R200+0xc000] ;  /* 0x00c00000c808783b */ /* 0x000e620000004200 */
[----:B------:R-:W-:Y:S01]  /*17530*/  MUFU.EX2 R156, R156 ;  /* 0x0000009c009c7308 */ /* 0x000fe20000000800 */
[--C-:B------:R-:W-:Y:S01]  /*17540*/  FFMA.FTZ R173, R138, UR10, -R169.reuse ;  /* 0x0000000a8aad7c23 */ /* 0x100fe200080108a9 */
[--C-:B------:R-:W-:Y:S01]  /*17550*/  FFMA.FTZ R171, R136, UR10, -R169.reuse ;  /* 0x0000000a88ab7c23 */ /* 0x100fe200080108a9 */
[--C-:B------:R-:W-:Y:S01]  /*17560*/  FFMA.FTZ R170, R148, UR10, -R169.reuse ;  /* 0x0000000a94aa7c23 */ /* 0x100fe200080108a9 */
[----:B------:R-:W2:Y:S01]  /*17570*/  LDSM.16.MT88.4 R136, [R196+0x10000] ;  /* 0x01000000c488783b */ /* 0x000ea20000004200 */
        /* <DEDUP_REMOVED lines=12> */
[----:B------:R-:W-:Y:S01]  /*17640*/  LDSM.16.MT88.4 R144, [R200+0xf000] ;  /* 0x00f00000c890783b */ /* 0x000fe20000004200 */
[--C-:B------:R-:W-:Y:S01]  /*17650*/  FFMA.FTZ R181, R142, UR10, -R169.reuse ;  /* 0x0000000a8eb57c23 */ /* 0x100fe200080108a9 */
[----:B------:R-:W-:Y:S01]  /*17660*/  FFMA.FTZ R182, R140, UR10, -R169 ;  /* 0x0000000a8cb67c23 */ /* 0x000fe200080108a9 */
[--C-:B------:R-:W-:Y:S01]  /*17670*/  FFMA.FTZ R217, R143, UR10, -R162.reuse ;  /* 0x0000000a8fd97c23 */ /* 0x100fe200080108a2 */
[--C-:B------:R-:W-:Y:S01]  /*17680*/  FFMA.FTZ R220, R141, UR10, -R162.reuse ;  /* 0x0000000a8ddc7c23 */ /* 0x100fe200080108a2 */
[----:B------:R-:W-:Y:S01]  /*17690*/  LDSM.16.MT88.4 R148, [R196+0xd000] ;  /* 0x00d00000c494783b */ /* 0x000fe20000004200 */
[--C-:B------:R-:W-:Y:S01]  /*176a0*/  FFMA.FTZ R165, R165, UR10, -R162.reuse ;  /* 0x0000000aa5a57c23 */ /* 0x100fe200080108a2 */
[----:B------:R-:W4:Y:S01]  /*176b0*/  MUFU.EX2 R153, R153 ;  /* 0x0000009900997308 */ /* 0x000f220000000800 */
[----:B---3--:R-:W-:Y:S01]  /*176c0*/  F2FP.F16.F32.PACK_AB R4, R155, R156 ;  /* 0x0000009c9b04723e */ /* 0x008fe200000000ff */
[----:B------:R-:W-:Y:S01]  /*176d0*/  LDSM.16.MT88.4 R140, [R198+0xf000] ;  /* 0x00f00000c68c783b */ /* 0x000fe20000004200 */
[----:B------:R-:W-:-:S05]  /*176e0*/  FFMA.FTZ R163, R163, UR10, -R162 ;  /* 0x0000000aa3a37c23 */ /* 0x000fca00080108a2 */
[----:B------:R-:W3:Y:S08]  /*176f0*/  MUFU.EX2 R2, R2 ;  /* 0x0000000200027308 */ /* 0x000ef00000000800 */
[----:B------:R-:W-:Y:S01]  /*17700*/  MUFU.EX2 R0, R0 ;  /* 0x0000000000007308 */ /* 0x000fe20000000800 */
[----:B----4-:R-:W-:-:S07]  /*17710*/  F2FP.F16.F32.PACK_AB R6, R153, R154 ;  /* 0x0000009a9906723e */ /* 0x010fce00000000ff */
        /* <DEDUP_REMOVED lines=214> */
[----:B------:R-:W-:-:S04]  /*18480*/  FADD.FTZ R3, R181, R180 ;  /* 0x000000b4b5037221 */ /* 0x000fc80000010000 */
[----:B------:R-:W-:Y:S01]  /*18490*/  FADD.FTZ R3, R182, R3 ;  /* 0x00000003b6037221 */ /* 0x000fe20000010000 */
[C---:B-1----:R-:W-:Y:S06]  /*184a0*/  HMMA.16816.F32 R92, R104.reuse, R112, R92 ;  /* 0x00000070685c723c */ /* 0x042fec000000185c */
        /* <DEDUP_REMOVED lines=60> */
[----:B----4-:R-:W-:Y:S02]  /*18870*/  F2FP.F16.F32.PACK_AB R97, R165, R164 ;  /* 0x000000a4a561723e */ /* 0x010fe400000000ff */
[----:B-1----:R-:W-:-:S07]  /*18880*/  F2FP.F16.F32.PACK_AB R99, R162, R163 ;  /* 0x000000a3a263723e */ /* 0x002fce00000000ff */
        /* <DEDUP_REMOVED lines=15> */
[C---:B---3--:R-:W-:Y:S06]  /*18980*/  HMMA.16816.F32 R76, R96.reuse, R80, R76 ;  /* 0x00000050604c723c */ /* 0x048fec000000184c */
        /* <DEDUP_REMOVED lines=11> */
[----:B------:R-:W-:Y:S01]  /*18a40*/  HMMA.16816.F32 R72, R96, R134, R72 ;  /* 0x000000866048723c */ /* 0x000fe20000001848 */
[----:B------:R-:W-:-:S05]  /*18a50*/  MOV R132, R158 ;  /* 0x0000009e00847202 */ /* 0x000fca0000000f00 */
[C---:B-1----:R-:W-:Y:S06]  /*18a60*/  HMMA.16816.F32 R84, R96.reuse, R136, R84 ;  /* 0x000000886054723c */ /* 0x042fec0000001854 */
[C---:B------:R-:W-:Y:S06]  /*18a70*/  HMMA.16816.F32 R88, R96.reuse, R138, R88 ;  /* 0x0000008a6058723c */ /* 0x040fec0000001858 */
[C---:B--2---:R-:W-:Y:S06]  /*18a80*/  HMMA.16816.F32 R92, R96.reuse, R16, R92 ;  /* 0x00000010605c723c */ /* 0x044fec000000185c */
[----:B------:R-:W-:-:S15]  /*18a90*/  HMMA.16816.F32 R96, R96, R18, R4 ;  /* 0x000000126060723c */ /* 0x000fde0000001804 */
[----:B------:R-:W-:-:S09]  /*18aa0*/  NOP ;  /* 0x0000000000007918 */ /* 0x000fd20000000000 */
.L_x_2562:
        /* <DEDUP_REMOVED lines=8> */
[----:B------:R-:W-:Y:S02]  /*18b30*/  USHF.R.S32.HI UR12, URZ, 0x1f, UR9 ;  /* 0x0000001f3f0c7899 */ /* 0x000fe40008011409 */
[----:B------:R-:W-:Y:S01]  /*18b40*/  USHF.L.U64.HI UR7, UR6, 0x5, UR7 ;  /* 0x0000000506077899 */ /* 0x000fe20008010207 */
[----:B------:R-:W-:Y:S01]  /*18b50*/  MOV R220, UR9 ;  /* 0x0000000900dc7c02 */ /* 0x000fe20008000f00 */
[----:B------:R-:W-:-:S02]  /*18b60*/  USHF.L.U64.HI UR5, UR4, 0x5, UR5 ;  /* 0x0000000504057899 */ /* 0x000fc40008010205 */
[----:B------:R-:W-:Y:S01]  /*18b70*/  USHF.L.U32 UR11, UR4, 0x5, URZ ;  /* 0x00000005040b7899 */ /* 0x000fe2000800063f */
[----:B------:R-:W-:Y:S01]  /*18b80*/  MOV R218, UR12 ;  /* 0x0000000c00da7c02 */ /* 0x000fe20008000f00 */
[----:B------:R-:W-:Y:S02]  /*18b90*/  USHF.L.U32 UR6, UR6, 0x5, URZ ;  /* 0x0000000506067899 */ /* 0x000fe4000800063f */
[----:B------:R-:W-:Y:S01]  /*18ba0*/  USHF.R.S32.HI UR10, URZ, 0x1f, UR8 ;  /* 0x0000001f3f0a7899 */ /* 0x000fe20008011408 */
[----:B------:R-:W-:Y:S01]  /*18bb0*/  ULDC UR4, c[0x0][0x2ec] ;  /* 0x0000bb0000047ab9 */ /* 0x000fe20000000800 */
[----:B------:R-:W-:Y:S01]  /*18bc0*/  ULDC UR9, c[0x0][0x39c] ;  /* 0x0000e70000097ab9 */ /* 0x000fe20000000800 */
[----:B------:R-:W-:-:S09]  /*18bd0*/  ULDC.64 UR12, c[0x0][0x208] ;  /* 0x00008200000c7ab9 */ /* 0x000fd20000000a00 */
.L_x_2572:
        /* <DEDUP_REMOVED lines=66> */
.L_x_2569:
[C---:B------:R-:W-:Y:S04]  /*19000*/  LEA R216, P0, R10.reuse, R216, 0x1 ;  /* 0x000000d80ad87211 */ /* 0x040fe800078008ff */
[----:B------:R-:W-:Y:S02]  /*19010*/  LEA.HI.X R215, R10, R215, R4, 0x1, P0 ;  /* 0x000000d70ad77211 */ /* 0x000fe400000f0c04 */
[----:B------:R-:W-:Y:S02]  /*19020*/  IADD3 R6, P0, R216, UR6, RZ ;  /* 0x00000006d8067c10 */ /* 0x000fe4000ff1e0ff */
[----:B------:R-:W-:Y:S02]  /*19030*/  MOV R217, R215 ;  /* 0x000000d700d97202 */ /* 0x000fe40000000f00 */
[----:B------:R-:W-:Y:S02]  /*19040*/  IADD3.X R7, R215, UR7, RZ, P0, !PT ;  /* 0x00000007d7077c10 */ /* 0x000fe400087fe4ff */
[----:B------:R-:W-:Y:S01]  /*19050*/  IADD3 R4, P0, R6, UR6, RZ ;  /* 0x0000000606047c10 */ /* 0x000fe2000ff1e0ff */
[----:B------:R-:W-:Y:S01]  /*19060*/  @!PT LDS RZ, [RZ] ;  /* 0x00000000fffff984 */ /* 0x000fe20000000800 */
[----:B------:R-:W-:Y:S01]  /*19070*/  @!PT LDS RZ, [RZ] ;  /* 0x00000000fffff984 */ /* 0x000fe20000000800 */
[----:B------:R-:W-:Y:S01]  /*19080*/  @!PT LDS RZ, [RZ] ;  /* 0x00000000fffff984 */ /* 0x000fe20000000800 */
[----:B------:R-:W-:Y:S03]  /*19090*/  LDGSTS.E.BYPASS.LTC128B.128 [R209+0xc000], desc[UR12][R216.64] ;  /* 0x0c000000d8d17fae */ /* 0x000fe6000b901d4c */
[----:B------:R-:W-:Y:S02]  /*190a0*/  IADD3.X R5, R7, UR7, RZ, P0, !PT ;  /* 0x0000000707057c10 */ /* 0x000fe400087fe4ff */
[----:B------:R-:W-:Y:S01]  /*190b0*/  LDGSTS.E.BYPASS.LTC128B.128 [R209+0xe000], desc[UR12][R216.64+0x80] ;  /* 0x0e000080d8d17fae */ /* 0x000fe2000b901d4c */
[----:B------:R-:W-:Y:S04]  /*190c0*/  IADD3 R2, P0, R4, UR6, RZ ;  /* 0x0000000604027c10 */ /* 0x000fe8000ff1e0ff */
[----:B------:R-:W-:Y:S01]  /*190d0*/  LDGSTS.E.BYPASS.LTC128B.128 [R209+0x10000], desc[UR12][R216.64+0x100] ;  /* 0x10000100d8d17fae */ /* 0x000fe2000b901d4c */
[----:B------:R-:W-:Y:S02]  /*190e0*/  IADD3.X R3, R5, UR7, RZ, P0, !PT ;  /* 0x0000000705037c10 */ /* 0x000fe400087fe4ff */
[----:B------:R-:W-:Y:S02]  /*190f0*/  ISETP.GE.AND P0, PT, R214, 0x2, PT ;  /* 0x00000002d600780c */ /* 0x000fe40003f06270 */
[----:B------:R-:W-:Y:S05]  /*19100*/  LDGSTS.E.BYPASS.LTC128B.128 [R209+0xc800], desc[UR12][R6.64] ;  /* 0x0c80000006d17fae */ /* 0x000fea000b901d4c */
[----:B------:R-:W-:Y:S05]  /*19110*/  LDGSTS.E.BYPASS.LTC128B.128 [R209+0xe800], desc[UR12][R6.64+0x80] ;  /* 0x0e80008006d17fae */ /* 0x000fea000b901d4c */
[----:B------:R-:W-:Y:S05]  /*19120*/  LDGSTS.E.BYPASS.LTC128B.128 [R209+0x10800], desc[UR12][R6.64+0x100] ;  /* 0x1080010006d17fae */ /* 0x000fea000b901d4c */
[----:B------:R-:W-:Y:S05]  /*19130*/  LDGSTS.E.BYPASS.LTC128B.128 [R209+0xd000], desc[UR12][R4.64] ;  /* 0x0d00000004d17fae */ /* 0x000fea000b901d4c */
[----:B------:R-:W-:Y:S05]  /*19140*/  LDGSTS.E.BYPASS.LTC128B.128 [R209+0xf000], desc[UR12][R4.64+0x80] ;  /* 0x0f00008004d17fae */ /* 0x000fea000b901d4c */
[----:B------:R1:W-:Y:S05]  /*19150*/  LDGSTS.E.BYPASS.LTC128B.128 [R209+0x11000], desc[UR12][R4.64+0x100] ;  /* 0x1100010004d17fae */ /* 0x0003ea000b901d4c */
[----:B------:R2:W-:Y:S05]  /*19160*/  LDGSTS.E.BYPASS.LTC128B.128 [R209+0xd800], desc[UR12][R2.64] ;  /* 0x0d80000002d17fae */ /* 0x0005ea000b901d4c */
[----:B------:R2:W-:Y:S05]  /*19170*/  LDGSTS.E.BYPASS.LTC128B.128 [R209+0xf800], desc[UR12][R2.64+0x80] ;  /* 0x0f80008002d17fae */ /* 0x0005ea000b901d4c */
[----:B------:R2:W-:Y:S05]  /*19180*/  LDGSTS.E.BYPASS.LTC128B.128 [R209+0x11800], desc[UR12][R2.64+0x100] ;  /* 0x1180010002d17fae */ /* 0x0005ea000b901d4c */
[----:B------:R-:W-:Y:S05]  /*19190*/  LDSM.16.M88.4 R32, [R206] ;  /* 0x00000000ce20783b */ /* 0x000fea0000000200 */
[----:B------:R-:W1:Y:S05]  /*191a0*/  LDSM.16.M88.4 R8, [R205+0x6000] ;  /* 0x00600000cd08783b */ /* 0x000e6a0000000200 */
[----:B------:R-:W3:Y:S05]  /*191b0*/  LDSM.16.M88.4 R16, [R205+0x6800] ;  /* 0x00680000cd10783b */ /* 0x000eea0000000200 */
[----:B------:R-:W4:Y:S05]  /*191c0*/  LDSM.16.M88.4 R24, [R205+0x7000] ;  /* 0x00700000cd18783b */ /* 0x000f2a0000000200 */
[----:B------:R-:W5:Y:S05]  /*191d0*/  LDSM.16.M88.4 R136, [R205+0x7800] ;  /* 0x00780000cd88783b */ /* 0x000f6a0000000200 */
[----:B------:R-:W0:Y:S05]  /*191e0*/  LDGDEPBAR ;  /* 0x00000000000079af */ /* 0x000e2a0000000000 */
[----:B------:R-:W-:Y:S05]  /*191f0*/  LDSM.16.M88.4 R140, [R204] ;  /* 0x00000000cc8c783b */ /* 0x000fea0000000200 */
[----:B------:R-:W2:Y:S05]  /*19200*/  LDSM.16.M88.4 R144, [R203] ;  /* 0x00000000cb90783b */ /* 0x000eaa0000000200 */
[----:B------:R-:W2:Y:S05]  /*19210*/  LDSM.16.M88.4 R148, [R195] ;  /* 0x00000000c394783b */ /* 0x000eaa0000000200 */
[----:B------:R-:W2:Y:S01]  /*19220*/  LDSM.16.M88.4 R152, [R194] ;  /* 0x00000000c298783b */ /* 0x000ea20000000200 */
[C---:B-1----:R-:W-:Y:S04]  /*19230*/  HMMA.16816.F32 R4, R32.reuse, R8, RZ ;  /* 0x000000082004723c */ /* 0x042fe800000018ff */
[----:B------:R-:W1:Y:S02]  /*19240*/  LDSM.16.M88.4 R156, [R193] ;  /* 0x00000000c19c783b */ /* 0x000e640000000200 */
[C---:B------:R-:W-:Y:S03]  /*19250*/  HMMA.16816.F32 R8, R32.reuse, R10, RZ ;  /* 0x0000000a2008723c */ /* 0x040fe600000018ff */
[----:B------:R-:W-:Y:S03]  /*19260*/  LDSM.16.M88.4 R160, [R202] ;  /* 0x00000000caa0783b */ /* 0x000fe60000000200 */
[C---:B---3--:R-:W-:Y:S02]  /*19270*/  HMMA.16816.F32 R12, R32.reuse, R16, RZ ;  /* 0x00000010200c723c */ /* 0x048fe400000018ff */
[----:B------:R-:W3:Y:S04]  /*19280*/  LDSM.16.M88.4 R164, [R199+0x6000] ;  /* 0x00600000c7a4783b */ /* 0x000ee80000000200 */
[C---:B------:R-:W-:Y:S01]  /*19290*/  HMMA.16816.F32 R16, R32.reuse, R18, RZ ;  /* 0x000000122010723c */ /* 0x040fe200000018ff */
[----:B------:R-:W-:Y:S05]  /*192a0*/  LDSM.16.M88.4 R168, [R199+0x7000] ;  /* 0x00700000c7a8783b */ /* 0x000fea0000000200 */
[C---:B----4-:R-:W-:Y:S01]  /*192b0*/  HMMA.16816.F32 R20, R32.reuse, R24, RZ ;  /* 0x000000182014723c */ /* 0x050fe200000018ff */
[----:B------:R-:W-:Y:S05]  /*192c0*/  LDSM.16.M88.4 R172, [R199+0x7800] ;  /* 0x00780000c7ac783b */ /* 0x000fea0000000200 */
[C---:B------:R-:W-:Y:S01]  /*192d0*/  HMMA.16816.F32 R24, R32.reuse, R26, RZ ;  /* 0x0000001a2018723c */ /* 0x040fe200000018ff */
[----:B------:R-:W-:Y:S05]  /*192e0*/  LDSM.16.M88.4 R176, [R201] ;  /* 0x00000000c9b0783b */ /* 0x000fea0000000200 */
[C---:B-----5:R-:W-:Y:S01]  /*192f0*/  HMMA.16816.F32 R28, R32.reuse, R136, RZ ;  /* 0x00000088201c723c */ /* 0x060fe200000018ff */
[----:B------:R-:W-:Y:S05]  /*19300*/  LDSM.16.M88.4 R180, [R192] ;  /* 0x00000000c0b4783b */ /* 0x000fea0000000200 */
[----:B------:R-:W-:Y:S01]  /*19310*/  HMMA.16816.F32 R32, R32, R138, RZ ;  /* 0x0000008a2020723c */ /* 0x000fe200000018ff */
[----:B------:R-:W4:Y:S05]  /*19320*/  LDSM.16.M88.4 R136, [R199+0x6800] ;  /* 0x00680000c788783b */ /* 0x000f2a0000000200 */
[C---:B--2---:R-:W-:Y:S06]  /*19330*/  HMMA.16816.F32 R4, R140.reuse, R144, R4 ;  /* 0x000000908c04723c */ /* 0x044fec0000001804 */
        /* <DEDUP_REMOVED lines=8> */
[C---:B-1----:R-:W-:Y:S06]  /*193c0*/  HMMA.16816.F32 R28, R140.reuse, R156, R28 ;  /* 0x0000009c8c1c723c */ /* 0x042fec000000181c */
[----:B------:R-:W-:Y:S01]  /*193d0*/  HMMA.16816.F32 R32, R140, R158, R32 ;  /* 0x0000009e8c20723c */ /* 0x000fe20000001820 */
[----:B------:R-:W1:Y:S05]  /*193e0*/  LDSM.16.M88.4 R140, [R192+0x800] ;  /* 0x00080000c08c783b */ /* 0x000e6a0000000200 */
[C---:B---3--:R-:W-:Y:S01]  /*193f0*/  HMMA.16816.F32 R4, R160.reuse, R164, R4 ;  /* 0x000000a4a004723c */ /* 0x048fe20000001804 */
[----:B------:R-:W2:Y:S05]  /*19400*/  LDSM.16.M88.4 R156, [R205+0x8000] ;  /* 0x00800000cd9c783b */ /* 0x000eaa0000000200 */
[C---:B------:R-:W-:Y:S01]  /*19410*/  HMMA.16816.F32 R8, R160.reuse, R166, R8 ;  /* 0x000000a6a008723c */ /* 0x040fe20000001808 */
[----:B------:R-:W-:Y:S05]  /*19420*/  LDSM.16.M88.4 R164, [R205+0x9800] ;  /* 0x00980000cda4783b */ /* 0x000fea0000000200 */
[C---:B----4-:R-:W-:Y:S06]  /*19430*/  HMMA.16816.F32 R12, R160.reuse, R136, R12 ;  /* 0x00000088a00c723c */ /* 0x050fec000000180c */
[C---:B------:R-:W-:Y:S01]  /*19440*/  HMMA.16816.F32 R16, R160.reuse, R138, R16 ;  /* 0x0000008aa010723c */ /* 0x040fe20000001810 */
[----:B------:R-:W3:Y:S05]  /*19450*/  LDSM.16.M88.4 R136, [R205+0x8800] ;  /* 0x00880000cd88783b */ /* 0x000eea0000000200 */
        /* <DEDUP_REMOVED lines=18> */
[----:B------:R-:W1:Y:S05]  /*19580*/  LDSM.16.M88.4 R148, [R188] ;  /* 0x00000000bc94783b */ /* 0x000e6a0000000200 */
[C---:B--2---:R-:W-:Y:S01]  /*19590*/  HMMA.16816.F32 R4, R152.reuse, R156, R4 ;  /* 0x0000009c9804723c */ /* 0x044fe20000001804 */
[----:B------:R-:W2:Y:S05]  /*195a0*/  LDSM.16.M88.4 R176, [R202+0x2000] ;  /* 0x00200000cab0783b */ /* 0x000eaa0000000200 */
[C---:B------:R-:W-:Y:S01]  /*195b0*/  HMMA.16816.F32 R8, R152.reuse, R158, R8 ;  /* 0x0000009e9808723c */ /* 0x040fe20000001808 */
[----:B------:R-:W-:Y:S05]  /*195c0*/  LDSM.16.M88.4 R156, [R199+0x9800] ;  /* 0x00980000c79c783b */ /* 0x000fea0000000200 */
[C---:B---3--:R-:W-:Y:S06]  /*195d0*/  HMMA.16816.F32 R12, R152.reuse, R136, R12 ;  /* 0x00000088980c723c */ /* 0x048fec000000180c */
[C---:B------:R-:W-:Y:S01]  /*195e0*/  HMMA.16816.F32 R16, R152.reuse, R138, R16 ;  /* 0x0000008a9810723c */ /* 0x040fe20000001810 */
[----:B------:R-:W3:Y:S05]  /*195f0*/  LDSM.16.M88.4 R136, [R199+0x8800] ;  /* 0x00880000c788783b */ /* 0x000eea0000000200 */
        /* <DEDUP_REMOVED lines=18> */
[----:B------:R-:W1:Y:S05]  /*19720*/  LDSM.16.M88.4 R148, [R192+0x3800] ;  /* 0x00380000c094783b */ /* 0x000e6a0000000200 */
[C---:B--2---:R-:W-:Y:S01]  /*19730*/  HMMA.16816.F32 R4, R176.reuse, R180, R4 ;  /* 0x000000b4b004723c */ /* 0x044fe20000001804 */
[----:B------:R-:W2:Y:S05]  /*19740*/  LDSM.16.M88.4 R168, [R206+0x4000] ;  /* 0x00400000cea8783b */ /* 0x000eaa0000000200 */
[C---:B------:R-:W-:Y:S01]  /*19750*/  HMMA.16816.F32 R8, R176.reuse, R182, R8 ;  /* 0x000000b6b008723c */ /* 0x040fe20000001808 */
[----:B------:R-:W-:Y:S05]  /*19760*/  LDSM.16.M88.4 R180, [R187] ;  /* 0x00000000bbb4783b */ /* 0x000fea0000000200 */
        /* <DEDUP_REMOVED lines=44> */
[C---:B--2---:R-:W-:Y:S06]  /*19a30*/  HMMA.16816.F32 R4, R160.reuse, R164, R4 ;  /* 0x000000a4a004723c */ /* 0x044fec0000001804 */
[C---:B------:R-:W-:Y:S06]  /*19a40*/  HMMA.16816.F32 R8, R160.reuse, R166, R8 ;  /* 0x000000a6a008723c */ /* 0x040fec0000001808 */
[C---:B---3--:R-:W-:Y:S06]  /*19a50*/  HMMA.16816.F32 R12, R160.reuse, R136, R12 ;  /* 0x00000088a00c723c */ /* 0x048fec000000180c */
[C---:B------:R-:W-:Y:S01]  /*19a60*/  HMMA.16816.F32 R16, R160.reuse, R138, R16 ;  /* 0x0000008aa010723c */ /* 0x040fe20000001810 */
[----:B------:R-:W1:Y:S05]  /*19a70*/  LDSM.16.M88.4 R136, [R192+0x4800] ;  /* 0x00480000c088783b */ /* 0x000e6a0000000200 */
[C---:B----4-:R-:W-:Y:S06]  /*19a80*/  HMMA.16816.F32 R20, R160.reuse, R152, R20 ;  /* 0x00000098a014723c */ /* 0x050fec0000001814 */
        /* <DEDUP_REMOVED lines=145> */
.L_x_2571:
        /* <DEDUP_REMOVED lines=24> */
.L_x_2570:
[----:B-12---:R-:W-:Y:S01]  /*1a520*/  FMNMX.FTZ R2, R173, R135, !PT ;  /* 0x00000087ad027209 */ /* 0x006fe20007810000 */
        /* <DEDUP_REMOVED lines=93> */
[--C-:B------:R-:W-:Y:S01]  /*1ab00*/  FFMA.FTZ R183, R163, UR4, -R144.reuse ;  /* 0x00000004a3b77c23 */ /* 0x100fe20008010890 */
[----:B------:R-:W-:Y:S03]  /*1ab10*/  FFMA.FTZ R222, R157, UR4, -R144 ;  /* 0x000000049dde7c23 */ /* 0x000fe60008010890 */
[----:B------:R-:W4:Y:S01]  /*1ab20*/  MUFU.EX2 R166, R166 ;  /* 0x000000a600a67308 */ /* 0x000f220000000800 */
[----:B-1----:R-:W-:Y:S01]  /*1ab30*/  F2FP.F16.F32.PACK_AB R128, R169, R173 ;  /* 0x000000ada980723e */ /* 0x002fe200000000ff */
[----:B------:R-:W1:Y:S01]  /*1ab40*/  LDSM.16.MT88.4 R104, [R198+0xe000] ;  /* 0x00e00000c668783b */ /* 0x000e620000004200 */
[----:B------:R-:W-:Y:S01]  /*1ab50*/  FFMA.FTZ R224, R153, UR4, -R148 ;  /* 0x0000000499e07c23 */ /* 0x000fe20008010894 */
[--C-:B------:R-:W-:Y:S01]  /*1ab60*/  FFMA.FTZ R226, R149, UR4, -R144.reuse ;  /* 0x0000000495e27c23 */ /* 0x100fe20008010890 */
[----:B------:R-:W-:Y:S01]  /*1ab70*/  FFMA.FTZ R229, R147, UR4, -R144 ;  /* 0x0000000493e57c23 */ /* 0x000fe20008010890 */
[----:B------:R-:W-:Y:S01]  /*1ab80*/  FFMA.FTZ R228, R146, UR4, -R148 ;  /* 0x0000000492e47c23 */ /* 0x000fe20008010894 */
[--C-:B------:R-:W-:Y:S03]  /*1ab90*/  FFMA.FTZ R134, R134, UR4, -R144.reuse ;  /* 0x0000000486867c23 */ /* 0x100fe60008010890 */
[----:B------:R-:W-:Y:S01]  /*1aba0*/  MUFU.EX2 R168, R168 ;  /* 0x000000a800a87308 */ /* 0x000fe20000000800 */
[----:B------:R-:W-:Y:S01]  /*1abb0*/  FFMA.FTZ R133, R133, UR4, -R144 ;  /* 0x0000000485857c23 */ /* 0x000fe20008010890 */
[----:B------:R-:W-:Y:S01]  /*1abc0*/  LDSM.16.MT88.4 R112, [R200+0x10000] ;  /* 0x01000000c870783b */ /* 0x000fe20000004200 */
[C---:B------:R-:W-:Y:S01]  /*1abd0*/  FMUL.FTZ R36, R2.reuse, R36 ;  /* 0x0000002402247220 */ /* 0x040fe20000410000 */
[----:B------:R-:W-:Y:S01]  /*1abe0*/  FMUL.FTZ R37, R2, R37 ;  /* 0x0000002502257220 */ /* 0x000fe20000410000 */
[C---:B------:R-:W-:Y:S01]  /*1abf0*/  FMUL.FTZ R38, R0.reuse, R38 ;  /* 0x0000002600267220 */ /* 0x040fe20000410000 */
[----:B------:R-:W-:Y:S01]  /*1ac00*/  FMUL.FTZ R39, R0, R39 ;  /* 0x0000002700277220 */ /* 0x000fe20000410000 */
[----:B------:R-:W-:Y:S03]  /*1ac10*/  FMUL.FTZ R40, R2, R40 ;  /* 0x0000002802287220 */ /* 0x000fe60000410000 */
[----:B------:R-:W5:Y:S01]  /*1ac20*/  MUFU.EX2 R167, R167 ;  /* 0x000000a700a77308 */ /* 0x000f620000000800 */
        /* <DEDUP_REMOVED lines=15> */
[----:B------:R-:W4:Y:S01]  /*1ad20*/  MUFU.EX2 R164, R164 ;  /* 0x000000a400a47308 */ /* 0x000f220000000800 */
[----:B-----5:R-:W-:Y:S01]  /*1ad30*/  F2FP.F16.F32.PACK_AB R130, R167, R168 ;  /* 0x000000a8a782723e */ /* 0x020fe200000000ff */
        /* <DEDUP_REMOVED lines=36> */
[----:B------:R-:W-:Y:S01]  /*1af80*/  FMUL.FTZ R25, R2, R109 ;  /* 0x0000006d02197220 */ /* 0x000fe20000410000 */
[C---:B------:R-:W-:Y:S01]  /*1af90*/  FMUL.FTZ R74, R0.reuse, R74 ;  /* 0x0000004a004a7220 */ /* 0x040fe20000410000 */
[----:B------:R-:W-:Y:S01]  /*1afa0*/  FMUL.FTZ R75, R0, R75 ;  /* 0x0000004b004b7220 */ /* 0x000fe20000410000 */
[C---:B------:R-:W-:Y:S03]  /*1afb0*/  HMMA.16816.F32 R16, R128.reuse, R26, R16 ;  /* 0x0000001a8010723c */ /* 0x040fe60000001810 */
[C---:B------:R-:W-:Y:S01]  /*1afc0*/  FMUL.FTZ R76, R2.reuse, R76 ;  /* 0x0000004c024c7220 */ /* 0x040fe20000410000 */
[----:B------:R-:W-:Y:S01]  /*1afd0*/  FMUL.FTZ R77, R2, R77 ;  /* 0x0000004d024d7220 */ /* 0x000fe20000410000 */
        /* <DEDUP_REMOVED lines=9> */
[----:B------:R-:W-:Y:S01]  /*1b070*/  FMUL.FTZ R79, R0, R79 ;  /* 0x0000004f004f7220 */ /* 0x000fe20000410000 */
[C---:B------:R-:W-:Y:S03]  /*1b080*/  HMMA.16816.F32 R24, R128.reuse, R34, R24 ;  /* 0x000000228018723c */ /* 0x040fe60000001818 */
[C---:B------:R-:W-:Y:S01]  /*1b090*/  FMUL.FTZ R80, R2.reuse, R80 ;  /* 0x0000005002507220 */ /* 0x040fe20000410000 */
[----:B------:R-:W-:Y:S01]  /*1b0a0*/  FMUL.FTZ R81, R2, R81 ;  /* 0x0000005102517220 */ /* 0x000fe20000410000 */
[C---:B------:R-:W-:Y:S01]  /*1b0b0*/  FMUL.FTZ R82, R0.reuse, R82 ;  /* 0x0000005200527220 */ /* 0x040fe20000410000 */
[C---:B---3--:R-:W-:Y:S01]  /*1b0c0*/  HMMA.16816.F32 R28, R128.reuse, R136, R28 ;  /* 0x00000088801c723c */ /* 0x048fe2000000181c */
[----:B------:R-:W-:Y:S04]  /*1b0d0*/  MUFU.EX2 R182, R182 ;  /* 0x000000b600b67308 */ /* 0x000fe80000000800 */
[C---:B------:R-:W-:Y:S01]  /*1b0e0*/  FMUL.FTZ R34, R0.reuse, R102 ;  /* 0x0000006600227220 */ /* 0x040fe20000410000 */
[C---:B------:R-:W-:Y:S01]  /*1b0f0*/  FMUL.FTZ R35, R0.reuse, R103 ;  /* 0x0000006700237220 */ /* 0x040fe20000410000 */
[----:B------:R-:W-:Y:S01]  /*1b100*/  FMUL.FTZ R83, R0, R83 ;  /* 0x0000005300537220 */ /* 0x000fe20000410000 */
[----:B------:R-:W3:Y:S03]  /*1b110*/  LDSM.16.MT88.4 R100, [R196+0xe000] ;  /* 0x00e00000c464783b */ /* 0x000ee60000004200 */
[----:B------:R-:W-:Y:S01]  /*1b120*/  MUFU.EX2 R222, R222 ;  /* 0x000000de00de7308 */ /* 0x000fe20000000800 */
[----:B------:R-:W-:Y:S01]  /*1b130*/  FFMA.FTZ R174, R181, UR4, -R148 ;  /* 0x00000004b5ae7c23 */ /* 0x000fe20008010894 */
[----:B------:R-:W-:Y:S01]  /*1b140*/  FFMA.FTZ R181, R141, UR4, -R144 ;  /* 0x000000048db57c23 */ /* 0x000fe20008010890 */
        /* <DEDUP_REMOVED lines=9> */
[C---:B------:R-:W-:Y:S01]  /*1b1e0*/  FMUL.FTZ R86, R0.reuse, R86 ;  /* 0x0000005600567220 */ /* 0x040fe20000410000 */
[C---:B-1----:R-:W-:Y:S01]  /*1b1f0*/  HMMA.16816.F32 R44, R128.reuse, R104, R44 ;  /* 0x00000068802c723c */ /* 0x042fe2000000182c */
[----:B------:R-:W-:Y:S03]  /*1b200*/  LDSM.16.MT88.4 R120, [R196+0xc800] ;  /* 0x00c80000c478783b */ /* 0x000fe60000004200 */
[----:B------:R-:W-:Y:S02]  /*1b210*/  FMUL.FTZ R87, R0, R87 ;  /* 0x0000005700577220 */ /* 0x000fe40000410000 */
[C---:B------:R-:W-:Y:S02]  /*1b220*/  HMMA.16816.F32 R48, R128.reuse, R106, R48 ;  /* 0x0000006a8030723c */ /* 0x040fe40000001830 */
[----:B------:R-:W-:Y:S01]  /*1b230*/  MUFU.EX2 R224, R224 ;  /* 0x000000e000e07308 */ /* 0x000fe20000000800 */
[----:B------:R-:W1:Y:S02]  /*1b240*/  LDSM.16.MT88.4 R104, [R198+0x10000] ;  /* 0x01000000c668783b */ /* 0x000e640000004200 */
[--C-:B------:R-:W-:Y:S01]  /*1b250*/  FFMA.FTZ R170, R227, UR4, -R148.reuse ;  /* 0x00000004e3aa7c23 */ /* 0x100fe20008010894 */
[C---:B----4-:R-:W-:Y:S06]  /*1b260*/  HMMA.16816.F32 R52, R128.reuse, R108, R52 ;  /* 0x0000006c8034723c */ /* 0x050fec0000001834 */
[----:B------:R-:W-:Y:S01]  /*1b270*/  MUFU.EX2 R226, R226 ;  /* 0x000000e200e27308 */ /* 0x000fe20000000800 */
[--C-:B------:R-:W-:Y:S01]  /*1b280*/  FFMA.FTZ R227, R151, UR4, -R148.reuse ;  /* 0x0000000497e37c23 */ /* 0x100fe20008010894 */
[C---:B------:R-:W-:Y:S01]  /*1b290*/  HMMA.16816.F32 R56, R128.reuse, R110, R56 ;  /* 0x0000006e8038723c */ /* 0x040fe20000001838 */
[----:B------:R-:W-:Y:S02]  /*1b2a0*/  LDSM.16.MT88.4 R108, [R200+0xc800] ;  /* 0x00c80000c86c783b */ /* 0x000fe40000004200 */
[--C-:B------:R-:W-:Y:S03]  /*1b2b0*/  FFMA.FTZ R179, R179, UR4, -R148.reuse ;  /* 0x00000004b3b37c23 */ /* 0x100fe60008010894 */
[C---:B---3--:R-:W-:Y:S02]  /*1b2c0*/  HMMA.16816.F32 R60, R128.reuse, R100, R60 ;  /* 0x00000064803c723c */ /* 0x048fe4000000183c */
[----:B------:R-:W-:Y:S03]  /*1b2d0*/  MUFU.EX2 R170, R170 ;  /* 0x000000aa00aa7308 */ /* 0x000fe60000000800 */
[----:B------:R-:W-:Y:S01]  /*1b2e0*/  FFMA.FTZ R225, R225, UR4, -R148 ;  /* 0x00000004e1e17c23 */ /* 0x000fe20008010894 */
[C---:B------:R-:W-:Y:S01]  /*1b2f0*/  HMMA.16816.F32 R64, R128.reuse, R102, R64 ;  /* 0x000000668040723c */ /* 0x040fe20000001840 */
[----:B------:R-:W2:Y:S05]  /*1b300*/  LDSM.16.MT88.4 R100, [R197+0x10000] ;  /* 0x01000000c564783b */ /* 0x000eaa0000004200 */
[----:B------:R3:W4:Y:S01]  /*1b310*/  MUFU.EX2 R175, R225 ;  /* 0x000000e100af7308 */ /* 0x0007220000000800 */
[C---:B------:R-:W-:Y:S01]  /*1b320*/  FMUL.FTZ R88, R2.reuse, R88 ;  /* 0x0000005802587220 */ /* 0x040fe20000410000 */
[C---:B------:R-:W-:Y:S03]  /*1b330*/  HMMA.16816.F32 R68, R128.reuse, R112, R68 ;  /* 0x000000708044723c */ /* 0x040fe60000001844 */
[----:B------:R-:W-:Y:S03]  /*1b340*/  FMUL.FTZ R89, R2, R89 ;  /* 0x0000005902597220 */ /* 0x000fe60000410000 */
[C---:B------:R-:W-:Y:S01]  /*1b350*/  HMMA.16816.F32 R72, R128.reuse, R114, R72 ;  /* 0x000000728048723c */ /* 0x040fe20000001848 */
[----:B------:R-:W-:Y:S01]  /*1b360*/  LDSM.16.MT88.4 R112, [R198+0xc800] ;  /* 0x00c80000c670783b */ /* 0x000fe20000004200 */
[----:B------:R-:W5:Y:S03]  /*1b370*/  MUFU.EX2 R179, R179 ;  /* 0x000000b300b37308 */ /* 0x000f660000000800 */
[C---:B------:R-:W-:Y:S01]  /*1b380*/  FMUL.FTZ R90, R0.reuse, R90 ;  /* 0x0000005a005a7220 */ /* 0x040fe20000410000 */
[----:B------:R-:W-:Y:S01]  /*1b390*/  FMUL.FTZ R91, R0, R91 ;  /* 0x0000005b005b7220 */ /* 0x000fe20000410000 */
[C---:B-1----:R-:W-:Y:S05]  /*1b3a0*/  HMMA.16816.F32 R76, R128.reuse, R104, R76 ;  /* 0x00000068804c723c */ /* 0x042fea000000184c */
[----:B------:R-:W-:Y:S01]  /*1b3b0*/  MUFU.EX2 R227, R227 ;  /* 0x000000e300e37308 */ /* 0x000fe20000000800 */
[----:B---3--:R-:W-:Y:S01]  /*1b3c0*/  FFMA.FTZ R225, R155, UR4, -R144 ;  /* 0x000000049be17c23 */ /* 0x008fe20008010890 */
[C---:B------:R-:W-:Y:S01]  /*1b3d0*/  FMUL.FTZ R92, R2.reuse, R92 ;  /* 0x0000005c025c7220 */ /* 0x040fe20000410000 */
[C---:B------:R-:W-:Y:S01]  /*1b3e0*/  HMMA.16816.F32 R80, R128.reuse, R106, R80 ;  /* 0x0000006a8050723c */ /* 0x040fe20000001850 */
[----:B------:R-:W1:Y:S02]  /*1b3f0*/  LDSM.16.MT88.4 R104, [R196+0x10000] ;  /* 0x01000000c468783b */ /* 0x000e640000004200 */
[----:B------:R-:W-:Y:S01]  /*1b400*/  FMUL.FTZ R93, R2, R93 ;  /* 0x0000005d025d7220 */ /* 0x000fe20000410000 */
[C---:B------:R-:W-:Y:S01]  /*1b410*/  FMUL.FTZ R94, R0.reuse, R94 ;  /* 0x0000005e005e7220 */ /* 0x040fe20000410000 */
[----:B------:R-:W-:Y:S01]  /*1b420*/  FMUL.FTZ R95, R0, R95 ;  /* 0x0000005f005f7220 */ /* 0x000fe20000410000 */
[C---:B------:R-:W-:Y:S03]  /*1b430*/  FMUL.FTZ R96, R2.reuse, R96 ;  /* 0x0000006002607220 */ /* 0x040fe60000410000 */
[----:B------:R-:W-:Y:S01]  /*1b440*/  LDSM.16.MT88.4 R152, [R197+0xf800] ;  /* 0x00f80000c598783b */ /* 0x000fe20000004200 */
[----:B------:R-:W-:Y:S01]  /*1b450*/  MUFU.EX2 R225, R225 ;  /* 0x000000e100e17308 */ /* 0x000fe20000000800 */
[----:B------:R-:W-:Y:S01]  /*1b460*/  FMUL.FTZ R97, R2, R97 ;  /* 0x0000006102617220 */ /* 0x000fe20000410000 */
[C---:B------:R-:W-:Y:S01]  /*1b470*/  FMUL.FTZ R98, R0.reuse, R98 ;  /* 0x0000006200627220 */ /* 0x040fe20000410000 */
[----:B------:R-:W-:Y:S01]  /*1b480*/  FMUL.FTZ R99, R0, R99 ;  /* 0x0000006300637220 */ /* 0x000fe20000410000 */
[--C-:B------:R-:W-:Y:S01]  /*1b490*/  FFMA.FTZ R178, R223, UR4, -R148.reuse ;  /* 0x00000004dfb27c23 */ /* 0x100fe20008010894 */
[--C-:B------:R-:W-:Y:S01]  /*1b4a0*/  FFMA.FTZ R223, R159, UR4, -R148.reuse ;  /* 0x000000049fdf7c23 */ /* 0x100fe20008010894 */
[C---:B--2---:R-:W-:Y:S01]  /*1b4b0*/  HMMA.16816.F32 R84, R128.reuse, R100, R84 ;  /* 0x000000648054723c */ /* 0x044fe20000001854 */
[----:B------:R-:W-:Y:S03]  /*1b4c0*/  LDSM.16.MT88.4 R156, [R196+0xf800] ;  /* 0x00f80000c49c783b */ /* 0x000fe60000004200 */
[----:B------:R-:W-:Y:S01]  /*1b4d0*/  MUFU.EX2 R229, R229 ;  /* 0x000000e500e57308 */ /* 0x000fe20000000800 */
[--C-:B------:R-:W-:Y:S01]  /*1b4e0*/  FFMA.FTZ R217, R217, UR4, -R148.reuse ;  /* 0x00000004d9d97c23 */ /* 0x100fe20008010894 */
[----:B------:R-:W-:Y:S01]  /*1b4f0*/  FFMA.FTZ R148, R145, UR4, -R148 ;  /* 0x0000000491947c23 */ /* 0x000fe20008010894 */
[----:B------:R-:W-:Y:S01]  /*1b500*/  FFMA.FTZ R173, R2, R221, R173 ;  /* 0x000000dd02ad7223 */ /* 0x000fe200000100ad */
[C---:B------:R-:W-:Y:S01]  /*1b510*/  HMMA.16816.F32 R88, R128.reuse, R102, R88 ;  /* 0x000000668058723c */ /* 0x040fe20000001858 */
[----:B------:R-:W-:Y:S05]  /*1b520*/  LDSM.16.MT88.4 R144, [R200+0xf800] ;  /* 0x00f80000c890783b */ /* 0x000fea0000004200 */
[----:B------:R2:W-:Y:S01]  /*1b530*/  MUFU.EX2 R231, R148 ;  /* 0x0000009400e77308 */ /* 0x0005e20000000800 */
[----:B----4-:R-:W-:Y:S01]  /*1b540*/  F2FP.F16.F32.PACK_AB R100, R175, R170 ;  /* 0x000000aaaf64723e */ /* 0x010fe200000000ff */
[----:B------:R-:W-:Y:S03]  /*1b550*/  FFMA.FTZ R171, R0, R219, R171 ;  /* 0x000000db00ab7223 */ /* 0x000fe600000100ab */
[----:B------:R-:W-:Y:S01]  /*1b560*/  F2FP.F16.F32.PACK_AB R101, R177, R172 ;  /* 0x000000acb165723e */ /* 0x000fe200000000ff */
[----:B------:R-:W-:Y:S01]  /*1b570*/  FADD.FTZ R173, R169, R173 ;  /* 0x000000ada9ad7221 */ /* 0x000fe20000010000 */
[----:B-----5:R-:W-:Y:S03]  /*1b580*/  F2FP.F16.F32.PACK_AB R102, R179, R174 ;  /* 0x000000aeb366723e */ /* 0x020fe600000000ff */
[----:B------:R-:W-:Y:S01]  /*1b590*/  MUFU.EX2 R178, R178 ;  /* 0x000000b200b27308 */ /* 0x000fe20000000800 */
[----:B------:R-:W-:Y:S01]  /*1b5a0*/  F2FP.F16.F32.PACK_AB R103, R181, R176 ;  /* 0x000000b0b567723e */ /* 0x000fe200000000ff */
[----:B------:R-:W-:Y:S01]  /*1b5b0*/  FADD.FTZ R166, R166, R171 ;  /* 0x000000aba6a67221 */ /* 0x000fe20000010000 */
[----:B------:R-:W-:Y:S01]  /*1b5c0*/  IADD3 R0, R214, -0x1, RZ ;  /* 0xffffffffd6007810 */ /* 0x000fe20007ffe0ff */
[----:B------:R-:W-:Y:S02]  /*1b5d0*/  FADD.FTZ R168, R168, R173 ;  /* 0x000000ada8a87221 */ /* 0x000fe40000010000 */
[----:B------:R-:W-:Y:S01]  /*1b5e0*/  FADD.FTZ R165, R165, R166 ;  /* 0x000000a6a5a57221 */ /* 0x000fe20000010000 */
[C---:B-1----:R-:W-:Y:S03]  /*1b5f0*/  HMMA.16816.F32 R92, R128.reuse, R104, R92 ;  /* 0x00000068805c723c */ /* 0x042fe6000000185c */
[----:B------:R-:W1:Y:S01]  /*1b600*/  MUFU.EX2 R217, R217 ;  /* 0x000000d900d97308 */ /* 0x000e620000000800 */
[----:B--2---:R-:W-:Y:S01]  /*1b610*/  LDSM.16.MT88.4 R148, [R198+0xf800] ;  /* 0x00f80000c694783b */ /* 0x004fe20000004200 */
[----:B------:R-:W-:Y:S01]  /*1b620*/  FADD.FTZ R167, R167, R168 ;  /* 0x000000a8a7a77221 */ /* 0x000fe20000010000 */
[----:B------:R-:W-:Y:S01]  /*1b630*/  FADD.FTZ R165, R164, R165 ;  /* 0x000000a5a4a57221 */ /* 0x000fe20000010000 */
[----:B------:R-:W-:Y:S01]  /*1b640*/  MOV R214, R0 ;  /* 0x0000000000d67202 */ /* 0x000fe20000000f00 */
[----:B------:R-:W-:Y:S05]  /*1b650*/  HMMA.16816.F32 R96, R128, R106, R96 ;  /* 0x0000006a8060723c */ /* 0x000fea0000001860 */
[----:B------:R-:W2:Y:S01]  /*1b660*/  MUFU.EX2 R223, R223 ;  /* 0x000000df00df7308 */ /* 0x000ea20000000800 */
[----:B------:R-:W3:Y:S01]  /*1b670*/  LDSM.16.MT88.4 R104, [R196+0xe800] ;  /* 0x00e80000c468783b */ /* 0x000ee20000004200 */
[----:B------:R-:W-:Y:S01]  /*1b680*/  FADD.FTZ R170, R170, R167 ;  /* 0x000000a7aaaa7221 */ /* 0x000fe20000010000 */
[C---:B------:R-:W-:Y:S07]  /*1b690*/  HMMA.16816.F32 R4, R100.reuse, R108, R4 ;  /* 0x0000006c6404723c */ /* 0x040fee0000001804 */
[----:B------:R-:W4:Y:S01]  /*1b6a0*/  MUFU.EX2 R228, R228 ;  /* 0x000000e400e47308 */ /* 0x000f220000000800 */
[C---:B------:R-:W-:Y:S01]  /*1b6b0*/  HMMA.16816.F32 R8, R100.reuse, R110, R8 ;  /* 0x0000006e6408723c */ /* 0x040fe20000001808 */
[----:B------:R-:W5:Y:S02]  /*1b6c0*/  LDSM.16.MT88.4 R108, [R200+0x10800] ;  /* 0x01080000c86c783b */ /* 0x000f640000004200 */
[----:B------:R-:W-:Y:S03]  /*1b6d0*/  FADD.FTZ R172, R172, R165 ;  /* 0x000000a5acac7221 */ /* 0x000fe60000010000 */
[C---:B------:R-:W-:Y:S03]  /*1b6e0*/  HMMA.16816.F32 R12, R100.reuse, R112, R12 ;  /* 0x00000070640c723c */ /* 0x040fe6000000180c */
[----:B------:R-:W-:Y:S01]  /*1b6f0*/  MUFU.EX2 R134, R134 ;  /* 0x0000008600867308 */ /* 0x000fe20000000800 */
[----:B------:R-:W-:Y:S01]  /*1b700*/  LDSM.16.MT88.4 R128, [R196+0xd000] ;  /* 0x00d00000c480783b */ /* 0x000fe20000004200 */
[----:B------:R-:W-:Y:S01]  /*1b710*/  FADD.FTZ R175, R175, R170 ;  /* 0x000000aaafaf7221 */ /* 0x000fe20000010000 */
[C---:B------:R-:W-:Y:S07]  /*1b720*/  HMMA.16816.F32 R16, R100.reuse, R114, R16 ;  /* 0x000000726410723c */ /* 0x040fee0000001810 */
[----:B------:R-:W4:Y:S01]  /*1b730*/  MUFU.EX2 R133, R133 ;  /* 0x0000008500857308 */ /* 0x000f220000000800 */
[----:B------:R-:W2:Y:S01]  /*1b740*/  LDSM.16.MT88.4 R112, [R198+0x10800] ;  /* 0x01080000c670783b */ /* 0x000ea20000004200 */
        /* <DEDUP_REMOVED lines=24> */
[C---:B-----5:R-:W-:Y:S06]  /*1b8d0*/  HMMA.16816.F32 R68, R100.reuse, R108, R68 ;  /* 0x0000006c6444723c */ /* 0x060fec0000001844 */
[C---:B------:R-:W-:Y:S05]  /*1b8e0*/  HMMA.16816.F32 R72, R100.reuse, R110, R72 ;  /* 0x0000006e6448723c */ /* 0x040fea0000001848 */
[----:B-1----:R-:W-:Y:S01]  /*1b8f0*/  F2FP.F16.F32.PACK_AB R108, R217, R178 ;  /* 0x000000b2d96c723e */ /* 0x002fe200000000ff */
[C---:B--2---:R-:W-:Y:S05]  /*1b900*/  HMMA.16816.F32 R76, R100.reuse, R112, R76 ;  /* 0x00000070644c723c */ /* 0x044fea000000184c */
[----:B------:R-:W-:Y:S01]  /*1b910*/  F2FP.F16.F32.PACK_AB R109, R183, R180 ;  /* 0x000000b4b76d723e */ /* 0x000fe200000000ff */
[C---:B------:R-:W-:Y:S01]  /*1b920*/  HMMA.16816.F32 R80, R100.reuse, R114, R80 ;  /* 0x000000726450723c */ /* 0x040fe20000001850 */
[----:B------:R-:W1:Y:S04]  /*1b930*/  LDSM.16.MT88.4 R112, [R197+0xd000] ;  /* 0x00d00000c570783b */ /* 0x000e680000004200 */
[----:B------:R-:W-:Y:S01]  /*1b940*/  F2FP.F16.F32.PACK_AB R110, R223, R182 ;  /* 0x000000b6df6e723e */ /* 0x000fe200000000ff */
[C---:B----4-:R-:W-:Y:S05]  /*1b950*/  HMMA.16816.F32 R84, R100.reuse, R116, R84 ;  /* 0x000000746454723c */ /* 0x050fea0000001854 */
[----:B------:R-:W-:Y:S01]  /*1b960*/  F2FP.F16.F32.PACK_AB R111, R225, R222 ;  /* 0x000000dee16f723e */ /* 0x000fe200000000ff */
[C---:B------:R-:W-:Y:S01]  /*1b970*/  HMMA.16816.F32 R88, R100.reuse, R118, R88 ;  /* 0x000000766458723c */ /* 0x040fe20000001858 */
[----:B------:R-:W2:Y:S04]  /*1b980*/  LDSM.16.MT88.4 R116, [R198+0xf000] ;  /* 0x00f00000c674783b */ /* 0x000ea80000004200 */
[----:B------:R-:W-:Y:S01]  /*1b990*/  FADD.FTZ R178, R178, R179 ;  /* 0x000000b3b2b27221 */ /* 0x000fe20000010000 */
[C---:B---3--:R-:W-:Y:S05]  /*1b9a0*/  HMMA.16816.F32 R92, R100.reuse, R104, R92 ;  /* 0x00000068645c723c */ /* 0x048fea000000185c */
[----:B------:R-:W-:Y:S01]  /*1b9b0*/  FADD.FTZ R180, R180, R181 ;  /* 0x000000b5b4b47221 */ /* 0x000fe20000010000 */
[----:B------:R-:W-:Y:S01]  /*1b9c0*/  HMMA.16816.F32 R96, R100, R106, R96 ;  /* 0x0000006a6460723c */ /* 0x000fe20000001860 */
[----:B------:R-:W3:Y:S04]  /*1b9d0*/  LDSM.16.MT88.4 R100, [R196+0xf000] ;  /* 0x00f00000c464783b */ /* 0x000ee80000004200 */
        /* <DEDUP_REMOVED lines=21> */
[C---:B--2---:R-:W-:Y:S05]  /*1bb30*/  HMMA.16816.F32 R44, R108.reuse, R116, R44 ;  /* 0x000000746c2c723c */ /* 0x044fea000000182c */
[----:B------:R-:W-:Y:S01]  /*1bb40*/  F2FP.F16.F32.PACK_AB R137, R229, R226 ;  /* 0x000000e2e589723e */ /* 0x000fe200000000ff */
[C---:B------:R-:W-:Y:S01]  /*1bb50*/  HMMA.16816.F32 R48, R108.reuse, R118, R48 ;  /* 0x000000766c30723c */ /* 0x040fe20000001830 */
[----:B------:R-:W2:Y:S04]  /*1bb60*/  LDSM.16.MT88.4 R116, [R197+0x11000] ;  /* 0x01100000c574783b */ /* 0x000ea80000004200 */
[----:B------:R-:W-:Y:S01]  /*1bb70*/  F2FP.F16.F32.PACK_AB R138, R231, R228 ;  /* 0x000000e4e78a723e */ /* 0x000fe200000000ff */
[C---:B------:R-:W-:Y:S05]  /*1bb80*/  HMMA.16816.F32 R52, R108.reuse, R140, R52 ;  /* 0x0000008c6c34723c */ /* 0x040fea0000001834 */
[----:B------:R-:W-:Y:S01]  /*1bb90*/  F2FP.F16.F32.PACK_AB R139, R133, R134 ;  /* 0x00000086858b723e */ /* 0x000fe200000000ff */
        /* <DEDUP_REMOVED lines=17> */
[C---:B--2---:R-:W-:Y:S05]  /*1bcb0*/  HMMA.16816.F32 R84, R108.reuse, R116, R84 ;  /* 0x000000746c54723c */ /* 0x044fea0000001854 */
[----:B------:R-:W-:Y:S01]  /*1bcc0*/  FADD.FTZ R219, R133, R134 ;  /* 0x0000008685db7221 */ /* 0x000fe20000010000 */
[C---:B------:R-:W-:Y:S06]  /*1bcd0*/  HMMA.16816.F32 R88, R108.reuse, R118, R88 ;  /* 0x000000766c58723c */ /* 0x040fec0000001858 */
[C---:B------:R-:W-:Y:S06]  /*1bce0*/  HMMA.16816.F32 R92, R108.reuse, R120, R92 ;  /* 0x000000786c5c723c */ /* 0x040fec000000185c */
        /* <DEDUP_REMOVED lines=27> */
[----:B------:R-:W-:Y:S01]  /*1bea0*/  HMMA.16816.F32 R96, R136, R14, R96 ;  /* 0x0000000e8860723c */ /* 0x000fe20000001860 */
[----:B------:R-:W-:Y:S11]  /*1beb0*/  @!UPT UIADD3 URZ, URZ, URZ, URZ ;  /* 0x0000003f3f3ff290 */ /* 0x000ff6000fffe03f */
[----:B------:R-:W-:Y:S01]  /*1bec0*/  @!UPT UIADD3 URZ, URZ, URZ, URZ ;  /* 0x0000003f3f3ff290 */ /* 0x000fe2000fffe03f */
[----:B------:R-:W-:Y:S11]  /*1bed0*/  @P0 BRA `(.L_x_2572) ;  /* 0xffffffcc00400947 */ /* 0x000ff6000383ffff */
.L_x_2568:
        /* <DEDUP_REMOVED lines=264> */
.L_x_2573:
[----:B------:R-:W1:Y:S01]  /*1cf60*/  S2R R34, SR_CTAID.Z ;  /* 0x0000000000227919 */ /* 0x000e620000002700 */
[----:B------:R-:W1:Y:S01]  /*1cf70*/  LDC R2, c[0x0][0x270] ;  /* 0x00009c00ff027b82 */ /* 0x000e620000000800 */
[----:B---3--:R-:W1:Y:S07]  /*1cf80*/  S2R R21, SR_CTAID.Y ;  /* 0x0000000000157919 */ /* 0x008e6e0000002600 */
[----:B------:R-:W2:Y:S01]  /*1cf90*/  LDC R3, c[0x0][0x2c4] ;  /* 0x0000b100ff037b82 */ /* 0x000ea20000000800 */
[----:B-1----:R-:W-:-:S04]  /*1cfa0*/  IMAD R2, R21, R2, R34 ;  /* 0x0000000215027224 */ /* 0x002fc800078e0222 */
[----:B--2---:R-:W-:-:S07]  /*1cfb0*/  IMAD R3, R2, R3, RZ ;  /* 0x0000000302037224 */ /* 0x004fce00078e02ff */
.L_x_2574:
        /* <DEDUP_REMOVED lines=34> */
.L_x_2576:
[----:B------:R-:W-:Y:S05]  /*1d1e0*/  BSYNC B0 ;  /* 0x0000000000007941 */ /* 0x000fea0003800000 */
.L_x_2575:
        /* <DEDUP_REMOVED lines=61> */
.L_x_2578:
[----:B------:R-:W-:Y:S05]  /*1d5c0*/  BSYNC B0 ;  /* 0x0000000000007941 */ /* 0x000fea0003800000 */
.L_x_2577:
        /* <DEDUP_REMOVED lines=19> */
.L_x_2580:
[----:B------:R-:W-:Y:S05]  /*1d700*/  BSYNC B0 ;  /* 0x0000000000007941 */ /* 0x000fea0003800000 */
.L_x_2579:
        /* <DEDUP_REMOVED lines=19> */
.L_x_2582:
[----:B------:R-:W-:Y:S05]  /*1d840*/  BSYNC B0 ;  /* 0x0000000000007941 */ /* 0x000fea0003800000 */
.L_x_2581:
        /* <DEDUP_REMOVED lines=16> */
.L_x_2583:
        /* <DEDUP_REMOVED lines=11> */
.L_x_4171:


//--------------------- .text._ZN5flash24flash_fwd_splitkv_kernelI23Flash_fwd_kernel_traitsILi192ELi64ELi64ELi4ELb0ELb0EN7cutlass6half_tE19Flash_kernel_traitsILi192ELi64ELi64ELi4ES3_EELb1ELb0ELb1ELb0ELb0ELb0ELb0ELb1EEEvNS_16Flash_fwd_paramsE --------------------------
	.section	.text._ZN5flash24flash_fwd_splitkv_kernelI23Flash_fwd_kernel_traitsILi192ELi64ELi64ELi4ELb0ELb0EN7cutlass6half_tE19Flash_kernel_traitsILi192ELi64ELi64ELi4ES3_EELb1ELb0ELb1ELb0ELb0ELb0ELb0ELb1EEEvNS_16Flash_fwd_paramsE,"ax",@progbits
	.align	128
        .global         _ZN5flash24flash_fwd_splitkv_kernelI23Flash_fwd_kernel_traitsILi192ELi64ELi64ELi4ELb0ELb0EN7cutlass6half_tE19Flash_kernel_traitsILi192ELi64ELi64ELi4ES3_EELb1ELb0ELb1ELb0ELb0ELb0ELb0ELb1EEEvNS_16Flash_fwd_paramsE
        .type           _ZN5flash24flash_fwd_splitkv_kernelI23Flash_fwd_kernel_traitsILi192ELi64ELi64ELi4ELb0ELb0EN7cutlass6half_tE19Flash_kernel_traitsILi192ELi64ELi64ELi4ES3_EELb1ELb0ELb1ELb0ELb0ELb0ELb0ELb1EEEvNS_16Flash_fwd_paramsE,@function
        .size           _ZN5flash24flash_fwd_splitkv_kernelI23Flash_fwd_kernel_traitsILi192ELi64ELi64ELi4ELb0ELb0EN7cutlass6half_tE19Flash_kernel_traitsILi192ELi64ELi64ELi4ES3_EELb1ELb0ELb1ELb0ELb0ELb0ELb0ELb1EEEvNS_16Flash_fwd_paramsE,(.L_x_4172 - _ZN5flash24flash_fwd_splitkv_kernelI23Flash_fwd_kernel_traitsILi192ELi64ELi64ELi4ELb0ELb0EN7cutlass6half_tE19Flash_kernel_traitsILi192ELi64ELi64ELi4ES3_EELb1ELb0ELb1ELb0ELb0ELb0ELb0ELb1EEEvNS_16Flash_fwd_paramsE)
        .other          _ZN5flash24flash_fwd_splitkv_kernelI23Flash_fwd_kernel_traitsILi192ELi64ELi64ELi4ELb0ELb0EN7cutlass6half_tE19Flash_kernel_traitsILi192ELi64ELi64ELi4ES3_EELb1ELb0ELb1ELb0ELb0ELb0ELb0ELb1EEEvNS_16Flash_fwd_paramsE,@"STO_CUDA_ENTRY STV_DEFAULT"
_ZN5flash24flash_fwd_splitkv_kernelI23Flash_fwd_kernel_traitsILi192ELi64ELi64ELi4ELb0ELb0EN7cutlass6half_tE19Flash_kernel_traitsILi192ELi64ELi64ELi4ES3_EELb1ELb0ELb1ELb0ELb0ELb0ELb0ELb1EEEvNS_16Flash_fwd_paramsE:
.text._ZN5flash24flash_fwd_splitkv_kernelI23Flash_fwd_kernel_traitsILi192ELi64ELi64ELi4ELb0ELb0EN7cutlass6half_tE19Flash_kernel_traitsILi192ELi64ELi64ELi4ES3_EELb1ELb0ELb1ELb0ELb0ELb0ELb0ELb1EEEvNS_16Flash_fwd_paramsE:
        /* <DEDUP_REMOVED lines=40> */
.L_x_2584:
[----:B------:R-:W1:Y:S02]  /*0280*/  LDC R69, c[0x0][0x2c8] ;  /* 0x0000b200ff457b82 */ /* 0x000e640000000800 */
.L_x_2585:
        /* <DEDUP_REMOVED lines=40> */
[----:B------:R-:W-:Y:S01]  /*0510*/  SHF.R.S32.HI R7, RZ, 0x1f, R62 ;  /* 0x0000001fff077819 */ /* 0x000fe2000001143e */
[----:B------:R-:W-:Y:S01]  /*0520*/  BSSY B0, `(.L_x_2587) ;  /* 0x0000037000007945 */ /* 0x000fe20003800000 */
[----:B------:R-:W-:Y:S02]  /*0530*/  LEA.HI R6, R6, R127, RZ, 0x3 ;  /* 0x0000007f06067211 */ /* 0x000fe400078f18ff */
[----:B------:R-:W-:Y:S02]  /*0540*/  IADD3 R201, -R62, R201, RZ ;  /* 0x000000c93ec97210 */ /* 0x000fe40007ffe1ff */
[----:B------:R-:W-:-:S02]  /*0550*/  LOP3.LUT R0, R6, 0xfffffff8, RZ, 0xc0, !PT ;  /* 0xfffffff806007812 */ /* 0x000fc400078ec0ff */
[----:B------:R-:W-:Y:S01]  /*0560*/  SHF.R.S32.HI R6, RZ, 0x3, R6 ;  /* 0x00000003ff067819 */ /* 0x000fe20000011406 */
[----:B------:R-:W2:Y:S02]  /*0570*/  @!P0 LDC.64 R2, c[0x0][0x290] ;  /* 0x0000a400ff028b82 */ /* 0x000ea40000000a00 */
[----:B------:R-:W-:-:S05]  /*0580*/  IMAD.IADD R0, R127, 0x1, -R0 ;  /* 0x000000017f007824 */ /* 0x000fca00078e0a00 */
[----:B------:R-:W-:Y:S01]  /*0590*/  ISETP.NE.AND P6, PT, R0, RZ, PT ;  /* 0x000000ff0000720c */ /* 0x000fe20003fc5270 */
[----:B-1----:R-:W-:-:S04]  /*05a0*/  @P0 IMAD.WIDE.U32 R10, R202, R4, RZ ;  /* 0x00000004ca0a0225 */ /* 0x002fc800078e00ff */
[----:B------:R-:W-:Y:S02]  /*05b0*/  @P0 IMAD R202, R202, R5, R11 ;  /* 0x00000005caca0224 */ /* 0x000fe400078e020b */
[----:B------:R-:W-:Y:S01]  /*05c0*/  IMAD R11, R9, UR4, R156 ;  /* 0x00000004090b7c24 */ /* 0x000fe2000f8e029c */
[----:B------:R-:W-:Y:S01]  /*05d0*/  ULDC UR4, c[0x0][0x2c4] ;  /* 0x0000b10000047ab9 */ /* 0x000fe20000000800 */
[----:B------:R-:W-:Y:S02]  /*05e0*/  IMAD R7, R7, R4, RZ ;  /* 0x0000000407077224 */ /* 0x000fe400078e02ff */
[----:B------:R-:W-:Y:S01]  /*05f0*/  IMAD R11, R11, UR4, R62 ;  /* 0x000000040b0b7c24 */ /* 0x000fe2000f8e023e */
[----:B------:R-:W-:Y:S01]  /*0600*/  ULDC.64 UR4, c[0x0][0x2a0] ;  /* 0x0000a80000047ab9 */ /* 0x000fe20000000a00 */
[-C--:B--2---:R-:W-:Y:S02]  /*0610*/  @!P0 IMAD R8, R71, R2.reuse, RZ ;  /* 0x0000000247088224 */ /* 0x084fe400078e02ff */
[----:B------:R-:W-:Y:S01]  /*0620*/  @!P0 IMAD.WIDE.U32 R12, R9, R2, RZ ;  /* 0x00000002090c8225 */ /* 0x000fe200078e00ff */
[----:B------:R-:W-:-:S03]  /*0630*/  SHF.R.S32.HI R2, RZ, 0x1f, R156 ;  /* 0x0000001fff027819 */ /* 0x000fc6000001149c */
[----:B------:R-:W-:Y:S02]  /*0640*/  @!P0 IMAD R3, R9, R3, R8 ;  /* 0x0000000309038224 */ /* 0x000fe400078e0208 */
[----:B------:R-:W-:Y:S02]  /*0650*/  IMAD.SHL.U32 R8, R0, 0x8, RZ ;  /* 0x0000000800087824 */ /* 0x000fe400078e00ff */
[----:B------:R-:W-:Y:S01]  /*0660*/  IMAD R7, R62, R5, R7 ;  /* 0x000000053e077224 */ /* 0x000fe200078e0207 */
[----:B------:R-:W-:Y:S01]  /*0670*/  @!P0 IADD3 R202, R13, R3, RZ ;  /* 0x000000030dca8210 */ /* 0x000fe20007ffe0ff */
[----:B------:R-:W-:Y:S01]  /*0680*/  @!P0 IMAD.MOV.U32 R10, RZ, RZ, R12 ;  /* 0x000000ffff0a8224 */ /* 0x000fe200078e000c */
[----:B------:R-:W-:Y:S01]  /*0690*/  SHF.R.S32.HI R9, RZ, 0x1f, R8 ;  /* 0x0000001fff097819 */ /* 0x000fe20000011408 */
[----:B------:R-:W-:Y:S01]  /*06a0*/  IMAD R17, R2, UR4, RZ ;  /* 0x0000000402117c24 */ /* 0x000fe2000f8e02ff */
[----:B------:R-:W-:Y:S01]  /*06b0*/  SHF.R.S32.HI R2, RZ, 0x1f, R6 ;  /* 0x0000001fff027819 */ /* 0x000fe20000011406 */
[----:B------:R-:W-:-:S02]  /*06c0*/  VIADD R0, R6, 0x10 ;  /* 0x0000001006007836 */ /* 0x000fc40000000000 */
[----:B------:R-:W-:-:S03]  /*06d0*/  IMAD.WIDE.U32 R62, R62, R4, R8 ;  /* 0x000000043e3e7225 */ /* 0x000fc600078e0008 */
[-C--:B------:R-:W-:Y:S01]  /*06e0*/  ISETP.GE.AND P1, PT, R0, R201.reuse, PT ;  /* 0x000000c90000720c */ /* 0x080fe20003f26270 */
[----:B------:R-:W-:Y:S01]  /*06f0*/  IMAD R17, R156, UR5, R17 ;  /* 0x000000059c117c24 */ /* 0x000fe2000f8e0211 */
[----:B------:R-:W-:Y:S02]  /*0700*/  IADD3 R12, P0, R10, R62, RZ ;  /* 0x0000003e0a0c7210 */ /* 0x000fe40007f1e0ff */
[----:B------:R-:W-:Y:S02]  /*0710*/  ISETP.GE.OR P4, PT, R0, R201, P6 ;  /* 0x000000c90000720c */ /* 0x000fe40003786670 */
[----:B------:R-:W-:Y:S02]  /*0720*/  IADD3.X R13, R202, R63, R7, P0, !PT ;  /* 0x0000003fca0d7210 */ /* 0x000fe400007fe407 */
[C---:B------:R-:W-:Y:S02]  /*0730*/  ISETP.GE.AND P0, PT, R6.reuse, R201, PT ;  /* 0x000000c90600720c */ /* 0x040fe40003f06270 */
[----:B------:R-:W-:Y:S01]  /*0740*/  IADD3 R10, R6, 0x20, RZ ;  /* 0x00000020060a7810 */ /* 0x000fe20007ffe0ff */
[----:B------:R-:W-:Y:S01]  /*0750*/  IMAD.WIDE.U32 R156, R156, UR4, R12 ;  /* 0x000000049c9c7c25 */ /* 0x000fe2000f8e000c */
[----:B------:R-:W-:-:S03]  /*0760*/  IADD3 R7, R8, 0x80, RZ ;  /* 0x0000008008077810 */ /* 0x000fc60007ffe0ff */
[----:B------:R-:W-:Y:S02]  /*0770*/  VIADD R12, R8, 0x40 ;  /* 0x00000040080c7836 */ /* 0x000fe40000000000 */
        /* <DEDUP_REMOVED lines=17> */
.L_x_2588:
[----:B------:R-:W-:Y:S05]  /*0890*/  BSYNC B0 ;  /* 0x0000000000007941 */ /* 0x000fea0003800000 */
.L_x_2587:
        /* <DEDUP_REMOVED lines=21> */
.L_x_2590:
[----:B------:R-:W-:Y:S05]  /*09f0*/  BSYNC B0 ;  /* 0x0000000000007941 */ /* 0x000fea0003800000 */
.L_x_2589:
        /* <DEDUP_REMOVED lines=22> */
.L_x_2592:
[----:B------:R-:W-:Y:S05]  /*0b60*/  BSYNC B0 ;  /* 0x0000000000007941 */ /* 0x000fea0003800000 */
.L_x_2591:
        /* <DEDUP_REMOVED lines=22> */
.L_x_2594:
[----:B------:R-:W-:Y:S05]  /*0cd0*/  BSYNC B0 ;  /* 0x0000000000007941 */ /* 0x000fea0003800000 */
.L_x_2593:
[----:B------:R-:W-:Y:S01]  /*0ce0*/  ISETP.GE.OR P6, PT, R10, R201, P6 ;  /* 0x000000c90a00720c */ /* 0x000fe200037c6670 */
[----:B------:R-:W-:Y:S01]  /*0cf0*/  ULDC.64 UR4, c[0x0][0x2b0] ;  /* 0x0000ac0000047ab9 */ /* 0x000fe20000000a00 */
[----:B------:R-:W-:Y:S01]  /*0d00*/  LEA.HI.X.SX32 R11, R11, R2, 0x1, P2 ;  /* 0x000000020b0b7211 */ /* 0x000fe200010f0eff */
[----:B------:R-:W-:Y:S01]  /*0d10*/  @!P5 IMAD.MOV.U32 R9, RZ, RZ, 0x7f800000 ;  /* 0x7f800000ff09d424 */ /* 0x000fe200078e00ff */
[C---:B------:R-:W-:Y:S01]  /*0d20*/  LEA R2, P0, R0.reuse, UR4, 0x2 ;  /* 0x0000000400027c11 */ /* 0x040fe2000f8010ff */
[----:B------:R-:W-:Y:S02]  /*0d30*/  @!P4 IMAD.MOV.U32 R7, RZ, RZ, 0x7f800000 ;  /* 0x7f800000ff07c424 */ /* 0x000fe400078e00ff */
[----:B----4-:R-:W-:Y:S01]  /*0d40*/  @!P3 IMAD.MOV.U32 R5, RZ, RZ, 0x7f800000 ;  /* 0x7f800000ff05b424 */ /* 0x010fe200078e00ff */
        /* <DEDUP_REMOVED lines=8> */
.L_x_2586:
        /* <DEDUP_REMOVED lines=22> */
.L_x_2595:
        /* <DEDUP_REMOVED lines=75> */
[C---:B------:R-:W-:Y:S02]  /*13e0*/  IMAD R9, R0.reuse, UR5, R9 ;  /* 0x0000000500097c24 */ /* 0x040fe4000f8e0209 */
[----:B------:R-:W-:Y:S01]  /*13f0*/  IMAD.WIDE.U32 R12, R0, UR4, R10 ;  /* 0x00000004000c7c25 */ /* 0x000fe2000f8e000a */
[----:B------:R-:W-:-:S03]  /*1400*/  MOV R10, R6 ;  /* 0x00000006000a7202 */ /* 0x000fc60000000f00 */
[----:B------:R-:W-:Y:S01]  /*1410*/  IMAD.IADD R21, R7, 0x1, R3 ;  /* 0x0000000107157824 */ /* 0x000fe200078e0203 */
[----:B------:R-:W-:Y:S02]  /*1420*/  IADD3 R11, R13, R9, RZ ;  /* 0x000000090d0b7210 */ /* 0x000fe40007ffe0ff */
[----:B------:R-:W-:Y:S01]  /*1430*/  MOV R4, R12 ;  /* 0x0000000c00047202 */ /* 0x000fe20000000f00 */
[----:B------:R-:W-:Y:S06]  /*1440*/  BRA `(.L_x_2597) ;  /* 0x0000000400407947 */ /* 0x000fec0003800000 */
.L_x_2596:
[----:B------:R-:W1:Y:S01]  /*1450*/  LDC R13, c[0x0][0x278] ;  /* 0x00009e00ff0d7b82 */ /* 0x000e620000000800 */
[----:B------:R-:W-:Y:S02]  /*1460*/  IABS R4, R156 ;  /* 0x0000009c00047213 */ /* 0x000fe40000000000 */
        /* <DEDUP_REMOVED lines=12> */
[----:B------:R-:W-:-:S04]  /*1530*/  IMAD R5, R0, R3, RZ ;  /* 0x0000000300057224 */ /* 0x000fc800078e02ff */
[----:B------:R-:W-:Y:S02]  /*1540*/  IMAD.HI.U32 R5, R7, R5, R6 ;  /* 0x0000000507057227 */ /* 0x000fe400078e0006 */
[----:B------:R-:W1:Y:S04]  /*1550*/  @P4 LDC.64 R6, c[0x0][0x250] ;  /* 0x00009400ff064b82 */ /* 0x000e680000000a00 */
        /* <DEDUP_REMOVED lines=31> */
.L_x_2598:
        /* <DEDUP_REMOVED lines=32> */
.L_x_2597:
[----:B------:R1:W5:Y:S01]  /*1950*/  @P5 LDG.E R7, desc[UR6][R162.64] ;  /* 0x00000006a2075981 */ /* 0x000362000c1e1900 */
[----:B------:R-:W-:Y:S01]  /*1960*/  SHF.R.S32.HI R6, RZ, 0x1f, R127 ;  /* 0x0000001fff067819 */ /* 0x000fe2000001147f */
[----:B------:R-:W-:Y:S01]  /*1970*/  ULDC.64 UR10, c[0x0][0x268] ;  /* 0x00009a00000a7ab9 */ /* 0x000fe20000000a00 */
[----:B------:R-:W-:Y:S01]  /*1980*/  ISETP.NE.AND P0, PT, R202, -0x1, PT ;  /* 0xffffffffca00780c */ /* 0x000fe20003f05270 */
[----:B------:R-:W-:Y:S01]  /*1990*/  ULDC UR5, c[0x0][0x2d0] ;  /* 0x0000b40000057ab9 */ /* 0x000fe20000000800 */
[CC--:B------:R-:W-:Y:S01]  /*19a0*/  LEA.HI R14, R6.reuse, R127.reuse, RZ, 0x4 ;  /* 0x0000007f060e7211 */ /* 0x0c0fe200078f20ff */
[----:B------:R-:W2:Y:S01]  /*19b0*/  LDC R146, c[0x0][0x2e0] ;  /* 0x0000b800ff927b82 */ /* 0x000ea20000000800 */
[----:B------:R-:W-:Y:S01]  /*19c0*/  LEA.HI R2, R6, R127, RZ, 0x3 ;  /* 0x0000007f06027211 */ /* 0x000fe200078f18ff */
[----:B------:R-:W-:Y:S01]  /*19d0*/  IMAD.MOV.U32 R46, RZ, RZ, 0x10 ;  /* 0x00000010ff2e7424 */ /* 0x000fe200078e00ff */
[----:B------:R-:W-:Y:S01]  /*19e0*/  SHF.R.S32.HI R3, RZ, 0x4, R14 ;  /* 0x00000004ff037819 */ /* 0x000fe2000001140e */
[----:B------:R-:W-:Y:S01]  /*19f0*/  IMAD.MOV.U32 R45, RZ, RZ, 0x20 ;  /* 0x00000020ff2d7424 */ /* 0x000fe200078e00ff */
[----:B------:R-:W-:Y:S01]  /*1a00*/  SHF.R.S32.HI R154, RZ, 0x3, R2 ;  /* 0x00000003ff9a7819 */ /* 0x000fe20000011402 */
[----:B------:R-:W-:Y:S01]  /*1a10*/  IMAD.SHL.U32 R200, R166, 0x10, RZ ;  /* 0x00000010a6c87824 */ /* 0x000fe200078e00ff */
[----:B------:R-:W-:Y:S01]  /*1a20*/  LEA.HI R64, R14, R3, RZ, 0x1 ;  /* 0x000000030e407211 */ /* 0x000fe200078f08ff */
[----:B------:R-:W3:Y:S01]  /*1a30*/  LDC.64 R164, c[0x0][0x250] ;  /* 0x00009400ffa47b82 */ /* 0x000ee20000000a00 */
[----:B------:R-:W-:Y:S01]  /*1a40*/  LOP3.LUT R2, R2, 0xfffffff8, RZ, 0xc0, !PT ;  /* 0xfffffff802027812 */ /* 0x000fe200078ec0ff */
[----:B------:R-:W-:Y:S01]  /*1a50*/  IMAD.SHL.U32 R13, R154, 0x40, RZ ;  /* 0x000000409a0d7824 */ /* 0x000fe200078e00ff */
[----:B------:R-:W-:-:S02]  /*1a60*/  LOP3.LUT R64, R64, 0xfffffffe, RZ, 0xc0, !PT ;  /* 0xfffffffe40407812 */ /* 0x000fc400078ec0ff */
[----:B------:R-:W-:Y:S01]  /*1a70*/  LOP3.LUT R14, R14, 0xfffffff0, RZ, 0xc0, !PT ;  /* 0xfffffff00e0e7812 */ /* 0x000fe200078ec0ff */
[----:B------:R-:W-:Y:S01]  /*1a80*/  IMAD.IADD R63, R127, 0x1, -R2 ;  /* 0x000000017f3f7824 */ /* 0x000fe200078e0a02 */
[----:B------:R-:W-:Y:S01]  /*1a90*/  LOP3.LUT R13, R13, 0x1c0, RZ, 0xc0, !PT ;  /* 0x000001c00d0d7812 */ /* 0x000fe200078ec0ff */
[----:B------:R-:W-:Y:S01]  /*1aa0*/  IMAD.IADD R64, R3, 0x1, -R64 ;  /* 0x0000000103407824 */ /* 0x000fe200078e0a40 */
[----:B-----5:R-:W4:Y:S01]  /*1ab0*/  @!P0 LDC.64 R8, c[0x0][0x228] ;  /* 0x00008a00ff088b82 */ /* 0x020f220000000a00 */
[----:B------:R-:W-:Y:S01]  /*1ac0*/  IMAD.SHL.U32 R12, R63, 0x8, RZ ;  /* 0x000000083f0c7824 */ /* 0x000fe200078e00ff */
[----:B------:R-:W-:Y:S01]  /*1ad0*/  SHF.R.U32.HI R150, RZ, 0x3, R13 ;  /* 0x00000003ff967819 */ /* 0x000fe2000001160d */
[----:B------:R-:W-:Y:S01]  /*1ae0*/  IMAD.IADD R19, R127, 0x1, -R14 ;  /* 0x000000017f137824 */ /* 0x000fe200078e0a0e */
[----:B------:R-:W-:Y:S01]  /*1af0*/  SHF.R.S32.HI R68, RZ, 0x1f, R69 ;  /* 0x0000001fff447819 */ /* 0x000fe20000011445 */
[----:B------:R-:W-:Y:S01]  /*1b00*/  IMAD.SHL.U32 R143, R63, 0x4, RZ ;  /* 0x000000043f8f7824 */ /* 0x000fe200078e00ff */
[----:B------:R-:W-:-:S02]  /*1b10*/  LOP3.LUT R23, R13, 0x38, R12, 0xf8, !PT ;  /* 0x000000380d177812 */ /* 0x000fc400078ef80c */
[----:B------:R-:W1:Y:S01]  /*1b20*/  LDC.64 R2, c[0x0][0x240] ;  /* 0x00009000ff027b82 */ /* 0x000e620000000a00 */
[C---:B------:R-:W-:Y:S01]  /*1b30*/  IADD3 R20, P1, R12.reuse, R10, RZ ;  /* 0x0000000a0c147210 */ /* 0x040fe20007f3e0ff */
[----:B------:R-:W-:Y:S01]  /*1b40*/  VIADD R10, R12, 0x40 ;  /* 0x000000400c0a7836 */ /* 0x000fe20000000000 */
[----:B------:R-:W-:Y:S02]  /*1b50*/  SHF.R.S32.HI R13, RZ, 0x1f, R12 ;  /* 0x0000001fff0d7819 */ /* 0x000fe4000001140c */
[----:B------:R-:W-:Y:S01]  /*1b60*/  LOP3.LUT R150, R23, R150, RZ, 0x3c, !PT ;  /* 0x0000009617967212 */ /* 0x000fe200078e3cff */
[----:B------:R-:W-:Y:S01]  /*1b70*/  IMAD R23, R5, UR10, RZ ;  /* 0x0000000a05177c24 */ /* 0x000fe2000f8e02ff */
[----:B------:R-:W-:Y:S01]  /*1b80*/  SHF.R.S32.HI R14, RZ, 0x1f, R19 ;  /* 0x0000001fff0e7819 */ /* 0x000fe20000011413 */
[----:B------:R-:W-:Y:S01]  /*1b90*/  IMAD.X R21, R13, 0x1, R21, P1 ;  /* 0x000000010d157824 */ /* 0x000fe200008e0615 */
[----:B------:R-:W-:Y:S01]  /*1ba0*/  ISETP.GE.AND P1, PT, R10, UR5, PT ;  /* 0x000000050a007c0c */ /* 0x000fe2000bf26270 */
[----:B------:R-:W-:Y:S01]  /*1bb0*/  IMAD R136, R0, UR11, R23 ;  /* 0x0000000b00887c24 */ /* 0x000fe2000f8e0217 */
[----:B------:R-:W-:Y:S01]  /*1bc0*/  LEA.HI R14, R14, R19, RZ, 0x3 ;  /* 0x000000130e0e7211 */ /* 0x000fe200078f18ff */
[----:B------:R-:W-:Y:S01]  /*1bd0*/  IMAD.WIDE.U32 R22, R0, UR10, R20 ;  /* 0x0000000a00167c25 */ /* 0x000fe2000f8e0014 */
[----:B------:R-:W-:Y:S01]  /*1be0*/  SEL R148, RZ, 0xffffffff, P1 ;  /* 0xffffffffff947807 */ /* 0x000fe20000800000 */
[----:B------:R-:W-:Y:S01]  /*1bf0*/  ULDC.64 UR10, c[0x0][0x258] ;  /* 0x00009600000a7ab9 */ /* 0x000fe20000000a00 */
[----:B------:R-:W-:Y:S01]  /*1c00*/  LOP3.LUT R20, R14, 0xfffffff8, RZ, 0xc0, !PT ;  /* 0xfffffff80e147812 */ /* 0x000fe200078ec0ff */
[----:B------:R-:W-:Y:S01]  /*1c10*/  IMAD.IADD R137, R23, 0x1, R136 ;  /* 0x0000000117897824 */ /* 0x000fe200078e0288 */
[----:B------:R-:W-:Y:S01]  /*1c20*/  ISETP.GE.AND P2, PT, R12, UR5, PT ;  /* 0x000000050c007c0c */ /* 0x000fe2000bf46270 */
[----:B------:R-:W-:Y:S01]  /*1c30*/  IMAD.MOV.U32 R136, RZ, RZ, R22 ;  /* 0x000000ffff887224 */ /* 0x000fe200078e0016 */
[----:B------:R-:W-:Y:S01]  /*1c40*/  LEA.HI R21, R6, R127, RZ, 0x6 ;  /* 0x0000007f06157211 */ /* 0x000fe200078f30ff */
[-C--:B----4-:R-:W-:Y:S01]  /*1c50*/  @!P0 IMAD R18, R71, R8.reuse, RZ ;  /* 0x0000000847128224 */ /* 0x090fe200078e02ff */
[----:B------:R-:W-:Y:S01]  /*1c60*/  SHF.R.S32.HI R155, RZ, 0x1f, R154 ;  /* 0x0000001fff9b7819 */ /* 0x000fe2000001149a */
[----:B------:R-:W-:Y:S01]  /*1c70*/  @!P0 IMAD.WIDE.U32 R22, R73, R8, RZ ;  /* 0x0000000849168225 */ /* 0x000fe200078e00ff */
[----:B------:R-:W-:-:S02]  /*1c80*/  LEA.HI R68, R68, R69, RZ, 0x6 ;  /* 0x0000004544447211 */ /* 0x000fc400078f30ff */
[----:B--2---:R-:W-:Y:S01]  /*1c90*/  LEA.HI R146, R146, R146, RZ, 0x1 ;  /* 0x0000009292927211 */ /* 0x004fe200078f08ff */
[----:B-1----:R-:W-:Y:S01]  /*1ca0*/  @P0 IMAD.WIDE.U32 R26, R202, R2, RZ ;  /* 0x00000002ca1a0225 */ /* 0x002fe200078e00ff */
[----:B------:R-:W-:Y:S02]  /*1cb0*/  SHF.R.S32.HI R68, RZ, 0x6, R68 ;  /* 0x00000006ff447819 */ /* 0x000fe40000011444 */
[----:B------:R-:W-:Y:S01]  /*1cc0*/  SHF.R.S32.HI R147, RZ, 0x1, R146 ;  /* 0x00000001ff937819 */ /* 0x000fe20000011492 */
[----:B------:R-:W-:Y:S01]  /*1cd0*/  IMAD.IADD R20, R19, 0x1, -R20 ;  /* 0x0000000113147824 */ /* 0x000fe200078e0a14 */
[----:B------:R-:W-:Y:S01]  /*1ce0*/  SEL R19, RZ, 0x1, P2 ;  /* 0x00000001ff137807 */ /* 0x000fe20001000000 */
[----:B------:R-:W-:Y:S01]  /*1cf0*/  IMAD.SHL.U32 R148, R148, 0x2, RZ ;  /* 0x0000000294947824 */ /* 0x000fe200078e00ff */
[----:B------:R-:W-:Y:S01]  /*1d00*/  VIMNMX R68, RZ, R68, !PT ;  /* 0x00000044ff447248 */ /* 0x000fe20007fe0100 */
[----:B------:R-:W-:Y:S01]  /*1d10*/  @P0 IMAD.MOV.U32 R16, RZ, RZ, R26 ;  /* 0x000000ffff100224 */ /* 0x000fe200078e001a */
[----:B------:R-:W-:Y:S01]  /*1d20*/  SHF.R.S32.HI R157, RZ, 0x1f, R156 ;  /* 0x0000001fff9d7819 */ /* 0x000fe2000001149c */
[----:B------:R-:W-:Y:S01]  /*1d30*/  @!P0 IMAD R18, R73, R9, R18 ;  /* 0x0000000949128224 */ /* 0x000fe200078e0212 */
[----:B------:R-:W-:Y:S01]  /*1d40*/  LOP3.LUT R148, R148, 0x2, R19, 0xe2, !PT ;  /* 0x0000000294947812 */ /* 0x000fe200078ee213 */
[----:B------:R-:W-:Y:S01]  /*1d50*/  @!P0 IMAD.MOV.U32 R16, RZ, RZ, R22 ;  /* 0x000000ffff108224 */ /* 0x000fe200078e0016 */
[----:B------:R-:W-:Y:S01]  /*1d60*/  LOP3.LUT P4, RZ, R20, 0x4, RZ, 0xc0, !PT ;  /* 0x0000000414ff7812 */ /* 0x000fe2000788c0ff */
[----:B------:R-:W-:Y:S01]  /*1d70*/  @P0 IMAD R19, R202, R3, R27 ;  /* 0x00000003ca130224 */ /* 0x000fe200078e021b */
[----:B------:R-:W-:Y:S01]  /*1d80*/  LOP3.LUT P2, RZ, R20, 0x2, RZ, 0xc0, !PT ;  /* 0x0000000214ff7812 */ /* 0x000fe2000784c0ff */
[----:B------:R-:W-:Y:S01]  /*1d90*/  @!P0 IMAD.IADD R19, R23, 0x1, R18 ;  /* 0x0000000117138824 */ /* 0x000fe200078e0212 */
[----:B------:R-:W-:Y:S01]  /*1da0*/  IADD3 R18, P0, R12, R16, RZ ;  /* 0x000000100c127210 */ /* 0x000fe20007f1e0ff */
[----:B------:R-:W-:Y:S01]  /*1db0*/  IMAD.SHL.U32 R21, R21, 0x8, RZ ;  /* 0x0000000815157824 */ /* 0x000fe200078e00ff */
[----:B------:R-:W-:Y:S01]  /*1dc0*/  SHF.L.U64.HI R199, R166, 0x4, R167 ;  /* 0x00000004a6c77819 */ /* 0x000fe200000102a7 */
[----:B------:R-:W-:Y:S01]  /*1dd0*/  IMAD.SHL.U32 R8, R20, 0x40, RZ ;  /* 0x0000004014087824 */ /* 0x000fe200078e00ff */
[----:B---3--:R-:W-:Y:S01]  /*1de0*/  SHF.L.U64.HI R197, R164, 0x4, R165 ;  /* 0x00000004a4c57819 */ /* 0x008fe200000102a5 */
[----:B------:R-:W-:Y:S01]  /*1df0*/  IMAD.X R19, R13, 0x1, R19, P0 ;  /* 0x000000010d137824 */ /* 0x000fe200000e0613 */
[----:B------:R-:W-:Y:S01]  /*1e00*/  IADD3 R17, P0, R154, R17, RZ ;  /* 0x000000119a117210 */ /* 0x000fe20007f1e0ff */
[----:B------:R-:W-:Y:S01]  /*1e10*/  IMAD.WIDE R24, R25, 0x40, R154 ;  /* 0x0000004019187825 */ /* 0x000fe200078e029a */
[----:B------:R-:W-:-:S02]  /*1e20*/  LOP3.LUT R150, R150, 0xfffffe00, R21, 0xf8, !PT ;  /* 0xfffffe0096967812 */ /* 0x000fc400078ef815 */
[----:B------:R-:W-:Y:S01]  /*1e30*/  LOP3.LUT R8, R8, 0x1c0, RZ, 0xc0, !PT ;  /* 0x000001c008087812 */ /* 0x000fe200078ec0ff */
[----:B------:R-:W-:Y:S01]  /*1e40*/  IMAD.SHL.U32 R21, R64, 0x8, RZ ;  /* 0x0000000840157824 */ /* 0x000fe200078e00ff */
[----:B------:R-:W-:Y:S01]  /*1e50*/  SEL R46, R46, 0xfffffff0, !P2 ;  /* 0xfffffff02e2e7807 */ /* 0x000fe20005000000 */
[----:B------:R-:W-:Y:S01]  /*1e60*/  IMAD.X R15, R155, 0x1, R15, P0 ;  /* 0x000000019b0f7824 */ /* 0x000fe200000e060f */
[----:B------:R-:W-:Y:S01]  /*1e70*/  IADD3 R152, P0, R12, R4, RZ ;  /* 0x000000040c987210 */ /* 0x000fe20007f1e0ff */
[-C--:B------:R-:W-:Y:S01]  /*1e80*/  IMAD.WIDE.U32 R158, R24, R2.reuse, R18 ;  /* 0x00000002189e7225 */ /* 0x080fe200078e0012 */
[----:B------:R-:W-:Y:S02]  /*1e90*/  LOP3.LUT R21, R8, 0x8, R21, 0xf8, !PT ;  /* 0x0000000808157812 */ /* 0x000fe400078ef815 */
[----:B------:R-:W-:Y:S01]  /*1ea0*/  SHF.R.U32.HI R16, RZ, 0x3, R8 ;  /* 0x00000003ff107819 */ /* 0x000fe20000011608 */
[----:B------:R-:W-:Y:S01]  /*1eb0*/  IMAD R8, R25, R2, RZ ;  /* 0x0000000219087224 */ /* 0x000fe200078e02ff */
[----:B------:R-:W-:Y:S01]  /*1ec0*/  SEL R45, R45, 0xffffffe0, !P4 ;  /* 0xffffffe02d2d7807 */ /* 0x000fe20006000000 */
[----:B------:R-:W-:Y:S01]  /*1ed0*/  IMAD.X R153, R13, 0x1, R11, P0 ;  /* 0x000000010d997824 */ /* 0x000fe200000e060b */
[----:B------:R-:W-:Y:S01]  /*1ee0*/  ISETP.GT.AND P0, PT, R135, R68, PT ;  /* 0x000000448700720c */ /* 0x000fe20003f04270 */
[----:B------:R-:W-:Y:S01]  /*1ef0*/  IMAD R2, R15, R164, RZ ;  /* 0x000000a40f027224 */ /* 0x000fe200078e02ff */
[----:B------:R-:W-:Y:S01]  /*1f00*/  LOP3.LUT R16, R21, R16, RZ, 0x3c, !PT ;  /* 0x0000001015107212 */ /* 0x000fe200078e3cff */
[----:B------:R-:W-:-:S02]  /*1f10*/  VIADD R9, R12, 0x80 ;  /* 0x000000800c097836 */ /* 0x000fc40000000000 */
[----:B------:R-:W-:Y:S02]  /*1f20*/  IMAD R8, R24, R3, R8 ;  /* 0x0000000318087224 */ /* 0x000fe400078e0208 */
[----:B------:R-:W-:Y:S01]  /*1f30*/  IMAD R3, R17, R165, R2 ;  /* 0x000000a511037224 */ /* 0x000fe200078e0202 */
[----:B------:R-:W-:Y:S01]  /*1f40*/  LEA.HI R2, R6, R127, RZ, 0x5 ;  /* 0x0000007f06027211 */ /* 0x000fe200078f28ff */
[----:B------:R-:W-:Y:S01]  /*1f50*/  IMAD R144, R154, R147, R143 ;  /* 0x000000939a907224 */ /* 0x000fe200078e028f */
[----:B------:R-:W-:Y:S01]  /*1f60*/  ISETP.GE.AND P1, PT, R9, UR5, PT ;  /* 0x0000000509007c0c */ /* 0x000fe2000bf26270 */
[----:B------:R-:W-:Y:S01]  /*1f70*/  IMAD.IADD R159, R159, 0x1, R8 ;  /* 0x000000019f9f7824 */ /* 0x000fe200078e0208 */
[----:B------:R-:W-:Y:S01]  /*1f80*/  SHF.R.S32.HI R60, RZ, 0x5, R2 ;  /* 0x00000005ff3c7819 */ /* 0x000fe20000011402 */
[----:B------:R-:W-:Y:S01]  /*1f90*/  IMAD R161, R157, UR10, RZ ;  /* 0x0000000a9da17c24 */ /* 0x000fe2000f8e02ff */
[----:B------:R-:W-:Y:S01]  /*1fa0*/  LOP3.LUT R2, R2, 0xffffffe0, RZ, 0xc0, !PT ;  /* 0xffffffe002027812 */ /* 0x000fe200078ec0ff */
[----:B------:R-:W-:Y:S01]  /*1fb0*/  IMAD R151, R155, R166, RZ ;  /* 0x000000a69b977224 */ /* 0x000fe200078e02ff */
[----:B------:R-:W-:Y:S01]  /*1fc0*/  SEL R23, RZ, 0x4, P1 ;  /* 0x00000004ff177807 */ /* 0x000fe20000800000 */
[----:B------:R-:W-:Y:S01]  /*1fd0*/  IMAD.SHL.U32 R47, R14, 0x40, RZ ;  /* 0x000000400e2f7824 */ /* 0x000fe200078e00ff */
[--C-:B------:R-:W-:Y:S01]  /*1fe0*/  SHF.R.S32.HI R126, RZ, 0x1f, R144.reuse ;  /* 0x0000001fff7e7819 */ /* 0x100fe20000011490 */
[----:B------:R-:W-:Y:S01]  /*1ff0*/  IMAD.IADD R143, R143, 0x1, R144 ;  /* 0x000000018f8f7824 */ /* 0x000fe200078e0290 */
[----:B------:R-:W-:Y:S01]  /*2000*/  LOP3.LUT R148, R148, R23, RZ, 0xfc, !PT ;  /* 0x0000001794947212 */ /* 0x000fe200078efcff */
[----:B------:R-:W-:Y:S01]  /*2010*/  IMAD.WIDE.U32 R136, R17, R164, R136 ;  /* 0x000000a411887225 */ /* 0x000fe200078e0088 */
[----:B------:R-:W-:-:S02]  /*2020*/  LOP3.LUT R47, R16, 0xfffffe00, R47, 0xf8, !PT ;  /* 0xfffffe00102f7812 */ /* 0x000fc400078ef82f */
[----:B------:R-:W-:Y:S01]  /*2030*/  SHF.R.S32.HI R125, RZ, 0x1f, R143 ;  /* 0x0000001fff7d7819 */ /* 0x000fe2000001148f */
[C---:B------:R-:W-:Y:S02]  /*2040*/  IMAD R161, R156.reuse, UR11, R161 ;  /* 0x0000000b9ca17c24 */ /* 0x040fe4000f8e02a1 */
[----:B------:R-:W-:-:S04]  /*2050*/  IMAD.WIDE.U32 R158, R156, UR10, R158 ;  /* 0x0000000a9c9e7c25 */ /* 0x000fc8000f8e009e */
        /* <DEDUP_REMOVED lines=22> */
[----:B------:R-:W-:Y:S01]  /*21c0*/  LOP3.LUT R139, R148, 0xffff, RZ, 0xc0, !PT ;  /* 0x0000ffff948b7812 */ /* 0x000fe200078ec0ff */
[C---:B------:R-:W-:Y:S01]  /*21d0*/  IMAD R4, R73.reuse, UR11, R4 ;  /* 0x0000000b49047c24 */ /* 0x040fe2000f8e0204 */
[----:B------:R-:W-:Y:S01]  /*21e0*/  ULDC.64 UR10, c[0x0][0x340] ;  /* 0x0000d000000a7ab9 */ /* 0x000fe20000000a00 */
[----:B------:R-:W-:Y:S01]  /*21f0*/  IMAD.WIDE.U32 R16, R73, UR12, R12 ;  /* 0x0000000c49107c25 */ /* 0x000fe2000f8e000c */
        /* <DEDUP_REMOVED lines=9> */
[CC--:B-1----:R-:W-:Y:S01]  /*2290*/  IMAD R4, R11.reuse, R2.reuse, RZ ;  /* 0x000000020b047224 */ /* 0x0c2fe200078e02ff */
[----:B------:R-:W-:Y:S01]  /*22a0*/  SHF.L.U64.HI R70, R2, 0x4, R3 ;  /* 0x0000000402467819 */ /* 0x000fe20000010203 */
[----:B------:R-:W-:Y:S01]  /*22b0*/  IMAD R15, R11, UR10, RZ ;  /* 0x0000000a0b0f7c24 */ /* 0x000fe2000f8e02ff */
[C---:B------:R-:W-:Y:S01]  /*22c0*/  LOP3.LUT R141, R139.reuse, 0x2, RZ, 0xc0, !PT ;  /* 0x000000028b8d7812 */ /* 0x040fe200078ec0ff */
[----:B------:R-:W-:Y:S01]  /*22d0*/  IMAD.WIDE.U32 R18, R8, R2, R18 ;  /* 0x0000000208127225 */ /* 0x000fe200078e0012 */
[----:B------:R-:W-:Y:S01]  /*22e0*/  SHF.L.U64.HI R72, R2, 0x5, R3 ;  /* 0x0000000502487819 */ /* 0x000fe20000010203 */
[----:B------:R-:W-:Y:S01]  /*22f0*/  USHF.L.U64.HI UR21, UR22, 0x1, UR21 ;  /* 0x0000000116157899 */ /* 0x000fe20008010215 */
[----:B------:R-:W-:Y:S01]  /*2300*/  IADD3 R65, R154, 0x30, RZ ;  /* 0x000000309a417810 */ /* 0x000fe20007ffe0ff */
[C---:B------:R-:W-:Y:S01]  /*2310*/  IMAD R4, R8.reuse, R3, R4 ;  /* 0x0000000308047224 */ /* 0x040fe200078e0204 */
[----:B------:R-:W-:Y:S01]  /*2320*/  MOV R6, R18 ;  /* 0x0000001200067202 */ /* 0x000fe20000000f00 */
[C---:B------:R-:W-:Y:S01]  /*2330*/  IMAD R15, R8.reuse, UR11, R15 ;  /* 0x0000000b080f7c24 */ /* 0x040fe2000f8e020f */
[----:B------:R-:W-:Y:S01]  /*2340*/  SHF.R.S32.HI R124, RZ, 0x1f, R145 ;  /* 0x0000001fff7c7819 */ /* 0x000fe20000011491 */
[----:B------:R-:W-:Y:S01]  /*2350*/  IMAD.WIDE.U32 R16, R8, UR10, R16 ;  /* 0x0000000a08107c25 */ /* 0x000fe2000f8e0010 */
[----:B------:R-:W-:Y:S01]  /*2360*/  LOP3.LUT R139, R139, 0x4, RZ, 0xc0, !PT ;  /* 0x000000048b8b7812 */ /* 0x000fe200078ec0ff */
[----:B------:R-:W-:Y:S01]  /*2370*/  ULDC.U8 UR25, c[0x0][0x3c3] ;  /* 0x0000f0c000197ab9 */ /* 0x000fe20000000000 */
[----:B------:R-:W-:Y:S01]  /*2380*/  ULDC UR24, c[0x0][0x2e0] ;  /* 0x0000b80000187ab9 */ /* 0x000fe20000000800 */
[----:B------:R-:W-:Y:S01]  /*2390*/  IMAD.IADD R48, R7, 0x1, R48 ;  /* 0x0000000107307824 */ /* 0x000fe200078e0230 */
[----:B------:R-:W-:Y:S01]  /*23a0*/  ULDC UR23, c[0x0][0x2e0] ;  /* 0x0000b80000177ab9 */ /* 0x000fe20000000800 */
[----:B------:R-:W-:Y:S01]  /*23b0*/  IMAD.IADD R7, R19, 0x1, R4 ;  /* 0x0000000113077824 */ /* 0x000fe200078e0204 */
[----:B------:R-:W-:Y:S01]  /*23c0*/  ULDC.64 UR16, c[0x0][0x250] ;  /* 0x0000940000107ab9 */ /* 0x000fe20000000a00 */
[----:B------:R-:W-:Y:S01]  /*23d0*/  IMAD R111, R5, UR12, RZ ;  /* 0x0000000c056f7c24 */ /* 0x000fe2000f8e02ff */
[----:B------:R-:W-:Y:S01]  /*23e0*/  USHF.L.U32 UR22, UR22, 0x1, URZ ;  /* 0x0000000116167899 */ /* 0x000fe2000800063f */
[----:B------:R-:W-:-:S02]  /*23f0*/  IMAD.IADD R17, R17, 0x1, R15 ;  /* 0x0000000111117824 */ /* 0x000fc400078e020f */
[----:B------:R-:W-:Y:S02]  /*2400*/  IMAD R109, R5, UR14, RZ ;  /* 0x0000000e056d7c24 */ /* 0x000fe4000f8e02ff */
[C---:B------:R-:W-:Y:S02]  /*2410*/  IMAD R111, R0.reuse, UR13, R111 ;  /* 0x0000000d006f7c24 */ /* 0x040fe4000f8e026f */
[----:B------:R-:W-:Y:S01]  /*2420*/  IMAD.WIDE.U32 R6, R0, UR12, R6 ;  /* 0x0000000c00067c25 */ /* 0x000fe2000f8e0006 */
[----:B------:R-:W-:-:S03]  /*2430*/  ULDC.64 UR12, c[0x0][0x318] ;  /* 0x0000c600000c7ab9 */ /* 0x000fc60000000a00 */
[----:B------:R-:W-:Y:S01]  /*2440*/  IMAD R48, R147, R48, RZ ;  /* 0x0000003093307224 */ /* 0x000fe200078e02ff */
[----:B------:R-:W-:Y:S01]  /*2450*/  LEA R110, P0, R6, UR12, 0x1 ;  /* 0x0000000c066e7c11 */ /* 0x000fe2000f8008ff */
[C---:B------:R-:W-:Y:S02]  /*2460*/  IMAD R109, R0.reuse, UR15, R109 ;  /* 0x0000000f006d7c24 */ /* 0x040fe4000f8e026d */
[----:B------:R-:W-:Y:S01]  /*2470*/  IMAD.WIDE.U32 R4, R0, UR14, R16 ;  /* 0x0000000e00047c25 */ /* 0x000fe2000f8e0010 */
[----:B------:R-:W-:Y:S01]  /*2480*/  ULDC.64 UR14, c[0x0][0x320] ;  /* 0x0000c800000e7ab9 */ /* 0x000fe20000000a00 */
[-C--:B------:R-:W-:Y:S02]  /*2490*/  IADD3 R114, P2, R143, R48.reuse, RZ ;  /* 0x000000308f727210 */ /* 0x080fe40007f5e0ff */
[----:B------:R-:W-:Y:S01]  /*24a0*/  IMAD.IADD R111, R7, 0x1, R111 ;  /* 0x00000001076f7824 */ /* 0x000fe200078e026f */
[----:B------:R-:W-:Y:S01]  /*24b0*/  SHF.R.S32.HI R7, RZ, 0x1f, R48 ;  /* 0x0000001fff077819 */ /* 0x000fe20000011430 */
[----:B------:R-:W-:Y:S01]  /*24c0*/  IMAD.IADD R109, R5, 0x1, R109 ;  /* 0x00000001056d7824 */ /* 0x000fe200078e026d */
[----:B------:R-:W-:Y:S01]  /*24d0*/  IADD3 R48, P4, R144, R48, RZ ;  /* 0x0000003090307210 */ /* 0x000fe20007f9e0ff */
[----:B------:R-:W-:Y:S01]  /*24e0*/  IMAD.SHL.U32 R75, R2, 0x10, RZ ;  /* 0x00000010024b7824 */ /* 0x000fe200078e00ff */
        /* <DEDUP_REMOVED lines=14> */
[C---:B------:R-:W-:Y:S01]  /*25d0*/  VIADD R132, R145.reuse, 0x80 ;  /* 0x0000008091847836 */ /* 0x040fe20000000000 */
[----:B------:R-:W-:Y:S01]  /*25e0*/  SHF.L.U32 R48, R48, 0x1, RZ ;  /* 0x0000000130307819 */ /* 0x000fe200000006ff */
[----:B------:R-:W-:Y:S01]  /*25f0*/  VIADD R133, R145, 0x40 ;  /* 0x0000004091857836 */ /* 0x000fe20000000000 */
[----:B------:R-:W-:Y:S01]  /*2600*/  LEA.HI.X R105, R152, UR13, R151, 0x1, P1 ;  /* 0x0000000d98697c11 */ /* 0x000fe200088f0c97 */
[----:B------:R-:W-:Y:S01]  /*2610*/  ULDC.64 UR12, c[0x0][0x360] ;  /* 0x0000d800000c7ab9 */ /* 0x000fe20000000a00 */
[----:B------:R-:W-:Y:S01]  /*2620*/  LEA.HI.X R107, R136, UR11, R134, 0x1, P0 ;  /* 0x0000000b886b7c11 */ /* 0x000fe200080f0c86 */
[----:B------:R-:W-:Y:S01]  /*2630*/  ULDC.64 UR10, c[0x0][0x358] ;  /* 0x0000d600000a7ab9 */ /* 0x000fe20000000a00 */
[C---:B------:R-:W-:Y:S01]  /*2640*/  IADD3 R16, P1, R48.reuse, UR12, RZ ;  /* 0x0000000c30107c10 */ /* 0x040fe2000ff3e0ff */
[----:B------:R-:W-:Y:S01]  /*2650*/  IMAD.SHL.U32 R100, R165, 0x20, RZ ;  /* 0x00000020a5647824 */ /* 0x000fe200078e00ff */
[----:B------:R-:W-:Y:S01]  /*2660*/  IADD3 R48, P0, R48, UR10, RZ ;  /* 0x0000000a30307c10 */ /* 0x000fe2000ff1e0ff */
[----:B------:R-:W-:Y:S01]  /*2670*/  IMAD.WIDE.U32 R14, R164, 0x20, RZ ;  /* 0x00000020a40e7825 */ /* 0x000fe200078e00ff */
[C---:B------:R-:W-:Y:S01]  /*2680*/  IADD3.X R17, R0.reuse, UR13, RZ, P1, !PT ;  /* 0x0000000d00117c10 */ /* 0x040fe20008ffe4ff */
[----:B------:R-:W-:Y:S01]  /*2690*/  USHF.L.U64.HI UR26, UR20, 0x1, UR15 ;  /* 0x00000001141a7899 */ /* 0x000fe2000801020f */
[----:B------:R-:W-:Y:S01]  /*26a0*/  IADD3.X R49, R0, UR11, RZ, P0, !PT ;  /* 0x0000000b00317c10 */ /* 0x000fe200087fe4ff */
[----:B------:R-:W-:Y:S01]  /*26b0*/  IMAD.IADD R131, R145, 0x1, R133 ;  /* 0x0000000191837824 */ /* 0x000fe200078e0285 */
[C---:B------:R-:W-:Y:S01]  /*26c0*/  IADD3 R91, P0, R200.reuse, 0x80, RZ ;  /* 0x00000080c85b7810 */ /* 0x040fe20007f1e0ff */
[----:B------:R-:W-:Y:S01]  /*26d0*/  IMAD.SHL.U32 R5, R167, 0x20, RZ ;  /* 0x00000020a7057824 */ /* 0x000fe200078e00ff */
[----:B------:R-:W-:Y:S01]  /*26e0*/  IADD3 R83, P1, R200, 0x40, RZ ;  /* 0x00000040c8537810 */ /* 0x000fe20007f3e0ff */
[----:B------:R-:W-:Y:S01]  /*26f0*/  IMAD.IADD R100, R15, 0x1, R100 ;  /* 0x000000010f647824 */ /* 0x000fe200078e0264 */
[----:B------:R-:W-:Y:S01]  /*2700*/  IADD3 R112, P4, R114, UR12, RZ ;  /* 0x0000000c72707c10 */ /* 0x000fe2000ff9e0ff */
[--C-:B------:R-:W-:Y:S01]  /*2710*/  IMAD.X R88, RZ, RZ, R199.reuse, P0 ;  /* 0x000000ffff587224 */ /* 0x100fe200000e06c7 */
[----:B------:R-:W-:Y:S01]  /*2720*/  IADD3 R93, P0, R200, R91, RZ ;  /* 0x0000005bc85d7210 */ /* 0x000fe20007f1e0ff */
[----:B------:R-:W-:Y:S01]  /*2730*/  IMAD.X R80, RZ, RZ, R199, P1 ;  /* 0x000000ffff507224 */ /* 0x000fe200008e06c7 */
[----:B------:R-:W-:Y:S01]  /*2740*/  IADD3 R114, P2, R114, UR10, RZ ;  /* 0x0000000a72727c10 */ /* 0x000fe2000ff5e0ff */
[----:B------:R-:W-:Y:S01]  /*2750*/  IMAD.WIDE.U32 R166, R166, 0x20, RZ ;  /* 0x00000020a6a67825 */ /* 0x000fe200078e00ff */
[C---:B------:R-:W-:Y:S01]  /*2760*/  IADD3 R85, P1, R200.reuse, R83, RZ ;  /* 0x00000053c8557210 */ /* 0x040fe20007f3e0ff */
[----:B------:R-:W-:Y:S01]  /*2770*/  UIADD3 UR28, UR19, UR14, URZ ;  /* 0x0000000e131c7290 */ /* 0x000fe2000fffe03f */
[----:B------:R-:W-:Y:S01]  /*2780*/  IADD3.X R113, R115, UR13, RZ, P4, !PT ;  /* 0x0000000d73717c10 */ /* 0x000fe2000a7fe4ff */
[----:B------:R-:W-:Y:S01]  /*2790*/  IMAD.X R90, R199, 0x1, R88, P0 ;  /* 0x00000001c75a7824 */ /* 0x000fe200000e0658 */
[----:B------:R-:W-:Y:S01]  /*27a0*/  IADD3.X R115, R115, UR11, RZ, P2, !PT ;  /* 0x0000000b73737c10 */ /* 0x000fe200097fe4ff */
[----:B------:R-:W-:Y:S01]  /*27b0*/  IMAD.X R82, R199, 0x1, R80, P1 ;  /* 0x00000001c7527824 */ /* 0x000fe200008e0650 */
[C---:B------:R-:W-:Y:S01]  /*27c0*/  IADD3 R101, P0, R200.reuse, R93, RZ ;  /* 0x0000005dc8657210 */ /* 0x040fe20007f1e0ff */
[----:B------:R-:W-:Y:S01]  /*27d0*/  IMAD R103, R165, 0x60, RZ ;  /* 0x00000060a5677824 */ /* 0x000fe200078e02ff */
[----:B------:R-:W-:Y:S01]  /*27e0*/  IADD3 R84, P2, R75, 0x80, RZ ;  /* 0x000000804b547810 */ /* 0x000fe20007f5e0ff */
[----:B------:R-:W-:Y:S01]  /*27f0*/  IMAD.SHL.U32 R140, R147, 0x20, RZ ;  /* 0x00000020938c7824 */ /* 0x000fe200078e00ff */
[----:B------:R-:W-:Y:S01]  /*2800*/  IADD3 R97, P1, R200, R85, RZ ;  /* 0x00000055c8617210 */ /* 0x000fe20007f3e0ff */
[----:B------:R-:W-:Y:S01]  /*2810*/  IMAD.X R98, R199, 0x1, R90, P0 ;  /* 0x00000001c7627824 */ /* 0x000fe200000e065a */
[----:B------:R-:W-:Y:S01]  /*2820*/  IADD3 R76, P4, R75, 0x40, RZ ;  /* 0x000000404b4c7810 */ /* 0x000fe20007f9e0ff */
[--C-:B------:R-:W-:Y:S01]  /*2830*/  IMAD.X R87, RZ, RZ, R70.reuse, P2 ;  /* 0x000000ffff577224 */ /* 0x100fe200010e0646 */
[----:B------:R-:W-:Y:S01]  /*2840*/  IADD3 R130, R145, R132, RZ ;  /* 0x0000008491827210 */ /* 0x000fe20007ffe0ff */
[----:B------:R-:W-:Y:S01]  /*2850*/  IMAD R138, R147, 0x30, RZ ;  /* 0x00000030938a7824 */ /* 0x000fe200078e02ff */
[----:B------:R-:W-:Y:S01]  /*2860*/  IADD3.X R94, R199, R82, RZ, P1, !PT ;  /* 0x00000052c75e7210 */ /* 0x000fe20000ffe4ff */
[----:B------:R-:W-:Y:S01]  /*2870*/  IMAD.X R79, RZ, RZ, R70, P4 ;  /* 0x000000ffff4f7224 */ /* 0x000fe200020e0646 */
[-C--:B------:R-:W-:Y:S01]  /*2880*/  IADD3 R78, P1, R76, R75.reuse, RZ ;  /* 0x0000004b4c4e7210 */ /* 0x080fe20007f3e0ff */
[C---:B------:R-:W-:Y:S01]  /*2890*/  IMAD.IADD R129, R145.reuse, 0x1, R131 ;  /* 0x0000000191817824 */ /* 0x040fe200078e0283 */
[-C--:B------:R-:W-:Y:S01]  /*28a0*/  IADD3 R86, P0, R84, R75.reuse, RZ ;  /* 0x0000004b54567210 */ /* 0x080fe20007f1e0ff */
[----:B------:R-:W-:Y:S01]  /*28b0*/  IMAD.IADD R128, R145, 0x1, R130 ;  /* 0x0000000191807824 */ /* 0x000fe200078e0282 */
[-C--:B------:R-:W-:Y:S01]  /*28c0*/  IADD3 R95, P4, R78, R75.reuse, RZ ;  /* 0x0000004b4e5f7210 */ /* 0x080fe20007f9e0ff */
[----:B------:R-:W-:Y:S01]  /*28d0*/  IMAD.WIDE.U32 R164, R164, 0x60, RZ ;  /* 0x00000060a4a47825 */ /* 0x000fe200078e00ff */
[----:B------:R-:W-:Y:S01]  /*28e0*/  IADD3 R99, P2, R86, R75, RZ ;  /* 0x0000004b56637210 */ /* 0x000fe20007f5e0ff */
[----:B------:R-:W-:Y:S01]  /*28f0*/  ULDC.64 UR10, c[0x0][0x248] ;  /* 0x00009200000a7ab9 */ /* 0x000fe20000000a00 */
[----:B------:R-:W-:Y:S01]  /*2900*/  IADD3.X R89, R87, R70, RZ, P0, !PT ;  /* 0x0000004657597210 */ /* 0x000fe200007fe4ff */
[----:B------:R-:W-:Y:S01]  /*2910*/  IMAD.X R81, R79, 0x1, R70, P1 ;  /* 0x000000014f517824 */ /* 0x000fe200008e0646 */
[----:B------:R-:W-:Y:S01]  /*2920*/  SHF.L.U32 R102, R14, 0x1, RZ ;  /* 0x000000010e667819 */ /* 0x000fe200000006ff */
[----:B------:R-:W-:Y:S01]  /*2930*/  IMAD.SHL.U32 R77, R2, 0x20, RZ ;  /* 0x00000020024d7824 */ /* 0x000fe200078e00ff */
        /* <DEDUP_REMOVED lines=11> */
[----:B------:R-:W-:Y:S01]  /*29f0*/  IMAD.X R96, R89, 0x1, R70, P2 ;  /* 0x0000000159607824 */ /* 0x000fe200010e0646 */
[----:B------:R-:W-:Y:S01]  /*2a00*/  SHF.R.S32.HI R119, RZ, 0x1f, R131 ;  /* 0x0000001fff777819 */ /* 0x000fe20000011483 */
[----:B------:R-:W-:Y:S01]  /*2a10*/  USHF.L.U32 UR20, UR20, 0x1, URZ ;  /* 0x0000000114147899 */ /* 0x000fe2000800063f */
[----:B------:R-:W-:Y:S01]  /*2a20*/  SHF.R.S32.HI R118, RZ, 0x1f, R130 ;  /* 0x0000001fff767819 */ /* 0x000fe20000011482 */
[----:B------:R-:W-:Y:S01]  /*2a30*/  ULDC.64 UR12, c[0x0][0x230] ;  /* 0x00008c00000c7ab9 */ /* 0x000fe20000000a00 */
[----:B------:R-:W-:Y:S01]  /*2a40*/  SHF.R.S32.HI R117, RZ, 0x1f, R129 ;  /* 0x0000001fff757819 */ /* 0x000fe20000011481 */
[----:B------:R-:W-:Y:S01]  /*2a50*/  ULDC.64 UR14, c[0x0][0x238] ;  /* 0x00008e00000e7ab9 */ /* 0x000fe20000000a00 */
[----:B------:R-:W-:-:S07]  /*2a60*/  SHF.R.S32.HI R116, RZ, 0x1f, R128 ;  /* 0x0000001fff747819 */ /* 0x000fce0000011480 */
.L_x_2692:
        /* <DEDUP_REMOVED lines=21> */
.L_x_2601:
[----:B------:R-:W-:Y:S05]  /*2bc0*/  BSYNC B0 ;  /* 0x0000000000007941 */ /* 0x000fea0003800000 */
.L_x_2600:
        /* <DEDUP_REMOVED lines=15> */
.L_x_2603:
[----:B------:R-:W-:Y:S05]  /*2cc0*/  BSYNC B0 ;  /* 0x0000000000007941 */ /* 0x000fea0003800000 */
.L_x_2602:
        /* <DEDUP_REMOVED lines=18> */
.L_x_2605:
[----:B------:R-:W-:Y:S05]  /*2df0*/  BSYNC B0 ;  /* 0x0000000000007941 */ /* 0x000fea0003800000 */
.L_x_2604:
        /* <DEDUP_REMOVED lines=17> */
.L_x_2607:
[----:B------:R-:W-:Y:S05]  /*2f10*/  BSYNC B0 ;  /* 0x0000000000007941 */ /* 0x000fea0003800000 */
.L_x_2606:
        /* <DEDUP_REMOVED lines=64> */
.L_x_2613:
[----:B------:R-:W-:Y:S05]  /*3320*/  BSYNC B0 ;  /* 0x0000000000007941 */ /* 0x000fea0003800000 */
.L_x_2612:
        /* <DEDUP_REMOVED lines=52> */
.L_x_2615:
[----:B------:R-:W-:Y:S05]  /*3670*/  BSYNC B0 ;  /* 0x0000000000007941 */ /* 0x000fea0003800000 */
.L_x_2614:
        /* <DEDUP_REMOVED lines=51> */
.L_x_2611:
[----:B------:R-:W-:Y:S05]  /*39b0*/  BSYNC B1 ;  /* 0x0000000000017941 */ /* 0x000fea0003800000 */
.L_x_2610:
        /* <DEDUP_REMOVED lines=70> */
.L_x_2619:
[----:B------:R-:W-:Y:S05]  /*3e20*/  BSYNC B0 ;  /* 0x0000000000007941 */ /* 0x000fea0003800000 */
.L_x_2618:
        /* <DEDUP_REMOVED lines=55> */
.L_x_2621:
[----:B------:R-:W-:Y:S05]  /*41a0*/  BSYNC B0 ;  /* 0x0000000000007941 */ /* 0x000fea0003800000 */
.L_x_2620:
        /* <DEDUP_REMOVED lines=54> */
.L_x_2617:
[----:B------:R-:W-:Y:S05]  /*4510*/  BSYNC B1 ;  /* 0x0000000000017941 */ /* 0x000fea0003800000 */
.L_x_2616:
        /* <DEDUP_REMOVED lines=70> */
.L_x_2625:
[----:B------:R-:W-:Y:S05]  /*4980*/  BSYNC B0 ;  /* 0x0000000000007941 */ /* 0x000fea0003800000 */
.L_x_2624:
        /* <DEDUP_REMOVED lines=55> */
.L_x_2627:
[----:B------:R-:W-:Y:S05]  /*4d00*/  BSYNC B0 ;  /* 0x0000000000007941 */ /* 0x000fea0003800000 */
.L_x_2626:
        /* <DEDUP_REMOVED lines=54> */
.L_x_2623:
[----:B------:R-:W-:Y:S05]  /*5070*/  BSYNC B1 ;  /* 0x0000000000017941 */ /* 0x000fea0003800000 */
.L_x_2622:
        /* <DEDUP_REMOVED lines=75> */
.L_x_2631:
[----:B------:R-:W-:Y:S05]  /*5530*/  BSYNC B0 ;  /* 0x0000000000007941 */ /* 0x000fea0003800000 */
.L_x_2630:
[----:B------:R-:W-:Y:S04]  /*5540*/  BSSY B0, `(.L_x_2632) ;  /* 0x0000037000007945 */ /* 0x000fe80003800000 */
[----:B------:R-:W-:Y:S05]  /*5550*/  @P2 BRA `(.L_x_2633) ;  /* 0x0000000000d42947 */ /* 0x000fea0003800000 */
[C---:B------:R-:W-:Y:S02]  /*5560*/  LEA R36, P2, R95.reuse, R110, 0x1 ;  /* 0x0000006e5f247211 */ /* 0x040fe400078408ff */
        /* <DEDUP_REMOVED lines=52> */
.L_x_2633:
[----:B------:R-:W-:Y:S05]  /*58b0*/  BSYNC B0 ;  /* 0x0000000000007941 */ /* 0x000fea0003800000 */
.L_x_2632:
[----:B------:R-:W-:Y:S05]  /*58c0*/  @P1 BRA `(.L_x_2629) ;  /* 0x0000000000d41947 */ /* 0x000fea0003800000 */
[----:B------:R-:W-:Y:S02]  /*58d0*/  LEA R36, P1, R99, R110, 0x1 ;  /* 0x0000006e63247211 */ /* 0x000fe400078208ff */
        /* <DEDUP_REMOVED lines=52> */
.L_x_2629:
[----:B------:R-:W-:Y:S05]  /*5c20*/  BSYNC B1 ;  /* 0x0000000000017941 */ /* 0x000fea0003800000 */
.L_x_2628:
        /* <DEDUP_REMOVED lines=8> */
.L_x_2609:
        /* <DEDUP_REMOVED lines=96> */
.L_x_2640:
[----:B------:R-:W-:Y:S05]  /*62b0*/  BSYNC B0 ;  /* 0x0000000000007941 */ /* 0x000fea0003800000 */
.L_x_2639:
[----:B-----5:R4:W-:Y:S02]  /*62c0*/  STG.E.128 desc[UR6][R104.64], R52 ;  /* 0x0000003468007986 */ /* 0x0209e4000c101d06 */
.L_x_2638:
[----:B------:R-:W-:Y:S05]  /*62d0*/  BSYNC B1 ;  /* 0x0000000000017941 */ /* 0x000fea0003800000 */
.L_x_2637:
        /* <DEDUP_REMOVED lines=94> */
.L_x_2644:
[----:B------:R-:W-:Y:S05]  /*68c0*/  BSYNC B0 ;  /* 0x0000000000007941 */ /* 0x000fea0003800000 */
.L_x_2643:
[----:B-----5:R1:W-:Y:S02]  /*68d0*/  STG.E.128 desc[UR6][R104.64+0x80], R52 ;  /* 0x0000803468007986 */ /* 0x0203e4000c101d06 */
.L_x_2642:
[----:B------:R-:W-:Y:S05]  /*68e0*/  BSYNC B1 ;  /* 0x0000000000017941 */ /* 0x000fea0003800000 */
.L_x_2641:
        /* <DEDUP_REMOVED lines=93> */
.L_x_2646:
[----:B------:R-:W-:Y:S05]  /*6ec0*/  BSYNC B0 ;  /* 0x0000000000007941 */ /* 0x000fea0003800000 */
.L_x_2645:
[----:B-----5:R4:W-:Y:S02]  /*6ed0*/  STG.E.128 desc[UR6][R104.64+0x100], R52 ;  /* 0x0001003468007986 */ /* 0x0209e4000c101d06 */
.L_x_2636:
[----:B------:R-:W-:Y:S05]  /*6ee0*/  BSYNC B2 ;  /* 0x0000000000027941 */ /* 0x000fea0003800000 */
.L_x_2635:
        /* <DEDUP_REMOVED lines=104> */
.L_x_2652:
[----:B------:R-:W-:Y:S05]  /*7570*/  BSYNC B0 ;  /* 0x0000000000007941 */ /* 0x000fea0003800000 */
.L_x_2651:
[----:B-----5:R1:W-:Y:S02]  /*7580*/  STG.E.128 desc[UR6][R176.64], R56 ;  /* 0x00000038b0007986 */ /* 0x0203e4000c101d06 */
.L_x_2650:
[----:B------:R-:W-:Y:S05]  /*7590*/  BSYNC B1 ;  /* 0x0000000000017941 */ /* 0x000fea0003800000 */
.L_x_2649:
        /* <DEDUP_REMOVED lines=98> */
.L_x_2656:
[----:B------:R-:W-:Y:S05]  /*7bc0*/  BSYNC B0 ;  /* 0x0000000000007941 */ /* 0x000fea0003800000 */
.L_x_2655:
[----:B-----5:R1:W-:Y:S02]  /*7bd0*/  STG.E.128 desc[UR6][R176.64], R56 ;  /* 0x00000038b0007986 */ /* 0x0203e4000c101d06 */
.L_x_2654:
[----:B------:R-:W-:Y:S05]  /*7be0*/  BSYNC B1 ;  /* 0x0000000000017941 */ /* 0x000fea0003800000 */
.L_x_2653:
        /* <DEDUP_REMOVED lines=97> */
.L_x_2658:
[----:B------:R-:W-:Y:S05]  /*8200*/  BSYNC B0 ;  /* 0x0000000000007941 */ /* 0x000fea0003800000 */
.L_x_2657:
[----:B-----5:R1:W-:Y:S02]  /*8210*/  STG.E.128 desc[UR6][R176.64], R56 ;  /* 0x00000038b0007986 */ /* 0x0203e4000c101d06 */
.L_x_2648:
[----:B------:R-:W-:Y:S05]  /*8220*/  BSYNC B2 ;  /* 0x0000000000027941 */ /* 0x000fea0003800000 */
.L_x_2647:
        /* <DEDUP_REMOVED lines=104> */
.L_x_2664:
[----:B------:R-:W-:Y:S05]  /*88b0*/  BSYNC B0 ;  /* 0x0000000000007941 */ /* 0x000fea0003800000 */
.L_x_2663:
[----:B-----5:R1:W-:Y:S02]  /*88c0*/  STG.E.128 desc[UR6][R176.64], R56 ;  /* 0x00000038b0007986 */ /* 0x0203e4000c101d06 */
.L_x_2662:
[----:B------:R-:W-:Y:S05]  /*88d0*/  BSYNC B1 ;  /* 0x0000000000017941 */ /* 0x000fea0003800000 */
.L_x_2661:
        /* <DEDUP_REMOVED lines=98> */
.L_x_2668:
[----:B------:R-:W-:Y:S05]  /*8f00*/  BSYNC B0 ;  /* 0x0000000000007941 */ /* 0x000fea0003800000 */
.L_x_2667:
[----:B-----5:R1:W-:Y:S02]  /*8f10*/  STG.E.128 desc[UR6][R176.64], R56 ;  /* 0x00000038b0007986 */ /* 0x0203e4000c101d06 */
.L_x_2666:
[----:B------:R-:W-:Y:S05]  /*8f20*/  BSYNC B1 ;  /* 0x0000000000017941 */ /* 0x000fea0003800000 */
.L_x_2665:
        /* <DEDUP_REMOVED lines=97> */
.L_x_2670:
[----:B------:R-:W-:Y:S05]  /*9540*/  BSYNC B0 ;  /* 0x0000000000007941 */ /* 0x000fea0003800000 */
.L_x_2669:
[----:B-----5:R1:W-:Y:S02]  /*9550*/  STG.E.128 desc[UR6][R176.64], R56 ;  /* 0x00000038b0007986 */ /* 0x0203e4000c101d06 */
.L_x_2660:
[----:B------:R-:W-:Y:S05]  /*9560*/  BSYNC B2 ;  /* 0x0000000000027941 */ /* 0x000fea0003800000 */
.L_x_2659:
        /* <DEDUP_REMOVED lines=108> */
.L_x_2676:
[----:B------:R-:W-:Y:S05]  /*9c30*/  BSYNC B0 ;  /* 0x0000000000007941 */ /* 0x000fea0003800000 */
.L_x_2675:
[----:B-----5:R1:W-:Y:S02]  /*9c40*/  STG.E.128 desc[UR6][R174.64], R56 ;  /* 0x00000038ae007986 */ /* 0x0203e4000c101d06 */
.L_x_2674:
[----:B------:R-:W-:Y:S05]  /*9c50*/  BSYNC B1 ;  /* 0x0000000000017941 */ /* 0x000fea0003800000 */
.L_x_2673:
[----:B------:R-:W-:Y:S01]  /*9c60*/  ISETP.GE.AND P0, PT, R10, R173, PT ;  /* 0x000000ad0a00720c */ /* 0x000fe20003f06270 */
[----:B------:R-:W-:Y:S11]  /*9c70*/  BSSY B1, `(.L_x_2677) ;  /* 0x0000063000017945 */ /* 0x000ff60003800000 */
[----:B------:R-:W-:Y:S01]  /*9c80*/  @!UPT UIADD3 URZ, URZ, URZ, URZ ;  /* 0x0000003f3f3ff290 */ /* 0x000fe2000fffe03f */
        /* <DEDUP_REMOVED lines=95> */
.L_x_2680:
[----:B------:R-:W-:Y:S05]  /*a280*/  BSYNC B0 ;  /* 0x0000000000007941 */ /* 0x000fea0003800000 */
.L_x_2679:
[----:B-----5:R1:W-:Y:S02]  /*a290*/  STG.E.128 desc[UR6][R174.64], R56 ;  /* 0x00000038ae007986 */ /* 0x0203e4000c101d06 */
.L_x_2678:
[----:B------:R-:W-:Y:S05]  /*a2a0*/  BSYNC B1 ;  /* 0x0000000000017941 */ /* 0x000fea0003800000 */
.L_x_2677:
[----:B------:R-:W-:Y:S11]  /*a2b0*/  ISETP.GE.AND P0, PT, R9, R173, PT ;  /* 0x000000ad0900720c */ /* 0x000ff60003f06270 */
[----:B------:R-:W-:Y:S02]  /*a2c0*/  @!UPT UIADD3 URZ, URZ, URZ, URZ ;  /* 0x0000003f3f3ff290 */ /* 0x000fe4000fffe03f */
        /* <DEDUP_REMOVED lines=95> */
.L_x_2682:
[----:B------:R-:W-:Y:S05]  /*a8c0*/  BSYNC B0 ;  /* 0x0000000000007941 */ /* 0x000fea0003800000 */
.L_x_2681:
[----:B-----5:R1:W-:Y:S02]  /*a8d0*/  STG.E.128 desc[UR6][R172.64], R56 ;  /* 0x00000038ac007986 */ /* 0x0203e4000c101d06 */
.L_x_2672:
[----:B------:R-:W-:Y:S05]  /*a8e0*/  BSYNC B2 ;  /* 0x0000000000027941 */ /* 0x000fea0003800000 */
.L_x_2671:
        /* <DEDUP_REMOVED lines=8> */
.L_x_2608:
        /* <DEDUP_REMOVED lines=18> */
.L_x_2684:
[----:B------:R-:W-:Y:S05]  /*aa90*/  BSYNC B0 ;  /* 0x0000000000007941 */ /* 0x000fea0003800000 */
.L_x_2683:
        /* <DEDUP_REMOVED lines=24> */
.L_x_2686:
[----:B------:R-:W-:Y:S05]  /*ac20*/  BSYNC B0 ;  /* 0x0000000000007941 */ /* 0x000fea0003800000 */
.L_x_2685:
        /* <DEDUP_REMOVED lines=24> */
.L_x_2688:
[----:B------:R-:W-:Y:S05]  /*adb0*/  BSYNC B0 ;  /* 0x0000000000007941 */ /* 0x000fea0003800000 */
.L_x_2687:
        /* <DEDUP_REMOVED lines=28> */
.L_x_2689:
[----:B------:R-:W-:Y:S05]  /*af80*/  BSYNC B0 ;  /* 0x0000000000007941 */ /* 0x000fea0003800000 */
.L_x_2634:
        /* <DEDUP_REMOVED lines=81> */
.L_x_2690:
        /* <DEDUP_REMOVED lines=8> */
.L_x_2691:
[----:B------:R-:W-:Y:S04]  /*b520*/  IADD3 R11, R11, -0x1, RZ ;  /* 0xffffffff0b0b7810 */ /* 0x000fe80007ffe0ff */
[----:B------:R-:W-:Y:S11]  /*b530*/  ISETP.GT.AND P0, PT, R11, R68, PT ;  /* 0x000000440b00720c */ /* 0x000ff60003f04270 */
[----:B------:R-:W-:Y:S02]  /*b540*/  @!UPT UIADD3 URZ, URZ, URZ, URZ ;  /* 0x0000003f3f3ff290 */ /* 0x000fe4000fffe03f */
[----:B------:R-:W-:Y:S05]  /*b550*/  @P0 BRA `(.L_x_2692) ;  /* 0xffffff7400440947 */ /* 0x000fea000383ffff */
.L_x_2599:
        /* <DEDUP_REMOVED lines=106> */
.L_x_2701:
[----:B------:R-:W-:Y:S05]  /*bc00*/  BSYNC B0 ;  /* 0x0000000000007941 */ /* 0x000fea0003800000 */
.L_x_2700:
[----:B-----5:R3:W-:Y:S02]  /*bc10*/  STS.128 [R203], R16 ;  /* 0x00000010cb007388 */ /* 0x0207e40000000c00 */
.L_x_2699:
[----:B------:R-:W-:Y:S05]  /*bc20*/  BSYNC B1 ;  /* 0x0000000000017941 */ /* 0x000fea0003800000 */
.L_x_2698:
        /* <DEDUP_REMOVED lines=46> */
.L_x_2705:
[----:B------:R-:W-:Y:S05]  /*bf10*/  BSYNC B0 ;  /* 0x0000000000007941 */ /* 0x000fea0003800000 */
.L_x_2704:
[----:B-----5:R1:W-:Y:S02]  /*bf20*/  STS.128 [R203+0x2000], R16 ;  /* 0x00200010cb007388 */ /* 0x0203e40000000c00 */
.L_x_2703:
[----:B------:R-:W-:Y:S05]  /*bf30*/  BSYNC B1 ;  /* 0x0000000000017941 */ /* 0x000fea0003800000 */
.L_x_2702:
        /* <DEDUP_REMOVED lines=45> */
.L_x_2707:
[----:B------:R-:W-:Y:S05]  /*c210*/  BSYNC B0 ;  /* 0x0000000000007941 */ /* 0x000fea0003800000 */
.L_x_2706:
[----:B-----5:R3:W-:Y:S02]  /*c220*/  STS.128 [R203+0x4000], R16 ;  /* 0x00400010cb007388 */ /* 0x0207e40000000c00 */
.L_x_2697:
[----:B------:R-:W-:Y:S05]  /*c230*/  BSYNC B2 ;  /* 0x0000000000027941 */ /* 0x000fea0003800000 */
.L_x_2696:
        /* <DEDUP_REMOVED lines=63> */
.L_x_2713:
[----:B------:R-:W-:Y:S05]  /*c630*/  BSYNC B0 ;  /* 0x0000000000007941 */ /* 0x000fea0003800000 */
.L_x_2712:
[----:B-----5:R3:W-:Y:S02]  /*c640*/  STS.128 [R203+0x800], R16 ;  /* 0x00080010cb007388 */ /* 0x0207e40000000c00 */
.L_x_2711:
[----:B------:R-:W-:Y:S05]  /*c650*/  BSYNC B1 ;  /* 0x0000000000017941 */ /* 0x000fea0003800000 */
.L_x_2710:
        /* <DEDUP_REMOVED lines=46> */
.L_x_2717:
[----:B------:R-:W-:Y:S05]  /*c940*/  BSYNC B0 ;  /* 0x0000000000007941 */ /* 0x000fea0003800000 */
.L_x_2716:
[----:B-----5:R1:W-:Y:S02]  /*c950*/  STS.128 [R203+0x2800], R16 ;  /* 0x00280010cb007388 */ /* 0x0203e40000000c00 */
.L_x_2715:
[----:B------:R-:W-:Y:S05]  /*c960*/  BSYNC B1 ;  /* 0x0000000000017941 */ /* 0x000fea0003800000 */
.L_x_2714:
        /* <DEDUP_REMOVED lines=44> */
.L_x_2719:
[----:B------:R-:W-:Y:S05]  /*cc30*/  BSYNC B0 ;  /* 0x0000000000007941 */ /* 0x000fea0003800000 */
.L_x_2718:
[----:B-----5:R2:W-:Y:S02]  /*cc40*/  STS.128 [R203+0x4800], R32 ;  /* 0x00480020cb007388 */ /* 0x0205e40000000c00 */
.L_x_2709:
[----:B------:R-:W-:Y:S05]  /*cc50*/  BSYNC B2 ;  /* 0x0000000000027941 */ /* 0x000fea0003800000 */
.L_x_2708:
        /* <DEDUP_REMOVED lines=13> */
[----:B--23--:R-:W-:-:S03]  /*cd30*/  IMAD.SHL.U32 R32, R5, 0x2, RZ ;  /* 0x0000000205207824 */ /* 0x00cfc600078e00ff */
        /* <DEDUP_REMOVED lines=11> */
[----:B------:R-:W3:Y:S04]  /*cdf0*/  LDG.E.64 R4, desc[UR6][R32.64] ;  /* 0x0000000620047981 */ /* 0x000ee8000c1e1b00 */
[----:B------:R-:W2:Y:S01]  /*ce00*/  LDG.E.64 R6, desc[UR6][R26.64] ;  /* 0x000000061a067981 */ /* 0x000ea2000c1e1b00 */
[----:B-----5:R-:W-:Y:S01]  /*ce10*/  HADD2.F32 R25, -RZ, R19.H1_H1 ;  /* 0x30000013ff197230 */ /* 0x020fe20000004100 */
[----:B------:R-:W-:Y:S01]  /*ce20*/  MOV R28, R18 ;  /* 0x00000012001c7202 */ /* 0x000fe20000000f00 */
[--C-:B------:R-:W-:Y:S02]  /*ce30*/  HADD2.F32 R31, -RZ, R17.reuse.H0_H0 ;  /* 0x20000011ff1f7230 */ /* 0x100fe40000004100 */
[----:B------:R-:W-:Y:S02]  /*ce40*/  HADD2.F32 R30, -RZ, R17.H1_H1 ;  /* 0x30000011ff1e7230 */ /* 0x000fe40000004100 */
[----:B------:R-:W-:-:S02]  /*ce50*/  HADD2.F32 R29, -RZ, R19.H0_H0 ;  /* 0x20000013ff1d7230 */ /* 0x000fc40000004100 */
[----:B---3--:R-:W-:Y:S02]  /*ce60*/  HADD2.F32 R0, -RZ, R5.H1_H1 ;  /* 0x30000005ff007230 */ /* 0x008fe40000004100 */
[----:B------:R-:W-:Y:S02]  /*ce70*/  HADD2.F32 R17, -RZ, R4.H1_H1 ;  /* 0x30000004ff117230 */ /* 0x000fe40000004100 */
[----:B--2---:R-:W-:Y:S02]  /*ce80*/  HADD2.F32 R19, -RZ, R7.H1_H1 ;  /* 0x30000007ff137230 */ /* 0x004fe40000004100 */
        /* <DEDUP_REMOVED lines=29> */
.L_x_2725:
[----:B------:R-:W-:Y:S05]  /*d060*/  BSYNC B0 ;  /* 0x0000000000007941 */ /* 0x000fea0003800000 */
.L_x_2724:
[----:B-----5:R3:W-:Y:S02]  /*d070*/  STS.128 [R203+0x1000], R16 ;  /* 0x00100010cb007388 */ /* 0x0207e40000000c00 */
.L_x_2723:
[----:B------:R-:W-:Y:S05]  /*d080*/  BSYNC B1 ;  /* 0x0000000000017941 */ /* 0x000fea0003800000 */
.L_x_2722:
        /* <DEDUP_REMOVED lines=46> */
.L_x_2729:
[----:B------:R-:W-:Y:S05]  /*d370*/  BSYNC B0 ;  /* 0x0000000000007941 */ /* 0x000fea0003800000 */
.L_x_2728:
[----:B-----5:R3:W-:Y:S02]  /*d380*/  STS.128 [R203+0x3000], R16 ;  /* 0x00300010cb007388 */ /* 0x0207e40000000c00 */
.L_x_2727:
[----:B------:R-:W-:Y:S05]  /*d390*/  BSYNC B1 ;  /* 0x0000000000017941 */ /* 0x000fea0003800000 */
.L_x_2726:
        /* <DEDUP_REMOVED lines=47> */
.L_x_2731:
[----:B------:R-:W-:Y:S05]  /*d690*/  BSYNC B0 ;  /* 0x0000000000007941 */ /* 0x000fea0003800000 */
.L_x_2730:
[----:B-----5:R3:W-:Y:S02]  /*d6a0*/  STS.128 [R203+0x5000], R16 ;  /* 0x00500010cb007388 */ /* 0x0207e40000000c00 */
.L_x_2721:
[----:B------:R-:W-:Y:S05]  /*d6b0*/  BSYNC B2 ;  /* 0x0000000000027941 */ /* 0x000fea0003800000 */
.L_x_2720:
        /* <DEDUP_REMOVED lines=65> */
.L_x_2736:
[----:B------:R-:W-:Y:S05]  /*dad0*/  BSYNC B0 ;  /* 0x0000000000007941 */ /* 0x000fea0003800000 */
.L_x_2735:
[----:B-----5:R3:W-:Y:S02]  /*dae0*/  STS.128 [R203+0x1800], R16 ;  /* 0x00180010cb007388 */ /* 0x0207e40000000c00 */
.L_x_2734:
[----:B------:R-:W-:Y:S05]  /*daf0*/  BSYNC B1 ;  /* 0x0000000000017941 */ /* 0x000fea0003800000 */
.L_x_2733:
        /* <DEDUP_REMOVED lines=47> */
.L_x_2740:
[----:B------:R-:W-:Y:S05]  /*ddf0*/  BSYNC B0 ;  /* 0x0000000000007941 */ /* 0x000fea0003800000 */
.L_x_2739:
[----:B-----5:R1:W-:Y:S02]  /*de00*/  STS.128 [R203+0x3800], R12 ;  /* 0x0038000ccb007388 */ /* 0x0203e40000000c00 */
.L_x_2738:
[----:B------:R-:W-:Y:S05]  /*de10*/  BSYNC B1 ;  /* 0x0000000000017941 */ /* 0x000fea0003800000 */
.L_x_2737:
        /* <DEDUP_REMOVED lines=47> */
.L_x_2742:
[----:B------:R-:W-:Y:S05]  /*e110*/  BSYNC B0 ;  /* 0x0000000000007941 */ /* 0x000fea0003800000 */
.L_x_2741:
[----:B-----5:R1:W-:Y:S01]  /*e120*/  STS.128 [R203+0x5800], R12 ;  /* 0x0058000ccb007388 */ /* 0x0203e20000000c00 */
[----:B------:R-:W-:Y:S05]  /*e130*/  BRA `(.L_x_2732) ;  /* 0x00000050002c7947 */ /* 0x000fea0003800000 */
.L_x_2695:
        /* <DEDUP_REMOVED lines=93> */
.L_x_2748:
[----:B------:R-:W-:Y:S05]  /*e710*/  BSYNC B0 ;  /* 0x0000000000007941 */ /* 0x000fea0003800000 */
.L_x_2747:
[----:B-----5:R3:W-:Y:S02]  /*e720*/  STS.128 [R203], R28 ;  /* 0x0000001ccb007388 */ /* 0x0207e40000000c00 */
.L_x_2746:
[----:B------:R-:W-:Y:S05]  /*e730*/  BSYNC B1 ;  /* 0x0000000000017941 */ /* 0x000fea0003800000 */
.L_x_2745:
        /* <DEDUP_REMOVED lines=89> */
.L_x_2752:
[----:B------:R-:W-:Y:S05]  /*ecd0*/  BSYNC B0 ;  /* 0x0000000000007941 */ /* 0x000fea0003800000 */
.L_x_2751:
[----:B-----5:R1:W-:Y:S02]  /*ece0*/  STS.128 [R203+0x2000], R28 ;  /* 0x0020001ccb007388 */ /* 0x0203e40000000c00 */
.L_x_2750:
[----:B------:R-:W-:Y:S05]  /*ecf0*/  BSYNC B1 ;  /* 0x0000000000017941 */ /* 0x000fea0003800000 */
.L_x_2749:
        /* <DEDUP_REMOVED lines=88> */
.L_x_2754:
[----:B------:R-:W-:Y:S05]  /*f280*/  BSYNC B0 ;  /* 0x0000000000007941 */ /* 0x000fea0003800000 */
.L_x_2753:
[----:B-----5:R3:W-:Y:S02]  /*f290*/  STS.128 [R203+0x4000], R28 ;  /* 0x0040001ccb007388 */ /* 0x0207e40000000c00 */
.L_x_2744:
[----:B------:R-:W-:Y:S05]  /*f2a0*/  BSYNC B2 ;  /* 0x0000000000027941 */ /* 0x000fea0003800000 */
.L_x_2743:
        /* <DEDUP_REMOVED lines=98> */
.L_x_2760:
[----:B------:R-:W-:Y:S05]  /*f8d0*/  BSYNC B0 ;  /* 0x0000000000007941 */ /* 0x000fea0003800000 */
.L_x_2759:
[----:B-----5:R3:W-:Y:S02]  /*f8e0*/  STS.128 [R203+0x800], R28 ;  /* 0x0008001ccb007388 */ /* 0x0207e40000000c00 */
.L_x_2758:
[----:B------:R-:W-:Y:S05]  /*f8f0*/  BSYNC B1 ;  /* 0x0000000000017941 */ /* 0x000fea0003800000 */
.L_x_2757:
        /* <DEDUP_REMOVED lines=92> */
.L_x_2764:
[----:B------:R-:W-:Y:S05]  /*fec0*/  BSYNC B0 ;  /* 0x0000000000007941 */ /* 0x000fea0003800000 */
.L_x_2763:
[----:B-----5:R1:W-:Y:S02]  /*fed0*/  STS.128 [R203+0x2800], R28 ;  /* 0x0028001ccb007388 */ /* 0x0203e40000000c00 */
.L_x_2762:
[----:B------:R-:W-:Y:S05]  /*fee0*/  BSYNC B1 ;  /* 0x0000000000017941 */ /* 0x000fea0003800000 */
.L_x_2761:
        /* <DEDUP_REMOVED lines=91> */
.L_x_2766:
[----:B------:R-:W-:Y:S05]  /*104a0*/  BSYNC B0 ;  /* 0x0000000000007941 */ /* 0x000fea0003800000 */
.L_x_2765:
[----:B-----5:R1:W-:Y:S02]  /*104b0*/  STS.128 [R203+0x4800], R24 ;  /* 0x00480018cb007388 */ /* 0x0203e40000000c00 */
.L_x_2756:
[----:B------:R-:W-:Y:S05]  /*104c0*/  BSYNC B2 ;  /* 0x0000000000027941 */ /* 0x000fea0003800000 */
.L_x_2755:
        /* <DEDUP_REMOVED lines=99> */
.L_x_2772:
[----:B------:R-:W-:Y:S05]  /*10b00*/  BSYNC B0 ;  /* 0x0000000000007941 */ /* 0x000fea0003800000 */
.L_x_2771:
[----:B-----5:R3:W-:Y:S02]  /*10b10*/  STS.128 [R203+0x1000], R32 ;  /* 0x00100020cb007388 */ /* 0x0207e40000000c00 */
.L_x_2770:
[----:B------:R-:W-:Y:S05]  /*10b20*/  BSYNC B1 ;  /* 0x0000000000017941 */ /* 0x000fea0003800000 */
.L_x_2769:
        /* <DEDUP_REMOVED lines=92> */
.L_x_2776:
[----:B------:R-:W-:Y:S05]  /*110f0*/  BSYNC B0 ;  /* 0x0000000000007941 */ /* 0x000fea0003800000 */
.L_x_2775:
[----:B-----5:R3:W-:Y:S02]  /*11100*/  STS.128 [R203+0x3000], R32 ;  /* 0x00300020cb007388 */ /* 0x0207e40000000c00 */
.L_x_2774:
[----:B------:R-:W-:Y:S05]  /*11110*/  BSYNC B1 ;  /* 0x0000000000017941 */ /* 0x000fea0003800000 */
.L_x_2773:
        /* <DEDUP_REMOVED lines=91> */
.L_x_2778:
[----:B------:R-:W-:Y:S05]  /*116d0*/  BSYNC B0 ;  /* 0x0000000000007941 */ /* 0x000fea0003800000 */
.L_x_2777:
[----:B-----5:R1:W-:Y:S02]  /*116e0*/  STS.128 [R203+0x5000], R28 ;  /* 0x0050001ccb007388 */ /* 0x0203e40000000c00 */
.L_x_2768:
[----:B------:R-:W-:Y:S05]  /*116f0*/  BSYNC B2 ;  /* 0x0000000000027941 */ /* 0x000fea0003800000 */
.L_x_2767:
        /* <DEDUP_REMOVED lines=98> */
.L_x_2782:
[----:B------:R-:W-:Y:S05]  /*11d20*/  BSYNC B0 ;  /* 0x0000000000007941 */ /* 0x000fea0003800000 */
.L_x_2781:
[----:B-----5:R1:W-:Y:S02]  /*11d30*/  STS.128 [R203+0x1800], R16 ;  /* 0x00180010cb007388 */ /* 0x0203e40000000c00 */
.L_x_2780:
[----:B------:R-:W-:Y:S05]  /*11d40*/  BSYNC B1 ;  /* 0x0000000000017941 */ /* 0x000fea0003800000 */
.L_x_2779:
        /* <DEDUP_REMOVED lines=93> */
.L_x_2786:
[----:B------:R-:W-:Y:S05]  /*12320*/  BSYNC B0 ;  /* 0x0000000000007941 */ /* 0x000fea0003800000 */
.L_x_2785:
[----:B-----5:R1:W-:Y:S02]  /*12330*/  STS.128 [R203+0x3800], R16 ;  /* 0x00380010cb007388 */ /* 0x0203e40000000c00 */
.L_x_2784:
[----:B------:R-:W-:Y:S05]  /*12340*/  BSYNC B1 ;  /* 0x0000000000017941 */ /* 0x000fea0003800000 */
.L_x_2783:
        /* <DEDUP_REMOVED lines=96> */
.L_x_2788:
[----:B------:R-:W-:Y:S05]  /*12950*/  BSYNC B0 ;  /* 0x0000000000007941 */ /* 0x000fea0003800000 */
.L_x_2787:
[----:B-----5:R3:W-:Y:S01]  /*12960*/  STS.128 [R203+0x5800], R12 ;  /* 0x0058000ccb007388 */ /* 0x0207e20000000c00 */
[----:B------:R-:W-:Y:S05]  /*12970*/  BRA `(.L_x_2732) ;  /* 0x00000008001c7947 */ /* 0x000fea0003800000 */
.L_x_2694:
        /* <DEDUP_REMOVED lines=36> */
.L_x_2790:
[----:B------:R-:W-:Y:S05]  /*12bc0*/  BSYNC B0 ;  /* 0x0000000000007941 */ /* 0x000fea0003800000 */
.L_x_2789:
        /* <DEDUP_REMOVED lines=32> */
.L_x_2792:
[----:B------:R-:W-:Y:S05]  /*12dd0*/  BSYNC B0 ;  /* 0x0000000000007941 */ /* 0x000fea0003800000 */
.L_x_2791:
        /* <DEDUP_REMOVED lines=31> */
.L_x_2794:
[----:B------:R-:W-:Y:S05]  /*12fd0*/  BSYNC B0 ;  /* 0x0000000000007941 */ /* 0x000fea0003800000 */
.L_x_2793:
        /* <DEDUP_REMOVED lines=33> */
.L_x_2732:
[----:B------:R-:W-:Y:S05]  /*131f0*/  BSYNC B3 ;  /* 0x0000000000037941 */ /* 0x000fea0003800000 */
.L_x_2693:
[----:B------:R-:W-:Y:S01]  /*13200*/  VIADD R207, R135, 0xffffffff ;  /* 0xffffffff87cf7836 */ /* 0x000fe20000000000 */
[----:B------:R-:W-:Y:S01]  /*13210*/  ULDC.64 UR10, c[0x0][0x218] ;  /* 0x00008600000a7ab9 */ /* 0x000fe20000000a00 */
[----:B------:R-:W-:Y:S01]  /*13220*/  LOP3.LUT R208, R148, 0xffff, RZ, 0xc0, !PT ;  /* 0x0000ffff94d07812 */ /* 0x000fe200078ec0ff */
[----:B------:R-:W-:Y:S01]  /*13230*/  BSSY B0, `(.L_x_2795) ;  /* 0x0000022000007945 */ /* 0x000fe20003800000 */
[----:B------:R-:W-:Y:S01]  /*13240*/  IMAD.SHL.U32 R44, R207, 0x40, RZ ;  /* 0x00000040cf2c7824 */ /* 0x000fe200078e00ff */
[----:B------:R-:W-:Y:S02]  /*13250*/  LEA R206, P0, R152, UR10, 0x1 ;  /* 0x0000000a98ce7c11 */ /* 0x000fe4000f8008ff */
[----:B------:R-:W-:Y:S01]  /*13260*/  LOP3.LUT R88, R208, 0xff, RZ, 0xc0, !PT ;  /* 0x000000ffd0587812 */ /* 0x000fe200078ec0ff */
[----:B---34-:R-:W-:Y:S01]  /*13270*/  IMAD.IADD R7, R61, 0x1, -R44 ;  /* 0x000000013d077824 */ /* 0x018fe200078e0a2c */
[----:B------:R-:W-:-:S04]  /*13280*/  LEA.HI.X R209, R152, UR11, R151, 0x1, P0 ;  /* 0x0000000b98d17c11 */ /* 0x000fc800080f0c97 */
        /* <DEDUP_REMOVED lines=27> */
.L_x_2797:
[----:B------:R4:W-:Y:S02]  /*13440*/  STS.128 [R203+0xa000], RZ ;  /* 0x00a000ffcb007388 */ /* 0x0009e40000000c00 */
.L_x_2796:
[----:B------:R-:W-:Y:S05]  /*13450*/  BSYNC B0 ;  /* 0x0000000000007941 */ /* 0x000fea0003800000 */
.L_x_2795:
[----:B------:R-:W-:Y:S01]  /*13460*/  ISETP.GE.AND P0, PT, R20, R7, PT ;  /* 0x000000071400720c */ /* 0x000fe20003f06270 */
[----:B------:R-:W-:-:S12]  /*13470*/  BSSY B0, `(.L_x_2798) ;  /* 0x000001f000007945 */ /* 0x000fd80003800000 */
[----:B------:R-:W-:Y:S05]  /*13480*/  @P0 BRA `(.L_x_2799) ;  /* 0x0000000000740947 */ /* 0x000fea0003800000 */
[C---:B------:R-:W-:Y:S02]  /*13490*/  LOP3.LUT R0, R88.reuse, 0x1, RZ, 0xc0, !PT ;  /* 0x0000000158007812 */ /* 0x040fe400078ec0ff */
[----:B------:R-:W-:Y:S02]  /*134a0*/  LOP3.LUT P0, RZ, R88, 0x2, RZ, 0xc0, !PT ;  /* 0x0000000258ff7812 */ /* 0x000fe4000780c0ff */
[----:B------:R-:W-:Y:S02]  /*134b0*/  ISETP.NE.U32.AND P1, PT, R0, 0x1, PT ;  /* 0x000000010000780c */ /* 0x000fe40003f25070 */
[----:B-123--:R-:W-:-:S05]  /*134c0*/  IADD3 R3, P2, R200, R152, RZ ;  /* 0x00000098c8037210 */ /* 0x00efca0007f5e0ff */
        /* <DEDUP_REMOVED lines=24> */
.L_x_2800:
[----:B------:R2:W-:Y:S02]  /*13650*/  STS.128 [R203+0xa800], RZ ;  /* 0x00a800ffcb007388 */ /* 0x0005e40000000c00 */
.L_x_2799:
[----:B------:R-:W-:Y:S05]  /*13660*/  BSYNC B0 ;  /* 0x0000000000007941 */ /* 0x000fea0003800000 */
.L_x_2798:
[----:B------:R-:W-:Y:S01]  /*13670*/  ISETP.GE.AND P0, PT, R24, R7, PT ;  /* 0x000000071800720c */ /* 0x000fe20003f06270 */
[----:B------:R-:W-:-:S12]  /*13680*/  BSSY B0, `(.L_x_2801) ;  /* 0x0000022000007945 */ /* 0x000fd80003800000 */
[----:B------:R-:W-:Y:S05]  /*13690*/  @P0 BRA `(.L_x_2802) ;  /* 0x0000000000800947 */ /* 0x000fea0003800000 */
[----:B-123--:R-:W1:Y:S01]  /*136a0*/  LDC.64 R2, c[0x0][0x248] ;  /* 0x00009200ff027b82 */ /* 0x00ee620000000a00 */
        /* <DEDUP_REMOVED lines=30> */
.L_x_2803:
[----:B------:R2:W-:Y:S02]  /*13890*/  STS.128 [R203+0xb000], RZ ;  /* 0x00b000ffcb007388 */ /* 0x0005e40000000c00 */
.L_x_2802:
[----:B------:R-:W-:Y:S05]  /*138a0*/  BSYNC B0 ;  /* 0x0000000000007941 */ /* 0x000fea0003800000 */
.L_x_2801:
[----:B-1----:R-:W1:Y:S01]  /*138b0*/  LDC.64 R4, c[0x0][0x3c8] ;  /* 0x0000f200ff047b82 */ /* 0x002e620000000a00 */
[----:B------:R-:W-:Y:S01]  /*138c0*/  ISETP.GE.AND P0, PT, R26, R7, PT ;  /* 0x000000071a00720c */ /* 0x000fe20003f06270 */
[----:B------:R-:W-:-:S12]  /*138d0*/  BSSY B0, `(.L_x_2804) ;  /* 0x0000023000007945 */ /* 0x000fd80003800000 */
[----:B------:R-:W-:Y:S05]  /*138e0*/  @P0 BRA `(.L_x_2805) ;  /* 0x0000000000840947 */ /* 0x000fea0003800000 */
[----:B--23--:R-:W2:Y:S01]  /*138f0*/  LDC.64 R2, c[0x0][0x248] ;  /* 0x00009200ff027b82 */ /* 0x00cea20000000a00 */
[C---:B------:R-:W-:Y:S01]  /*13900*/  LOP3.LUT R0, R88.reuse, 0x1, RZ, 0xc0, !PT ;  /* 0x0000000158007812 */ /* 0x040fe200078ec0ff */
[----:B------:R-:W-:Y:S01]  /*13910*/  IMAD.MOV.U32 R150, RZ, RZ, R152 ;  /* 0x000000ffff967224 */ /* 0x000fe200078e0098 */
[----:B------:R-:W-:Y:S02]  /*13920*/  LOP3.LUT P2, RZ, R88, 0x2, RZ, 0xc0, !PT ;  /* 0x0000000258ff7812 */ /* 0x000fe4000784c0ff */
[----:B------:R-:W-:Y:S02]  /*13930*/  ISETP.NE.U32.AND P4, PT, R0, 0x1, PT ;  /* 0x000000010000780c */ /* 0x000fe40003f85070 */
[----:B------:R-:W-:-:S11]  /*13940*/  LOP3.LUT P1, RZ, R88, 0x4, RZ, 0xc0, !PT ;  /* 0x0000000458ff7812 */ /* 0x000fd6000782c0ff */
[----:B------:R-:W-:Y:S01]  /*13950*/  @!P4 MOV R11, R209 ;  /* 0x000000d1000bc202 */ /* 0x000fe20000000f00 */
[----:B------:R-:W-:Y:S02]  /*13960*/  @!P4 IMAD.MOV.U32 R10, RZ, RZ, R206 ;  /* 0x000000ffff0ac224 */ /* 0x000fe400078e00ce */
[----:B--2---:R-:W-:-:S04]  /*13970*/  IMAD.WIDE.U32 R8, R2, 0x30, R150 ;  /* 0x0000003002087825 */ /* 0x004fc800078e0096 */
        /* <DEDUP_REMOVED lines=24> */
.L_x_2805:
[----:B------:R-:W-:Y:S05]  /*13b00*/  BSYNC B0 ;  /* 0x0000000000007941 */ /* 0x000fea0003800000 */
.L_x_2804:
[----:B------:R-:W-:Y:S01]  /*13b10*/  ULDC.64 UR8, c[0x0][0x3d0] ;  /* 0x0000f40000087ab9 */ /* 0x000fe20000000a00 */
[----:B------:R-:W0:Y:S01]  /*13b20*/  LDGDEPBAR ;  /* 0x00000000000079af */ /* 0x000e220000000000 */
[----:B------:R-:W-:Y:S01]  /*13b30*/  IMAD R0, R71, UR8, RZ ;  /* 0x0000000847007c24 */ /* 0x000fe2000f8e02ff */
[----:B------:R-:W-:Y:S01]  /*13b40*/  ISETP.GE.AND P1, PT, R154, R7, PT ;  /* 0x000000079a00720c */ /* 0x000fe20003f26270 */
[----:B------:R-:W-:Y:S01]  /*13b50*/  IMAD.WIDE.U32 R156, R73, UR8, R156 ;  /* 0x00000008499c7c25 */ /* 0x000fe2000f8e009c */
[----:B------:R-:W-:-:S03]  /*13b60*/  ULDC UR5, c[0x0][0x2e8] ;  /* 0x0000ba0000057ab9 */ /* 0x000fc60000000800 */
[----:B------:R-:W-:Y:S01]  /*13b70*/  IMAD R0, R73, UR9, R0 ;  /* 0x0000000949007c24 */ /* 0x000fe2000f8e0200 */
[----:B-1----:R-:W-:Y:S01]  /*13b80*/  LEA R4, P0, R156, R4, 0x2 ;  /* 0x000000049c047211 */ /* 0x002fe200078010ff */
[----:B------:R-:W-:-:S04]  /*13b90*/  DEPBAR.LE SB0, 0x0 ;  /* 0x000080000000791a */ /* 0x000fc80000000000 */
[----:B------:R-:W-:Y:S01]  /*13ba0*/  IMAD.IADD R0, R157, 0x1, R0 ;  /* 0x000000019d007824 */ /* 0x000fe200078e0200 */
[----:B--23--:R-:W1:Y:S01]  /*13bb0*/  MUFU.RCP R3, UR5 ;  /* 0x0000000500037d08 */ /* 0x00ce620008001000 */
[----:B------:R-:W-:-:S03]  /*13bc0*/  ULDC.64 UR8, c[0x0][0x220] ;  /* 0x0000880000087ab9 */ /* 0x000fc60000000a00 */
[----:B------:R-:W-:-:S05]  /*13bd0*/  LEA.HI.X R5, R156, R5, R0, 0x2, P0 ;  /* 0x000000059c057211 */ /* 0x000fca00000f1400 */
[----:B------:R-:W1:Y:S01]  /*13be0*/  LDG.E R0, desc[UR6][R4.64] ;  /* 0x0000000604007981 */ /* 0x000e62000c1e1900 */
[----:B------:R-:W-:Y:S01]  /*13bf0*/  SHF.R.S32.HI R2, RZ, 0x1f, R149 ;  /* 0x0000001fff027819 */ /* 0x000fe20000011495 */
[----:B------:R-:W-:Y:S01]  /*13c00*/  IMAD.SHL.U32 R89, R127, 0x2, RZ ;  /* 0x000000027f597824 */ /* 0x000fe200078e00ff */
[----:B------:R-:W-:Y:S01]  /*13c10*/  BAR.SYNC.DEFER_BLOCKING 0x0 ;  /* 0x0000000000007b1d */ /* 0x000fe20000010000 */
[----:B------:R-:W-:Y:S02]  /*13c20*/  LEA R160, P0, R136, UR8, 0x1 ;  /* 0x0000000888a07c11 */ /* 0x000fe4000f8008ff */
[----:B------:R-:W-:Y:S02]  /*13c30*/  LEA.HI R2, R2, R149, RZ, 0x2 ;  /* 0x0000009502027211 */ /* 0x000fe400078f10ff */
[----:B------:R-:W-:Y:S01]  /*13c40*/  LEA.HI.X R161, R136, UR9, R134, 0x1, P0 ;  /* 0x0000000988a17c11 */ /* 0x000fe200080f0c86 */
[----:B------:R-:W-:Y:S01]  /*13c50*/  BSSY B0, `(.L_x_2806) ;  /* 0x000001e000007945 */ /* 0x000fe20003800000 */
[----:B------:R-:W-:-:S02]  /*13c60*/  LOP3.LUT R89, R89, 0x6, RZ, 0xc0, !PT ;  /* 0x0000000659597812 */ /* 0x000fc400078ec0ff */
[----:B------:R-:W-:Y:S01]  /*13c70*/  SHF.R.S32.HI R2, RZ, 0x2, R2 ;  /* 0x00000002ff027819 */ /* 0x000fe20000011402 */
[----:B------:R2:W-:Y:S04]  /*13c80*/  @P1 STS.128 [R203+0xc000], RZ ;  /* 0x00c000ffcb001388 */ /* 0x0005e80000000c00 */
[----:B------:R2:W-:Y:S04]  /*13c90*/  @P1 STS.128 [R203+0xe000], RZ ;  /* 0x00e000ffcb001388 */ /* 0x0005e80000000c00 */
[----:B------:R2:W-:Y:S01]  /*13ca0*/  @P1 STS.128 [R203+0x10000], RZ ;  /* 0x010000ffcb001388 */ /* 0x0005e20000000c00 */
[----:B-1----:R-:W-:Y:S01]  /*13cb0*/  FMUL.FTZ R3, R0, R3 ;  /* 0x0000000300037220 */ /* 0x002fe20000410000 */
[----:B--2---:R-:W-:Y:S06]  /*13cc0*/  @P1 BRA `(.L_x_2807) ;  /* 0x0000000000581947 */ /* 0x004fec0003800000 */
        /* <DEDUP_REMOVED lines=21> */
.L_x_2808:
[----:B------:R2:W-:Y:S02]  /*13e20*/  STS.128 [R203+0x10000], RZ ;  /* 0x010000ffcb007388 */ /* 0x0005e40000000c00 */
.L_x_2807:
[----:B------:R-:W-:Y:S05]  /*13e30*/  BSYNC B0 ;  /* 0x0000000000007941 */ /* 0x000fea0003800000 */
.L_x_2806:
        /* <DEDUP_REMOVED lines=9> */
[CC--:B-1----:R-:W-:Y:S02]  /*13ed0*/  @P1 LEA R4, P0, R198.reuse, R160.reuse, 0x1 ;  /* 0x000000a0c6041211 */ /* 0x0c2fe400078008ff */
        /* <DEDUP_REMOVED lines=22> */
.L_x_2811:
[----:B------:R1:W-:Y:S02]  /*14040*/  STS.128 [R203+0x10800], RZ ;  /* 0x010800ffcb007388 */ /* 0x0003e40000000c00 */
.L_x_2810:
[----:B------:R-:W-:Y:S05]  /*14050*/  BSYNC B0 ;  /* 0x0000000000007941 */ /* 0x000fea0003800000 */
.L_x_2809:
[----:B------:R-:W-:Y:S01]  /*14060*/  ISETP.GE.AND P0, PT, R24, R7, PT ;  /* 0x000000071800720c */ /* 0x000fe20003f06270 */
[----:B------:R-:W-:-:S12]  /*14070*/  BSSY B0, `(.L_x_2812) ;  /* 0x0000023000007945 */ /* 0x000fd80003800000 */
[----:B------:R1:W-:Y:S04]  /*14080*/  @P0 STS.128 [R203+0xd000], RZ ;  /* 0x00d000ffcb000388 */ /* 0x0003e80000000c00 */
[----:B------:R1:W-:Y:S04]  /*14090*/  @P0 STS.128 [R203+0xf000], RZ ;  /* 0x00f000ffcb000388 */ /* 0x0003e80000000c00 */
[----:B------:R1:W-:Y:S01]  /*140a0*/  @P0 STS.128 [R203+0x11000], RZ ;  /* 0x011000ffcb000388 */ /* 0x0003e20000000c00 */
[----:B------:R-:W-:Y:S05]  /*140b0*/  @P0 BRA `(.L_x_2813) ;  /* 0x0000000000780947 */ /* 0x000fea0003800000 */
[----:B-1----:R-:W1:Y:S01]  /*140c0*/  LDC.64 R4, c[0x0][0x250] ;  /* 0x00009400ff047b82 */ /* 0x002e620000000a00 */
        /* <DEDUP_REMOVED lines=28> */
.L_x_2814:
[----:B------:R1:W-:Y:S02]  /*14290*/  STS.128 [R203+0x11000], RZ ;  /* 0x011000ffcb007388 */ /* 0x0003e40000000c00 */
.L_x_2813:
[----:B------:R-:W-:Y:S05]  /*142a0*/  BSYNC B0 ;  /* 0x0000000000007941 */ /* 0x000fea0003800000 */
.L_x_2812:
        /* <DEDUP_REMOVED lines=9> */
[----:B-1----:R-:W1:Y:S08]  /*14340*/  @P1 LDC.64 R4, c[0x0][0x250] ;  /* 0x00009400ff041b82 */ /* 0x002e700000000a00 */
[----:B------:R-:W5:Y:S01]  /*14350*/  @!P0 LDC.64 R6, c[0x0][0x250] ;  /* 0x00009400ff068b82 */ /* 0x000f620000000a00 */
[----:B-1----:R-:W-:-:S04]  /*14360*/  @P1 IMAD.WIDE.U32 R8, R4, 0x60, R160 ;  /* 0x0000006004081825 */ /* 0x002fc800078e00a0 */
[----:B------:R-:W-:Y:S01]  /*14370*/  @P1 IMAD R5, R5, 0x60, RZ ;  /* 0x0000006005051824 */ /* 0x000fe200078e02ff */
[----:B------:R-:W-:Y:S01]  /*14380*/  @P1 MOV R4, R8 ;  /* 0x0000000800041202 */ /* 0x000fe20000000f00 */
[----:B-----5:R-:W-:-:S03]  /*14390*/  @!P0 IMAD.WIDE.U32 R10, R6, 0x60, R160 ;  /* 0x00000060060a8825 */ /* 0x020fc600078e00a0 */
        /* <DEDUP_REMOVED lines=23> */
.L_x_2817:
[----:B------:R1:W-:Y:S02]  /*14510*/  STS.128 [R203+0x11800], RZ ;  /* 0x011800ffcb007388 */ /* 0x0003e40000000c00 */
.L_x_2816:
[----:B------:R-:W-:Y:S05]  /*14520*/  BSYNC B0 ;  /* 0x0000000000007941 */ /* 0x000fea0003800000 */
.L_x_2815:
[C---:B------:R-:W-:Y:S01]  /*14530*/  IMAD.SHL.U32 R0, R63.reuse, 0x40, RZ ;  /* 0x000000403f007824 */ /* 0x040fe200078e00ff */
[----:B------:R-:W-:Y:S01]  /*14540*/  R2P PR, R63, 0x6 ;  /* 0x000000063f007804 */ /* 0x000fe20000000000 */
[----:B------:R-:W-:Y:S01]  /*14550*/  IMAD.SHL.U32 R154, R154, 0x8, RZ ;  /* 0x000000089a9a7824 */ /* 0x000fe200078e00ff */
[----:B------:R-:W-:Y:S01]  /*14560*/  ULDC UR5, c[0x0][0x398] ;  /* 0x0000e60000057ab9 */ /* 0x000fe20000000800 */
[----:B------:R-:W-:Y:S01]  /*14570*/  IMAD R195, R60, 0x400, R47 ;  /* 0x000004003cc37824 */ /* 0x000fe200078e022f */
[----:B-1----:R-:W-:Y:S01]  /*14580*/  LOP3.LUT R5, R0, 0x1c0, RZ, 0xc0, !PT ;  /* 0x000001c000057812 */ /* 0x002fe200078ec0ff */
[----:B------:R-:W-:Y:S01]  /*14590*/  IMAD.IADD R89, R44, 0x1, R89 ;  /* 0x000000012c597824 */ /* 0x000fe200078e0259 */
[----:B------:R-:W0:Y:S02]  /*145a0*/  LDGDEPBAR ;  /* 0x00000000000079af */ /* 0x000e240000000000 */
[----:B------:R-:W-:Y:S02]  /*145b0*/  LOP3.LUT R154, R5, 0x8, R154, 0xf8, !PT ;  /* 0x00000008059a7812 */ /* 0x000fe400078ef89a */
[----:B------:R-:W-:-:S02]  /*145c0*/  SHF.R.U32.HI R5, RZ, 0x3, R5 ;  /* 0x00000003ff057819 */ /* 0x000fc40000011605 */
[----:B------:R-:W-:Y:S02]  /*145d0*/  LEA R195, R195, UR4, 0x1 ;  /* 0x00000004c3c37c11 */ /* 0x000fe4000f8e08ff */
[----:B------:R-:W-:-:S03]  /*145e0*/  LOP3.LUT R5, R154, R5, RZ, 0x3c, !PT ;  /* 0x000000059a057212 */ /* 0x000fc600078e3cff */
[----:B------:R-:W-:Y:S02]  /*145f0*/  IMAD R210, R46, 0x2, R195 ;  /* 0x000000022ed27824 */ /* 0x000fe400078e02c3 */
[----:B------:R-:W-:Y:S02]  /*14600*/  IMAD R194, R64, 0x200, R5 ;  /* 0x0000020040c27824 */ /* 0x000fe400078e0205 */
[----:B------:R-:W-:Y:S01]  /*14610*/  LDSM.16.M88.4 R64, [R195] ;  /* 0x00000000c340783b */ /* 0x000fe20000000200 */
[C---:B------:R-:W-:Y:S02]  /*14620*/  IMAD R63, R45.reuse, 0x2, R195 ;  /* 0x000000022d3f7824 */ /* 0x040fe400078e02c3 */
[----:B------:R-:W-:Y:S01]  /*14630*/  LEA R194, R194, UR4, 0x1 ;  /* 0x00000004c2c27c11 */ /* 0x000fe2000f8e08ff */
[----:B------:R-:W-:Y:S01]  /*14640*/  LDSM.16.M88.4 R4, [R210] ;  /* 0x00000000d204783b */ /* 0x000fe20000000200 */
[----:B------:R-:W-:-:S03]  /*14650*/  IMAD R196, R45, 0x2, R210 ;  /* 0x000000022dc47824 */ /* 0x000fc600078e02d2 */
[----:B------:R-:W1:Y:S01]  /*14660*/  LDSM.16.M88.4 R40, [R194+0x6000] ;  /* 0x00600000c228783b */ /* 0x000e620000000200 */
[C---:B------:R-:W-:Y:S02]  /*14670*/  VIADD R0, R194.reuse, 0x6000 ;  /* 0x00006000c2007836 */ /* 0x040fe40000000000 */
[----:B------:R-:W-:Y:S01]  /*14680*/  VIADD R193, R194, 0x6020 ;  /* 0x00006020c2c17836 */ /* 0x000fe20000000000 */
[----:B------:R-:W5:Y:S01]  /*14690*/  LDSM.16.M88.4 R32, [R194+0x6800] ;  /* 0x00680000c220783b */ /* 0x000f620000000200 */
[----:B------:R-:W-:Y:S02]  /*146a0*/  @P1 VIADD R193, R0, 0xffffffe0 ;  /* 0xffffffe000c11836 */ /* 0x000fe40000000000 */
[----:B------:R-:W-:Y:S01]  /*146b0*/  IMAD.MOV.U32 R0, RZ, RZ, 0x40 ;  /* 0x00000040ff007424 */ /* 0x000fe200078e00ff */
[----:B------:R-:W2:Y:S01]  /*146c0*/  LDSM.16.M88.4 R24, [R194+0x7000] ;  /* 0x00700000c218783b */ /* 0x000ea20000000200 */
[C---:B------:R-:W-:Y:S02]  /*146d0*/  VIADD R187, R193.reuse, 0x800 ;  /* 0x00000800c1bb7836 */ /* 0x040fe40000000000 */
[C---:B------:R-:W-:Y:S01]  /*146e0*/  VIADD R186, R193.reuse, 0x1000 ;  /* 0x00001000c1ba7836 */ /* 0x040fe20000000000 */
[----:B------:R-:W3:Y:S01]  /*146f0*/  LDSM.16.M88.4 R52, [R194+0x7800] ;  /* 0x00780000c234783b */ /* 0x000ee20000000200 */
[----:B------:R-:W-:Y:S01]  /*14700*/  SEL R0, R0, 0xffffffc0, !P2 ;  /* 0xffffffc000007807 */ /* 0x000fe20005000000 */
[----:B------:R-:W-:-:S02]  /*14710*/  VIADD R185, R193, 0x1800 ;  /* 0x00001800c1b97836 */ /* 0x000fc40000000000 */
[----:B------:R-:W4:Y:S01]  /*14720*/  LDSM.16.M88.4 R8, [R193] ;  /* 0x00000000c108783b */ /* 0x000f220000000200 */
[C---:B------:R-:W-:Y:S02]  /*14730*/  VIADD R183, R193.reuse, 0x2000 ;  /* 0x00002000c1b77836 */ /* 0x040fe40000000000 */
[----:B------:R-:W-:Y:S01]  /*14740*/  IMAD.IADD R191, R194, 0x1, R0 ;  /* 0x00000001c2bf7824 */ /* 0x000fe200078e0200 */
[----:B------:R-:W4:Y:S01]  /*14750*/  LDSM.16.M88.4 R16, [R193+0x800] ;  /* 0x00080000c110783b */ /* 0x000f220000000200 */
[----:B------:R-:W-:Y:S02]  /*14760*/  IMAD.IADD R184, R0, 0x1, R193 ;  /* 0x0000000100b87824 */ /* 0x000fe400078e02c1 */
[C---:B------:R-:W-:Y:S01]  /*14770*/  VIADD R182, R193.reuse, 0x2800 ;  /* 0x00002800c1b67836 */ /* 0x040fe20000000000 */
[----:B------:R-:W4:Y:S01]  /*14780*/  LDSM.16.M88.4 R12, [R193+0x1000] ;  /* 0x00100000c10c783b */ /* 0x000f220000000200 */
[C---:B------:R-:W-:Y:S02]  /*14790*/  VIADD R181, R193.reuse, 0x3000 ;  /* 0x00003000c1b57836 */ /* 0x040fe40000000000 */
[C---:B------:R-:W-:Y:S01]  /*147a0*/  VIADD R180, R193.reuse, 0x3800 ;  /* 0x00003800c1b47836 */ /* 0x040fe20000000000 */
[----:B------:R-:W4:Y:S01]  /*147b0*/  LDSM.16.M88.4 R80, [R193+0x1800] ;  /* 0x00180000c150783b */ /* 0x000f220000000200 */
[----:B------:R-:W-:-:S02]  /*147c0*/  VIADD R179, R193, 0x4000 ;  /* 0x00004000c1b37836 */ /* 0x000fc40000000000 */
[C---:B------:R-:W-:Y:S01]  /*147d0*/  VIADD R178, R193.reuse, 0x4800 ;  /* 0x00004800c1b27836 */ /* 0x040fe20000000000 */
[----:B------:R-:W-:Y:S01]  /*147e0*/  LDSM.16.M88.4 R76, [R63] ;  /* 0x000000003f4c783b */ /* 0x000fe20000000200 */
[C---:B------:R-:W-:Y:S02]  /*147f0*/  VIADD R177, R193.reuse, 0x5000 ;  /* 0x00005000c1b17836 */ /* 0x040fe40000000000 */
[----:B------:R-:W-:Y:S01]  /*14800*/  VIADD R176, R193, 0x5800 ;  /* 0x00005800c1b07836 */ /* 0x000fe20000000000 */
[----:B------:R-:W4:Y:S01]  /*14810*/  LDSM.16.M88.4 R56, [R191+0x6000] ;  /* 0x00600000bf38783b */ /* 0x000f220000000200 */
[C---:B-1----:R-:W-:Y:S03]  /*14820*/  HMMA.16816.F32 R48, R64.reuse, R40, RZ ;  /* 0x000000284030723c */ /* 0x042fe600000018ff */
[----:B------:R-:W-:Y:S04]  /*14830*/  LDSM.16.M88.4 R72, [R191+0x7800] ;  /* 0x00780000bf48783b */ /* 0x000fe80000000200 */
[----:B------:R-:W-:Y:S01]  /*14840*/  LDSM.16.M88.4 R68, [R196] ;  /* 0x00000000c444783b */ /* 0x000fe20000000200 */
[C---:B------:R-:W-:Y:S03]  /*14850*/  HMMA.16816.F32 R40, R64.reuse, R42, RZ ;  /* 0x0000002a4028723c */ /* 0x040fe600000018ff */
[----:B------:R-:W-:Y:S03]  /*14860*/  LDSM.16.M88.4 R84, [R184+0x3800] ;  /* 0x00380000b854783b */ /* 0x000fe60000000200 */
[C---:B-----5:R-:W-:Y:S06]  /*14870*/  HMMA.16816.F32 R36, R64.reuse, R32, RZ ;  /* 0x000000204024723c */ /* 0x060fec00000018ff */
[C---:B--2---:R-:W-:Y:S06]  /*14880*/  HMMA.16816.F32 R28, R64.reuse, R24, RZ ;  /* 0x00000018401c723c */ /* 0x044fec00000018ff */
[C---:B------:R-:W-:Y:S06]  /*14890*/  HMMA.16816.F32 R32, R64.reuse, R34, RZ ;  /* 0x000000224020723c */ /* 0x040fec00000018ff */
        /* <DEDUP_REMOVED lines=38> */
[----:B------:R-:W3:Y:S05]  /*14b00*/  LDSM.16.M88.4 R12, [R193+0x2800] ;  /* 0x00280000c10c783b */ /* 0x000eea0000000200 */
        /* <DEDUP_REMOVED lines=8> */
[C---:B------:R-:W-:Y:S01]  /*14b90*/  HMMA.16816.F32 R32, R56.reuse, R54, R32 ;  /* 0x000000363820723c */ /* 0x040fe20000001820 */
[----:B------:R-:W4:Y:S05]  /*14ba0*/  LDSM.16.M88.4 R52, [R63+0x2000] ;  /* 0x002000003f34783b */ /* 0x000f2a0000000200 */
[C---:B------:R-:W-:Y:S06]  /*14bb0*/  HMMA.16816.F32 R28, R56.reuse, R64, R28 ;  /* 0x00000040381c723c */ /* 0x040fec000000181c */
[C---:B------:R-:W-:Y:S01]  /*14bc0*/  HMMA.16816.F32 R24, R56.reuse, R66, R24 ;  /* 0x000000423818723c */ /* 0x040fe20000001818 */
[----:B------:R-:W5:Y:S05]  /*14bd0*/  LDSM.16.M88.4 R64, [R191+0x8800] ;  /* 0x00880000bf40783b */ /* 0x000f6a0000000200 */
[C---:B------:R-:W-:Y:S06]  /*14be0*/  HMMA.16816.F32 R20, R56.reuse, R72, R20 ;  /* 0x000000483814723c */ /* 0x040fec0000001814 */
[----:B------:R-:W-:Y:S01]  /*14bf0*/  HMMA.16816.F32 R76, R56, R74, R76 ;  /* 0x0000004a384c723c */ /* 0x000fe2000000184c */
[----:B------:R-:W-:Y:S04]  /*14c00*/  LDSM.16.M88.4 R56, [R191+0x9800] ;  /* 0x00980000bf38783b */ /* 0x000fe80000000200 */
[----:B------:R-:W-:Y:S01]  /*14c10*/  LDSM.16.M88.4 R72, [R196+0x2000] ;  /* 0x00200000c448783b */ /* 0x000fe20000000200 */
[C---:B--2---:R-:W-:Y:S06]  /*14c20*/  HMMA.16816.F32 R48, R4.reuse, R16, R48 ;  /* 0x000000100430723c */ /* 0x044fec0000001830 */
[C---:B------:R-:W-:Y:S01]  /*14c30*/  HMMA.16816.F32 R40, R4.reuse, R18, R40 ;  /* 0x000000120428723c */ /* 0x040fe20000001828 */
[----:B------:R-:W2:Y:S05]  /*14c40*/  LDSM.16.M88.4 R16, [R191+0x9000] ;  /* 0x00900000bf10783b */ /* 0x000eaa0000000200 */
[C---:B---3--:R-:W-:Y:S06]  /*14c50*/  HMMA.16816.F32 R36, R4.reuse, R12, R36 ;  /* 0x0000000c0424723c */ /* 0x048fec0000001824 */
        /* <DEDUP_REMOVED lines=9> */
[C---:B----4-:R-:W-:Y:S06]  /*14cf0*/  HMMA.16816.F32 R48, R52.reuse, R68, R48 ;  /* 0x000000443430723c */ /* 0x050fec0000001830 */
[C---:B-----5:R-:W-:Y:S06]  /*14d00*/  HMMA.16816.F32 R36, R52.reuse, R64, R36 ;  /* 0x000000403424723c */ /* 0x060fec0000001824 */
[C---:B------:R-:W-:Y:S01]  /*14d10*/  HMMA.16816.F32 R40, R52.reuse, R70, R40 ;  /* 0x000000463428723c */ /* 0x040fe20000001828 */
[----:B------:R-:W-:Y:S05]  /*14d20*/  LDSM.16.M88.4 R68, [R194+0xa000] ;  /* 0x00a00000c244783b */ /* 0x000fea0000000200 */
        /* <DEDUP_REMOVED lines=10> */
[C---:B-1----:R-:W-:Y:S06]  /*14dd0*/  HMMA.16816.F32 R36, R72.reuse, R8, R36 ;  /* 0x000000084824723c */ /* 0x042fec0000001824 */
[C---:B------:R-:W-:Y:S01]  /*14de0*/  HMMA.16816.F32 R40, R72.reuse, R14, R40 ;  /* 0x0000000e4828723c */ /* 0x040fe20000001828 */
[----:B------:R-:W1:Y:S05]  /*14df0*/  LDSM.16.M88.4 R12, [R193+0x4000] ;  /* 0x00400000c10c783b */ /* 0x000e6a0000000200 */
[C---:B------:R-:W-:Y:S01]  /*14e00*/  HMMA.16816.F32 R32, R72.reuse, R10, R32 ;  /* 0x0000000a4820723c */ /* 0x040fe20000001820 */
[----:B------:R-:W3:Y:S05]  /*14e10*/  LDSM.16.M88.4 R8, [R193+0x4800] ;  /* 0x00480000c108783b */ /* 0x000eea0000000200 */
[C---:B------:R-:W-:Y:S06]  /*14e20*/  HMMA.16816.F32 R28, R72.reuse, R4, R28 ;  /* 0x00000004481c723c */ /* 0x040fec000000181c */
[----:B------:R-:W-:Y:S01]  /*14e30*/  HMMA.16816.F32 R24, R72, R6, R24 ;  /* 0x000000064818723c */ /* 0x000fe20000001818 */
[----:B------:R-:W5:Y:S05]  /*14e40*/  LDSM.16.M88.4 R4, [R193+0x5000] ;  /* 0x00500000c104783b */ /* 0x000f6a0000000200 */
[C---:B--2---:R-:W-:Y:S06]  /*14e50*/  HMMA.16816.F32 R48, R16.reuse, R68, R48 ;  /* 0x000000441030723c */ /* 0x044fec0000001830 */
[----:B------:R-:W-:Y:S06]  /*14e60*/  HMMA.16816.F32 R36, R16, R64, R36 ;  /* 0x000000401024723c */ /* 0x000fec0000001824 */
[C---:B------:R-:W-:Y:S06]  /*14e70*/  HMMA.16816.F32 R76, R72.reuse, R86, R76 ;  /* 0x00000056484c723c */ /* 0x040fec000000184c */
[----:B------:R-:W-:Y:S01]  /*14e80*/  HMMA.16816.F32 R20, R72, R84, R20 ;  /* 0x000000544814723c */ /* 0x000fe20000001814 */
[----:B------:R-:W-:Y:S04]  /*14e90*/  LDSM.16.M88.4 R72, [R63+0x4000] ;  /* 0x004000003f48783b */ /* 0x000fe80000000200 */
[----:B------:R-:W-:Y:S01]  /*14ea0*/  LDSM.16.M88.4 R84, [R193+0x5800] ;  /* 0x00580000c154783b */ /* 0x000fe20000000200 */
[C---:B------:R-:W-:Y:S03]  /*14eb0*/  HMMA.16816.F32 R40, R16.reuse, R70, R40 ;  /* 0x000000461028723c */ /* 0x040fe60000001828 */
[----:B------:R-:W2:Y:S03]  /*14ec0*/  LDSM.16.M88.4 R68, [R191+0xa000] ;  /* 0x00a00000bf44783b */ /* 0x000ea60000000200 */
[C---:B------:R-:W-:Y:S01]  /*14ed0*/  HMMA.16816.F32 R32, R16.reuse, R66, R32 ;  /* 0x000000421020723c */ /* 0x040fe20000001820 */
[----:B------:R-:W2:Y:S05]  /*14ee0*/  LDSM.16.M88.4 R64, [R191+0xa800] ;  /* 0x00a80000bf40783b */ /* 0x000eaa0000000200 */
[C---:B----4-:R-:W-:Y:S06]  /*14ef0*/  HMMA.16816.F32 R28, R16.reuse, R56, R28 ;  /* 0x00000038101c723c */ /* 0x050fec000000181c */
[----:B------:R-:W-:Y:S01]  /*14f00*/  HMMA.16816.F32 R24, R16, R58, R24 ;  /* 0x0000003a1018723c */ /* 0x000fe20000001818 */
[----:B------:R-:W4:Y:S05]  /*14f10*/  LDSM.16.M88.4 R56, [R191+0xb000] ;  /* 0x00b00000bf38783b */ /* 0x000f2a0000000200 */
[C---:B-1----:R-:W-:Y:S06]  /*14f20*/  HMMA.16816.F32 R48, R80.reuse, R12, R48 ;  /* 0x0000000c5030723c */ /* 0x042fec0000001830 */
[----:B---3--:R-:W-:Y:S06]  /*14f30*/  HMMA.16816.F32 R36, R80, R8, R36 ;  /* 0x000000085024723c */ /* 0x008fec0000001824 */
[C---:B------:R-:W-:Y:S06]  /*14f40*/  HMMA.16816.F32 R76, R16.reuse, R54, R76 ;  /* 0x00000036104c723c */ /* 0x040fec000000184c */
[----:B------:R-:W-:Y:S01]  /*14f50*/  HMMA.16816.F32 R20, R16, R52, R20 ;  /* 0x000000341014723c */ /* 0x000fe20000001814 */
[----:B------:R-:W-:Y:S04]  /*14f60*/  LDSM.16.M88.4 R16, [R184+0x4000] ;  /* 0x00400000b810783b */ /* 0x000fe80000000200 */
[----:B------:R-:W-:Y:S01]  /*14f70*/  LDSM.16.M88.4 R52, [R191+0xb800] ;  /* 0x00b80000bf34783b */ /* 0x000fe20000000200 */
[C---:B------:R-:W-:Y:S03]  /*14f80*/  HMMA.16816.F32 R40, R80.reuse, R14, R40 ;  /* 0x0000000e5028723c */ /* 0x040fe60000001828 */
[----:B------:R-:W-:Y:S03]  /*14f90*/  LDSM.16.M88.4 R12, [R184+0x4800] ;  /* 0x00480000b80c783b */ /* 0x000fe60000000200 */
[C---:B-----5:R-:W-:Y:S06]  /*14fa0*/  HMMA.16816.F32 R28, R80.reuse, R4, R28 ;  /* 0x00000004501c723c */ /* 0x060fec000000181c */
[C---:B------:R-:W-:Y:S01]  /*14fb0*/  HMMA.16816.F32 R24, R80.reuse, R6, R24 ;  /* 0x000000065018723c */ /* 0x040fe20000001818 */
[----:B------:R-:W1:Y:S05]  /*14fc0*/  LDSM.16.M88.4 R4, [R196+0x4000] ;  /* 0x00400000c404783b */ /* 0x000e6a0000000200 */
[----:B------:R-:W-:Y:S01]  /*14fd0*/  HMMA.16816.F32 R32, R80, R10, R32 ;  /* 0x0000000a5020723c */ /* 0x000fe20000001820 */
[----:B------:R-:W3:Y:S05]  /*14fe0*/  LDSM.16.M88.4 R8, [R184+0x5000] ;  /* 0x00500000b808783b */ /* 0x000eea0000000200 */
[C---:B--2---:R-:W-:Y:S06]  /*14ff0*/  HMMA.16816.F32 R48, R72.reuse, R68, R48 ;  /* 0x000000444830723c */ /* 0x044fec0000001830 */
[----:B------:R-:W-:Y:S06]  /*15000*/  HMMA.16816.F32 R36, R72, R64, R36 ;  /* 0x000000404824723c */ /* 0x000fec0000001824 */
[C---:B------:R-:W-:Y:S06]  /*15010*/  HMMA.16816.F32 R76, R80.reuse, R86, R76 ;  /* 0x00000056504c723c */ /* 0x040fec000000184c */
[----:B------:R-:W-:Y:S06]  /*15020*/  HMMA.16816.F32 R20, R80, R84, R20 ;  /* 0x000000545014723c */ /* 0x000fec0000001814 */
[----:B------:R-:W-:Y:S01]  /*15030*/  HMMA.16816.F32 R64, R72, R66, R32 ;  /* 0x000000424840723c */ /* 0x000fe20000001820 */
[----:B------:R-:W2:Y:S01]  /*15040*/  LDSM.16.M88.4 R32, [R184+0x5800] ;  /* 0x00580000b820783b */ /* 0x000ea20000000200 */
[----:B------:R-:W-:-:S04]  /*15050*/  DEPBAR.LE SB0, 0x0 ;  /* 0x000080000000791a */ /* 0x000fc80000000000 */
[C---:B----4-:R-:W-:Y:S06]  /*15060*/  HMMA.16816.F32 R28, R72.reuse, R56, R28 ;  /* 0x00000038481c723c */ /* 0x050fec000000181c */
[----:B------:R-:W-:Y:S06]  /*15070*/  HMMA.16816.F32 R40, R72, R70, R40 ;  /* 0x000000464828723c */ /* 0x000fec0000001828 */
[C---:B-1----:R-:W-:Y:S06]  /*15080*/  HMMA.16816.F32 R48, R4.reuse, R16, R48 ;  /* 0x000000100430723c */ /* 0x042fec0000001830 */
[----:B------:R-:W-:Y:S06]  /*15090*/  HMMA.16816.F32 R36, R4, R12, R36 ;  /* 0x0000000c0424723c */ /* 0x000fec0000001824 */
[----:B------:R-:W-:Y:S01]  /*150a0*/  HMMA.16816.F32 R76, R72, R54, R76 ;  /* 0x00000036484c723c */ /* 0x000fe2000000184c */
[----:B------:R-:W-:-:S05]  /*150b0*/  IMAD R13, R60, 0x10, R62 ;  /* 0x000000103c0d7824 */ /* 0x000fca00078e023e */
[----:B------:R-:W-:Y:S01]  /*150c0*/  HMMA.16816.F32 R24, R72, R58, R24 ;  /* 0x0000003a4818723c */ /* 0x000fe20000001818 */
[----:B------:R-:W-:-:S04]  /*150d0*/  IADD3 R2, R13, 0x1, R2 ;  /* 0x000000010d027810 */ /* 0x000fc80007ffe002 */
[----:B------:R-:W-:Y:S01]  /*150e0*/  IADD3 R2, R61, R2, -R201 ;  /* 0x000000023d027210 */ /* 0x000fe20007ffe8c9 */
[----:B------:R-:W-:Y:S04]  /*150f0*/  HMMA.16816.F32 R20, R72, R52, R20 ;  /* 0x000000344814723c */ /* 0x000fe80000001814 */
[----:B------:R-:W-:Y:S02]  /*15100*/  VIADD R2, R2, UR5 ;  /* 0x0000000502027c36 */ /* 0x000fe40008000000 */
[----:B---3--:R-:W-:Y:S01]  /*15110*/  HMMA.16816.F32 R28, R4, R8, R28 ;  /* 0x00000008041c723c */ /* 0x008fe2000000181c */
[----:B------:R-:W-:Y:S02]  /*15120*/  VIADD R53, R89, 0x20 ;  /* 0x0000002059357836 */ /* 0x000fe40000000000 */
[----:B------:R-:W-:-:S02]  /*15130*/  VIMNMX R0, R2, R61, PT ;  /* 0x0000003d02007248 */ /* 0x000fc40003fe0100 */
[----:B------:R-:W-:Y:S01]  /*15140*/  VIADDMNMX R2, R2, 0x8, R61, PT ;  /* 0x0000000802027846 */ /* 0x000fe2000380013d */
[----:B------:R-:W-:Y:S01]  /*15150*/  HMMA.16816.F32 R40, R4, R18, R40 ;  /* 0x000000120428723c */ /* 0x000fe20000001828 */
[----:B------:R-:W-:-:S05]  /*15160*/  VIADD R9, R89, 0x1 ;  /* 0x0000000159097836 */ /* 0x000fca0000000000 */
[----:B------:R-:W-:Y:S01]  /*15170*/  I2FP.F32.S32 R8, R9 ;  /* 0x0000000900087245 */ /* 0x000fe20000201400 */
[C---:B------:R-:W-:Y:S01]  /*15180*/  HMMA.16816.F32 R64, R4.reuse, R14, R64 ;  /* 0x0000000e0440723c */ /* 0x040fe20000001840 */
[----:B------:R-:W-:Y:S01]  /*15190*/  BAR.SYNC.DEFER_BLOCKING 0x0 ;  /* 0x0000000000007b1d */ /* 0x000fe20000010000 */
[----:B------:R-:W-:Y:S02]  /*151a0*/  ISETP.GE.AND P5, PT, R9, R0, PT ;  /* 0x000000000900720c */ /* 0x000fe40003fa6270 */
[----:B------:R-:W-:Y:S01]  /*151b0*/  FFMA.FTZ R49, R3, R8, R49 ;  /* 0x0000000803317223 */ /* 0x000fe20000010031 */
[----:B------:R-:W-:Y:S01]  /*151c0*/  ISETP.GE.AND P0, PT, R9, R2, PT ;  /* 0x000000020900720c */ /* 0x000fe20003f06270 */
[----:B------:R-:W-:Y:S01]  /*151d0*/  FFMA.FTZ R8, R3, R8, R51 ;  /* 0x0000000803087223 */ /* 0x000fe20000010033 */
[----:B--2---:R-:W-:Y:S01]  /*151e0*/  HMMA.16816.F32 R76, R4, R34, R76 ;  /* 0x00000022044c723c */ /* 0x004fe2000000184c */
[----:B------:R-:W-:Y:S01]  /*151f0*/  VIADD R9, R89, 0x10 ;  /* 0x0000001059097836 */ /* 0x000fe20000000000 */
[----:B------:R-:W-:-:S02]  /*15200*/  FSEL R51, R49, -INF , !P5 ;  /* 0xff80000031337808 */ /* 0x000fc40006800000 */
[----:B------:R-:W-:Y:S02]  /*15210*/  FSEL R49, R8, -INF , !P0 ;  /* 0xff80000008317808 */ /* 0x000fe40004000000 */
[C---:B------:R-:W-:Y:S01]  /*15220*/  HMMA.16816.F32 R24, R4.reuse, R10, R24 ;  /* 0x0000000a0418723c */ /* 0x040fe20000001818 */
[----:B------:R-:W-:Y:S01]  /*15230*/  VIADD R35, R89, 0x8 ;  /* 0x0000000859237836 */ /* 0x000fe20000000000 */
[C---:B------:R-:W-:Y:S02]  /*15240*/  ISETP.GE.AND P5, PT, R9.reuse, R0, PT ;  /* 0x000000000900720c */ /* 0x040fe40003fa6270 */
[----:B------:R-:W-:Y:S02]  /*15250*/  ISETP.GE.AND P0, PT, R9, R2, PT ;  /* 0x000000020900720c */ /* 0x000fe40003f06270 */
[----:B------:R-:W-:Y:S01]  /*15260*/  HMMA.16816.F32 R20, R4, R32, R20 ;  /* 0x000000200414723c */ /* 0x000fe20000001814 */
[----:B------:R-:W-:Y:S01]  /*15270*/  ISETP.GE.AND P6, PT, R35, R0, PT ;  /* 0x000000002300720c */ /* 0x000fe20003fc6270 */
[----:B------:R-:W-:Y:S01]  /*15280*/  VIADD R11, R89, 0x11 ;  /* 0x00000011590b7836 */ /* 0x000fe20000000000 */
[----:B------:R-:W-:-:S02]  /*15290*/  ISETP.GE.AND P2, PT, R35, R2, PT ;  /* 0x000000022300720c */ /* 0x000fc40003f46270 */
[----:B------:R-:W-:Y:S02]  /*152a0*/  I2FP.F32.S32 R9, R9 ;  /* 0x0000000900097245 */ /* 0x000fe40000201400 */
[C---:B------:R-:W-:Y:S01]  /*152b0*/  VIADD R5, R89.reuse, 0x9 ;  /* 0x0000000959057836 */ /* 0x040fe20000000000 */
[----:B------:R-:W-:Y:S01]  /*152c0*/  I2FP.F32.S32 R35, R35 ;  /* 0x0000002300237245 */ /* 0x000fe20000201400 */
[----:B------:R-:W-:Y:S02]  /*152d0*/  VIADD R7, R89, 0x18 ;  /* 0x0000001859077836 */ /* 0x000fe40000000000 */
[CC--:B------:R-:W-:Y:S01]  /*152e0*/  FFMA.FTZ R17, R3.reuse, R9.reuse, R36 ;  /* 0x0000000903117223 */ /* 0x0c0fe20000010024 */
[----:B------:R-:W-:Y:S01]  /*152f0*/  FFMA.FTZ R9, R3, R9, R38 ;  /* 0x0000000903097223 */ /* 0x000fe20000010026 */
[----:B------:R-:W-:Y:S01]  /*15300*/  ISETP.GE.AND P4, PT, R5, R0, PT ;  /* 0x000000000500720c */ /* 0x000fe20003f86270 */
[-C--:B------:R-:W-:Y:S01]  /*15310*/  FFMA.FTZ R40, R3, R35.reuse, R40 ;  /* 0x0000002303287223 */ /* 0x080fe20000010028 */
[----:B------:R-:W-:Y:S01]  /*15320*/  ISETP.GE.AND P1, PT, R5, R2, PT ;  /* 0x000000020500720c */ /* 0x000fe20003f26270 */
[----:B------:R-:W-:Y:S01]  /*15330*/  FFMA.FTZ R35, R3, R35, R42 ;  /* 0x0000002303237223 */ /* 0x000fe2000001002a */
[----:B------:R-:W-:Y:S01]  /*15340*/  I2FP.F32.S32 R4, R5 ;  /* 0x0000000500047245 */ /* 0x000fe20000201400 */
[----:B------:R-:W-:Y:S01]  /*15350*/  VIADD R5, R89, 0x19 ;  /* 0x0000001959057836 */ /* 0x000fe20000000000 */
[----:B------:R-:W-:-:S02]  /*15360*/  I2FP.F32.S32 R6, R11 ;  /* 0x0000000b00067245 */ /* 0x000fc40000201400 */
[----:B------:R-:W-:Y:S01]  /*15370*/  FSEL R17, R17, -INF , !P5 ;  /* 0xff80000011117808 */ /* 0x000fe20006800000 */
[CC--:B------:R-:W-:Y:S01]  /*15380*/  FFMA.FTZ R41, R3.reuse, R4.reuse, R41 ;  /* 0x0000000403297223 */ /* 0x0c0fe20000010029 */
[C---:B------:R-:W-:Y:S01]  /*15390*/  FFMA.FTZ R33, R3.reuse, R4, R43 ;  /* 0x0000000403217223 */ /* 0x040fe2000001002b */
[----:B------:R-:W-:Y:S01]  /*153a0*/  I2FP.F32.S32 R4, R5 ;  /* 0x0000000500047245 */ /* 0x000fe20000201400 */
[----:B------:R-:W-:Y:S01]  /*153b0*/  FFMA.FTZ R19, R3, R6, R37 ;  /* 0x0000000603137223 */ /* 0x000fe20000010025 */
[----:B------:R-:W-:Y:S01]  /*153c0*/  FSEL R9, R9, -INF , !P0 ;  /* 0xff80000009097808 */ /* 0x000fe20004000000 */
[----:B------:R-:W-:Y:S01]  /*153d0*/  VIADD R37, R89, 0x28 ;  /* 0x0000002859257836 */ /* 0x000fe20000000000 */
[----:B------:R-:W-:Y:S01]  /*153e0*/  FSEL R43, R40, -INF , !P6 ;  /* 0xff800000282b7808 */ /* 0x000fe20007000000 */
[----:B------:R-:W-:Y:S01]  /*153f0*/  FFMA.FTZ R13, R3, R4, R65 ;  /* 0x00000004030d7223 */ /* 0x000fe20000010041 */
[----:B------:R-:W-:Y:S02]  /*15400*/  FSEL R35, R35, -INF , !P2 ;  /* 0xff80000023237808 */ /* 0x000fe40005000000 */
[----:B------:R-:W-:-:S02]  /*15410*/  FSEL R41, R41, -INF , !P4 ;  /* 0xff80000029297808 */ /* 0x000fc40006000000 */
[----:B------:R-:W-:Y:S02]  /*15420*/  FSEL R33, R33, -INF , !P1 ;  /* 0xff80000021217808 */ /* 0x000fe40004800000 */
[C---:B------:R-:W-:Y:S02]  /*15430*/  ISETP.GE.AND P5, PT, R5.reuse, R0, PT ;  /* 0x000000000500720c */ /* 0x040fe40003fa6270 */
[----:B------:R-:W-:Y:S01]  /*15440*/  ISETP.GE.AND P0, PT, R5, R2, PT ;  /* 0x000000020500720c */ /* 0x000fe20003f06270 */
[----:B------:R-:W-:Y:S01]  /*15450*/  FFMA.FTZ R5, R3, R4, R67 ;  /* 0x0000000403057223 */ /* 0x000fe20000010043 */
[C---:B------:R-:W-:Y:S02]  /*15460*/  ISETP.GE.AND P6, PT, R11.reuse, R0, PT ;  /* 0x000000000b00720c */ /* 0x040fe40003fc6270 */
[----:B------:R-:W-:Y:S01]  /*15470*/  ISETP.GE.AND P2, PT, R11, R2, PT ;  /* 0x000000020b00720c */ /* 0x000fe20003f46270 */
[----:B------:R-:W-:Y:S01]  /*15480*/  FFMA.FTZ R11, R3, R6, R39 ;  /* 0x00000006030b7223 */ /* 0x000fe20000010027 */
[----:B------:R-:W-:Y:S01]  /*15490*/  ISETP.GE.AND P4, PT, R7, R0, PT ;  /* 0x000000000700720c */ /* 0x000fe20003f86270 */
[----:B------:R-:W-:Y:S01]  /*154a0*/  VIADD R39, R89, 0x21 ;  /* 0x0000002159277836 */ /* 0x000fe20000000000 */
[----:B------:R-:W-:-:S02]  /*154b0*/  ISETP.GE.AND P1, PT, R7, R2, PT ;  /* 0x000000020700720c */ /* 0x000fc40003f26270 */
[----:B------:R-:W-:Y:S02]  /*154c0*/  I2FP.F32.S32 R7, R7 ;  /* 0x0000000700077245 */ /* 0x000fe40000201400 */
[----:B------:R-:W-:Y:S02]  /*154d0*/  FSEL R13, R13, -INF , !P5 ;  /* 0xff8000000d0d7808 */ /* 0x000fe40006800000 */
[----:B------:R-:W-:Y:S01]  /*154e0*/  FSEL R5, R5, -INF , !P0 ;  /* 0xff80000005057808 */ /* 0x000fe20004000000 */
[-C--:B------:R-:W-:Y:S01]  /*154f0*/  FFMA.FTZ R15, R3, R7.reuse, R64 ;  /* 0x00000007030f7223 */ /* 0x080fe20000010040 */
[----:B------:R-:W-:Y:S01]  /*15500*/  ISETP.GE.AND P5, PT, R37, R0, PT ;  /* 0x000000002500720c */ /* 0x000fe20003fa6270 */
[----:B------:R-:W-:Y:S01]  /*15510*/  FFMA.FTZ R7, R3, R7, R66 ;  /* 0x0000000703077223 */ /* 0x000fe20000010042 */
[----:B------:R-:W-:Y:S02]  /*15520*/  ISETP.GE.AND P0, PT, R37, R2, PT ;  /* 0x000000022500720c */ /* 0x000fe40003f06270 */
[----:B------:R-:W-:-:S02]  /*15530*/  I2FP.F32.S32 R4, R39 ;  /* 0x0000002700047245 */ /* 0x000fc40000201400 */
[----:B------:R-:W-:Y:S02]  /*15540*/  I2FP.F32.S32 R37, R37 ;  /* 0x0000002500257245 */ /* 0x000fe40000201400 */
[----:B------:R-:W-:Y:S01]  /*15550*/  FSEL R15, R15, -INF , !P4 ;  /* 0xff8000000f0f7808 */ /* 0x000fe20006000000 */
[-C--:B------:R-:W-:Y:S01]  /*15560*/  FFMA.FTZ R165, R3, R4.reuse, R29 ;  /* 0x0000000403a57223 */ /* 0x080fe2000001001d */
[----:B------:R-:W-:Y:S01]  /*15570*/  FSEL R7, R7, -INF , !P1 ;  /* 0xff80000007077808 */ /* 0x000fe20004800000 */
[C---:B------:R-:W-:Y:S01]  /*15580*/  FFMA.FTZ R31, R3.reuse, R4, R31 ;  /* 0x00000004031f7223 */ /* 0x040fe2000001001f */
[CC--:B------:R-:W-:Y:S01]  /*15590*/  FFMA.FTZ R24, R3.reuse, R37.reuse, R24 ;  /* 0x0000002503187223 */ /* 0x0c0fe20000010018 */
[----:B------:R-:W-:Y:S01]  /*155a0*/  FFMA.FTZ R26, R3, R37, R26 ;  /* 0x00000025031a7223 */ /* 0x000fe2000001001a */
[----:B------:R-:W-:Y:S01]  /*155b0*/  ISETP.GE.AND P4, PT, R39, R0, PT ;  /* 0x000000002700720c */ /* 0x000fe20003f86270 */
[----:B------:R-:W-:Y:S01]  /*155c0*/  VIADD R37, R89, 0x30 ;  /* 0x0000003059257836 */ /* 0x000fe20000000000 */
[----:B------:R-:W-:Y:S01]  /*155d0*/  ISETP.GE.AND P1, PT, R39, R2, PT ;  /* 0x000000022700720c */ /* 0x000fe20003f26270 */
[----:B------:R-:W-:Y:S01]  /*155e0*/  VIADD R29, R89, 0x31 ;  /* 0x00000031591d7836 */ /* 0x000fe20000000000 */
[----:B------:R-:W-:Y:S01]  /*155f0*/  FSEL R165, R165, -INF , !P4 ;  /* 0xff800000a5a57808 */ /* 0x000fe20006000000 */
[----:B------:R-:W-:Y:S01]  /*15600*/  VIADD R39, R89, 0x29 ;  /* 0x0000002959277836 */ /* 0x000fe20000000000 */
[----:B------:R-:W-:-:S02]  /*15610*/  FSEL R171, R31, -INF , !P1 ;  /* 0xff8000001fab7808 */ /* 0x000fc40004800000 */
[----:B------:R-:W-:Y:S02]  /*15620*/  I2FP.F32.S32 R6, R53 ;  /* 0x0000003500067245 */ /* 0x000fe40000201400 */
[C---:B------:R-:W-:Y:S02]  /*15630*/  ISETP.GE.AND P4, PT, R37.reuse, R0, PT ;  /* 0x000000002500720c */ /* 0x040fe40003f86270 */
[----:B------:R-:W-:Y:S01]  /*15640*/  ISETP.GE.AND P1, PT, R37, R2, PT ;  /* 0x000000022500720c */ /* 0x000fe20003f26270 */
[CC--:B------:R-:W-:Y:S01]  /*15650*/  FFMA.FTZ R28, R3.reuse, R6.reuse, R28 ;  /* 0x00000006031c7223 */ /* 0x0c0fe2000001001c */
[----:B------:R-:W-:Y:S01]  /*15660*/  I2FP.F32.S32 R37, R37 ;  /* 0x0000002500257245 */ /* 0x000fe20000201400 */
[C---:B------:R-:W-:Y:S01]  /*15670*/  FFMA.FTZ R30, R3.reuse, R6, R30 ;  /* 0x00000006031e7223 */ /* 0x040fe2000001001e */
[----:B------:R-:W-:Y:S02]  /*15680*/  FSEL R223, R24, -INF , !P5 ;  /* 0xff80000018df7808 */ /* 0x000fe40006800000 */
[----:B------:R-:W-:Y:S01]  /*15690*/  FSEL R219, R26, -INF , !P0 ;  /* 0xff8000001adb7808 */ /* 0x000fe20004000000 */
[-C--:B------:R-:W-:Y:S01]  /*156a0*/  FFMA.FTZ R20, R3, R37.reuse, R20 ;  /* 0x0000002503147223 */ /* 0x080fe20000010014 */
[----:B------:R-:W-:Y:S01]  /*156b0*/  ISETP.GE.AND P5, PT, R29, R0, PT ;  /* 0x000000001d00720c */ /* 0x000fe20003fa6270 */
[----:B------:R-:W-:Y:S01]  /*156c0*/  FFMA.FTZ R22, R3, R37, R22 ;  /* 0x0000002503167223 */ /* 0x000fe20000010016 */
[----:B------:R-:W-:-:S02]  /*156d0*/  ISETP.GE.AND P0, PT, R29, R2, PT ;  /* 0x000000021d00720c */ /* 0x000fc40003f06270 */
[----:B------:R-:W-:Y:S01]  /*156e0*/  I2FP.F32.S32 R6, R29 ;  /* 0x0000001d00067245 */ /* 0x000fe20000201400 */
[----:B------:R-:W-:Y:S01]  /*156f0*/  VIADD R29, R89, 0x38 ;  /* 0x00000038591d7836 */ /* 0x000fe20000000000 */
[----:B------:R-:W-:Y:S02]  /*15700*/  FSEL R217, R20, -INF , !P4 ;  /* 0xff80000014d97808 */ /* 0x000fe40006000000 */
[----:B------:R-:W-:Y:S01]  /*15710*/  FSEL R211, R22, -INF , !P1 ;  /* 0xff80000016d37808 */ /* 0x000fe20004800000 */
[-C--:B------:R-:W-:Y:S01]  /*15720*/  FFMA.FTZ R215, R3, R6.reuse, R21 ;  /* 0x0000000603d77223 */ /* 0x080fe20000010015 */
[----:B------:R-:W-:Y:S01]  /*15730*/  FSEL R19, R19, -INF , !P6 ;  /* 0xff80000013137808 */ /* 0x000fe20007000000 */
[----:B------:R-:W-:Y:S01]  /*15740*/  FFMA.FTZ R23, R3, R6, R23 ;  /* 0x0000000603177223 */ /* 0x000fe20000010017 */
[----:B------:R-:W-:Y:S02]  /*15750*/  FSEL R11, R11, -INF , !P2 ;  /* 0xff8000000b0b7808 */ /* 0x000fe40005000000 */
[----:B------:R-:W-:-:S02]  /*15760*/  I2FP.F32.S32 R4, R39 ;  /* 0x0000002700047245 */ /* 0x000fc40000201400 */
[C---:B------:R-:W-:Y:S02]  /*15770*/  ISETP.GE.AND P4, PT, R29.reuse, R0, PT ;  /* 0x000000001d00720c */ /* 0x040fe40003f86270 */
[----:B------:R-:W-:Y:S01]  /*15780*/  ISETP.GE.AND P1, PT, R29, R2, PT ;  /* 0x000000021d00720c */ /* 0x000fe20003f26270 */
[----:B------:R-:W-:Y:S01]  /*15790*/  FFMA.FTZ R25, R3, R4, R25 ;  /* 0x0000000403197223 */ /* 0x000fe20000010019 */
[----:B------:R-:W-:Y:S01]  /*157a0*/  ISETP.GE.AND P6, PT, R53, R0, PT ;  /* 0x000000003500720c */ /* 0x000fe20003fc6270 */
[----:B------:R-:W-:Y:S01]  /*157b0*/  FFMA.FTZ R27, R3, R4, R27 ;  /* 0x00000004031b7223 */ /* 0x000fe2000001001b */
[----:B------:R-:W-:Y:S02]  /*157c0*/  ISETP.GE.AND P2, PT, R53, R2, PT ;  /* 0x000000023500720c */ /* 0x000fe40003f46270 */
[----:B------:R-:W-:Y:S02]  /*157d0*/  I2FP.F32.S32 R29, R29 ;  /* 0x0000001d001d7245 */ /* 0x000fe40000201400 */
[----:B------:R-:W-:-:S02]  /*157e0*/  FSEL R225, R28, -INF , !P6 ;  /* 0xff8000001ce17808 */ /* 0x000fc40007000000 */
[----:B------:R-:W-:Y:S01]  /*157f0*/  FSEL R221, R30, -INF , !P2 ;  /* 0xff8000001edd7808 */ /* 0x000fe20005000000 */
[-C--:B------:R-:W-:Y:S01]  /*15800*/  FFMA.FTZ R76, R3, R29.reuse, R76 ;  /* 0x0000001d034c7223 */ /* 0x080fe2000001004c */
[----:B------:R-:W-:Y:S01]  /*15810*/  ISETP.GE.AND P6, PT, R39, R0, PT ;  /* 0x000000002700720c */ /* 0x000fe20003fc6270 */
[----:B------:R-:W-:Y:S01]  /*15820*/  FFMA.FTZ R78, R3, R29, R78 ;  /* 0x0000001d034e7223 */ /* 0x000fe2000001004e */
[----:B------:R-:W-:Y:S02]  /*15830*/  ISETP.GE.AND P2, PT, R39, R2, PT ;  /* 0x000000022700720c */ /* 0x000fe40003f46270 */
[----:B------:R-:W-:Y:S02]  /*15840*/  FSEL R167, R25, -INF , !P6 ;  /* 0xff80000019a77808 */ /* 0x000fe40007000000 */
[----:B------:R-:W-:Y:S02]  /*15850*/  FSEL R175, R27, -INF , !P2 ;  /* 0xff8000001baf7808 */ /* 0x000fe40005000000 */
[----:B------:R-:W-:-:S02]  /*15860*/  I2FP.F32.S32 R21, R89 ;  /* 0x0000005900157245 */ /* 0x000fc40000201400 */
[C---:B------:R-:W-:Y:S02]  /*15870*/  ISETP.GE.AND P6, PT, R89.reuse, R0, PT ;  /* 0x000000005900720c */ /* 0x040fe40003fc6270 */
[C---:B------:R-:W-:Y:S01]  /*15880*/  ISETP.GE.AND P2, PT, R89.reuse, R2, PT ;  /* 0x000000025900720c */ /* 0x040fe20003f46270 */
[----:B------:R-:W-:Y:S01]  /*15890*/  VIADD R89, R89, 0x39 ;  /* 0x0000003959597836 */ /* 0x000fe20000000000 */
[----:B------:R-:W-:Y:S02]  /*158a0*/  FSEL R213, R76, -INF , !P4 ;  /* 0xff8000004cd57808 */ /* 0x000fe40006000000 */
[----:B------:R-:W-:Y:S02]  /*158b0*/  ISETP.GE.AND P4, PT, R135, 0x2, PT ;  /* 0x000000028700780c */ /* 0x000fe40003f86270 */
[----:B------:R-:W-:Y:S02]  /*158c0*/  I2FP.F32.S32 R4, R89 ;  /* 0x0000005900047245 */ /* 0x000fe40000201400 */
[----:B------:R-:W-:Y:S01]  /*158d0*/  FSEL R173, R23, -INF , !P0 ;  /* 0xff80000017ad7808 */ /* 0x000fe20004000000 */
[-C--:B------:R-:W-:Y:S01]  /*158e0*/  FFMA.FTZ R23, R3, R21.reuse, R48 ;  /* 0x0000001503177223 */ /* 0x080fe20000010030 */
[----:B------:R-:W-:Y:S01]  /*158f0*/  FSEL R215, R215, -INF , !P5 ;  /* 0xff800000d7d77808 */ /* 0x000fe20006800000 */
[C---:B------:R-:W-:Y:S01]  /*15900*/  FFMA.FTZ R21, R3.reuse, R21, R50 ;  /* 0x0000001503157223 */ /* 0x040fe20000010032 */
[CC--:B------:R-:W-:Y:S01]  /*15910*/  FFMA.FTZ R77, R3.reuse, R4.reuse, R77 ;  /* 0x00000004034d7223 */ /* 0x0c0fe2000001004d */
[----:B------:R-:W-:Y:S01]  /*15920*/  FFMA.FTZ R79, R3, R4, R79 ;  /* 0x00000004034f7223 */ /* 0x000fe2000001004f */
        /* <DEDUP_REMOVED lines=69> */
.L_x_2819:
[----:B------:R-:W1:Y:S02]  /*15d80*/  LDC R25, c[0x0][0x248] ;  /* 0x00009200ff197b82 */ /* 0x000e640000000800 */
[----:B-1----:R-:W-:-:S04]  /*15d90*/  LEA R25, -R25, RZ, 0x6 ;  /* 0x000000ff19197211 */ /* 0x002fc800078e31ff */
[----:B------:R-:W-:-:S07]  /*15da0*/  SHF.R.S32.HI R4, RZ, 0x1f, R25 ;  /* 0x0000001fff047819 */ /* 0x000fce0000011419 */
.L_x_2820:
        /* <DEDUP_REMOVED lines=87> */
[----:B------:R-:W-:Y:S01]  /*16320*/  @P1 LEA R24, P0, R25, UR10, 0x1 ;  /* 0x0000000a19181c11 */ /* 0x000fe2000f8008ff */
[----:B------:R1:W-:Y:S01]  /*16330*/  @!P2 STS.128 [R203+0x9000], RZ ;  /* 0x009000ffcb00a388 */ /* 0x0003e20000000c00 */
[----:B------:R-:W-:-:S02]  /*16340*/  @P2 LEA.HI.X R27, R4, UR11, R27, 0x1, P5 ;  /* 0x0000000b041b2c11 */ /* 0x000fc4000a8f0c1b */
[----:B------:R-:W-:Y:S01]  /*16350*/  @P1 LEA.HI.X R25, R25, UR11, R150, 0x1, P0 ;  /* 0x0000000b19191c11 */ /* 0x000fe200080f0c96 */
        /* <DEDUP_REMOVED lines=21> */
.L_x_2818:
        /* <DEDUP_REMOVED lines=26> */
[----:B-1----:R-:W-:Y:S02]  /*16650*/  FMNMX.FTZ R25, R173, R6, !PT ;  /* 0x00000006ad197209 */ /* 0x002fe40007810000 */
        /* <DEDUP_REMOVED lines=26> */
[----:B------:R-:W-:Y:S01]  /*16800*/  FMUL.FTZ R214, R133, UR5 ;  /* 0x0000000585d67c20 */ /* 0x000fe20008410000 */
[----:B--2---:R-:W-:Y:S01]  /*16810*/  FMNMX.FTZ R132, R25, R132, !PT ;  /* 0x0000008419847209 */ /* 0x004fe20007810000 */
[----:B------:R-:W-:Y:S03]  /*16820*/  LDSM.16.MT88.4 R140, [R192+0xc800] ;  /* 0x00c80000c08c783b */ /* 0x000fe60000004200 */
[----:B------:R-:W-:Y:S01]  /*16830*/  FSEL R214, R214, RZ, P0 ;  /* 0x000000ffd6d67208 */ /* 0x000fe20000000000 */
[C---:B------:R-:W-:Y:S01]  /*16840*/  FMUL.FTZ R172, R132.reuse, UR5 ;  /* 0x0000000584ac7c20 */ /* 0x040fe20008410000 */
[----:B------:R-:W-:Y:S01]  /*16850*/  FSETP.NEU.FTZ.AND P0, PT, R132, -INF , PT ;  /* 0xff8000008400780b */ /* 0x000fe20003f1d000 */
[----:B------:R-:W-:Y:S02]  /*16860*/  LDSM.16.MT88.4 R28, [R188+0xc800] ;  /* 0x00c80000bc1c783b */ /* 0x000fe40000004200 */
[--C-:B------:R-:W-:Y:S01]  /*16870*/  FFMA.FTZ R157, R43, UR5, -R214.reuse ;  /* 0x000000052b9d7c23 */ /* 0x100fe200080108d6 */
[--C-:B------:R-:W-:Y:S01]  /*16880*/  FFMA.FTZ R154, R41, UR5, -R214.reuse ;  /* 0x00000005299a7c23 */ /* 0x100fe200080108d6 */
[----:B------:R-:W-:Y:S01]  /*16890*/  FSEL R172, R172, RZ, P0 ;  /* 0x000000ffacac7208 */ /* 0x000fe20000000000 */
[----:B------:R-:W1:Y:S01]  /*168a0*/  LDSM.16.MT88.4 R40, [R190+0xc000] ;  /* 0x00c00000be28783b */ /* 0x000e620000004200 */
[--C-:B------:R-:W-:Y:S01]  /*168b0*/  FFMA.FTZ R159, R23, UR5, -R214.reuse ;  /* 0x00000005179f7c23 */ /* 0x100fe200080108d6 */
[----:B------:R-:W-:Y:S01]  /*168c0*/  FFMA.FTZ R158, R51, UR5, -R214 ;  /* 0x00000005339e7c23 */ /* 0x000fe200080108d6 */
[----:B------:R-:W-:Y:S01]  /*168d0*/  MUFU.EX2 R157, R157 ;  /* 0x0000009d009d7308 */ /* 0x000fe20000000800 */
[--C-:B------:R-:W-:Y:S01]  /*168e0*/  FFMA.FTZ R162, R21, UR5, -R172.reuse ;  /* 0x0000000515a27c23 */ /* 0x100fe200080108ac */
[--C-:B------:R-:W-:Y:S01]  /*168f0*/  FFMA.FTZ R163, R49, UR5, -R172.reuse ;  /* 0x0000000531a37c23 */ /* 0x100fe200080108ac */
[--C-:B------:R-:W-:Y:S01]  /*16900*/  FFMA.FTZ R156, R35, UR5, -R172.reuse ;  /* 0x00000005239c7c23 */ /* 0x100fe200080108ac */
[----:B------:R-:W-:Y:S01]  /*16910*/  FFMA.FTZ R155, R33, UR5, -R172 ;  /* 0x00000005219b7c23 */ /* 0x000fe200080108ac */
[--C-:B------:R-:W-:Y:S01]  /*16920*/  FFMA.FTZ R151, R15, UR5, -R214.reuse ;  /* 0x000000050f977c23 */ /* 0x100fe200080108d6 */
[----:B------:R-:W-:Y:S01]  /*16930*/  FFMA.FTZ R138, R13, UR5, -R214 ;  /* 0x000000050d8a7c23 */ /* 0x000fe200080108d6 */
[--C-:B------:R-:W-:Y:S01]  /*16940*/  FFMA.FTZ R152, R9, UR5, -R172.reuse ;  /* 0x0000000509987c23 */ /* 0x100fe200080108ac */
[----:B------:R-:W-:Y:S01]  /*16950*/  MUFU.EX2 R159, R159 ;  /* 0x0000009f009f7308 */ /* 0x000fe20000000800 */
[----:B------:R-:W-:Y:S01]  /*16960*/  FFMA.FTZ R149, R11, UR5, -R172 ;  /* 0x000000050b957c23 */ /* 0x000fe200080108ac */
[----:B------:R-:W2:Y:S01]  /*16970*/  LDSM.16.MT88.4 R12, [R190+0xc800] ;  /* 0x00c80000be0c783b */ /* 0x000ea20000004200 */
[--C-:B------:R-:W-:Y:S01]  /*16980*/  FFMA.FTZ R153, R17, UR5, -R214.reuse ;  /* 0x0000000511997c23 */ /* 0x100fe200080108d6 */
[----:B------:R-:W-:Y:S01]  /*16990*/  FFMA.FTZ R150, R19, UR5, -R214 ;  /* 0x0000000513967c23 */ /* 0x000fe200080108d6 */
[--C-:B------:R-:W-:Y:S01]  /*169a0*/  FFMA.FTZ R148, R7, UR5, -R172.reuse ;  /* 0x0000000507947c23 */ /* 0x100fe200080108ac */
[----:B------:R-:W3:Y:S01]  /*169b0*/  LDSM.16.MT88.4 R8, [R192+0xe800] ;  /* 0x00e80000c008783b */ /* 0x000ee20000004200 */
[----:B------:R-:W-:Y:S01]  /*169c0*/  FFMA.FTZ R139, R5, UR5, -R172 ;  /* 0x00000005058b7c23 */ /* 0x000fe200080108ac */
[----:B------:R-:W4:Y:S01]  /*169d0*/  MUFU.EX2 R158, R158 ;  /* 0x0000009e009e7308 */ /* 0x000f220000000800 */
[--C-:B------:R-:W-:Y:S01]  /*169e0*/  FFMA.FTZ R164, R225, UR5, -R214.reuse ;  /* 0x00000005e1a47c23 */ /* 0x100fe200080108d6 */
[----:B------:R-:W5:Y:S01]  /*169f0*/  LDSM.16.MT88.4 R48, [R189+0xc000] ;  /* 0x00c00000bd30783b */ /* 0x000f620000004200 */
[--C-:B------:R-:W-:Y:S01]  /*16a00*/  FFMA.FTZ R165, R165, UR5, -R214.reuse ;  /* 0x00000005a5a57c23 */ /* 0x100fe200080108d6 */
[--C-:B------:R-:W-:Y:S01]  /*16a10*/  FFMA.FTZ R166, R223, UR5, -R214.reuse ;  /* 0x00000005dfa67c23 */ /* 0x100fe200080108d6 */
[----:B------:R-:W-:Y:S01]  /*16a20*/  FFMA.FTZ R167, R167, UR5, -R214 ;  /* 0x00000005a7a77c23 */ /* 0x000fe200080108d6 */
[----:B------:R-:W5:Y:S01]  /*16a30*/  LDSM.16.MT88.4 R20, [R189+0xe800] ;  /* 0x00e80000bd14783b */ /* 0x000f620000004200 */
[--C-:B------:R-:W-:Y:S01]  /*16a40*/  FFMA.FTZ R168, R221, UR5, -R172.reuse ;  /* 0x00000005dda87c23 */ /* 0x100fe200080108ac */
[----:B------:R-:W1:Y:S01]  /*16a50*/  MUFU.EX2 R154, R154 ;  /* 0x0000009a009a7308 */ /* 0x000e620000000800 */
[--C-:B------:R-:W-:Y:S01]  /*16a60*/  FFMA.FTZ R171, R171, UR5, -R172.reuse ;  /* 0x00000005abab7c23 */ /* 0x100fe200080108ac */
[----:B------:R-:W5:Y:S01]  /*16a70*/  LDSM.16.MT88.4 R16, [R188+0xe800] ;  /* 0x00e80000bc10783b */ /* 0x000f620000004200 */
[--C-:B------:R-:W-:Y:S01]  /*16a80*/  FFMA.FTZ R174, R219, UR5, -R172.reuse ;  /* 0x00000005dbae7c23 */ /* 0x100fe200080108ac */
[----:B------:R-:W-:Y:S01]  /*16a90*/  FFMA.FTZ R175, R175, UR5, -R172 ;  /* 0x00000005afaf7c23 */ /* 0x000fe200080108ac */
[--C-:B------:R-:W-:Y:S01]  /*16aa0*/  FFMA.FTZ R216, R217, UR5, -R214.reuse ;  /* 0x00000005d9d87c23 */ /* 0x100fe200080108d6 */
[----:B------:R-:W-:Y:S01]  /*16ab0*/  LDSM.16.MT88.4 R32, [R189+0xc800] ;  /* 0x00c80000bd20783b */ /* 0x000fe20000004200 */
[--C-:B------:R-:W-:Y:S01]  /*16ac0*/  FFMA.FTZ R215, R215, UR5, -R214.reuse ;  /* 0x00000005d7d77c23 */ /* 0x100fe200080108d6 */
[----:B------:R-:W-:Y:S01]  /*16ad0*/  MUFU.EX2 R162, R162 ;  /* 0x000000a200a27308 */ /* 0x000fe20000000800 */
[----:B----4-:R-:W-:Y:S01]  /*16ae0*/  F2FP.F16.F32.PACK_AB R112, R158, R159 ;  /* 0x0000009f9e70723e */ /* 0x010fe200000000ff */
[----:B------:R-:W-:Y:S01]  /*16af0*/  LDSM.16.MT88.4 R24, [R190+0xe800] ;  /* 0x00e80000be18783b */ /* 0x000fe20000004200 */
[--C-:B------:R-:W-:Y:S01]  /*16b00*/  FFMA.FTZ R213, R213, UR5, -R214.reuse ;  /* 0x00000005d5d57c23 */ /* 0x100fe200080108d6 */
[----:B------:R-:W-:Y:S01]  /*16b10*/  FFMA.FTZ R212, R212, UR5, -R214 ;  /* 0x00000005d4d47c23 */ /* 0x000fe200080108d6 */
[--C-:B------:R-:W-:Y:S01]  /*16b20*/  FFMA.FTZ R211, R211, UR5, -R172.reuse ;  /* 0x00000005d3d37c23 */ /* 0x100fe200080108ac */
[--C-:B------:R-:W-:Y:S01]  /*16b30*/  FFMA.FTZ R214, R173, UR5, -R172.reuse ;  /* 0x00000005add67c23 */ /* 0x100fe200080108ac */
[--C-:B------:R-:W-:Y:S01]  /*16b40*/  FFMA.FTZ R170, R170, UR5, -R172.reuse ;  /* 0x00000005aaaa7c23 */ /* 0x100fe200080108ac */
[----:B------:R-:W4:Y:S01]  /*16b50*/  MUFU.EX2 R163, R163 ;  /* 0x000000a300a37308 */ /* 0x000f220000000800 */
[----:B-1----:R-:W-:Y:S01]  /*16b60*/  F2FP.F16.F32.PACK_AB R114, R154, R157 ;  /* 0x0000009d9a72723e */ /* 0x002fe200000000ff */
[----:B------:R-:W-:Y:S01]  /*16b70*/  FFMA.FTZ R169, R169, UR5, -R172 ;  /* 0x00000005a9a97c23 */ /* 0x000fe200080108ac */
[----:B------:R-:W-:-:S04]  /*16b80*/  FADD.FTZ R158, R159, R158 ;  /* 0x0000009e9f9e7221 */ /* 0x000fc80000010000 */
[----:B------:R-:W-:Y:S01]  /*16b90*/  FADD.FTZ R157, R157, R158 ;  /* 0x0000009e9d9d7221 */ /* 0x000fe20000010000 */
[----:B------:R-:W-:Y:S03]  /*16ba0*/  MUFU.EX2 R156, R156 ;  /* 0x0000009c009c7308 */ /* 0x000fe60000000800 */
[----:B------:R-:W-:-:S05]  /*16bb0*/  FADD.FTZ R154, R154, R157 ;  /* 0x0000009d9a9a7221 */ /* 0x000fca0000010000 */
[----:B------:R-:W1:Y:S01]  /*16bc0*/  MUFU.EX2 R155, R155 ;  /* 0x0000009b009b7308 */ /* 0x000e620000000800 */
[----:B----4-:R-:W-:Y:S01]  /*16bd0*/  F2FP.F16.F32.PACK_AB R113, R163, R162 ;  /* 0x000000a2a371723e */ /* 0x010fe200000000ff */
[----:B------:R-:W-:-:S06]  /*16be0*/  FADD.FTZ R163, R162, R163 ;  /* 0x000000a3a2a37221 */ /* 0x000fcc0000010000 */
[----:B------:R-:W-:Y:S08]  /*16bf0*/  MUFU.EX2 R153, R153 ;  /* 0x0000009900997308 */ /* 0x000ff00000000800 */
[----:B------:R-:W4:Y:S01]  /*16c00*/  MUFU.EX2 R150, R150 ;  /* 0x0000009600967308 */ /* 0x000f220000000800 */
[----:B-1----:R-:W-:Y:S01]  /*16c10*/  F2FP.F16.F32.PACK_AB R115, R155, R156 ;  /* 0x0000009c9b73723e */ /* 0x002fe200000000ff */
[----:B------:R-:W-:-:S04]  /*16c20*/  FADD.FTZ R156, R156, R163 ;  /* 0x000000a39c9c7221 */ /* 0x000fc80000010000 */
[----:B------:R-:W-:Y:S02]  /*16c30*/  FADD.FTZ R155, R155, R156 ;  /* 0x0000009c9b9b7221 */ /* 0x000fe40000010000 */
[C---:B------:R-:W-:Y:S01]  /*16c40*/  HMMA.16816.F32 R36, R112.reuse, R40, RZ ;  /* 0x000000287024723c */ /* 0x040fe200000018ff */
[----:B------:R-:W-:Y:S05]  /*16c50*/  MUFU.EX2 R151, R151 ;  /* 0x0000009700977308 */ /* 0x000fea0000000800 */
[C---:B------:R-:W-:Y:S03]  /*16c60*/  HMMA.16816.F32 R60, R112.reuse, R64, RZ ;  /* 0x00000040703c723c */ /* 0x040fe600000018ff */
[----:B------:R-:W1:Y:S01]  /*16c70*/  MUFU.EX2 R138, R138 ;  /* 0x0000008a008a7308 */ /* 0x000e620000000800 */
[C---:B----4-:R-:W-:Y:S01]  /*16c80*/  F2FP.F16.F32.PACK_AB R4, R150.reuse, R153 ;  /* 0x000000999604723e */ /* 0x050fe200000000ff */
[----:B------:R-:W-:Y:S01]  /*16c90*/  FADD.FTZ R153, R153, R154 ;  /* 0x0000009a99997221 */ /* 0x000fe20000010000 */
[----:B------:R-:W-:Y:S03]  /*16ca0*/  HMMA.16816.F32 R40, R112, R42, RZ ;  /* 0x0000002a7028723c */ /* 0x000fe600000018ff */
[----:B------:R-:W-:-:S02]  /*16cb0*/  FADD.FTZ R150, R150, R153 ;  /* 0x0000009996967221 */ /* 0x000fc40000010000 */
[----:B------:R-:W-:Y:S01]  /*16cc0*/  MUFU.EX2 R152, R152 ;  /* 0x0000009800987308 */ /* 0x000fe20000000800 */
[C---:B------:R-:W-:Y:S06]  /*16cd0*/  HMMA.16816.F32 R64, R112.reuse, R66, RZ ;  /* 0x000000427040723c */ /* 0x040fec00000018ff */
[----:B------:R-:W-:Y:S01]  /*16ce0*/  HMMA.16816.F32 R76, R112, R80, RZ ;  /* 0x00000050704c723c */ /* 0x000fe200000018ff */
[----:B------:R-:W4:Y:S01]  /*16cf0*/  MUFU.EX2 R149, R149 ;  /* 0x0000009500957308 */ /* 0x000f220000000800 */
[----:B-1----:R-:W-:Y:S01]  /*16d00*/  F2FP.F16.F32.PACK_AB R6, R138, R151 ;  /* 0x000000978a06723e */ /* 0x002fe200000000ff */
[----:B------:R-:W-:-:S03]  /*16d10*/  FADD.FTZ R151, R151, R150 ;  /* 0x0000009697977221 */ /* 0x000fc60000010000 */
[C---:B------:R-:W-:Y:S01]  /*16d20*/  HMMA.16816.F32 R84, R112.reuse, R88, RZ ;  /* 0x000000587054723c */ /* 0x040fe200000018ff */
[----:B------:R-:W-:Y:S02]  /*16d30*/  FADD.FTZ R151, R138, R151 ;  /* 0x000000978a977221 */ /* 0x000fe40000010000 */
[----:B------:R-:W-:Y:S03]  /*16d40*/  MUFU.EX2 R148, R148 ;  /* 0x0000009400947308 */ /* 0x000fe60000000800 */
[C---:B------:R-:W-:Y:S05]  /*16d50*/  HMMA.16816.F32 R80, R112.reuse, R82, RZ ;  /* 0x000000527050723c */ /* 0x040fea00000018ff */
[----:B------:R-:W1:Y:S01]  /*16d60*/  MUFU.EX2 R139, R139 ;  /* 0x0000008b008b7308 */ /* 0x000e620000000800 */
[----:B----4-:R-:W-:Y:S01]  /*16d70*/  F2FP.F16.F32.PACK_AB R5, R149, R152 ;  /* 0x000000989505723e */ /* 0x010fe200000000ff */
        /* <DEDUP_REMOVED lines=16> */
[C---:B---3--:R-:W-:Y:S05]  /*16e80*/  HMMA.16816.F32 R60, R4.reuse, R8, R60 ;  /* 0x00000008043c723c */ /* 0x048fea000000183c */
[----:B------:R-:W-:Y:S01]  /*16e90*/  MUFU.EX2 R168, R168 ;  /* 0x000000a800a87308 */ /* 0x000fe20000000800 */
[----:B------:R-:W-:Y:S01]  /*16ea0*/  HMMA.16816.F32 R64, R4, R10, R64 ;  /* 0x0000000a0440723c */ /* 0x000fe20000001840 */
[----:B------:R-:W3:Y:S05]  /*16eb0*/  LDSM.16.MT88.4 R8, [R190+0x10800] ;  /* 0x01080000be08783b */ /* 0x000eea0000004200 */
[C---:B------:R-:W-:Y:S01]  /*16ec0*/  HMMA.16816.F32 R104, R112.reuse, R106, RZ ;  /* 0x0000006a7068723c */ /* 0x040fe200000018ff */
[----:B------:R-:W4:Y:S05]  /*16ed0*/  MUFU.EX2 R171, R171 ;  /* 0x000000ab00ab7308 */ /* 0x000f2a0000000800 */
[----:B-----5:R-:W-:Y:S03]  /*16ee0*/  HMMA.16816.F32 R44, R112, R48, RZ ;  /* 0x00000030702c723c */ /* 0x020fe600000018ff */
[----:B------:R-:W-:Y:S03]  /*16ef0*/  MUFU.EX2 R174, R174 ;  /* 0x000000ae00ae7308 */ /* 0x000fe60000000800 */
[C---:B------:R-:W-:Y:S05]  /*16f00*/  HMMA.16816.F32 R76, R4.reuse, R20, R76 ;  /* 0x00000014044c723c */ /* 0x040fea000000184c */
        /* <DEDUP_REMOVED lines=52> */
[----:B------:R-:W-:Y:S01]  /*17250*/  F2FP.F16.F32.PACK_AB R5, R171, R168 ;  /* 0x000000a8ab05723e */ /* 0x000fe200000000ff */
        /* <DEDUP_REMOVED lines=152> */
.L_x_2822:
[----:B------:R-:W1:Y:S02]  /*17be0*/  LDC R5, c[0x0][0x250] ;  /* 0x00009400ff057b82 */ /* 0x000e640000000800 */
[----:B-1----:R-:W-:-:S04]  /*17bf0*/  LEA R5, -R5, RZ, 0x6 ;  /* 0x000000ff05057211 */ /* 0x002fc800078e31ff */
[----:B------:R-:W-:-:S07]  /*17c00*/  SHF.R.S32.HI R4, RZ, 0x1f, R5 ;  /* 0x0000001fff047819 */ /* 0x000fce0000011405 */
.L_x_2823:
[----:B------:R-:W-:Y:S01]  /*17c10*/  LOP3.LUT R6, R208, 0xff, RZ, 0xc0, !PT ;  /* 0x000000ffd0067812 */ /* 0x000fe200078ec0ff */
[----:B------:R-:W-:Y:S01]  /*17c20*/  ULDC.64 UR4, c[0x0][0x220] ;  /* 0x0000880000047ab9 */ /* 0x000fe20000000a00 */
[C---:B------:R-:W-:Y:S01]  /*17c30*/  LEA R220, P0, R5.reuse, R160, 0x1 ;  /* 0x000000a005dc7211 */ /* 0x040fe200078008ff */
[----:B------:R-:W1:Y:S01]  /*17c40*/  S2R R211, SR_TID.X ;  /* 0x0000000000d37919 */ /* 0x000e620000002100 */
[C---:B------:R-:W-:Y:S01]  /*17c50*/  LOP3.LUT P4, RZ, R6.reuse, 0x2, RZ, 0xc0, !PT ;  /* 0x0000000206ff7812 */ /* 0x040fe2000788c0ff */
[----:B------:R-:W-:Y:S01]  /*17c60*/  IMAD.MOV.U32 R212, RZ, RZ, 0x20 ;  /* 0x00000020ffd47424 */ /* 0x000fe200078e00ff */
[----:B------:R-:W-:Y:S02]  /*17c70*/  LOP3.LUT P2, RZ, R6, 0x4, RZ, 0xc0, !PT ;  /* 0x0000000406ff7812 */ /* 0x000fe4000784c0ff */
[----:B------:R-:W-:Y:S02]  /*17c80*/  IADD3 R7, P1, R198, R5, RZ ;  /* 0x00000005c6077210 */ /* 0x000fe40007f3e0ff */
[----:B------:R-:W-:-:S07]  /*17c90*/  LEA.HI.X R221, R5, R161, R4, 0x1, P0 ;  /* 0x000000a105dd7211 */ /* 0x000fce00000f0c04 */
[CC--:B------:R-:W-:Y:S02]  /*17ca0*/  @P4 IADD3 R9, P5, R5.reuse, R136.reuse, RZ ;  /* 0x0000008805094210 */ /* 0x0c0fe40007fbe0ff */
[----:B------:R-:W-:Y:S02]  /*17cb0*/  @P2 IADD3 R5, P0, R5, R136, RZ ;  /* 0x0000008805052210 */ /* 0x000fe40007f1e0ff */
[----:B------:R-:W-:Y:S01]  /*17cc0*/  @P4 LEA R18, P6, R9, UR4, 0x1 ;  /* 0x0000000409124c11 */ /* 0x000fe2000f8c08ff */
[----:B------:R-:W-:Y:S01]  /*17cd0*/  @P4 IMAD.X R8, R4, 0x1, R134, P5 ;  /* 0x0000000104084824 */ /* 0x000fe200028e0686 */
        /* <DEDUP_REMOVED lines=58> */
[C-C-:B------:R-:W-:Y:S01]  /*18080*/  @P4 IMAD.X R9, R7.reuse, 0x1, R134.reuse, P6 ;  /* 0x0000000107094824 */ /* 0x140fe200030e0686 */
        /* <DEDUP_REMOVED lines=8> */
[----:B------:R-:W-:Y:S01]  /*18110*/  @P2 LDGSTS.E.BYPASS.LTC128B.128 [R203+0x10800], desc[UR6][R10.64+0x100] ;  /* 0x108001000acb2fae */ /* 0x000fe2000b901d46 */
[----:B------:R-:W-:Y:S02]  /*18120*/  @P2 LEA.HI.X R137, R5, UR5, R134, 0x1, P0 ;  /* 0x0000000505892c11 */ /* 0x000fe400080f0c86 */
[----:B-1----:R-:W-:Y:S01]  /*18130*/  SHF.R.S32.HI R134, RZ, 0x1f, R211 ;  /* 0x0000001fff867819 */ /* 0x002fe200000114d3 */
[----:B------:R-:W-:Y:S03]  /*18140*/  @!P2 STS.128 [R203+0x10800], RZ ;  /* 0x010800ffcb00a388 */ /* 0x000fe60000000c00 */
[----:B------:R-:W-:Y:S01]  /*18150*/  LEA.HI R8, R134, R211, RZ, 0x4 ;  /* 0x000000d386087211 */ /* 0x000fe200078f20ff */
[----:B------:R-:W-:Y:S01]  /*18160*/  @!PT LDS RZ, [RZ] ;  /* 0x00000000fffff984 */ /* 0x000fe20000000800 */
[----:B------:R-:W-:Y:S01]  /*18170*/  @!PT LDS RZ, [RZ] ;  /* 0x00000000fffff984 */ /* 0x000fe20000000800 */
[----:B------:R-:W-:Y:S01]  /*18180*/  @!PT LDS RZ, [RZ] ;  /* 0x00000000fffff984 */ /* 0x000fe20000000800 */
[----:B------:R-:W-:Y:S03]  /*18190*/  @P5 LDGSTS.E.BYPASS.LTC128B.128 [R203+0xd000], desc[UR6][R22.64] ;  /* 0x0d00000016cb5fae */ /* 0x000fe6000b901d46 */
[----:B------:R-:W-:Y:S01]  /*181a0*/  LOP3.LUT R8, R8, 0xfffffff0, RZ, 0xc0, !PT ;  /* 0xfffffff008087812 */ /* 0x000fe200078ec0ff */
[----:B------:R-:W-:Y:S04]  /*181b0*/  @!P5 STS.128 [R203+0xd000], RZ ;  /* 0x00d000ffcb00d388 */ /* 0x000fe80000000c00 */
[----:B------:R-:W-:Y:S01]  /*181c0*/  @!PT LDS RZ, [RZ] ;  /* 0x00000000fffff984 */ /* 0x000fe20000000800 */
[----:B------:R-:W-:Y:S01]  /*181d0*/  @!PT LDS RZ, [RZ] ;  /* 0x00000000fffff984 */ /* 0x000fe20000000800 */
[----:B------:R-:W-:Y:S01]  /*181e0*/  @!PT LDS RZ, [RZ] ;  /* 0x00000000fffff984 */ /* 0x000fe20000000800 */
[----:B------:R-:W-:Y:S01]  /*181f0*/  @P4 LDGSTS.E.BYPASS.LTC128B.128 [R203+0xf000], desc[UR6][R20.64+0x80] ;  /* 0x0f00008014cb4fae */ /* 0x000fe2000b901d46 */
[----:B------:R-:W-:-:S03]  /*18200*/  IMAD.IADD R8, R211, 0x1, -R8 ;  /* 0x00000001d3087824 */ /* 0x000fc600078e0a08 */
[----:B------:R-:W-:Y:S02]  /*18210*/  @!P4 STS.128 [R203+0xf000], RZ ;  /* 0x00f000ffcb00c388 */ /* 0x000fe40000000c00 */
[----:B------:R-:W-:Y:S02]  /*18220*/  SHF.R.S32.HI R5, RZ, 0x1f, R8 ;  /* 0x0000001fff057819 */ /* 0x000fe40000011408 */
[----:B------:R-:W-:Y:S01]  /*18230*/  @!PT LDS RZ, [RZ] ;  /* 0x00000000fffff984 */ /* 0x000fe20000000800 */
[----:B------:R-:W-:Y:S01]  /*18240*/  @!PT LDS RZ, [RZ] ;  /* 0x00000000fffff984 */ /* 0x000fe20000000800 */
[----:B------:R-:W-:Y:S01]  /*18250*/  @!PT LDS RZ, [RZ] ;  /* 0x00000000fffff984 */ /* 0x000fe20000000800 */
[----:B------:R-:W-:Y:S02]  /*18260*/  @P2 LDGSTS.E.BYPASS.LTC128B.128 [R203+0x11000], desc[UR6][R30.64+0x100] ;  /* 0x110001001ecb2fae */ /* 0x000fe4000b901d46 */
[----:B------:R-:W-:Y:S02]  /*18270*/  LEA.HI R5, R5, R8, RZ, 0x3 ;  /* 0x0000000805057211 */ /* 0x000fe400078f18ff */
[----:B------:R-:W-:Y:S02]  /*18280*/  @!P2 STS.128 [R203+0x11000], RZ ;  /* 0x011000ffcb00a388 */ /* 0x000fe40000000c00 */
[----:B------:R-:W-:-:S02]  /*18290*/  LOP3.LUT R5, R5, 0xfffffff8, RZ, 0xc0, !PT ;  /* 0xfffffff805057812 */ /* 0x000fc400078ec0ff */
[----:B------:R-:W-:Y:S01]  /*182a0*/  @!PT LDS RZ, [RZ] ;  /* 0x00000000fffff984 */ /* 0x000fe20000000800 */
[----:B------:R-:W-:Y:S01]  /*182b0*/  @!PT LDS RZ, [RZ] ;  /* 0x00000000fffff984 */ /* 0x000fe20000000800 */
[----:B------:R-:W-:Y:S01]  /*182c0*/  @!PT LDS RZ, [RZ] ;  /* 0x00000000fffff984 */ /* 0x000fe20000000800 */
[----:B------:R-:W-:Y:S03]  /*182d0*/  @P5 LDGSTS.E.BYPASS.LTC128B.128 [R203+0xd800], desc[UR6][R28.64] ;  /* 0x0d8000001ccb5fae */ /* 0x000fe6000b901d46 */
[----:B------:R-:W-:Y:S01]  /*182e0*/  IMAD.IADD R8, R8, 0x1, -R5 ;  /* 0x0000000108087824 */ /* 0x000fe200078e0a05 */
[----:B------:R-:W-:Y:S04]  /*182f0*/  @!P5 STS.128 [R203+0xd800], RZ ;  /* 0x00d800ffcb00d388 */ /* 0x000fe80000000c00 */
[----:B------:R-:W-:Y:S01]  /*18300*/  @!PT LDS RZ, [RZ] ;  /* 0x00000000fffff984 */ /* 0x000fe20000000800 */
[----:B------:R-:W-:Y:S01]  /*18310*/  @!PT LDS RZ, [RZ] ;  /* 0x00000000fffff984 */ /* 0x000fe20000000800 */
[----:B------:R-:W-:Y:S01]  /*18320*/  @!PT LDS RZ, [RZ] ;  /* 0x00000000fffff984 */ /* 0x000fe20000000800 */
[----:B------:R-:W-:Y:S01]  /*18330*/  @P4 LDGSTS.E.BYPASS.LTC128B.128 [R203+0xf800], desc[UR6][R138.64+0x80] ;  /* 0x0f8000808acb4fae */ /* 0x000fe2000b901d46 */
[----:B------:R-:W-:-:S03]  /*18340*/  LOP3.LUT P0, RZ, R8, 0x4, RZ, 0xc0, !PT ;  /* 0x0000000408ff7812 */ /* 0x000fc6000780c0ff */
[----:B------:R-:W-:Y:S01]  /*18350*/  @!P4 STS.128 [R203+0xf800], RZ ;  /* 0x00f800ffcb00c388 */ /* 0x000fe20000000c00 */
[----:B------:R-:W-:Y:S02]  /*18360*/  SEL R212, R212, 0xffffffe0, !P0 ;  /* 0xffffffe0d4d47807 */ /* 0x000fe40004000000 */
[----:B------:R-:W-:Y:S01]  /*18370*/  ISETP.GE.AND P0, PT, R135, 0x3, PT ;  /* 0x000000038700780c */ /* 0x000fe20003f06270 */
[----:B------:R-:W-:Y:S01]  /*18380*/  @!PT LDS RZ, [RZ] ;  /* 0x00000000fffff984 */ /* 0x000fe20000000800 */
[----:B------:R-:W-:Y:S01]  /*18390*/  @!PT LDS RZ, [RZ] ;  /* 0x00000000fffff984 */ /* 0x000fe20000000800 */
[----:B------:R-:W-:Y:S01]  /*183a0*/  @!PT LDS RZ, [RZ] ;  /* 0x00000000fffff984 */ /* 0x000fe20000000800 */
[----:B------:R1:W-:Y:S02]  /*183b0*/  @P2 LDGSTS.E.BYPASS.LTC128B.128 [R203+0x11800], desc[UR6][R136.64+0x100] ;  /* 0x1180010088cb2fae */ /* 0x0003e4000b901d46 */
[----:B------:R-:W-:Y:S02]  /*183c0*/  IMAD R212, R212, 0x2, R195 ;  /* 0x00000002d4d47824 */ /* 0x000fe400078e02c3 */
[----:B------:R-:W-:Y:S04]  /*183d0*/  @!P2 STS.128 [R203+0x11800], RZ ;  /* 0x011800ffcb00a388 */ /* 0x000fe80000000c00 */
[----:B------:R-:W-:Y:S04]  /*183e0*/  LDSM.16.M88.4 R160, [R195] ;  /* 0x00000000c3a0783b */ /* 0x000fe80000000200 */
[----:B------:R-:W1:Y:S04]  /*183f0*/  LDSM.16.M88.4 R32, [R194+0x6000] ;  /* 0x00600000c220783b */ /* 0x000e680000000200 */
[----:B--2---:R-:W2:Y:S04]  /*18400*/  LDSM.16.M88.4 R16, [R194+0x7000] ;  /* 0x00700000c210783b */ /* 0x004ea80000000200 */
[----:B------:R-:W4:Y:S04]  /*18410*/  LDSM.16.M88.4 R24, [R194+0x6800] ;  /* 0x00680000c218783b */ /* 0x000f280000000200 */
[----:B------:R-:W5:Y:S04]  /*18420*/  LDSM.16.M88.4 R152, [R194+0x7800] ;  /* 0x00780000c298783b */ /* 0x000f680000000200 */
[----:B------:R-:W-:Y:S04]  /*18430*/  LDSM.16.M88.4 R156, [R210] ;  /* 0x00000000d29c783b */ /* 0x000fe80000000200 */
[----:B------:R-:W5:Y:S04]  /*18440*/  LDSM.16.M88.4 R144, [R193] ;  /* 0x00000000c190783b */ /* 0x000f680000000200 */
[----:B------:R-:W5:Y:S04]  /*18450*/  LDSM.16.M88.4 R4, [R186] ;  /* 0x00000000ba04783b */ /* 0x000f680000000200 */
[----:B---3--:R-:W3:Y:S04]  /*18460*/  LDSM.16.M88.4 R12, [R187] ;  /* 0x00000000bb0c783b */ /* 0x008ee80000000200 */
[----:B------:R-:W3:Y:S04]  /*18470*/  LDSM.16.M88.4 R168, [R185] ;  /* 0x00000000b9a8783b */ /* 0x000ee80000000200 */
[----:B------:R-:W-:Y:S01]  /*18480*/  LDSM.16.M88.4 R148, [R212] ;  /* 0x00000000d494783b */ /* 0x000fe20000000200 */
[C---:B-1----:R-:W-:Y:S03]  /*18490*/  HMMA.16816.F32 R136, R160.reuse, R32, RZ ;  /* 0x00000020a088723c */ /* 0x042fe600000018ff */
[----:B------:R-:W1:Y:S04]  /*184a0*/  LDSM.16.M88.4 R8, [R191+0x6000] ;  /* 0x00600000bf08783b */ /* 0x000e680000000200 */
[----:B------:R-:W1:Y:S01]  /*184b0*/  LDSM.16.M88.4 R140, [R191+0x6800] ;  /* 0x00680000bf8c783b */ /* 0x000e620000000200 */
[C---:B------:R-:W-:Y:S03]  /*184c0*/  HMMA.16816.F32 R32, R160.reuse, R34, RZ ;  /* 0x00000022a020723c */ /* 0x040fe600000018ff */
[----:B------:R-:W-:Y:S03]  /*184d0*/  LDSM.16.M88.4 R172, [R191+0x7800] ;  /* 0x00780000bfac783b */ /* 0x000fe60000000200 */
[C---:B--2---:R-:W-:Y:S01]  /*184e0*/  HMMA.16816.F32 R20, R160.reuse, R16, RZ ;  /* 0x00000010a014723c */ /* 0x044fe200000018ff */
[----:B------:R-:W-:Y:S04]  /*184f0*/  LDSM.16.M88.4 R216, [R180] ;  /* 0x00000000b4d8783b */ /* 0x000fe80000000200 */
[----:B------:R-:W0:Y:S01]  /*18500*/  LDGDEPBAR ;  /* 0x00000000000079af */ /* 0x000e220000000000 */
[C---:B------:R-:W-:Y:S06]  /*18510*/  HMMA.16816.F32 R16, R160.reuse, R18, RZ ;  /* 0x00000012a010723c */ /* 0x040fec00000018ff */
[C---:B----4-:R-:W-:Y:S06]  /*18520*/  HMMA.16816.F32 R28, R160.reuse, R24, RZ ;  /* 0x00000018a01c723c */ /* 0x050fec00000018ff */
[C---:B------:R-:W-:Y:S06]  /*18530*/  HMMA.16816.F32 R24, R160.reuse, R26, RZ ;  /* 0x0000001aa018723c */ /* 0x040fec00000018ff */
[C---:B-----5:R-:W-:Y:S06]  /*18540*/  HMMA.16816.F32 R164, R160.reuse, R152, RZ ;  /* 0x00000098a0a4723c */ /* 0x060fec00000018ff */
[----:B------:R-:W-:Y:S01]  /*18550*/  HMMA.16816.F32 R160, R160, R154, RZ ;  /* 0x0000009aa0a0723c */ /* 0x000fe200000018ff */
[----:B------:R-:W2:Y:S05]  /*18560*/  LDSM.16.M88.4 R152, [R191+0x7000] ;  /* 0x00700000bf98783b */ /* 0x000eaa0000000200 */
[C---:B------:R-:W-:Y:S06]  /*18570*/  HMMA.16816.F32 R136, R156.reuse, R144, R136 ;  /* 0x000000909c88723c */ /* 0x040fec0000001888 */
[C---:B------:R-:W-:Y:S01]  /*18580*/  HMMA.16816.F32 R32, R156.reuse, R146, R32 ;  /* 0x000000929c20723c */ /* 0x040fe20000001820 */
[----:B------:R-:W-:Y:S05]  /*18590*/  LDSM.16.M88.4 R144, [R184] ;  /* 0x00000000b890783b */ /* 0x000fea0000000200 */
[C---:B------:R-:W-:Y:S06]  /*185a0*/  HMMA.16816.F32 R20, R156.reuse, R4, R20 ;  /* 0x000000049c14723c */ /* 0x040fec0000001814 */
[C---:B------:R-:W-:Y:S01]  /*185b0*/  HMMA.16816.F32 R16, R156.reuse, R6, R16 ;  /* 0x000000069c10723c */ /* 0x040fe20000001810 */
[----:B------:R-:W4:Y:S05]  /*185c0*/  LDSM.16.M88.4 R4, [R196] ;  /* 0x00000000c404783b */ /* 0x000f2a0000000200 */
[C---:B---3--:R-:W-:Y:S06]  /*185d0*/  HMMA.16816.F32 R28, R156.reuse, R12, R28 ;  /* 0x0000000c9c1c723c */ /* 0x048fec000000181c */
        /* <DEDUP_REMOVED lines=11> */
[----:B------:R-:W-:Y:S05]  /*18690*/  LDSM.16.M88.4 R140, [R195+0x2000] ;  /* 0x00200000c38c783b */ /* 0x000fea0000000200 */
[C---:B--2---:R-:W-:Y:S06]  /*186a0*/  HMMA.16816.F32 R20, R148.reuse, R152, R20 ;  /* 0x000000989414723c */ /* 0x044fec0000001814 */
[C---:B------:R-:W-:Y:S01]  /*186b0*/  HMMA.16816.F32 R16, R148.reuse, R154, R16 ;  /* 0x0000009a9410723c */ /* 0x040fe20000001810 */
[----:B------:R-:W2:Y:S05]  /*186c0*/  LDSM.16.M88.4 R152, [R194+0x8800] ;  /* 0x00880000c298783b */ /* 0x000eaa0000000200 */
[C---:B------:R-:W-:Y:S06]  /*186d0*/  HMMA.16816.F32 R164, R148.reuse, R172, R164 ;  /* 0x000000ac94a4723c */ /* 0x040fec00000018a4 */
[----:B------:R-:W-:Y:S01]  /*186e0*/  HMMA.16816.F32 R160, R148, R174, R160 ;  /* 0x000000ae94a0723c */ /* 0x000fe200000018a0 */
[----:B------:R-:W-:Y:S04]  /*186f0*/  LDSM.16.M88.4 R148, [R194+0x9800] ;  /* 0x00980000c294783b */ /* 0x000fe80000000200 */
[----:B------:R-:W-:Y:S01]  /*18700*/  LDSM.16.M88.4 R172, [R210+0x2000] ;  /* 0x00200000d2ac783b */ /* 0x000fe20000000200 */
[C---:B----4-:R-:W-:Y:S06]  /*18710*/  HMMA.16816.F32 R136, R4.reuse, R144, R136 ;  /* 0x000000900488723c */ /* 0x050fec0000001888 */
[C---:B------:R-:W-:Y:S01]  /*18720*/  HMMA.16816.F32 R32, R4.reuse, R146, R32 ;  /* 0x000000920420723c */ /* 0x040fe20000001820 */
[----:B------:R-:W4:Y:S05]  /*18730*/  LDSM.16.M88.4 R144, [R194+0x9000] ;  /* 0x00900000c290783b */ /* 0x000f2a0000000200 */
[C---:B---3--:R-:W-:Y:S06]  /*18740*/  HMMA.16816.F32 R28, R4.reuse, R12, R28 ;  /* 0x0000000c041c723c */ /* 0x048fec000000181c */
[C---:B------:R-:W-:Y:S01]  /*18750*/  HMMA.16816.F32 R24, R4.reuse, R14, R24 ;  /* 0x0000000e0418723c */ /* 0x040fe20000001818 */
[----:B------:R-:W-:Y:S05]  /*18760*/  LDSM.16.M88.4 R12, [R183] ;  /* 0x00000000b70c783b */ /* 0x000fea0000000200 */
[C---:B-1----:R-:W-:Y:S06]  /*18770*/  HMMA.16816.F32 R20, R4.reuse, R8, R20 ;  /* 0x000000080414723c */ /* 0x042fec0000001814 */
[C---:B------:R-:W-:Y:S01]  /*18780*/  HMMA.16816.F32 R16, R4.reuse, R10, R16 ;  /* 0x0000000a0410723c */ /* 0x040fe20000001810 */
[----:B------:R-:W1:Y:S05]  /*18790*/  LDSM.16.M88.4 R8, [R182] ;  /* 0x00000000b608783b */ /* 0x000e6a0000000200 */
[C---:B------:R-:W-:Y:S06]  /*187a0*/  HMMA.16816.F32 R164, R4.reuse, R168, R164 ;  /* 0x000000a804a4723c */ /* 0x040fec00000018a4 */
[----:B------:R-:W-:Y:S01]  /*187b0*/  HMMA.16816.F32 R160, R4, R170, R160 ;  /* 0x000000aa04a0723c */ /* 0x000fe200000018a0 */
[----:B------:R-:W3:Y:S04]  /*187c0*/  LDSM.16.M88.4 R4, [R181] ;  /* 0x00000000b504783b */ /* 0x000ee80000000200 */
[----:B------:R-:W-:Y:S01]  /*187d0*/  LDSM.16.M88.4 R168, [R196+0x2000] ;  /* 0x00200000c4a8783b */ /* 0x000fe20000000200 */
[C---:B--2---:R-:W-:Y:S06]  /*187e0*/  HMMA.16816.F32 R28, R140.reuse, R152, R28 ;  /* 0x000000988c1c723c */ /* 0x044fec000000181c */
[C---:B------:R-:W-:Y:S06]  /*187f0*/  HMMA.16816.F32 R32, R140.reuse, R158, R32 ;  /* 0x0000009e8c20723c */ /* 0x040fec0000001820 */
[C---:B------:R-:W-:Y:S01]  /*18800*/  HMMA.16816.F32 R136, R140.reuse, R156, R136 ;  /* 0x0000009c8c88723c */ /* 0x040fe20000001888 */
[----:B------:R-:W-:Y:S05]  /*18810*/  LDSM.16.M88.4 R156, [R191+0x8000] ;  /* 0x00800000bf9c783b */ /* 0x000fea0000000200 */
[C---:B------:R-:W-:Y:S01]  /*18820*/  HMMA.16816.F32 R24, R140.reuse, R154, R24 ;  /* 0x0000009a8c18723c */ /* 0x040fe20000001818 */
[----:B------:R-:W-:Y:S05]  /*18830*/  LDSM.16.M88.4 R152, [R191+0x8800] ;  /* 0x00880000bf98783b */ /* 0x000fea0000000200 */
[C---:B----4-:R-:W-:Y:S06]  /*18840*/  HMMA.16816.F32 R20, R140.reuse, R144, R20 ;  /* 0x000000908c14723c */ /* 0x050fec0000001814 */
[C---:B------:R-:W-:Y:S01]  /*18850*/  HMMA.16816.F32 R16, R140.reuse, R146, R16 ;  /* 0x000000928c10723c */ /* 0x040fe20000001810 */
[----:B------:R-:W2:Y:S05]  /*18860*/  LDSM.16.M88.4 R144, [R212+0x2000] ;  /* 0x00200000d490783b */ /* 0x000eaa0000000200 */
[C---:B------:R-:W-:Y:S06]  /*18870*/  HMMA.16816.F32 R164, R140.reuse, R148, R164 ;  /* 0x000000948ca4723c */ /* 0x040fec00000018a4 */
[----:B------:R-:W-:Y:S01]  /*18880*/  HMMA.16816.F32 R160, R140, R150, R160 ;  /* 0x000000968ca0723c */ /* 0x000fe200000018a0 */
[----:B------:R-:W4:Y:S04]  /*18890*/  LDSM.16.M88.4 R140, [R191+0x9000] ;  /* 0x00900000bf8c783b */ /* 0x000f280000000200 */
[----:B------:R-:W5:Y:S01]  /*188a0*/  LDSM.16.M88.4 R148, [R191+0x9800] ;  /* 0x00980000bf94783b */ /* 0x000f620000000200 */
[C---:B-1----:R-:W-:Y:S06]  /*188b0*/  HMMA.16816.F32 R28, R172.reuse, R8, R28 ;  /* 0x00000008ac1c723c */ /* 0x042fec000000181c */
[C---:B------:R-:W-:Y:S06]  /*188c0*/  HMMA.16816.F32 R32, R172.reuse, R14, R32 ;  /* 0x0000000eac20723c */ /* 0x040fec0000001820 */
[C---:B------:R-:W-:Y:S01]  /*188d0*/  HMMA.16816.F32 R136, R172.reuse, R12, R136 ;  /* 0x0000000cac88723c */ /* 0x040fe20000001888 */
[----:B------:R-:W-:Y:S05]  /*188e0*/  LDSM.16.M88.4 R12, [R184+0x2000] ;  /* 0x00200000b80c783b */ /* 0x000fea0000000200 */
[C---:B------:R-:W-:Y:S01]  /*188f0*/  HMMA.16816.F32 R24, R172.reuse, R10, R24 ;  /* 0x0000000aac18723c */ /* 0x040fe20000001818 */
[----:B------:R-:W1:Y:S05]  /*18900*/  LDSM.16.M88.4 R8, [R184+0x2800] ;  /* 0x00280000b808783b */ /* 0x000e6a0000000200 */
[C---:B---3--:R-:W-:Y:S06]  /*18910*/  HMMA.16816.F32 R20, R172.reuse, R4, R20 ;  /* 0x00000004ac14723c */ /* 0x048fec0000001814 */
[C---:B------:R-:W-:Y:S01]  /*18920*/  HMMA.16816.F32 R16, R172.reuse, R6, R16 ;  /* 0x00000006ac10723c */ /* 0x040fe20000001810 */
[----:B------:R-:W3:Y:S05]  /*18930*/  LDSM.16.M88.4 R4, [R184+0x3000] ;  /* 0x00300000b804783b */ /* 0x000eea0000000200 */
[C---:B------:R-:W-:Y:S06]  /*18940*/  HMMA.16816.F32 R164, R172.reuse, R216, R164 ;  /* 0x000000d8aca4723c */ /* 0x040fec00000018a4 */
[----:B------:R-:W-:Y:S01]  /*18950*/  HMMA.16816.F32 R160, R172, R218, R160 ;  /* 0x000000daaca0723c */ /* 0x000fe200000018a0 */
[----:B------:R-:W-:Y:S04]  /*18960*/  LDSM.16.M88.4 R216, [R184+0x3800] ;  /* 0x00380000b8d8783b */ /* 0x000fe80000000200 */
        /* <DEDUP_REMOVED lines=13> */
[----:B------:R-:W-:Y:S01]  /*18a40*/  LDSM.16.M88.4 R144, [R194+0xb800] ;  /* 0x00b80000c290783b */ /* 0x000fe20000000200 */
[C---:B-1----:R-:W-:Y:S06]  /*18a50*/  HMMA.16816.F32 R28, R168.reuse, R8, R28 ;  /* 0x00000008a81c723c */ /* 0x042fec000000181c */
[C---:B------:R-:W-:Y:S06]  /*18a60*/  HMMA.16816.F32 R32, R168.reuse, R14, R32 ;  /* 0x0000000ea820723c */ /* 0x040fec0000001820 */
[C---:B------:R-:W-:Y:S01]  /*18a70*/  HMMA.16816.F32 R136, R168.reuse, R12, R136 ;  /* 0x0000000ca888723c */ /* 0x040fe20000001888 */
[----:B------:R-:W-:Y:S05]  /*18a80*/  LDSM.16.M88.4 R12, [R179] ;  /* 0x00000000b30c783b */ /* 0x000fea0000000200 */
[C---:B------:R-:W-:Y:S01]  /*18a90*/  HMMA.16816.F32 R24, R168.reuse, R10, R24 ;  /* 0x0000000aa818723c */ /* 0x040fe20000001818 */
[----:B------:R-:W1:Y:S05]  /*18aa0*/  LDSM.16.M88.4 R8, [R178] ;  /* 0x00000000b208783b */ /* 0x000e6a0000000200 */
[C---:B---3--:R-:W-:Y:S06]  /*18ab0*/  HMMA.16816.F32 R20, R168.reuse, R4, R20 ;  /* 0x00000004a814723c */ /* 0x048fec0000001814 */
[----:B------:R-:W-:Y:S01]  /*18ac0*/  HMMA.16816.F32 R16, R168, R6, R16 ;  /* 0x00000006a810723c */ /* 0x000fe20000001810 */
[----:B------:R-:W3:Y:S05]  /*18ad0*/  LDSM.16.M88.4 R4, [R177] ;  /* 0x00000000b104783b */ /* 0x000eea0000000200 */
[C---:B--2---:R-:W-:Y:S06]  /*18ae0*/  HMMA.16816.F32 R28, R140.reuse, R152, R28 ;  /* 0x000000988c1c723c */ /* 0x044fec000000181c */
[C---:B------:R-:W-:Y:S06]  /*18af0*/  HMMA.16816.F32 R32, R140.reuse, R158, R32 ;  /* 0x0000009e8c20723c */ /* 0x040fec0000001820 */
[C---:B------:R-:W-:Y:S01]  /*18b00*/  HMMA.16816.F32 R136, R140.reuse, R156, R136 ;  /* 0x0000009c8c88723c */ /* 0x040fe20000001888 */
[----:B------:R-:W-:Y:S05]  /*18b10*/  LDSM.16.M88.4 R156, [R212+0x4000] ;  /* 0x00400000d49c783b */ /* 0x000fea0000000200 */
[C---:B----4-:R-:W-:Y:S06]  /*18b20*/  HMMA.16816.F32 R20, R140.reuse, R148, R20 ;  /* 0x000000948c14723c */ /* 0x050fec0000001814 */
[C---:B------:R-:W-:Y:S01]  /*18b30*/  HMMA.16816.F32 R16, R140.reuse, R150, R16 ;  /* 0x000000968c10723c */ /* 0x040fe20000001810 */
[----:B------:R-:W2:Y:S05]  /*18b40*/  LDSM.16.M88.4 R148, [R191+0xa800] ;  /* 0x00a80000bf94783b */ /* 0x000eaa0000000200 */
[----:B------:R-:W-:Y:S01]  /*18b50*/  HMMA.16816.F32 R24, R140, R154, R24 ;  /* 0x0000009a8c18723c */ /* 0x000fe20000001818 */
[----:B------:R-:W4:Y:S05]  /*18b60*/  LDSM.16.M88.4 R152, [R191+0xa000] ;  /* 0x00a00000bf98783b */ /* 0x000f2a0000000200 */
[C---:B------:R-:W-:Y:S06]  /*18b70*/  HMMA.16816.F32 R164, R168.reuse, R216, R164 ;  /* 0x000000d8a8a4723c */ /* 0x040fec00000018a4 */
[----:B------:R-:W-:Y:S01]  /*18b80*/  HMMA.16816.F32 R160, R168, R218, R160 ;  /* 0x000000daa8a0723c */ /* 0x000fe200000018a0 */
[----:B------:R-:W5:Y:S05]  /*18b90*/  LDSM.16.M88.4 R168, [R176] ;  /* 0x00000000b0a8783b */ /* 0x000f6a0000000200 */
[C---:B-1----:R-:W-:Y:S06]  /*18ba0*/  HMMA.16816.F32 R28, R172.reuse, R8, R28 ;  /* 0x00000008ac1c723c */ /* 0x042fec000000181c */
[C---:B------:R-:W-:Y:S06]  /*18bb0*/  HMMA.16816.F32 R32, R172.reuse, R14, R32 ;  /* 0x0000000eac20723c */ /* 0x040fec0000001820 */
[C---:B------:R-:W-:Y:S01]  /*18bc0*/  HMMA.16816.F32 R136, R172.reuse, R12, R136 ;  /* 0x0000000cac88723c */ /* 0x040fe20000001888 */
[----:B------:R-:W-:Y:S05]  /*18bd0*/  LDSM.16.M88.4 R12, [R196+0x4000] ;  /* 0x00400000c40c783b */ /* 0x000fea0000000200 */
[C---:B---3--:R-:W-:Y:S06]  /*18be0*/  HMMA.16816.F32 R20, R172.reuse, R4, R20 ;  /* 0x00000004ac14723c */ /* 0x048fec0000001814 */
[C---:B------:R-:W-:Y:S01]  /*18bf0*/  HMMA.16816.F32 R16, R172.reuse, R6, R16 ;  /* 0x00000006ac10723c */ /* 0x040fe20000001810 */
[----:B------:R-:W1:Y:S05]  /*18c00*/  LDSM.16.M88.4 R4, [R184+0x4800] ;  /* 0x00480000b804783b */ /* 0x000e6a0000000200 */
[----:B------:R-:W-:Y:S01]  /*18c10*/  HMMA.16816.F32 R24, R172, R10, R24 ;  /* 0x0000000aac18723c */ /* 0x000fe20000001818 */
[----:B------:R-:W3:Y:S05]  /*18c20*/  LDSM.16.M88.4 R8, [R184+0x4000] ;  /* 0x00400000b808783b */ /* 0x000eea0000000200 */
[C---:B------:R-:W-:Y:S06]  /*18c30*/  HMMA.16816.F32 R164, R140.reuse, R144, R164 ;  /* 0x000000908ca4723c */ /* 0x040fec00000018a4 */
[----:B------:R-:W-:Y:S01]  /*18c40*/  HMMA.16816.F32 R160, R140, R146, R160 ;  /* 0x000000928ca0723c */ /* 0x000fe200000018a0 */
[----:B------:R-:W3:Y:S04]  /*18c50*/  LDSM.16.M88.4 R144, [R191+0xb000] ;  /* 0x00b00000bf90783b */ /* 0x000ee80000000200 */
[----:B------:R-:W3:Y:S01]  /*18c60*/  LDSM.16.M88.4 R140, [R191+0xb800] ;  /* 0x00b80000bf8c783b */ /* 0x000ee20000000200 */
[C---:B--2---:R-:W-:Y:S06]  /*18c70*/  HMMA.16816.F32 R28, R156.reuse, R148, R28 ;  /* 0x000000949c1c723c */ /* 0x044fec000000181c */
[C---:B----4-:R-:W-:Y:S06]  /*18c80*/  HMMA.16816.F32 R32, R156.reuse, R154, R32 ;  /* 0x0000009a9c20723c */ /* 0x050fec0000001820 */
[----:B------:R-:W-:Y:S06]  /*18c90*/  HMMA.16816.F32 R136, R156, R152, R136 ;  /* 0x000000989c88723c */ /* 0x000fec0000001888 */
[C---:B-----5:R-:W-:Y:S06]  /*18ca0*/  HMMA.16816.F32 R164, R172.reuse, R168, R164 ;  /* 0x000000a8aca4723c */ /* 0x060fec00000018a4 */
[----:B------:R-:W-:Y:S01]  /*18cb0*/  HMMA.16816.F32 R168, R172, R170, R160 ;  /* 0x000000aaaca8723c */ /* 0x000fe200000018a0 */
[----:B------:R-:W2:Y:S05]  /*18cc0*/  LDSM.16.M88.4 R160, [R184+0x5000] ;  /* 0x00500000b8a0783b */ /* 0x000eaa0000000200 */
[----:B------:R-:W-:Y:S01]  /*18cd0*/  HMMA.16816.F32 R24, R156, R150, R24 ;  /* 0x000000969c18723c */ /* 0x000fe20000001818 */
[----:B------:R-:W4:Y:S01]  /*18ce0*/  LDSM.16.M88.4 R148, [R184+0x5800] ;  /* 0x00580000b894783b */ /* 0x000f220000000200 */
[----:B------:R-:W-:-:S04]  /*18cf0*/  DEPBAR.LE SB0, 0x0 ;  /* 0x000080000000791a */ /* 0x000fc80000000000 */
[C---:B-1----:R-:W-:Y:S06]  /*18d00*/  HMMA.16816.F32 R28, R12.reuse, R4, R28 ;  /* 0x000000040c1c723c */ /* 0x042fec000000181c */
[----:B---3--:R-:W-:Y:S01]  /*18d10*/  HMMA.16816.F32 R32, R12, R10, R32 ;  /* 0x0000000a0c20723c */ /* 0x008fe20000001820 */
[----:B------:R-:W-:-:S05]  /*18d20*/  IMAD.SHL.U32 R4, R211, 0x2, RZ ;  /* 0x00000002d3047824 */ /* 0x000fca00078e00ff */
[----:B------:R-:W-:Y:S01]  /*18d30*/  HMMA.16816.F32 R136, R12, R8, R136 ;  /* 0x000000080c88723c */ /* 0x000fe20000001888 */
[----:B------:R-:W-:-:S05]  /*18d40*/  LOP3.LUT R4, R4, 0x6, RZ, 0xc0, !PT ;  /* 0x0000000604047812 */ /* 0x000fca00078ec0ff */
[----:B------:R-:W-:Y:S01]  /*18d50*/  HMMA.16816.F32 R20, R156, R144, R20 ;  /* 0x000000909c14723c */ /* 0x000fe20000001814 */
[----:B------:R-:W-:-:S04]  /*18d60*/  IMAD R5, R207, 0x40, R4 ;  /* 0x00000040cf057824 */ /* 0x000fc800078e0204 */
[C---:B------:R-:W-:Y:S01]  /*18d70*/  VIADD R9, R5.reuse, 0x8 ;  /* 0x0000000805097836 */ /* 0x040fe20000000000 */
[----:B------:R-:W-:Y:S01]  /*18d80*/  HMMA.16816.F32 R24, R12, R6, R24 ;  /* 0x000000060c18723c */ /* 0x000fe20000001818 */
[----:B------:R-:W-:Y:S01]  /*18d90*/  VIADD R135, R5, 0x11 ;  /* 0x0000001105877836 */ /* 0x000fe20000000000 */
[----:B------:R-:W-:Y:S02]  /*18da0*/  BAR.SYNC.DEFER_BLOCKING 0x0 ;  /* 0x0000000000007b1d */ /* 0x000fe40000010000 */
[----:B------:R-:W-:Y:S02]  /*18db0*/  ISETP.GE.AND P1, PT, R9, R0, PT ;  /* 0x000000000900720c */ /* 0x000fe40003f26270 */
[----:B------:R-:W-:Y:S01]  /*18dc0*/  HMMA.16816.F32 R16, R156, R146, R16 ;  /* 0x000000929c10723c */ /* 0x000fe20000001810 */
[----:B------:R-:W-:Y:S01]  /*18dd0*/  VIADD R7, R5, 0x1 ;  /* 0x0000000105077836 */ /* 0x000fe20000000000 */
[----:B------:R-:W-:-:S04]  /*18de0*/  ISETP.GE.AND P5, PT, R9, R2, PT ;  /* 0x000000020900720c */ /* 0x000fc80003fa6270 */
[C---:B------:R-:W-:Y:S01]  /*18df0*/  HMMA.16816.F32 R164, R156.reuse, R140, R164 ;  /* 0x0000008c9ca4723c */ /* 0x040fe200000018a4 */
[C---:B------:R-:W-:Y:S02]  /*18e00*/  ISETP.GE.AND P4, PT, R7.reuse, R0, PT ;  /* 0x000000000700720c */ /* 0x040fe40003f86270 */
[----:B------:R-:W-:Y:S02]  /*18e10*/  ISETP.GE.AND P6, PT, R7, R2, PT ;  /* 0x000000020700720c */ /* 0x000fe40003fc6270 */
[----:B------:R-:W-:Y:S01]  /*18e20*/  I2FP.F32.S32 R4, R7 ;  /* 0x0000000700047245 */ /* 0x000fe20000201400 */
[----:B------:R-:W-:Y:S01]  /*18e30*/  HMMA.16816.F32 R168, R156, R142, R168 ;  /* 0x0000008e9ca8723c */ /* 0x000fe200000018a8 */
[----:B------:R-:W-:Y:S01]  /*18e40*/  I2FP.F32.S32 R7, R9 ;  /* 0x0000000900077245 */ /* 0x000fe20000201400 */
[----:B------:R-:W-:Y:S02]  /*18e50*/  VIADD R9, R5, 0x9 ;  /* 0x0000000905097836 */ /* 0x000fe40000000000 */
[CC--:B------:R-:W-:Y:S01]  /*18e60*/  FFMA.FTZ R137, R3.reuse, R4.reuse, R137 ;  /* 0x0000000403897223 */ /* 0x0c0fe20000010089 */
[C---:B------:R-:W-:Y:S01]  /*18e70*/  FFMA.FTZ R8, R3.reuse, R4, R139 ;  /* 0x0000000403087223 */ /* 0x040fe2000001008b */
[CC--:B------:R-:W-:Y:S01]  /*18e80*/  FFMA.FTZ R32, R3.reuse, R7.reuse, R32 ;  /* 0x0000000703207223 */ /* 0x0c0fe20000010020 */
[----:B------:R-:W-:Y:S01]  /*18e90*/  FFMA.FTZ R10, R3, R7, R34 ;  /* 0x00000007030a7223 */ /* 0x000fe20000010022 */
[----:B------:R-:W-:Y:S01]  /*18ea0*/  VIADD R7, R5, 0x10 ;  /* 0x0000001005077836 */ /* 0x000fe20000000000 */
[----:B--2---:R-:W-:Y:S01]  /*18eb0*/  HMMA.16816.F32 R20, R12, R160, R20 ;  /* 0x000000a00c14723c */ /* 0x004fe20000001814 */
[----:B------:R-:W-:-:S02]  /*18ec0*/  I2FP.F32.S32 R6, R9 ;  /* 0x0000000900067245 */ /* 0x000fc40000201400 */
[----:B------:R-:W-:Y:S02]  /*18ed0*/  FSEL R143, R137, -INF , !P4 ;  /* 0xff800000898f7808 */ /* 0x000fe40006000000 */
[----:B------:R-:W-:Y:S01]  /*18ee0*/  I2FP.F32.S32 R4, R7 ;  /* 0x0000000700047245 */ /* 0x000fe20000201400 */
[----:B------:R-:W-:Y:S01]  /*18ef0*/  FFMA.FTZ R35, R3, R6, R35 ;  /* 0x0000000603237223 */ /* 0x000fe20000010023 */
[C---:B------:R-:W-:Y:S01]  /*18f00*/  ISETP.GE.AND P2, PT, R9.reuse, R0, PT ;  /* 0x000000000900720c */ /* 0x040fe20003f46270 */
[C---:B------:R-:W-:Y:S01]  /*18f10*/  HMMA.16816.F32 R16, R12.reuse, R162, R16 ;  /* 0x000000a20c10723c */ /* 0x040fe20000001810 */
[----:B------:R-:W-:Y:S01]  /*18f20*/  ISETP.GE.AND P4, PT, R9, R2, PT ;  /* 0x000000020900720c */ /* 0x000fe20003f86270 */
[C---:B------:R-:W-:Y:S01]  /*18f30*/  FFMA.FTZ R141, R3.reuse, R4, R28 ;  /* 0x00000004038d7223 */ /* 0x040fe2000001001c */
[----:B------:R-:W-:Y:S01]  /*18f40*/  FSEL R8, R8, -INF , !P6 ;  /* 0xff80000008087808 */ /* 0x000fe20007000000 */
[----:B------:R-:W-:Y:S01]  /*18f50*/  FFMA.FTZ R11, R3, R6, R33 ;  /* 0x00000006030b7223 */ /* 0x000fe20000010021 */
[----:B------:R-:W-:Y:S01]  /*18f60*/  FSEL R9, R32, -INF , !P1 ;  /* 0xff80000020097808 */ /* 0x000fe20004800000 */
[C---:B----4-:R-:W-:Y:S01]  /*18f70*/  HMMA.16816.F32 R164, R12.reuse, R148, R164 ;  /* 0x000000940ca4723c */ /* 0x050fe200000018a4 */
[----:B------:R-:W-:Y:S01]  /*18f80*/  ISETP.GE.AND P6, PT, R7, R0, PT ;  /* 0x000000000700720c */ /* 0x000fe20003fc6270 */
[----:B------:R-:W-:Y:S01]  /*18f90*/  FFMA.FTZ R30, R3, R4, R30 ;  /* 0x00000004031e7223 */ /* 0x000fe2000001001e */
[----:B------:R-:W-:Y:S01]  /*18fa0*/  ISETP.GE.AND P1, PT, R7, R2, PT ;  /* 0x000000020700720c */ /* 0x000fe20003f26270 */
[----:B------:R-:W-:Y:S01]  /*18fb0*/  VIADD R7, R5, 0x18 ;  /* 0x0000001805077836 */ /* 0x000fe20000000000 */
[----:B------:R-:W-:Y:S01]  /*18fc0*/  FSEL R28, R35, -INF , !P4 ;  /* 0xff800000231c7808 */ /* 0x000fe20006000000 */
[----:B------:R-:W-:Y:S01]  /*18fd0*/  HMMA.16816.F32 R168, R12, R150, R168 ;  /* 0x000000960ca8723c */ /* 0x000fe200000018a8 */
[----:B------:R-:W-:Y:S01]  /*18fe0*/  FSEL R141, R141, -INF , !P6 ;  /* 0xff8000008d8d7808 */ /* 0x000fe20007000000 */
[----:B------:R-:W-:Y:S01]  /*18ff0*/  IMAD.MOV.U32 R160, RZ, RZ, R220 ;  /* 0x000000ffffa07224 */ /* 0x000fe200078e00dc */
[C---:B------:R-:W-:Y:S01]  /*19000*/  ISETP.GE.AND P4, PT, R7.reuse, R0, PT ;  /* 0x000000000700720c */ /* 0x040fe20003f86270 */
[----:B------:R-:W-:Y:S01]  /*19010*/  IMAD.MOV.U32 R161, RZ, RZ, R221 ;  /* 0x000000ffffa17224 */ /* 0x000fe200078e00dd */
[----:B------:R-:W-:-:S02]  /*19020*/  ISETP.GE.AND P6, PT, R7, R2, PT ;  /* 0x000000020700720c */ /* 0x000fc40003fc6270 */
[----:B------:R-:W-:Y:S01]  /*19030*/  I2FP.F32.S32 R6, R135 ;  /* 0x0000008700067245 */ /* 0x000fe20000201400 */
[C---:B------:R-:W-:Y:S01]  /*19040*/  VIADD R15, R5.reuse, 0x19 ;  /* 0x00000019050f7836 */ /* 0x040fe20000000000 */
[----:B------:R-:W-:Y:S01]  /*19050*/  I2FP.F32.S32 R7, R7 ;  /* 0x0000000700077245 */ /* 0x000fe20000201400 */
[----:B------:R-:W-:Y:S01]  /*19060*/  VIADD R13, R5, 0x20 ;  /* 0x00000020050d7836 */ /* 0x000fe20000000000 */
[----:B------:R-:W-:Y:S01]  /*19070*/  FSEL R11, R11, -INF , !P2 ;  /* 0xff8000000b0b7808 */ /* 0x000fe20005000000 */
[CC--:B------:R-:W-:Y:S01]  /*19080*/  FFMA.FTZ R29, R3.reuse, R6.reuse, R29 ;  /* 0x00000006031d7223 */ /* 0x0c0fe2000001001d */
[C---:B------:R-:W-:Y:S01]  /*19090*/  FFMA.FTZ R31, R3.reuse, R6, R31 ;  /* 0x00000006031f7223 */ /* 0x040fe2000001001f */
[CC--:B------:R-:W-:Y:S01]  /*190a0*/  FFMA.FTZ R24, R3.reuse, R7.reuse, R24 ;  /* 0x0000000703187223 */ /* 0x0c0fe20000010018 */
[----:B------:R-:W-:Y:S01]  /*190b0*/  FSEL R10, R10, -INF , !P5 ;  /* 0xff8000000a0a7808 */ /* 0x000fe20006800000 */
[----:B------:R-:W-:Y:S01]  /*190c0*/  FFMA.FTZ R26, R3, R7, R26 ;  /* 0x00000007031a7223 */ /* 0x000fe2000001001a */
[----:B------:R-:W-:Y:S01]  /*190d0*/  ISETP.GE.AND P2, PT, R135, R2, PT ;  /* 0x000000028700720c */ /* 0x000fe20003f46270 */
[----:B------:R-:W-:Y:S01]  /*190e0*/  VIADD R7, R5, 0x21 ;  /* 0x0000002105077836 */ /* 0x000fe20000000000 */
[----:B------:R-:W-:-:S02]  /*190f0*/  I2FP.F32.S32 R6, R15 ;  /* 0x0000000f00067245 */ /* 0x000fc40000201400 */
[----:B------:R-:W-:Y:S02]  /*19100*/  I2FP.F32.S32 R4, R13 ;  /* 0x0000000d00047245 */ /* 0x000fe40000201400 */
[----:B------:R-:W-:Y:S01]  /*19110*/  ISETP.GE.AND P5, PT, R135, R0, PT ;  /* 0x000000008700720c */ /* 0x000fe20003fa6270 */
[----:B------:R-:W-:Y:S01]  /*19120*/  FFMA.FTZ R27, R3, R6, R27 ;  /* 0x00000006031b7223 */ /* 0x000fe2000001001b */
[----:B------:R-:W-:Y:S01]  /*19130*/  FSEL R156, R31, -INF , !P2 ;  /* 0xff8000001f9c7808 */ /* 0x000fe20005000000 */
[C---:B------:R-:W-:Y:S01]  /*19140*/  FFMA.FTZ R20, R3.reuse, R4, R20 ;  /* 0x0000000403147223 */ /* 0x040fe20000010014 */
[----:B------:R-:W-:Y:S01]  /*19150*/  FSEL R135, R24, -INF , !P4 ;  /* 0xff80000018877808 */ /* 0x000fe20006000000 */
[----:B------:R-:W-:Y:S01]  /*19160*/  FFMA.FTZ R25, R3, R6, R25 ;  /* 0x0000000603197223 */ /* 0x000fe20000010019 */
[----:B------:R-:W-:Y:S01]  /*19170*/  FSEL R139, R29, -INF , !P5 ;  /* 0xff8000001d8b7808 */ /* 0x000fe20006800000 */
[----:B------:R-:W-:Y:S01]  /*19180*/  FFMA.FTZ R22, R3, R4, R22 ;  /* 0x0000000403167223 */ /* 0x000fe20000010016 */
[----:B------:R-:W-:-:S02]  /*19190*/  ISETP.GE.AND P2, PT, R13, R0, PT ;  /* 0x000000000d00720c */ /* 0x000fc40003f46270 */
[-C--:B------:R-:W-:Y:S01]  /*191a0*/  ISETP.GE.AND P4, PT, R13, R2.reuse, PT ;  /* 0x000000020d00720c */ /* 0x080fe20003f86270 */
[----:B------:R-:W-:Y:S01]  /*191b0*/  VIADD R13, R5, 0x28 ;  /* 0x00000028050d7836 */ /* 0x000fe20000000000 */
[----:B------:R-:W-:Y:S02]  /*191c0*/  FSEL R158, R30, -INF , !P1 ;  /* 0xff8000001e9e7808 */ /* 0x000fe40004800000 */
[C---:B------:R-:W-:Y:S02]  /*191d0*/  ISETP.GE.AND P5, PT, R15.reuse, R2, PT ;  /* 0x000000020f00720c */ /* 0x040fe40003fa6270 */
[----:B------:R-:W-:Y:S02]  /*191e0*/  ISETP.GE.AND P1, PT, R15, R0, PT ;  /* 0x000000000f00720c */ /* 0x000fe40003f26270 */
[----:B------:R-:W-:Y:S02]  /*191f0*/  I2FP.F32.S32 R6, R7 ;  /* 0x0000000700067245 */ /* 0x000fe40000201400 */
[----:B------:R-:W-:-:S02]  /*19200*/  FSEL R152, R27, -INF , !P5 ;  /* 0xff8000001b987808 */ /* 0x000fc40006800000 */
[----:B------:R-:W-:Y:S01]  /*19210*/  FSEL R151, R20, -INF , !P2 ;  /* 0xff80000014977808 */ /* 0x000fe20005000000 */
[CC--:B------:R-:W-:Y:S01]  /*19220*/  FFMA.FTZ R21, R3.reuse, R6.reuse, R21 ;  /* 0x0000000603157223 */ /* 0x0c0fe20000010015 */
[----:B------:R-:W-:Y:S01]  /*19230*/  FSEL R154, R26, -INF , !P6 ;  /* 0xff8000001a9a7808 */ /* 0x000fe20007000000 */
[----:B------:R-:W-:Y:S01]  /*19240*/  FFMA.FTZ R23, R3, R6, R23 ;  /* 0x0000000603177223 */ /* 0x000fe20000010017 */
[----:B------:R-:W-:Y:S02]  /*19250*/  FSEL R137, R25, -INF , !P1 ;  /* 0xff80000019897808 */ /* 0x000fe40004800000 */
[C---:B------:R-:W-:Y:S02]  /*19260*/  ISETP.GE.AND P5, PT, R13.reuse, R0, PT ;  /* 0x000000000d00720c */ /* 0x040fe40003fa6270 */
[----:B------:R-:W-:Y:S02]  /*19270*/  ISETP.GE.AND P2, PT, R13, R2, PT ;  /* 0x000000020d00720c */ /* 0x000fe40003f46270 */
[----:B------:R-:W-:-:S02]  /*19280*/  ISETP.GE.AND P6, PT, R7, R0, PT ;  /* 0x000000000700720c */ /* 0x000fc40003fc6270 */
[----:B------:R-:W-:Y:S01]  /*19290*/  ISETP.GE.AND P1, PT, R7, R2, PT ;  /* 0x000000020700720c */ /* 0x000fe20003f26270 */
[----:B------:R-:W-:Y:S01]  /*192a0*/  VIADD R7, R5, 0x29 ;  /* 0x0000002905077836 */ /* 0x000fe20000000000 */
[----:B------:R-:W-:Y:S02]  /*192b0*/  I2FP.F32.S32 R13, R13 ;  /* 0x0000000d000d7245 */ /* 0x000fe40000201400 */
[----:B------:R-:W-:Y:S02]  /*192c0*/  FSEL R150, R22, -INF , !P4 ;  /* 0xff80000016967808 */ /* 0x000fe40006000000 */
[----:B------:R-:W-:Y:S01]  /*192d0*/  FSEL R149, R21, -INF , !P6 ;  /* 0xff80000015957808 */ /* 0x000fe20007000000 */
[CC--:B------:R-:W-:Y:S01]  /*192e0*/  FFMA.FTZ R16, R3.reuse, R13.reuse, R16 ;  /* 0x0000000d03107223 */ /* 0x0c0fe20000010010 */
[----:B------:R-:W-:Y:S01]  /*192f0*/  FFMA.FTZ R18, R3, R13, R18 ;  /* 0x0000000d03127223 */ /* 0x000fe20000010012 */
[----:B------:R-:W-:Y:S01]  /*19300*/  VIADD R13, R5, 0x30 ;  /* 0x00000030050d7836 */ /* 0x000fe20000000000 */
[----:B------:R-:W-:-:S02]  /*19310*/  ISETP.GE.AND P4, PT, R7, R0, PT ;  /* 0x000000000700720c */ /* 0x000fc40003f86270 */
[----:B------:R-:W-:Y:S02]  /*19320*/  ISETP.GE.AND P6, PT, R7, R2, PT ;  /* 0x000000020700720c */ /* 0x000fe40003fc6270 */
[----:B------:R-:W-:Y:S01]  /*19330*/  I2FP.F32.S32 R4, R7 ;  /* 0x0000000700047245 */ /* 0x000fe20000201400 */
[----:B------:R-:W-:Y:S01]  /*19340*/  VIADD R7, R5, 0x31 ;  /* 0x0000003105077836 */ /* 0x000fe20000000000 */
[----:B------:R-:W-:Y:S02]  /*19350*/  FSEL R146, R23, -INF , !P1 ;  /* 0xff80000017927808 */ /* 0x000fe40004800000 */
[----:B------:R-:W-:Y:S01]  /*19360*/  FSEL R147, R16, -INF , !P5 ;  /* 0xff80000010937808 */ /* 0x000fe20006800000 */
[----:B------:R-:W-:Y:S01]  /*19370*/  FFMA.FTZ R17, R3, R4, R17 ;  /* 0x0000000403117223 */ /* 0x000fe20000010011 */
[----:B------:R-:W-:Y:S01]  /*19380*/  ISETP.GE.AND P1, PT, R13, R0, PT ;  /* 0x000000000d00720c */ /* 0x000fe20003f26270 */
[----:B------:R-:W-:Y:S01]  /*19390*/  FFMA.FTZ R19, R3, R4, R19 ;  /* 0x0000000403137223 */ /* 0x000fe20000010013 */
[----:B------:R-:W-:-:S02]  /*193a0*/  ISETP.GE.AND P5, PT, R13, R2, PT ;  /* 0x000000020d00720c */ /* 0x000fc40003fa6270 */
[----:B------:R-:W-:Y:S02]  /*193b0*/  I2FP.F32.S32 R13, R13 ;  /* 0x0000000d000d7245 */ /* 0x000fe40000201400 */
[----:B------:R-:W-:Y:S02]  /*193c0*/  I2FP.F32.S32 R4, R7 ;  /* 0x0000000700047245 */ /* 0x000fe40000201400 */
[----:B------:R-:W-:Y:S01]  /*193d0*/  FSEL R144, R18, -INF , !P2 ;  /* 0xff80000012907808 */ /* 0x000fe20005000000 */
[CC--:B------:R-:W-:Y:S01]  /*193e0*/  FFMA.FTZ R164, R3.reuse, R13.reuse, R164 ;  /* 0x0000000d03a47223 */ /* 0x0c0fe200000100a4 */
[C---:B------:R-:W-:Y:S01]  /*193f0*/  FFMA.FTZ R166, R3.reuse, R13, R166 ;  /* 0x0000000d03a67223 */ /* 0x040fe200000100a6 */
[----:B------:R-:W-:Y:S01]  /*19400*/  FFMA.FTZ R165, R3, R4, R165 ;  /* 0x0000000403a57223 */ /* 0x000fe200000100a5 */
[----:B------:R-:W-:Y:S01]  /*19410*/  ISETP.GE.AND P2, PT, R7, R0, PT ;  /* 0x000000000700720c */ /* 0x000fe20003f46270 */
[----:B------:R-:W-:Y:S01]  /*19420*/  VIADD R13, R5, 0x38 ;  /* 0x00000038050d7836 */ /* 0x000fe20000000000 */
[----:B------:R-:W-:Y:S01]  /*19430*/  FSEL R145, R17, -INF , !P4 ;  /* 0xff80000011917808 */ /* 0x000fe20006000000 */
[----:B------:R-:W-:Y:S01]  /*19440*/  FFMA.FTZ R167, R3, R4, R167 ;  /* 0x0000000403a77223 */ /* 0x000fe200000100a7 */
[----:B------:R-:W-:Y:S01]  /*19450*/  ISETP.GE.AND P4, PT, R7, R2, PT ;  /* 0x000000020700720c */ /* 0x000fe20003f86270 */
[----:B------:R-:W-:Y:S01]  /*19460*/  VIADD R7, R5, 0x39 ;  /* 0x0000003905077836 */ /* 0x000fe20000000000 */
[----:B------:R-:W-:-:S02]  /*19470*/  FSEL R225, R164, -INF , !P1 ;  /* 0xff800000a4e17808 */ /* 0x000fc40004800000 */
[----:B------:R-:W-:Y:S02]  /*19480*/  FSEL R223, R165, -INF , !P2 ;  /* 0xff800000a5df7808 */ /* 0x000fe40005000000 */
[C---:B------:R-:W-:Y:S02]  /*19490*/  ISETP.GE.AND P1, PT, R13.reuse, R0, PT ;  /* 0x000000000d00720c */ /* 0x040fe40003f26270 */
[----:B------:R-:W-:Y:S02]  /*194a0*/  ISETP.GE.AND P2, PT, R13, R2, PT ;  /* 0x000000020d00720c */ /* 0x000fe40003f46270 */
[----:B------:R-:W-:Y:S02]  /*194b0*/  I2FP.F32.S32 R13, R13 ;  /* 0x0000000d000d7245 */ /* 0x000fe40000201400 */
[----:B------:R-:W-:Y:S02]  /*194c0*/  FSEL R148, R19, -INF , !P6 ;  /* 0xff80000013947808 */ /* 0x000fe40007000000 */
[----:B------:R-:W-:Y:S01]  /*194d0*/  FSEL R224, R166, -INF , !P5 ;  /* 0xff800000a6e07808 */ /* 0x000fe20006800000 */
[-C--:B------:R-:W-:Y:S01]  /*194e0*/  FFMA.FTZ R168, R3, R13.reuse, R168 ;  /* 0x0000000d03a87223 */ /* 0x080fe200000100a8 */
[----:B------:R-:W-:Y:S01]  /*194f0*/  FSEL R222, R167, -INF , !P4 ;  /* 0xff800000a7de7808 */ /* 0x000fe20006000000 */
[----:B------:R-:W-:Y:S01]  /*19500*/  FFMA.FTZ R170, R3, R13, R170 ;  /* 0x0000000d03aa7223 */ /* 0x000fe200000100aa */
[----:B------:R-:W-:-:S02]  /*19510*/  ISETP.GE.AND P6, PT, R5, R0, PT ;  /* 0x000000000500720c */ /* 0x000fc40003fc6270 */
[----:B------:R-:W-:Y:S02]  /*19520*/  ISETP.GE.AND P5, PT, R7, R0, PT ;  /* 0x000000000700720c */ /* 0x000fe40003fa6270 */
[----:B------:R-:W-:Y:S02]  /*19530*/  ISETP.GE.AND P4, PT, R5, R2, PT ;  /* 0x000000020500720c */ /* 0x000fe40003f86270 */
[----:B------:R-:W-:Y:S02]  /*19540*/  I2FP.F32.S32 R5, R5 ;  /* 0x0000000500057245 */ /* 0x000fe40000201400 */
[----:B------:R-:W-:Y:S02]  /*19550*/  I2FP.F32.S32 R0, R7 ;  /* 0x0000000700007245 */ /* 0x000fe40000201400 */
[----:B------:R-:W-:Y:S01]  /*19560*/  FSEL R219, R168, -INF , !P1 ;  /* 0xff800000a8db7808 */ /* 0x000fe20004800000 */
[CC--:B------:R-:W-:Y:S01]  /*19570*/  FFMA.FTZ R13, R3.reuse, R5.reuse, R136 ;  /* 0x00000005030d7223 */ /* 0x0c0fe20000010088 */
[C---:B------:R-:W-:Y:S01]  /*19580*/  FFMA.FTZ R138, R3.reuse, R5, R138 ;  /* 0x00000005038a7223 */ /* 0x040fe2000001008a */
[CC--:B------:R-:W-:Y:S01]  /*19590*/  FFMA.FTZ R169, R3.reuse, R0.reuse, R169 ;  /* 0x0000000003a97223 */ /* 0x0c0fe200000100a9 */
[----:B------:R-:W-:Y:S01]  /*195a0*/  FFMA.FTZ R171, R3, R0, R171 ;  /* 0x0000000003ab7223 */ /* 0x000fe200000100ab */
[----:B------:R-:W-:-:S02]  /*195b0*/  ISETP.GE.AND P1, PT, R7, R2, PT ;  /* 0x000000020700720c */ /* 0x000fc40003f26270 */
        /* <DEDUP_REMOVED lines=68> */
.L_x_2825:
[----:B------:R-:W1:Y:S02]  /*19a00*/  LDC R5, c[0x0][0x248] ;  /* 0x00009200ff057b82 */ /* 0x000e640000000800 */
[----:B-1----:R-:W-:-:S04]  /*19a10*/  LEA R5, -R5, RZ, 0x6 ;  /* 0x000000ff05057211 */ /* 0x002fc800078e31ff */
[----:B------:R-:W-:-:S07]  /*19a20*/  SHF.R.S32.HI R2, RZ, 0x1f, R5 ;  /* 0x0000001fff027819 */ /* 0x000fce0000011405 */
.L_x_2826:
[----:B------:R-:W-:Y:S01]  /*19a30*/  LEA.HI R4, R134, R211, RZ, 0x3 ;  /* 0x000000d386047211 */ /* 0x000fe200078f18ff */
[----:B------:R-:W-:Y:S01]  /*19a40*/  ULDC UR4, c[0x0][0x2d0] ;  /* 0x0000b40000047ab9 */ /* 0x000fe20000000800 */
[C---:B------:R-:W-:Y:S02]  /*19a50*/  LEA R26, P2, R5.reuse, R206, 0x1 ;  /* 0x000000ce051a7211 */ /* 0x040fe400078408ff */
[----:B------:R-:W-:Y:S02]  /*19a60*/  LOP3.LUT R4, R4, 0xfffffff8, RZ, 0xc0, !PT ;  /* 0xfffffff804047812 */ /* 0x000fe400078ec0ff */
[----:B------:R-:W-:-:S03]  /*19a70*/  LEA.HI.X R27, R5, R209, R2, 0x1, P2 ;  /* 0x000000d1051b7211 */ /* 0x000fc600010f0c02 */
        /* <DEDUP_REMOVED lines=100> */
.L_x_2824:
        /* <DEDUP_REMOVED lines=100> */
[----:B------:R-:W-:-:S05]  /*1a700*/  FFMA.FTZ R241, R172, UR4, -R173 ;  /* 0x00000004acf17c23 */ /* 0x000fca00080108ad */
        /* <DEDUP_REMOVED lines=16> */
[----:B------:R-:W-:Y:S01]  /*1a810*/  FMUL.FTZ R45, R61, R218 ;  /* 0x000000da3d2d7220 */ /* 0x000fe20000410000 */
[-C--:B----4-:R-:W-:Y:S01]  /*1a820*/  FMUL.FTZ R22, R38, R216.reuse ;  /* 0x000000d826167220 */ /* 0x090fe20000410000 */
[-C--:B------:R-:W-:Y:S01]  /*1a830*/  FMUL.FTZ R23, R39, R216.reuse ;  /* 0x000000d827177220 */ /* 0x080fe20000410000 */
[-C--:B------:R-:W-:Y:S01]  /*1a840*/  FMUL.FTZ R42, R42, R216.reuse ;  /* 0x000000d82a2a7220 */ /* 0x080fe20000410000 */
[-C--:B------:R-:W-:Y:S01]  /*1a850*/  FMUL.FTZ R43, R43, R216.reuse ;  /* 0x000000d82b2b7220 */ /* 0x080fe20000410000 */
[-C--:B------:R-:W-:Y:S01]  /*1a860*/  FMUL.FTZ R30, R46, R216.reuse ;  /* 0x000000d82e1e7220 */ /* 0x080fe20000410000 */
[-C--:B------:R-:W-:Y:S01]  /*1a870*/  FMUL.FTZ R31, R47, R216.reuse ;  /* 0x000000d82f1f7220 */ /* 0x080fe20000410000 */
[-C--:B------:R-:W-:Y:S01]  /*1a880*/  FMUL.FTZ R46, R62, R216.reuse ;  /* 0x000000d83e2e7220 */ /* 0x080fe20000410000 */
[----:B------:R-:W-:Y:S01]  /*1a890*/  FMUL.FTZ R47, R63, R216 ;  /* 0x000000d83f2f7220 */ /* 0x000fe20000410000 */
[C---:B------:R-:W-:Y:S01]  /*1a8a0*/  HMMA.16816.F32 R20, R4.reuse, R16, R20 ;  /* 0x000000100414723c */ /* 0x040fe20000001814 */
[-C--:B------:R-:W-:Y:S01]  /*1a8b0*/  FMUL.FTZ R48, R48, R218.reuse ;  /* 0x000000da30307220 */ /* 0x080fe20000410000 */
[----:B------:R-:W-:Y:S01]  /*1a8c0*/  FMUL.FTZ R49, R49, R218 ;  /* 0x000000da31317220 */ /* 0x000fe20000410000 */
[-C--:B------:R-:W-:Y:S01]  /*1a8d0*/  FMUL.FTZ R50, R50, R216.reuse ;  /* 0x000000d832327220 */ /* 0x080fe20000410000 */
[----:B------:R-:W-:Y:S01]  /*1a8e0*/  FMUL.FTZ R51, R51, R216 ;  /* 0x000000d833337220 */ /* 0x000fe20000410000 */
[-C--:B------:R-:W-:Y:S01]  /*1a8f0*/  FMUL.FTZ R64, R64, R218.reuse ;  /* 0x000000da40407220 */ /* 0x080fe20000410000 */
[C---:B------:R-:W-:Y:S01]  /*1a900*/  HMMA.16816.F32 R16, R4.reuse, R18, R40 ;  /* 0x000000120410723c */ /* 0x040fe20000001828 */
[----:B------:R-:W2:Y:S01]  /*1a910*/  LDSM.16.MT88.4 R40, [R192+0xe000] ;  /* 0x00e00000c028783b */ /* 0x000ea20000004200 */
[----:B------:R-:W-:Y:S01]  /*1a920*/  FMUL.FTZ R65, R65, R218 ;  /* 0x000000da41417220 */ /* 0x000fe20000410000 */
[-C--:B------:R-:W-:Y:S01]  /*1a930*/  FMUL.FTZ R66, R66, R216.reuse ;  /* 0x000000d842427220 */ /* 0x080fe20000410000 */
[----:B------:R-:W-:Y:S01]  /*1a940*/  FMUL.FTZ R67, R67, R216 ;  /* 0x000000d843437220 */ /* 0x000fe20000410000 */
[-C--:B------:R-:W-:Y:S01]  /*1a950*/  FMUL.FTZ R12, R128, R218.reuse ;  /* 0x000000da800c7220 */ /* 0x080fe20000410000 */
[C---:B------:R-:W-:Y:S01]  /*1a960*/  HMMA.16816.F32 R28, R4.reuse, R24, R28 ;  /* 0x00000018041c723c */ /* 0x040fe2000000181c */
[----:B------:R-:W-:Y:S01]  /*1a970*/  FMUL.FTZ R13, R129, R218 ;  /* 0x000000da810d7220 */ /* 0x000fe20000410000 */
[-C--:B------:R-:W-:Y:S01]  /*1a980*/  FMUL.FTZ R14, R130, R216.reuse ;  /* 0x000000d8820e7220 */ /* 0x080fe20000410000 */
[----:B------:R-:W-:Y:S01]  /*1a990*/  FMUL.FTZ R15, R131, R216 ;  /* 0x000000d8830f7220 */ /* 0x000fe20000410000 */
[-C--:B------:R-:W-:Y:S01]  /*1a9a0*/  FMUL.FTZ R124, R124, R218.reuse ;  /* 0x000000da7c7c7220 */ /* 0x080fe20000410000 */
[----:B------:R-:W-:Y:S01]  /*1a9b0*/  FMUL.FTZ R125, R125, R218 ;  /* 0x000000da7d7d7220 */ /* 0x000fe20000410000 */
[C---:B------:R-:W-:Y:S01]  /*1a9c0*/  HMMA.16816.F32 R24, R4.reuse, R26, R48 ;  /* 0x0000001a0418723c */ /* 0x040fe20000001830 */
[----:B------:R-:W3:Y:S01]  /*1a9d0*/  LDSM.16.MT88.4 R48, [R190+0xe000] ;  /* 0x00e00000be30783b */ /* 0x000ee20000004200 */
[-C--:B------:R-:W-:Y:S01]  /*1a9e0*/  FMUL.FTZ R126, R126, R216.reuse ;  /* 0x000000d87e7e7220 */ /* 0x080fe20000410000 */
[----:B------:R-:W-:Y:S01]  /*1a9f0*/  FMUL.FTZ R127, R127, R216 ;  /* 0x000000d87f7f7220 */ /* 0x000fe20000410000 */
[-C--:B------:R-:W-:Y:S01]  /*1aa00*/  FMUL.FTZ R36, R52, R218.reuse ;  /* 0x000000da34247220 */ /* 0x080fe20000410000 */
[----:B------:R-:W-:Y:S01]  /*1aa10*/  FMUL.FTZ R37, R53, R218 ;  /* 0x000000da35257220 */ /* 0x000fe20000410000 */
[C---:B-1----:R-:W-:Y:S01]  /*1aa20*/  HMMA.16816.F32 R12, R4.reuse, R8, R12 ;  /* 0x00000008040c723c */ /* 0x042fe2000000180c */
[-C--:B------:R-:W-:Y:S01]  /*1aa30*/  FMUL.FTZ R38, R54, R216.reuse ;  /* 0x000000d836267220 */ /* 0x080fe20000410000 */
[----:B------:R-:W-:Y:S01]  /*1aa40*/  FMUL.FTZ R39, R55, R216 ;  /* 0x000000d837277220 */ /* 0x000fe20000410000 */
[-C--:B------:R-:W-:Y:S01]  /*1aa50*/  FMUL.FTZ R56, R56, R218.reuse ;  /* 0x000000da38387220 */ /* 0x080fe20000410000 */
[----:B------:R-:W-:Y:S01]  /*1aa60*/  FMUL.FTZ R57, R57, R218 ;  /* 0x000000da39397220 */ /* 0x000fe20000410000 */
[-C--:B------:R-:W-:Y:S01]  /*1aa70*/  FMUL.FTZ R58, R58, R216.reuse ;  /* 0x000000d83a3a7220 */ /* 0x080fe20000410000 */
[C---:B------:R-:W-:Y:S01]  /*1aa80*/  HMMA.16816.F32 R8, R4.reuse, R10, R124 ;  /* 0x0000000a0408723c */ /* 0x040fe2000000187c */
[----:B------:R-:W-:Y:S01]  /*1aa90*/  FMUL.FTZ R59, R59, R216 ;  /* 0x000000d83b3b7220 */ /* 0x000fe20000410000 */
[----:B------:R-:W1:Y:S01]  /*1aaa0*/  LDSM.16.MT88.4 R124, [R189+0x10000] ;  /* 0x01000000bd7c783b */ /* 0x000e620000004200 */
        /* <DEDUP_REMOVED lines=10> */
[----:B------:R-:W4:Y:S01]  /*1ab50*/  LDSM.16.MT88.4 R56, [R189+0xe000] ;  /* 0x00e00000bd38783b */ /* 0x000f220000004200 */
[-C--:B------:R-:W-:Y:S01]  /*1ab60*/  FMUL.FTZ R72, R72, R218.reuse ;  /* 0x000000da48487220 */ /* 0x080fe20000410000 */
[----:B------:R-:W-:Y:S01]  /*1ab70*/  FMUL.FTZ R73, R73, R218 ;  /* 0x000000da49497220 */ /* 0x000fe20000410000 */
[-C--:B------:R-:W-:Y:S01]  /*1ab80*/  FMUL.FTZ R74, R74, R216.reuse ;  /* 0x000000d84a4a7220 */ /* 0x080fe20000410000 */
[----:B------:R-:W-:Y:S01]  /*1ab90*/  FMUL.FTZ R75, R75, R216 ;  /* 0x000000d84b4b7220 */ /* 0x000fe20000410000 */
[C---:B--2---:R-:W-:Y:S01]  /*1aba0*/  HMMA.16816.F32 R44, R4.reuse, R40, R44 ;  /* 0x00000028042c723c */ /* 0x044fe2000000182c */
        /* <DEDUP_REMOVED lines=11> */
[C---:B---3--:R-:W-:Y:S01]  /*1ac60*/  HMMA.16816.F32 R52, R4.reuse, R48, R52 ;  /* 0x000000300434723c */ /* 0x048fe20000001834 */
        /* <DEDUP_REMOVED lines=11> */
[-C--:B------:R-:W-:Y:S01]  /*1ad20*/  FMUL.FTZ R94, R122, R216.reuse ;  /* 0x000000d87a5e7220 */ /* 0x080fe20000410000 */
[----:B------:R-:W-:Y:S01]  /*1ad30*/  FMUL.FTZ R95, R123, R216 ;  /* 0x000000d87b5f7220 */ /* 0x000fe20000410000 */
[----:B------:R-:W5:Y:S01]  /*1ad40*/  LDSM.16.MT88.4 R128, [R190+0x10000] ;  /* 0x01000000be80783b */ /* 0x000f620000004200 */
[-C--:B------:R-:W-:Y:S01]  /*1ad50*/  FMUL.FTZ R80, R80, R218.reuse ;  /* 0x000000da50507220 */ /* 0x080fe20000410000 */
[C---:B-1----:R-:W-:Y:S01]  /*1ad60*/  HMMA.16816.F32 R84, R4.reuse, R124, R84 ;  /* 0x0000007c0454723c */ /* 0x042fe20000001854 */
[----:B------:R-:W-:Y:S01]  /*1ad70*/  FMUL.FTZ R81, R81, R218 ;  /* 0x000000da51517220 */ /* 0x000fe20000410000 */
[-C--:B------:R-:W-:Y:S01]  /*1ad80*/  FMUL.FTZ R82, R82, R216.reuse ;  /* 0x000000d852527220 */ /* 0x080fe20000410000 */
[----:B------:R-:W-:Y:S01]  /*1ad90*/  FMUL.FTZ R83, R83, R216 ;  /* 0x000000d853537220 */ /* 0x000fe20000410000 */
[----:B------:R-:W1:Y:S01]  /*1ada0*/  MUFU.EX2 R228, R228 ;  /* 0x000000e400e47308 */ /* 0x000e620000000800 */
[----:B------:R-:W-:Y:S01]  /*1adb0*/  LDSM.16.MT88.4 R108, [R190+0xe800] ;  /* 0x00e80000be6c783b */ /* 0x000fe20000004200 */
[C---:B------:R-:W-:Y:S01]  /*1adc0*/  HMMA.16816.F32 R92, R4.reuse, R126, R92 ;  /* 0x0000007e045c723c */ /* 0x040fe2000000185c */
[-C--:B------:R-:W-:Y:S01]  /*1add0*/  FMUL.FTZ R96, R96, R218.reuse ;  /* 0x000000da60607220 */ /* 0x080fe20000410000 */
[----:B------:R-:W-:Y:S01]  /*1ade0*/  FMUL.FTZ R97, R97, R218 ;  /* 0x000000da61617220 */ /* 0x000fe20000410000 */
[----:B------:R-:W5:Y:S01]  /*1adf0*/  LDSM.16.MT88.4 R124, [R188+0xc800] ;  /* 0x00c80000bc7c783b */ /* 0x000f620000004200 */
[-C--:B------:R-:W-:Y:S01]  /*1ae00*/  FMUL.FTZ R98, R98, R216.reuse ;  /* 0x000000d862627220 */ /* 0x080fe20000410000 */
[----:B------:R-:W-:Y:S01]  /*1ae10*/  FMUL.FTZ R99, R99, R216 ;  /* 0x000000d863637220 */ /* 0x000fe20000410000 */
[C---:B----4-:R-:W-:Y:S01]  /*1ae20*/  HMMA.16816.F32 R60, R4.reuse, R56, R60 ;  /* 0x00000038043c723c */ /* 0x050fe2000000183c */
[----:B------:R-:W-:Y:S01]  /*1ae30*/  MUFU.EX2 R226, R226 ;  /* 0x000000e200e27308 */ /* 0x000fe20000000800 */
[----:B------:R-:W-:Y:S01]  /*1ae40*/  LDSM.16.MT88.4 R120, [R192+0xe800] ;  /* 0x00e80000c078783b */ /* 0x000fe20000004200 */
[-C--:B------:R-:W-:Y:S01]  /*1ae50*/  FMUL.FTZ R112, R112, R218.reuse ;  /* 0x000000da70707220 */ /* 0x080fe20000410000 */
[----:B------:R-:W-:Y:S01]  /*1ae60*/  FMUL.FTZ R113, R113, R218 ;  /* 0x000000da71717220 */ /* 0x000fe20000410000 */
[-C--:B------:R-:W-:Y:S01]  /*1ae70*/  FMUL.FTZ R114, R114, R216.reuse ;  /* 0x000000d872727220 */ /* 0x080fe20000410000 */
[----:B------:R-:W-:Y:S01]  /*1ae80*/  HMMA.16816.F32 R56, R4, R58, R80 ;  /* 0x0000003a0438723c */ /* 0x000fe20000001850 */
[----:B------:R-:W-:Y:S01]  /*1ae90*/  FMUL.FTZ R115, R115, R216 ;  /* 0x000000d873737220 */ /* 0x000fe20000410000 */
[----:B------:R-:W-:Y:S01]  /*1aea0*/  FFMA.FTZ R215, R215, R218, R212 ;  /* 0x000000dad7d77223 */ /* 0x000fe200000100d4 */
[----:B------:R-:W4:Y:S01]  /*1aeb0*/  MUFU.EX2 R227, R227 ;  /* 0x000000e300e37308 */ /* 0x000f220000000800 */
[----:B------:R-:W-:-:S02]  /*1aec0*/  FFMA.FTZ R213, R213, R216, R162 ;  /* 0x000000d8d5d57223 */ /* 0x000fc400000100a2 */
[C---:B--2---:R-:W-:Y:S01]  /*1aed0*/  HMMA.16816.F32 R68, R4.reuse, R64, R68 ;  /* 0x000000400444723c */ /* 0x044fe20000001844 */
[-C--:B------:R-:W-:Y:S01]  /*1aee0*/  FMUL.FTZ R80, R100, R218.reuse ;  /* 0x000000da64507220 */ /* 0x080fe20000410000 */
[----:B------:R-:W-:Y:S01]  /*1aef0*/  FMUL.FTZ R81, R101, R218 ;  /* 0x000000da65517220 */ /* 0x000fe20000410000 */
[-C--:B------:R-:W-:Y:S01]  /*1af00*/  FMUL.FTZ R82, R102, R216.reuse ;  /* 0x000000d866527220 */ /* 0x080fe20000410000 */
[----:B------:R-:W-:Y:S01]  /*1af10*/  FMUL.FTZ R83, R103, R216 ;  /* 0x000000d867537220 */ /* 0x000fe20000410000 */
[----:B------:R-:W-:Y:S01]  /*1af20*/  MUFU.EX2 R229, R229 ;  /* 0x000000e500e57308 */ /* 0x000fe20000000800 */
[----:B------:R-:W-:Y:S01]  /*1af30*/  HMMA.16816.F32 R64, R4, R66, R88 ;  /* 0x000000420440723c */ /* 0x000fe20000001858 */
[----:B-1----:R-:W-:Y:S01]  /*1af40*/  F2FP.F16.F32.PACK_AB R100, R228, R221 ;  /* 0x000000dde464723e */ /* 0x002fe200000000ff */
[----:B------:R-:W-:Y:S01]  /*1af50*/  FADD.FTZ R215, R210, R215 ;  /* 0x000000d7d2d77221 */ /* 0x000fe20000010000 */
[----:B------:R-:W-:-:S03]  /*1af60*/  FADD.FTZ R213, R2, R213 ;  /* 0x000000d502d57221 */ /* 0x000fc60000010000 */
[C---:B---3--:R-:W-:Y:S01]  /*1af70*/  HMMA.16816.F32 R76, R4.reuse, R72, R76 ;  /* 0x00000048044c723c */ /* 0x048fe2000000184c */
        /* <DEDUP_REMOVED lines=8> */
[----:B------:R-:W-:Y:S01]  /*1b000*/  FADD.FTZ R196, R196, R215 ;  /* 0x000000d7c4c47221 */ /* 0x000fe20000010000 */
[----:B------:R-:W-:-:S03]  /*1b010*/  FADD.FTZ R0, R0, R213 ;  /* 0x000000d500007221 */ /* 0x000fc60000010000 */
[----:B------:R-:W-:Y:S01]  /*1b020*/  MUFU.EX2 R230, R230 ;  /* 0x000000e600e67308 */ /* 0x000fe20000000800 */
[C---:B-----5:R-:W-:Y:S01]  /*1b030*/  HMMA.16816.F32 R80, R4.reuse, R128, R80 ;  /* 0x000000800450723c */ /* 0x060fe20000001850 */
[-C--:B------:R-:W-:Y:S01]  /*1b040*/  FMUL.FTZ R96, R116, R218.reuse ;  /* 0x000000da74607220 */ /* 0x080fe20000410000 */
[----:B------:R-:W-:Y:S01]  /*1b050*/  FMUL.FTZ R97, R117, R218 ;  /* 0x000000da75617220 */ /* 0x000fe20000410000 */
[-C--:B------:R-:W-:Y:S01]  /*1b060*/  FMUL.FTZ R98, R118, R216.reuse ;  /* 0x000000d876627220 */ /* 0x080fe20000410000 */
[----:B------:R-:W-:Y:S01]  /*1b070*/  FMUL.FTZ R99, R119, R216 ;  /* 0x000000d877637220 */ /* 0x000fe20000410000 */
[----:B------:R-:W-:Y:S01]  /*1b080*/  FADD.FTZ R196, R163, R196 ;  /* 0x000000c4a3c47221 */ /* 0x000fe20000010000 */
[----:B------:R-:W-:Y:S01]  /*1b090*/  HMMA.16816.F32 R88, R4, R130, R88 ;  /* 0x000000820458723c */ /* 0x000fe20000001858 */
[----:B------:R-:W3:Y:S01]  /*1b0a0*/  MUFU.EX2 R231, R231 ;  /* 0x000000e700e77308 */ /* 0x000ee20000000800 */
[----:B-1----:R-:W-:Y:S01]  /*1b0b0*/  F2FP.F16.F32.PACK_AB R101, R232, R229 ;  /* 0x000000e5e865723e */ /* 0x002fe200000000ff */
[----:B------:R-:W-:Y:S01]  /*1b0c0*/  LDSM.16.MT88.4 R128, [R189+0xc800] ;  /* 0x00c80000bd80783b */ /* 0x000fe20000004200 */
[----:B------:R-:W-:-:S02]  /*1b0d0*/  FADD.FTZ R0, R217, R0 ;  /* 0x00000000d9007221 */ /* 0x000fc40000010000 */
[C---:B------:R-:W-:Y:S01]  /*1b0e0*/  HMMA.16816.F32 R96, R4.reuse, R140, R96 ;  /* 0x0000008c0460723c */ /* 0x040fe20000001860 */
[----:B------:R-:W-:Y:S02]  /*1b0f0*/  LDSM.16.MT88.4 R116, [R192+0x10800] ;  /* 0x01080000c074783b */ /* 0x000fe40000004200 */
[----:B------:R-:W-:Y:S03]  /*1b100*/  MUFU.EX2 R233, R233 ;  /* 0x000000e900e97308 */ /* 0x000fe60000000800 */
[----:B------:R-:W-:Y:S01]  /*1b110*/  HMMA.16816.F32 R4, R4, R142, R112 ;  /* 0x0000008e0404723c */ /* 0x000fe20000001870 */
[----:B------:R-:W-:Y:S04]  /*1b120*/  LDSM.16.MT88.4 R112, [R188+0xe800] ;  /* 0x00e80000bc70783b */ /* 0x000fe80000004200 */
[----:B------:R-:W1:Y:S01]  /*1b130*/  MUFU.EX2 R234, R234 ;  /* 0x000000ea00ea7308 */ /* 0x000e620000000800 */
[----:B---3--:R-:W-:-:S07]  /*1b140*/  F2FP.F16.F32.PACK_AB R103, R231, R230 ;  /* 0x000000e6e767723e */ /* 0x008fce00000000ff */
[C---:B------:R-:W-:Y:S01]  /*1b150*/  HMMA.16816.F32 R36, R100.reuse, R124, R36 ;  /* 0x0000007c6424723c */ /* 0x040fe20000001824 */
[----:B------:R-:W-:Y:S05]  /*1b160*/  MUFU.EX2 R235, R235 ;  /* 0x000000eb00eb7308 */ /* 0x000fea0000000800 */
[C---:B--2---:R-:W-:Y:S03]  /*1b170*/  HMMA.16816.F32 R60, R100.reuse, R104, R60 ;  /* 0x00000068643c723c */ /* 0x044fe6000000183c */
        /* <DEDUP_REMOVED lines=8> */
[C---:B------:R-:W-:Y:S01]  /*1b200*/  HMMA.16816.F32 R48, R100.reuse, R110, R48 ;  /* 0x0000006e6430723c */ /* 0x040fe20000001830 */
[----:B------:R-:W5:Y:S02]  /*1b210*/  LDSM.16.MT88.4 R108, [R190+0x10800] ;  /* 0x01080000be6c783b */ /* 0x000f640000004200 */
[----:B------:R-:W-:Y:S03]  /*1b220*/  MUFU.EX2 R239, R239 ;  /* 0x000000ef00ef7308 */ /* 0x000fe60000000800 */
[C---:B------:R-:W-:Y:S05]  /*1b230*/  HMMA.16816.F32 R44, R100.reuse, R120, R44 ;  /* 0x00000078642c723c */ /* 0x040fea000000182c */
[----:B------:R-:W3:Y:S01]  /*1b240*/  MUFU.EX2 R240, R240 ;  /* 0x000000f000f07308 */ /* 0x000ee20000000800 */
[C---:B------:R-:W-:Y:S01]  /*1b250*/  HMMA.16816.F32 R40, R100.reuse, R122, R40 ;  /* 0x0000007a6428723c */ /* 0x040fe20000001828 */
[----:B------:R-:W5:Y:S05]  /*1b260*/  LDSM.16.MT88.4 R120, [R188+0x10800] ;  /* 0x01080000bc78783b */ /* 0x000f6a0000004200 */
[C---:B------:R-:W-:Y:S01]  /*1b270*/  HMMA.16816.F32 R12, R100.reuse, R136, R12 ;  /* 0x00000088640c723c */ /* 0x040fe2000000180c */
[----:B------:R-:W-:Y:S05]  /*1b280*/  MUFU.EX2 R225, R225 ;  /* 0x000000e100e17308 */ /* 0x000fea0000000800 */
[C---:B------:R-:W-:Y:S01]  /*1b290*/  HMMA.16816.F32 R8, R100.reuse, R138, R8 ;  /* 0x0000008a6408723c */ /* 0x040fe20000001808 */
[----:B------:R-:W5:Y:S02]  /*1b2a0*/  LDSM.16.MT88.4 R136, [R192+0xf000] ;  /* 0x00f00000c088783b */ /* 0x000f640000004200 */
[----:B------:R-:W3:Y:S03]  /*1b2b0*/  MUFU.EX2 R242, R242 ;  /* 0x000000f200f27308 */ /* 0x000ee60000000800 */
[C---:B--2---:R-:W-:Y:S05]  /*1b2c0*/  HMMA.16816.F32 R84, R100.reuse, R104, R84 ;  /* 0x000000686454723c */ /* 0x044fea0000001854 */
[----:B------:R-:W-:Y:S01]  /*1b2d0*/  MUFU.EX2 R219, R219 ;  /* 0x000000db00db7308 */ /* 0x000fe20000000800 */
[----:B------:R-:W-:Y:S01]  /*1b2e0*/  HMMA.16816.F32 R92, R100, R106, R92 ;  /* 0x0000006a645c723c */ /* 0x000fe2000000185c */
[----:B-1----:R-:W-:-:S02]  /*1b2f0*/  F2FP.F16.F32.PACK_AB R104, R234, R233 ;  /* 0x000000e9ea68723e */ /* 0x002fc400000000ff */
[----:B----4-:R-:W-:-:S03]  /*1b300*/  F2FP.F16.F32.PACK_AB R105, R238, R237 ;  /* 0x000000edee69723e */ /* 0x010fc600000000ff */
[C---:B------:R-:W-:Y:S01]  /*1b310*/  HMMA.16816.F32 R28, R100.reuse, R128, R28 ;  /* 0x00000080641c723c */ /* 0x040fe2000000181c */
[----:B------:R-:W-:Y:S01]  /*1b320*/  F2FP.F16.F32.PACK_AB R106, R236, R235 ;  /* 0x000000ebec6a723e */ /* 0x000fe200000000ff */
[----:B------:R-:W1:Y:S01]  /*1b330*/  MUFU.EX2 R220, R220 ;  /* 0x000000dc00dc7308 */ /* 0x000e620000000800 */
[----:B---3--:R-:W-:Y:S02]  /*1b340*/  F2FP.F16.F32.PACK_AB R107, R240, R239 ;  /* 0x000000eff06b723e */ /* 0x008fe400000000ff */
[----:B------:R-:W-:Y:S01]  /*1b350*/  F2FP.F16.F32.PACK_AB R172, R242, R225 ;  /* 0x000000e1f2ac723e */ /* 0x000fe200000000ff */
[----:B------:R-:W-:Y:S04]  /*1b360*/  HMMA.16816.F32 R24, R100, R130, R24 ;  /* 0x000000826418723c */ /* 0x000fe80000001818 */
[----:B------:R-:W-:Y:S02]  /*1b370*/  MUFU.EX2 R223, R223 ;  /* 0x000000df00df7308 */ /* 0x000fe40000000800 */
[----:B------:R-:W-:Y:S01]  /*1b380*/  HMMA.16816.F32 R128, R104, R124, R12 ;  /* 0x0000007c6880723c */ /* 0x000fe2000000180c */
[----:B------:R-:W-:Y:S05]  /*1b390*/  LDSM.16.MT88.4 R12, [R192+0x11000] ;  /* 0x01100000c00c783b */ /* 0x000fea0000004200 */
[----:B------:R-:W-:Y:S01]  /*1b3a0*/  HMMA.16816.F32 R68, R100, R112, R68 ;  /* 0x000000706444723c */ /* 0x000fe20000001844 */
[----:B------:R-:W2:Y:S01]  /*1b3b0*/  MUFU.EX2 R222, R222 ;  /* 0x000000de00de7308 */ /* 0x000ea20000000800 */
[----:B-1----:R-:W-:-:S04]  /*1b3c0*/  F2FP.F16.F32.PACK_AB R174, R220, R219 ;  /* 0x000000dbdcae723e */ /* 0x002fc800000000ff */
[C---:B------:R-:W-:Y:S01]  /*1b3d0*/  HMMA.16816.F32 R64, R100.reuse, R114, R64 ;  /* 0x000000726440723c */ /* 0x040fe20000001840 */
[----:B------:R-:W1:Y:S02]  /*1b3e0*/  LDSM.16.MT88.4 R112, [R190+0xf000] ;  /* 0x00f00000be70783b */ /* 0x000e640000004200 */
[----:B------:R-:W-:Y:S03]  /*1b3f0*/  MUFU.EX2 R224, R224 ;  /* 0x000000e000e07308 */ /* 0x000fe60000000800 */
[C---:B-----5:R-:W-:Y:S05]  /*1b400*/  HMMA.16816.F32 R80, R100.reuse, R108, R80 ;  /* 0x0000006c6450723c */ /* 0x060fea0000001850 */
[----:B------:R-:W3:Y:S01]  /*1b410*/  MUFU.EX2 R241, R241 ;  /* 0x000000f100f17308 */ /* 0x000ee20000000800 */
[----:B------:R-:W-:Y:S01]  /*1b420*/  HMMA.16816.F32 R88, R100, R110, R88 ;  /* 0x0000006e6458723c */ /* 0x000fe20000001858 */
[----:B------:R-:W4:Y:S01]  /*1b430*/  LDSM.16.MT88.4 R108, [R189+0xf000] ;  /* 0x00f00000bd6c783b */ /* 0x000f220000004200 */
[----:B--2---:R-:W-:-:S04]  /*1b440*/  F2FP.F16.F32.PACK_AB R173, R222, R223 ;  /* 0x000000dfdead723e */ /* 0x004fc800000000ff */
[C---:B------:R-:W-:Y:S06]  /*1b450*/  HMMA.16816.F32 R20, R100.reuse, R132, R20 ;  /* 0x000000846414723c */ /* 0x040fec0000001814 */
[----:B------:R-:W-:Y:S01]  /*1b460*/  HMMA.16816.F32 R76, R100, R116, R76 ;  /* 0x00000074644c723c */ /* 0x000fe2000000184c */
[----:B---3--:R-:W-:-:S05]  /*1b470*/  F2FP.F16.F32.PACK_AB R175, R241, R224 ;  /* 0x000000e0f1af723e */ /* 0x008fca00000000ff */
[C---:B------:R-:W-:Y:S01]  /*1b480*/  HMMA.16816.F32 R72, R100.reuse, R118, R72 ;  /* 0x000000766448723c */ /* 0x040fe20000001848 */
[----:B------:R-:W2:Y:S05]  /*1b490*/  LDSM.16.MT88.4 R116, [R188+0xf000] ;  /* 0x00f00000bc74783b */ /* 0x000eaa0000004200 */
[C---:B------:R-:W-:Y:S06]  /*1b4a0*/  HMMA.16816.F32 R96, R100.reuse, R120, R96 ;  /* 0x000000786460723c */ /* 0x040fec0000001860 */
[----:B------:R-:W-:Y:S01]  /*1b4b0*/  HMMA.16816.F32 R4, R100, R122, R4 ;  /* 0x0000007a6404723c */ /* 0x000fe20000001804 */
[----:B------:R-:W-:Y:S05]  /*1b4c0*/  LDSM.16.MT88.4 R120, [R189+0x11000] ;  /* 0x01100000bd78783b */ /* 0x000fea0000004200 */
[----:B------:R-:W-:Y:S01]  /*1b4d0*/  HMMA.16816.F32 R124, R104, R126, R8 ;  /* 0x0000007e687c723c */ /* 0x000fe20000001808 */
[----:B------:R-:W3:Y:S05]  /*1b4e0*/  LDSM.16.MT88.4 R8, [R190+0x11000] ;  /* 0x01100000be08783b */ /* 0x000eea0000004200 */
[----:B------:R-:W-:Y:S06]  /*1b4f0*/  HMMA.16816.F32 R16, R100, R134, R16 ;  /* 0x000000866410723c */ /* 0x000fec0000001810 */
[C---:B------:R-:W-:Y:S01]  /*1b500*/  HMMA.16816.F32 R140, R104.reuse, R136, R44 ;  /* 0x00000088688c723c */ /* 0x040fe2000000182c */
[----:B------:R-:W5:Y:S05]  /*1b510*/  LDSM.16.MT88.4 R44, [R188+0x11000] ;  /* 0x01100000bc2c783b */ /* 0x000f6a0000004200 */
[C---:B------:R-:W-:Y:S06]  /*1b520*/  HMMA.16816.F32 R168, R104.reuse, R164, R20 ;  /* 0x000000a468a8723c */ /* 0x040fec0000001814 */
[C---:B-1----:R-:W-:Y:S06]  /*1b530*/  HMMA.16816.F32 R132, R104.reuse, R112, R52 ;  /* 0x000000706884723c */ /* 0x042fec0000001834 */
[C---:B------:R-:W-:Y:S06]  /*1b540*/  HMMA.16816.F32 R164, R104.reuse, R166, R16 ;  /* 0x000000a668a4723c */ /* 0x040fec0000001810 */
[C---:B------:R-:W-:Y:S06]  /*1b550*/  HMMA.16816.F32 R16, R104.reuse, R12, R76 ;  /* 0x0000000c6810723c */ /* 0x040fec000000184c */
[C---:B------:R-:W-:Y:S01]  /*1b560*/  HMMA.16816.F32 R12, R104.reuse, R14, R72 ;  /* 0x0000000e680c723c */ /* 0x040fe20000001848 */
[----:B------:R-:W1:Y:S05]  /*1b570*/  LDSM.16.MT88.4 R72, [R190+0xf800] ;  /* 0x00f80000be48783b */ /* 0x000e6a0000004200 */
[C---:B------:R-:W-:Y:S01]  /*1b580*/  HMMA.16816.F32 R112, R104.reuse, R114, R48 ;  /* 0x000000726870723c */ /* 0x040fe20000001830 */
[----:B------:R-:W1:Y:S05]  /*1b590*/  LDSM.16.MT88.4 R48, [R189+0xd800] ;  /* 0x00d80000bd30783b */ /* 0x000e6a0000004200 */
[C---:B------:R-:W-:Y:S01]  /*1b5a0*/  HMMA.16816.F32 R148, R104.reuse, R144, R36 ;  /* 0x000000906894723c */ /* 0x040fe20000001824 */
[----:B------:R-:W1:Y:S05]  /*1b5b0*/  LDSM.16.MT88.4 R36, [R192+0xd800] ;  /* 0x00d80000c024783b */ /* 0x000e6a0000004200 */
[C---:B------:R-:W-:Y:S06]  /*1b5c0*/  HMMA.16816.F32 R156, R104.reuse, R152, R28 ;  /* 0x00000098689c723c */ /* 0x040fec000000181c */
[C---:B------:R-:W-:Y:S06]  /*1b5d0*/  HMMA.16816.F32 R144, R104.reuse, R146, R32 ;  /* 0x000000926890723c */ /* 0x040fec0000001820 */
[C---:B------:R-:W-:Y:S06]  /*1b5e0*/  HMMA.16816.F32 R152, R104.reuse, R154, R24 ;  /* 0x0000009a6898723c */ /* 0x040fec0000001818 */
[C---:B----4-:R-:W-:Y:S06]  /*1b5f0*/  HMMA.16816.F32 R32, R104.reuse, R108, R60 ;  /* 0x0000006c6820723c */ /* 0x050fec000000183c */
[C---:B------:R-:W-:Y:S01]  /*1b600*/  HMMA.16816.F32 R28, R104.reuse, R110, R56 ;  /* 0x0000006e681c723c */ /* 0x040fe20000001838 */
[----:B------:R-:W-:Y:S05]  /*1b610*/  LDSM.16.MT88.4 R56, [R188+0xd800] ;  /* 0x00d80000bc38783b */ /* 0x000fea0000004200 */
[C---:B--2---:R-:W-:Y:S06]  /*1b620*/  HMMA.16816.F32 R24, R104.reuse, R116, R68 ;  /* 0x000000746818723c */ /* 0x044fec0000001844 */
[C---:B------:R-:W-:Y:S01]  /*1b630*/  HMMA.16816.F32 R20, R104.reuse, R118, R64 ;  /* 0x000000766814723c */ /* 0x040fe20000001840 */
[----:B------:R-:W-:Y:S05]  /*1b640*/  LDSM.16.MT88.4 R64, [R192+0xf800] ;  /* 0x00f80000c040783b */ /* 0x000fea0000004200 */
[C---:B---3--:R-:W-:Y:S01]  /*1b650*/  HMMA.16816.F32 R100, R104.reuse, R8, R80 ;  /* 0x000000086864723c */ /* 0x048fe20000001850 */
[----:B------:R-:W-:Y:S05]  /*1b660*/  LDSM.16.MT88.4 R80, [R189+0xf800] ;  /* 0x00f80000bd50783b */ /* 0x000fea0000004200 */
[C---:B------:R-:W-:Y:S06]  /*1b670*/  HMMA.16816.F32 R108, R104.reuse, R120, R84 ;  /* 0x00000078686c723c */ /* 0x040fec0000001854 */
[C---:B------:R-:W-:Y:S01]  /*1b680*/  HMMA.16816.F32 R136, R104.reuse, R138, R40 ;  /* 0x0000008a6888723c */ /* 0x040fe20000001828 */
[----:B------:R-:W-:Y:S05]  /*1b690*/  LDSM.16.MT88.4 R40, [R190+0xd800] ;  /* 0x00d80000be28783b */ /* 0x000fea0000004200 */
[C---:B------:R-:W-:Y:S01]  /*1b6a0*/  HMMA.16816.F32 R8, R104.reuse, R10, R88 ;  /* 0x0000000a6808723c */ /* 0x040fe20000001858 */
[----:B------:R-:W-:Y:S05]  /*1b6b0*/  LDSM.16.MT88.4 R88, [R188+0xf800] ;  /* 0x00f80000bc58783b */ /* 0x000fea0000004200 */
[C---:B------:R-:W-:Y:S06]  /*1b6c0*/  HMMA.16816.F32 R120, R104.reuse, R122, R92 ;  /* 0x0000007a6878723c */ /* 0x040fec000000185c */
[C---:B-----5:R-:W-:Y:S01]  /*1b6d0*/  HMMA.16816.F32 R116, R104.reuse, R44, R96 ;  /* 0x0000002c6874723c */ /* 0x060fe20000001860 */
[----:B------:R-:W-:Y:S05]  /*1b6e0*/  LDSM.16.MT88.4 R96, [R192+0x11800] ;  /* 0x01180000c060783b */ /* 0x000fea0000004200 */
[----:B------:R-:W-:Y:S01]  /*1b6f0*/  HMMA.16816.F32 R4, R104, R46, R4 ;  /* 0x0000002e6804723c */ /* 0x000fe20000001804 */
[----:B------:R-:W2:Y:S05]  /*1b700*/  LDSM.16.MT88.4 R104, [R190+0x11800] ;  /* 0x01180000be68783b */ /* 0x000eaa0000004200 */
[C---:B-1----:R-:W-:Y:S06]  /*1b710*/  HMMA.16816.F32 R68, R172.reuse, R72, R132 ;  /* 0x00000048ac44723c */ /* 0x042fec0000001884 */
[----:B------:R-:W-:Y:S01]  /*1b720*/  HMMA.16816.F32 R44, R172, R48, R156 ;  /* 0x00000030ac2c723c */ /* 0x000fe2000000189c */
[----:B------:R-:W-:-:S02]  /*1b730*/  MOV R132, R211 ;  /* 0x000000d300847202 */ /* 0x000fc40000000f00 */
[----:B------:R-:W-:-:S03]  /*1b740*/  MOV R133, R214 ;  /* 0x000000d600857202 */ /* 0x000fc60000000f00 */
[C---:B------:R-:W-:Y:S01]  /*1b750*/  HMMA.16816.F32 R72, R172.reuse, R74, R112 ;  /* 0x0000004aac48723c */ /* 0x040fe20000001870 */
[----:B------:R-:W1:Y:S05]  /*1b760*/  LDSM.16.MT88.4 R112, [R188+0x11800] ;  /* 0x01180000bc70783b */ /* 0x000e6a0000004200 */
[C---:B------:R-:W-:Y:S01]  /*1b770*/  HMMA.16816.F32 R48, R172.reuse, R50, R152 ;  /* 0x00000032ac30723c */ /* 0x040fe20000001898 */
[----:B------:R-:W3:Y:S05]  /*1b780*/  LDSM.16.MT88.4 R152, [R189+0x11800] ;  /* 0x01180000bd98783b */ /* 0x000eea0000004200 */
[C---:B------:R-:W-:Y:S06]  /*1b790*/  HMMA.16816.F32 R128, R172.reuse, R36, R128 ;  /* 0x00000024ac80723c */ /* 0x040fec0000001880 */
[C---:B------:R-:W-:Y:S06]  /*1b7a0*/  HMMA.16816.F32 R124, R172.reuse, R38, R124 ;  /* 0x00000026ac7c723c */ /* 0x040fec000000187c */
[C---:B--2---:R-:W-:Y:S06]  /*1b7b0*/  HMMA.16816.F32 R100, R172.reuse, R104, R100 ;  /* 0x00000068ac64723c */ /* 0x044fec0000001864 */
[C---:B------:R-:W-:Y:S06]  /*1b7c0*/  HMMA.16816.F32 R104, R172.reuse, R106, R8 ;  /* 0x0000006aac68723c */ /* 0x040fec0000001808 */
[----:B------:R-:W-:Y:S01]  /*1b7d0*/  HMMA.16816.F32 R36, R172, R40, R168 ;  /* 0x00000028ac24723c */ /* 0x000fe200000018a8 */
[----:B------:R-:W-:Y:S01]  /*1b7e0*/  FADD.FTZ R9, R221, R196 ;  /* 0x000000c4dd097221 */ /* 0x000fe20000010000 */
[----:B------:R-:W-:-:S03]  /*1b7f0*/  FADD.FTZ R11, R229, R0 ;  /* 0x00000000e50b7221 */ /* 0x000fc60000010000 */
[----:B------:R-:W-:Y:S01]  /*1b800*/  FADD.FTZ R9, R228, R9 ;  /* 0x00000009e4097221 */ /* 0x000fe20000010000 */
[----:B------:R-:W-:Y:S01]  /*1b810*/  FADD.FTZ R11, R232, R11 ;  /* 0x0000000be80b7221 */ /* 0x000fe20000010000 */
[----:B------:R-:W-:Y:S02]  /*1b820*/  HMMA.16816.F32 R52, R172, R56, R148 ;  /* 0x00000038ac34723c */ /* 0x000fe40000001894 */
        /* <DEDUP_REMOVED lines=12> */
[----:B------:R-:W-:Y:S01]  /*1b8f0*/  HMMA.16816.F32 R84, R172, R88, R24 ;  /* 0x00000058ac54723c */ /* 0x000fe20000001818 */
[----:B------:R-:W-:Y:S01]  /*1b900*/  FADD.FTZ R236, R236, R235 ;  /* 0x000000ebecec7221 */ /* 0x000fe20000010000 */
[----:B------:R-:W-:-:S03]  /*1b910*/  FADD.FTZ R240, R240, R239 ;  /* 0x000000eff0f07221 */ /* 0x000fc60000010000 */
[----:B------:R-:W-:Y:S01]  /*1b920*/  FADD.FTZ R225, R225, R236 ;  /* 0x000000ece1e17221 */ /* 0x000fe20000010000 */
[C---:B------:R-:W-:Y:S01]  /*1b930*/  HMMA.16816.F32 R92, R172.reuse, R96, R16 ;  /* 0x00000060ac5c723c */ /* 0x040fe20000001810 */
[----:B------:R-:W-:Y:S02]  /*1b940*/  FADD.FTZ R223, R223, R240 ;  /* 0x000000f0dfdf7221 */ /* 0x000fe40000010000 */
[----:B------:R-:W-:Y:S02]  /*1b950*/  FADD.FTZ R242, R242, R225 ;  /* 0x000000e1f2f27221 */ /* 0x000fe40000010000 */
[----:B------:R-:W-:Y:S01]  /*1b960*/  FADD.FTZ R223, R222, R223 ;  /* 0x000000dfdedf7221 */ /* 0x000fe20000010000 */
[----:B-1----:R-:W-:Y:S01]  /*1b970*/  HMMA.16816.F32 R116, R172, R112, R116 ;  /* 0x00000070ac74723c */ /* 0x002fe20000001874 */
[----:B------:R-:W-:Y:S02]  /*1b980*/  FADD.FTZ R215, R219, R242 ;  /* 0x000000f2dbd77221 */ /* 0x000fe40000010000 */
[----:B------:R-:W-:-:S02]  /*1b990*/  FADD.FTZ R224, R224, R223 ;  /* 0x000000dfe0e07221 */ /* 0x000fc40000010000 */
[----:B------:R-:W-:Y:S01]  /*1b9a0*/  FADD.FTZ R215, R220, R215 ;  /* 0x000000d7dcd77221 */ /* 0x000fe20000010000 */
[----:B------:R-:W-:Y:S01]  /*1b9b0*/  HMMA.16816.F32 R40, R172, R42, R164 ;  /* 0x0000002aac28723c */ /* 0x000fe200000018a4 */
[----:B------:R-:W-:-:S05]  /*1b9c0*/  FADD.FTZ R213, R241, R224 ;  /* 0x000000e0f1d57221 */ /* 0x000fca0000010000 */
        /* <DEDUP_REMOVED lines=9> */
.L_x_2821:
        /* <DEDUP_REMOVED lines=14> */
.L_x_2831:
        /* <DEDUP_REMOVED lines=39> */
[----:B------:R-:W-:Y:S01]  /*1bdb0*/  ISETP.GE.U32.AND P0, PT, R8, R5, PT ;  /* 0x000000050800720c */ /* 0x000fe20003f06070 */
[----:B------:R-:W1:Y:S06]  /*1bdc0*/  LDC.64 R6, c[0x0][0x250] ;  /* 0x00009400ff067b82 */ /* 0x000e6c0000000a00 */
[----:B------:R-:W-:Y:S02]  /*1bdd0*/  @P6 IADD3 R10, R10, 0x1, RZ ;  /* 0x000000010a0a6810 */ /* 0x000fe40007ffe0ff */
[----:B------:R-:W-:Y:S02]  /*1bde0*/  ISETP.GE.AND P6, PT, R11, RZ, PT ;  /* 0x000000ff0b00720c */ /* 0x000fe40003fc6270 */
[----:B------:R-:W-:Y:S01]  /*1bdf0*/  LOP3.LUT R11, RZ, R2, RZ, 0x33, !PT ;  /* 0x00000002ff0b7212 */ /* 0x000fe200078e33ff */
        /* <DEDUP_REMOVED lines=21> */
[CC--:B---3--:R-:W-:Y:S01]  /*1bf50*/  IMAD.WIDE.U32 R12, R8.reuse, R4.reuse, R12 ;  /* 0x00000004080c7225 */ /* 0x0c8fe200078e000c */
[----:B------:R-:W-:Y:S05]  /*1bf60*/  SHF.R.S32.HI R7, RZ, 0x1f, R8 ;  /* 0x0000001fff077819 */ /* 0x000fea0000011408 */
[----:B------:R-:W-:Y:S04]  /*1bf70*/  IMAD R7, R7, R4, RZ ;  /* 0x0000000407077224 */ /* 0x000fe800078e02ff */
[----:B------:R-:W-:Y:S04]  /*1bf80*/  IMAD R7, R8, R5, R7 ;  /* 0x0000000508077224 */ /* 0x000fe800078e0207 */
[----:B------:R-:W-:Y:S01]  /*1bf90*/  IMAD.IADD R6, R13, 0x1, R7 ;  /* 0x000000010d067824 */ /* 0x000fe200078e0207 */
[----:B------:R-:W-:Y:S07]  /*1bfa0*/  MOV R7, R12 ;  /* 0x0000000c00077202 */ /* 0x000fee0000000f00 */
.L_x_2828:
        /* <DEDUP_REMOVED lines=102> */
[----:B------:R-:W-:Y:S03]  /*1c610*/  ISETP.GE.AND P0, PT, R207, 0x2, PT ;  /* 0x00000002cf00780c */ /* 0x000fe60003f06270 */
        /* <DEDUP_REMOVED lines=151> */
[C---:B------:R-:W-:Y:S06]  /*1cf90*/  HMMA.16816.F32 R28, R160.reuse, R172, R28 ;  /* 0x000000aca01c723c */ /* 0x040fec000000181c */
[----:B------:R-:W-:Y:S06]  /*1cfa0*/  HMMA.16816.F32 R32, R160, R174, R32 ;  /* 0x000000aea020723c */ /* 0x000fec0000001820 */
[C---:B---3--:R-:W-:Y:S05]  /*1cfb0*/  HMMA.16816.F32 R4, R144.reuse, R148, R4 ;  /* 0x000000949004723c */ /* 0x048fea0000001804 */
[----:B------:R-:W-:Y:S01]  /*1cfc0*/  IMAD.MOV.U32 R160, RZ, RZ, R216 ;  /* 0x000000ffffa07224 */ /* 0x000fe200078e00d8 */
[C---:B------:R-:W-:Y:S05]  /*1cfd0*/  HMMA.16816.F32 R8, R144.reuse, R150, R8 ;  /* 0x000000969008723c */ /* 0x040fea0000001808 */
[----:B------:R-:W-:Y:S01]  /*1cfe0*/  IMAD.MOV.U32 R161, RZ, RZ, R217 ;  /* 0x000000ffffa17224 */ /* 0x000fe200078e00d9 */
        /* <DEDUP_REMOVED lines=42> */
[----:B------:R-:W-:Y:S04]  /*1d290*/  ISETP.GE.AND P5, PT, R139, RZ, PT ;  /* 0x000000ff8b00720c */ /* 0x000fe80003fa6270 */
[----:B------:R-:W-:Y:S02]  /*1d2a0*/  ISETP.GE.U32.AND P0, PT, R136, R133, PT ;  /* 0x000000858800720c */ /* 0x000fe40003f06070 */
[----:B------:R-:W1:Y:S03]  /*1d2b0*/  LDC.64 R136, c[0x0][0x248] ;  /* 0x00009200ff887b82 */ /* 0x000e660000000a00 */
[----:B------:R-:W-:Y:S01]  /*1d2c0*/  @P6 VIADD R138, R138, 0x1 ;  /* 0x000000018a8a6836 */ /* 0x000fe20000000000 */
[----:B------:R-:W-:Y:S02]  /*1d2d0*/  ISETP.GE.AND P6, PT, R141, RZ, PT ;  /* 0x000000ff8d00720c */ /* 0x000fe40003fc6270 */
[----:B------:R-:W-:Y:S02]  /*1d2e0*/  LOP3.LUT R141, RZ, R2, RZ, 0x33, !PT ;  /* 0x00000002ff8d7212 */ /* 0x000fe400078e33ff */
        /* <DEDUP_REMOVED lines=16> */
[-C--:B-1----:R-:W-:Y:S04]  /*1d3f0*/  IMAD R2, R143, R136.reuse, RZ ;  /* 0x000000888f027224 */ /* 0x082fe800078e02ff */
[C---:B------:R-:W-:Y:S02]  /*1d400*/  IMAD R2, R141.reuse, R137, R2 ;  /* 0x000000898d027224 */ /* 0x040fe400078e0202 */
[----:B--2---:R-:W-:Y:S02]  /*1d410*/  IMAD.IADD R134, R134, 0x1, -R139 ;  /* 0x0000000186867824 */ /* 0x004fe400078e0a8b */
[----:B------:R-:W-:Y:S03]  /*1d420*/  IMAD.WIDE.U32 R138, R141, R136, RZ ;  /* 0x000000888d8a7225 */ /* 0x000fe600078e00ff */
[----:B------:R-:W-:Y:S02]  /*1d430*/  SHF.R.S32.HI R137, RZ, 0x1f, R134 ;  /* 0x0000001fff897819 */ /* 0x000fe40000011486 */
[----:B------:R-:W-:Y:S03]  /*1d440*/  IADD3 R139, R139, R2, RZ ;  /* 0x000000028b8b7210 */ /* 0x000fe60007ffe0ff */
[-C--:B---3--:R-:W-:Y:S02]  /*1d450*/  IMAD R137, R137, R132.reuse, RZ ;  /* 0x0000008489897224 */ /* 0x088fe400078e02ff */
[C---:B------:R-:W-:Y:S04]  /*1d460*/  IMAD.WIDE.U32 R138, R134.reuse, R132, R138 ;  /* 0x00000084868a7225 */ /* 0x040fe800078e008a */
[----:B------:R-:W-:Y:S04]  /*1d470*/  IMAD R137, R134, R133, R137 ;  /* 0x0000008586897224 */ /* 0x000fe800078e0289 */
[----:B------:R-:W-:Y:S01]  /*1d480*/  IMAD.IADD R2, R139, 0x1, R137 ;  /* 0x000000018b027824 */ /* 0x000fe200078e0289 */
[----:B------:R-:W-:Y:S07]  /*1d490*/  MOV R139, R138 ;  /* 0x0000008a008b7202 */ /* 0x000fee0000000f00 */
.L_x_2830:
        /* <DEDUP_REMOVED lines=89> */
.L_x_2829:
[----:B------:R-:W-:Y:S01]  /*1da30*/  SHF.L.U32 R2, R196, 0x1, RZ ;  /* 0x00000001c4027819 */ /* 0x000fe200000006ff */
[----:B-1----:R-:W-:Y:S01]  /*1da40*/  LDSM.16.MT88.4 R144, [R189+0xc000] ;  /* 0x00c00000bd90783b */ /* 0x002fe20000004200 */
[----:B------:R-:W-:Y:S02]  /*1da50*/  IADD3 R133, R207, -0x1, RZ ;  /* 0xffffffffcf857810 */ /* 0x000fe40007ffe0ff */
[----:B------:R-:W-:Y:S04]  /*1da60*/  LOP3.LUT R2, R2, 0x6, RZ, 0xc0, !PT ;  /* 0x0000000602027812 */ /* 0x000fe800078ec0ff */
[----:B------:R-:W-:Y:S01]  /*1da70*/  LEA R2, R133, R2, 0x6 ;  /* 0x0000000285027211 */ /* 0x000fe200078e30ff */
[----:B------:R-:W-:Y:S03]  /*1da80*/  LDSM.16.MT88.4 R148, [R188+0xc000] ;  /* 0x00c00000bc94783b */ /* 0x000fe60000004200 */
[----:B------:R-:W-:Y:S02]  /*1da90*/  I2FP.F32.S32 R133, R2 ;  /* 0x0000000200857245 */ /* 0x000fe40000201400 */
[C---:B------:R-:W-:Y:S02]  /*1daa0*/  IADD3 R134, R2.reuse, 0x9, RZ ;  /* 0x0000000902867810 */ /* 0x040fe40007ffe0ff */
[C---:B------:R-:W-:Y:S01]  /*1dab0*/  IADD3 R137, R2.reuse, 0x8, RZ ;  /* 0x0000000802897810 */ /* 0x040fe20007ffe0ff */
[CC--:B------:R-:W-:Y:S01]  /*1dac0*/  FFMA.FTZ R6, R3.reuse, R133.reuse, R6 ;  /* 0x0000008503067223 */ /* 0x0c0fe20000010006 */
[C---:B------:R-:W-:Y:S01]  /*1dad0*/  FFMA.FTZ R4, R3.reuse, R133, R4 ;  /* 0x0000008503047223 */ /* 0x040fe20000010004 */
[C---:B------:R-:W-:Y:S01]  /*1dae0*/  IADD3 R133, R2.reuse, 0x10, RZ ;  /* 0x0000001002857810 */ /* 0x040fe20007ffe0ff */
[----:B------:R-:W-:Y:S01]  /*1daf0*/  LDSM.16.MT88.4 R152, [R190+0xe800] ;  /* 0x00e80000be98783b */ /* 0x000fe20000004200 */
[----:B------:R-:W-:Y:S02]  /*1db00*/  I2FP.F32.S32 R134, R134 ;  /* 0x0000008600867245 */ /* 0x000fe40000201400 */
[----:B------:R-:W-:Y:S02]  /*1db10*/  I2FP.F32.S32 R137, R137 ;  /* 0x0000008900897245 */ /* 0x000fe40000201400 */
[C---:B------:R-:W-:Y:S01]  /*1db20*/  IADD3 R132, R2.reuse, 0x1, RZ ;  /* 0x0000000102847810 */ /* 0x040fe20007ffe0ff */
[CC--:B------:R-:W-:Y:S01]  /*1db30*/  FFMA.FTZ R11, R3.reuse, R134.reuse, R11 ;  /* 0x00000086030b7223 */ /* 0x0c0fe2000001000b */
[----:B------:R-:W-:Y:S01]  /*1db40*/  I2FP.F32.S32 R133, R133 ;  /* 0x0000008500857245 */ /* 0x000fe20000201400 */
[C---:B------:R-:W-:Y:S01]  /*1db50*/  FFMA.FTZ R9, R3.reuse, R134, R9 ;  /* 0x0000008603097223 */ /* 0x040fe20000010009 */
[C---:B------:R-:W-:Y:S01]  /*1db60*/  IADD3 R134, R2.reuse, 0x19, RZ ;  /* 0x0000001902867810 */ /* 0x040fe20007ffe0ff */
[CC--:B------:R-:W-:Y:S01]  /*1db70*/  FFMA.FTZ R10, R3.reuse, R137.reuse, R10 ;  /* 0x00000089030a7223 */ /* 0x0c0fe2000001000a */
[C---:B------:R-:W-:Y:S01]  /*1db80*/  FFMA.FTZ R8, R3.reuse, R137, R8 ;  /* 0x0000008903087223 */ /* 0x040fe20000010008 */
[C---:B------:R-:W-:Y:S01]  /*1db90*/  IADD3 R137, R2.reuse, 0x18, RZ ;  /* 0x0000001802897810 */ /* 0x040fe20007ffe0ff */
[CC--:B------:R-:W-:Y:S01]  /*1dba0*/  FFMA.FTZ R14, R3.reuse, R133.reuse, R14 ;  /* 0x00000085030e7223 */ /* 0x0c0fe2000001000e */
[----:B------:R-:W-:Y:S01]  /*1dbb0*/  I2FP.F32.S32 R132, R132 ;  /* 0x0000008400847245 */ /* 0x000fe20000201400 */
[C---:B------:R-:W-:Y:S01]  /*1dbc0*/  FFMA.FTZ R12, R3.reuse, R133, R12 ;  /* 0x00000085030c7223 */ /* 0x040fe2000001000c */
[----:B------:R-:W-:Y:S01]  /*1dbd0*/  IADD3 R133, R2, 0x20, RZ ;  /* 0x0000002002857810 */ /* 0x000fe20007ffe0ff */
[----:B------:R-:W-:Y:S01]  /*1dbe0*/  LDSM.16.MT88.4 R156, [R189+0xe800] ;  /* 0x00e80000bd9c783b */ /* 0x000fe20000004200 */
[----:B------:R-:W-:Y:S01]  /*1dbf0*/  I2FP.F32.S32 R134, R134 ;  /* 0x0000008600867245 */ /* 0x000fe20000201400 */
[CC--:B------:R-:W-:Y:S01]  /*1dc00*/  FFMA.FTZ R7, R3.reuse, R132.reuse, R7 ;  /* 0x0000008403077223 */ /* 0x0c0fe20000010007 */
[----:B------:R-:W-:Y:S01]  /*1dc10*/  I2FP.F32.S32 R137, R137 ;  /* 0x0000008900897245 */ /* 0x000fe20000201400 */
[C---:B------:R-:W-:Y:S01]  /*1dc20*/  FFMA.FTZ R5, R3.reuse, R132, R5 ;  /* 0x0000008403057223 */ /* 0x040fe20000010005 */
[----:B------:R-:W-:Y:S01]  /*1dc30*/  FMNMX.FTZ R136, R6, R135, !PT ;  /* 0x0000008706887209 */ /* 0x000fe20007810000 */
[CC--:B------:R-:W-:Y:S01]  /*1dc40*/  FFMA.FTZ R19, R3.reuse, R134.reuse, R19 ;  /* 0x0000008603137223 */ /* 0x0c0fe20000010013 */
[----:B------:R-:W-:Y:S01]  /*1dc50*/  I2FP.F32.S32 R133, R133 ;  /* 0x0000008500857245 */ /* 0x000fe20000201400 */
[C---:B------:R-:W-:Y:S01]  /*1dc60*/  FFMA.FTZ R17, R3.reuse, R134, R17 ;  /* 0x0000008603117223 */ /* 0x040fe20000010011 */
[----:B------:R-:W-:Y:S01]  /*1dc70*/  FMNMX.FTZ R134, R4, R0, !PT ;  /* 0x0000000004867209 */ /* 0x000fe20007810000 */
[CC--:B------:R-:W-:Y:S01]  /*1dc80*/  FFMA.FTZ R18, R3.reuse, R137.reuse, R18 ;  /* 0x0000008903127223 */ /* 0x0c0fe20000010012 */
[C---:B------:R-:W-:Y:S01]  /*1dc90*/  FFMA.FTZ R16, R3.reuse, R137, R16 ;  /* 0x0000008903107223 */ /* 0x040fe20000010010 */
[----:B------:R-:W-:Y:S01]  /*1dca0*/  IADD3 R132, R2, 0x11, RZ ;  /* 0x0000001102847810 */ /* 0x000fe20007ffe0ff */
[-C--:B------:R-:W-:Y:S01]  /*1dcb0*/  FFMA.FTZ R22, R3, R133.reuse, R22 ;  /* 0x0000008503167223 */ /* 0x080fe20000010016 */
[----:B------:R-:W-:Y:S01]  /*1dcc0*/  FMNMX.FTZ R137, R7, R136, !PT ;  /* 0x0000008807897209 */ /* 0x000fe20007810000 */
[----:B------:R-:W-:Y:S01]  /*1dcd0*/  FFMA.FTZ R20, R3, R133, R20 ;  /* 0x0000008503147223 */ /* 0x000fe20000010014 */
[----:B------:R-:W-:Y:S02]  /*1dce0*/  FMNMX.FTZ R133, R5, R134, !PT ;  /* 0x0000008605857209 */ /* 0x000fe40007810000 */
[----:B------:R-:W-:Y:S02]  /*1dcf0*/  FMNMX.FTZ R136, R10, R137, !PT ;  /* 0x000000890a887209 */ /* 0x000fe40007810000 */
[----:B------:R-:W-:Y:S02]  /*1dd00*/  I2FP.F32.S32 R132, R132 ;  /* 0x0000008400847245 */ /* 0x000fe40000201400 */
[----:B------:R-:W-:Y:S02]  /*1dd10*/  IADD3 R137, R2, 0x28, RZ ;  /* 0x0000002802897810 */ /* 0x000fe40007ffe0ff */
[----:B------:R-:W-:Y:S01]  /*1dd20*/  FMNMX.FTZ R134, R8, R133, !PT ;  /* 0x0000008508867209 */ /* 0x000fe20007810000 */
[----:B------:R-:W-:Y:S01]  /*1dd30*/  FFMA.FTZ R15, R3, R132, R15 ;  /* 0x00000084030f7223 */ /* 0x000fe2000001000f */
[----:B------:R-:W-:Y:S01]  /*1dd40*/  FMNMX.FTZ R133, R11, R136, !PT ;  /* 0x000000880b857209 */ /* 0x000fe20007810000 */
[----:B------:R-:W-:Y:S01]  /*1dd50*/  FFMA.FTZ R13, R3, R132, R13 ;  /* 0x00000084030d7223 */ /* 0x000fe2000001000d */
[----:B------:R-:W-:Y:S02]  /*1dd60*/  I2FP.F32.S32 R136, R137 ;  /* 0x0000008900887245 */ /* 0x000fe40000201400 */
[----:B------:R-:W-:Y:S02]  /*1dd70*/  FMNMX.FTZ R137, R9, R134, !PT ;  /* 0x0000008609897209 */ /* 0x000fe40007810000 */
[----:B------:R-:W-:Y:S01]  /*1dd80*/  IADD3 R132, R2, 0x21, RZ ;  /* 0x0000002102847810 */ /* 0x000fe20007ffe0ff */
[CC--:B------:R-:W-:Y:S01]  /*1dd90*/  FFMA.FTZ R26, R3.reuse, R136.reuse, R26 ;  /* 0x00000088031a7223 */ /* 0x0c0fe2000001001a */
[----:B------:R-:W-:Y:S01]  /*1dda0*/  FMNMX.FTZ R138, R14, R133, !PT ;  /* 0x000000850e8a7209 */ /* 0x000fe20007810000 */
[----:B------:R-:W-:Y:S01]  /*1ddb0*/  FFMA.FTZ R24, R3, R136, R24 ;  /* 0x0000008803187223 */ /* 0x000fe20000010018 */
[----:B------:R-:W-:Y:S02]  /*1ddc0*/  FMNMX.FTZ R134, R12, R137, !PT ;  /* 0x000000890c867209 */ /* 0x000fe40007810000 */
[----:B------:R-:W-:Y:S02]  /*1ddd0*/  I2FP.F32.S32 R132, R132 ;  /* 0x0000008400847245 */ /* 0x000fe40000201400 */
[----:B------:R-:W-:Y:S02]  /*1dde0*/  FMNMX.FTZ R139, R15, R138, !PT ;  /* 0x0000008a0f8b7209 */ /* 0x000fe40007810000 */
[----:B------:R-:W-:Y:S01]  /*1ddf0*/  FMNMX.FTZ R137, R13, R134, !PT ;  /* 0x000000860d897209 */ /* 0x000fe20007810000 */
[CC--:B------:R-:W-:Y:S01]  /*1de00*/  FFMA.FTZ R23, R3.reuse, R132.reuse, R23 ;  /* 0x0000008403177223 */ /* 0x0c0fe20000010017 */
[----:B------:R-:W-:Y:S01]  /*1de10*/  FFMA.FTZ R21, R3, R132, R21 ;  /* 0x0000008403157223 */ /* 0x000fe20000010015 */
[----:B------:R-:W-:Y:S02]  /*1de20*/  IADD3 R132, R2, 0x29, RZ ;  /* 0x0000002902847810 */ /* 0x000fe40007ffe0ff */
[----:B------:R-:W-:Y:S02]  /*1de30*/  FMNMX.FTZ R136, R18, R139, !PT ;  /* 0x0000008b12887209 */ /* 0x000fe40007810000 */
[----:B------:R-:W-:Y:S02]  /*1de40*/  FMNMX.FTZ R134, R16, R137, !PT ;  /* 0x0000008910867209 */ /* 0x000fe40007810000 */
[----:B------:R-:W-:Y:S02]  /*1de50*/  I2FP.F32.S32 R132, R132 ;  /* 0x0000008400847245 */ /* 0x000fe40000201400 */
[----:B------:R-:W-:Y:S02]  /*1de60*/  IADD3 R133, R2, 0x30, RZ ;  /* 0x0000003002857810 */ /* 0x000fe40007ffe0ff */
[----:B------:R-:W-:Y:S01]  /*1de70*/  FMNMX.FTZ R137, R19, R136, !PT ;  /* 0x0000008813897209 */ /* 0x000fe20007810000 */
[----:B------:R-:W-:Y:S01]  /*1de80*/  FFMA.FTZ R27, R3, R132, R27 ;  /* 0x00000084031b7223 */ /* 0x000fe2000001001b */
[----:B------:R-:W-:Y:S01]  /*1de90*/  FMNMX.FTZ R139, R17, R134, !PT ;  /* 0x00000086118b7209 */ /* 0x000fe20007810000 */
[C---:B------:R-:W-:Y:S01]  /*1dea0*/  FFMA.FTZ R25, R3.reuse, R132, R25 ;  /* 0x0000008403197223 */ /* 0x040fe20000010019 */
[----:B------:R-:W-:Y:S02]  /*1deb0*/  I2FP.F32.S32 R133, R133 ;  /* 0x0000008500857245 */ /* 0x000fe40000201400 */
[----:B------:R-:W-:Y:S02]  /*1dec0*/  FMNMX.FTZ R134, R22, R137, !PT ;  /* 0x0000008916867209 */ /* 0x000fe40007810000 */
[----:B------:R-:W-:Y:S01]  /*1ded0*/  FMNMX.FTZ R132, R20, R139, !PT ;  /* 0x0000008b14847209 */ /* 0x000fe20007810000 */
[-C--:B------:R-:W-:Y:S01]  /*1dee0*/  FFMA.FTZ R30, R3, R133.reuse, R30 ;  /* 0x00000085031e7223 */ /* 0x080fe2000001001e */
[----:B------:R-:W-:Y:S01]  /*1def0*/  FMNMX.FTZ R137, R23, R134, !PT ;  /* 0x0000008617897209 */ /* 0x000fe20007810000 */
[----:B------:R-:W-:Y:S01]  /*1df00*/  FFMA.FTZ R28, R3, R133, R28 ;  /* 0x00000085031c7223 */ /* 0x000fe2000001001c */
[C---:B------:R-:W-:Y:S02]  /*1df10*/  IADD3 R134, R2.reuse, 0x38, RZ ;  /* 0x0000003802867810 */ /* 0x040fe40007ffe0ff */
[----:B------:R-:W-:Y:S02]  /*1df20*/  FMNMX.FTZ R133, R21, R132, !PT ;  /* 0x0000008415857209 */ /* 0x000fe40007810000 */
[C---:B------:R-:W-:Y:S02]  /*1df30*/  IADD3 R136, R2.reuse, 0x31, RZ ;  /* 0x0000003102887810 */ /* 0x040fe40007ffe0ff */
[----:B------:R-:W-:Y:S02]  /*1df40*/  IADD3 R132, R2, 0x39, RZ ;  /* 0x0000003902847810 */ /* 0x000fe40007ffe0ff */
[----:B------:R-:W-:Y:S02]  /*1df50*/  I2FP.F32.S32 R2, R134 ;  /* 0x0000008600027245 */ /* 0x000fe40000201400 */
[----:B------:R-:W-:Y:S02]  /*1df60*/  FMNMX.FTZ R134, R24, R133, !PT ;  /* 0x0000008518867209 */ /* 0x000fe40007810000 */
[----:B------:R-:W-:Y:S01]  /*1df70*/  FMNMX.FTZ R138, R26, R137, !PT ;  /* 0x000000891a8a7209 */ /* 0x000fe20007810000 */
[C---:B------:R-:W-:Y:S01]  /*1df80*/  FFMA.FTZ R32, R3.reuse, R2, R32 ;  /* 0x0000000203207223 */ /* 0x040fe20000010020 */
[----:B------:R-:W-:Y:S01]  /*1df90*/  I2FP.F32.S32 R136, R136 ;  /* 0x0000008800887245 */ /* 0x000fe20000201400 */
[----:B------:R-:W-:Y:S01]  /*1dfa0*/  FFMA.FTZ R34, R3, R2, R34 ;  /* 0x0000000203227223 */ /* 0x000fe20000010022 */
[----:B------:R-:W-:Y:S02]  /*1dfb0*/  FMNMX.FTZ R133, R25, R134, !PT ;  /* 0x0000008619857209 */ /* 0x000fe40007810000 */
[----:B------:R-:W-:Y:S01]  /*1dfc0*/  FMNMX.FTZ R137, R27, R138, !PT ;  /* 0x0000008a1b897209 */ /* 0x000fe20007810000 */
        /* <DEDUP_REMOVED lines=17> */
[----:B------:R-:W-:Y:S08]  /*1e0e0*/  LDSM.16.MT88.4 R140, [R190+0xc000] ;  /* 0x00c00000be8c783b */ /* 0x000ff00000004200 */
[----:B------:R-:W1:Y:S08]  /*1e0f0*/  SHFL.BFLY PT, R133, R136, 0x1, 0x1f ;  /* 0x0c201f0088857f89 */ /* 0x000e7000000e0000 */
[----:B------:R-:W2:Y:S01]  /*1e100*/  SHFL.BFLY PT, R132, R137, 0x1, 0x1f ;  /* 0x0c201f0089847f89 */ /* 0x000ea200000e0000 */
[----:B-1----:R-:W-:Y:S02]  /*1e110*/  FMNMX.FTZ R133, R136, R133, !PT ;  /* 0x0000008588857209 */ /* 0x002fe40007810000 */
[----:B--2---:R-:W-:Y:S03]  /*1e120*/  FMNMX.FTZ R132, R137, R132, !PT ;  /* 0x0000008489847209 */ /* 0x004fe60007810000 */
[C---:B------:R-:W-:Y:S02]  /*1e130*/  FADD.FTZ R134, -R133.reuse, R0 ;  /* 0x0000000085867221 */ /* 0x040fe40000010100 */
[----:B------:R-:W1:Y:S01]  /*1e140*/  LDSM.16.MT88.4 R136, [R192+0xc000] ;  /* 0x00c00000c088783b */ /* 0x000e620000004200 */
[C---:B------:R-:W-:Y:S01]  /*1e150*/  FMUL.FTZ R166, R133.reuse, UR4 ;  /* 0x0000000485a67c20 */ /* 0x040fe20008410000 */
[C---:B------:R-:W-:Y:S01]  /*1e160*/  FSETP.NEU.FTZ.AND P0, PT, R132.reuse, -INF , PT ;  /* 0xff8000008400780b */ /* 0x040fe20003f1d000 */
[----:B------:R-:W-:Y:S01]  /*1e170*/  FADD.FTZ R2, -R132, R135 ;  /* 0x0000008784027221 */ /* 0x000fe20000010100 */
[----:B------:R-:W-:Y:S01]  /*1e180*/  FMUL.FTZ R135, R134, UR4 ;  /* 0x0000000486877c20 */ /* 0x000fe20008410000 */
[----:B------:R-:W-:Y:S02]  /*1e190*/  FMUL.FTZ R168, R132, UR4 ;  /* 0x0000000484a87c20 */ /* 0x000fe40008410000 */
[----:B------:R-:W-:Y:S02]  /*1e1a0*/  FMUL.FTZ R0, R2, UR4 ;  /* 0x0000000402007c20 */ /* 0x000fe40008410000 */
[----:B------:R2:W3:Y:S01]  /*1e1b0*/  MUFU.EX2 R2, R135 ;  /* 0x0000008700027308 */ /* 0x0004e20000000800 */
[----:B------:R-:W-:Y:S02]  /*1e1c0*/  FSEL R168, R168, RZ, P0 ;  /* 0x000000ffa8a87208 */ /* 0x000fe40000000000 */
[----:B------:R-:W-:Y:S03]  /*1e1d0*/  FSETP.NEU.FTZ.AND P0, PT, R133, -INF , PT ;  /* 0xff8000008500780b */ /* 0x000fe60003f1d000 */
[--C-:B------:R-:W-:Y:S01]  /*1e1e0*/  FFMA.FTZ R167, R6, UR4, -R168.reuse ;  /* 0x0000000406a77c23 */ /* 0x100fe200080108a8 */
[----:B------:R-:W-:Y:S01]  /*1e1f0*/  FSEL R166, R166, RZ, P0 ;  /* 0x000000ffa6a67208 */ /* 0x000fe20000000000 */
[--C-:B------:R-:W-:Y:S01]  /*1e200*/  FFMA.FTZ R162, R7, UR4, -R168.reuse ;  /* 0x0000000407a27c23 */ /* 0x100fe200080108a8 */
[--C-:B------:R-:W-:Y:S01]  /*1e210*/  FFMA.FTZ R163, R10, UR4, -R168.reuse ;  /* 0x000000040aa37c23 */ /* 0x100fe200080108a8 */
[----:B------:R-:W-:Y:S01]  /*1e220*/  FFMA.FTZ R134, R11, UR4, -R168 ;  /* 0x000000040b867c23 */ /* 0x000fe200080108a8 */
[----:B------:R-:W4:Y:S01]  /*1e230*/  MUFU.EX2 R0, R0 ;  /* 0x0000000000007308 */ /* 0x000f220000000800 */
[--C-:B------:R-:W-:Y:S01]  /*1e240*/  FFMA.FTZ R169, R4, UR4, -R166.reuse ;  /* 0x0000000404a97c23 */ /* 0x100fe200080108a6 */
[--C-:B------:R-:W-:Y:S01]  /*1e250*/  FFMA.FTZ R165, R5, UR4, -R166.reuse ;  /* 0x0000000405a57c23 */ /* 0x100fe200080108a6 */
[----:B------:R-:W-:Y:S01]  /*1e260*/  FFMA.FTZ R164, R8, UR4, -R166 ;  /* 0x0000000408a47c23 */ /* 0x000fe200080108a6 */
[--C-:B------:R-:W-:Y:S01]  /*1e270*/  FFMA.FTZ R214, R30, UR4, -R168.reuse ;  /* 0x000000041ed67c23 */ /* 0x100fe200080108a8 */
[----:B------:R-:W-:Y:S01]  /*1e280*/  FFMA.FTZ R219, R31, UR4, -R168 ;  /* 0x000000041fdb7c23 */ /* 0x000fe200080108a8 */
        /* <DEDUP_REMOVED lines=20> */
[C---:B------:R-:W-:Y:S01]  /*1e3d0*/  FMUL.FTZ R43, R0.reuse, R43 ;  /* 0x0000002b002b7220 */ /* 0x040fe20000410000 */
        /* <DEDUP_REMOVED lines=15> */
[----:B------:R-:W-:Y:S01]  /*1e4d0*/  FFMA.FTZ R216, R34, UR4, -R168 ;  /* 0x0000000422d87c23 */ /* 0x000fe200080108a8 */
[--C-:B------:R-:W-:Y:S01]  /*1e4e0*/  FFMA.FTZ R218, R28, UR4, -R166.reuse ;  /* 0x000000041cda7c23 */ /* 0x100fe200080108a6 */
[----:B------:R-:W-:Y:S01]  /*1e4f0*/  FFMA.FTZ R223, R29, UR4, -R166 ;  /* 0x000000041ddf7c23 */ /* 0x000fe200080108a6 */
[C---:B------:R-:W-:Y:S01]  /*1e500*/  FMUL.FTZ R58, R0.reuse, R58 ;  /* 0x0000003a003a7220 */ /* 0x040fe20000410000 */
[----:B------:R-:W-:Y:S01]  /*1e510*/  LDSM.16.MT88.4 R28, [R192+0xd800] ;  /* 0x00d80000c01c783b */ /* 0x000fe20000004200 */
[----:B------:R-:W-:Y:S03]  /*1e520*/  FMUL.FTZ R59, R0, R59 ;  /* 0x0000003b003b7220 */ /* 0x000fe60000410000 */
        /* <DEDUP_REMOVED lines=41> */
[----:B------:R-:W-:Y:S04]  /*1e7c0*/  MUFU.EX2 R214, R214 ;  /* 0x000000d600d67308 */ /* 0x000fe80000000800 */
[C---:B------:R-:W-:Y:S01]  /*1e7d0*/  FMUL.FTZ R94, R0.reuse, R94 ;  /* 0x0000005e005e7220 */ /* 0x040fe20000410000 */
[C---:B------:R-:W-:Y:S01]  /*1e7e0*/  HMMA.16816.F32 R8, R128.reuse, R138, R8 ;  /* 0x0000008a8008723c */ /* 0x040fe20000001808 */
[----:B------:R-:W1:Y:S04]  /*1e7f0*/  LDSM.16.MT88.4 R136, [R190+0xe000] ;  /* 0x00e00000be88783b */ /* 0x000e680000004200 */
[----:B------:R-:W-:Y:S01]  /*1e800*/  MUFU.EX2 R219, R219 ;  /* 0x000000db00db7308 */ /* 0x000fe20000000800 */
[----:B------:R-:W-:Y:S01]  /*1e810*/  ISETP.GT.AND P0, PT, R207, 0x1, PT ;  /* 0x00000001cf00780c */ /* 0x000fe20003f04270 */
[----:B------:R-:W-:Y:S01]  /*1e820*/  FMUL.FTZ R95, R0, R95 ;  /* 0x0000005f005f7220 */ /* 0x000fe20000410000 */
[C---:B------:R-:W-:Y:S03]  /*1e830*/  HMMA.16816.F32 R36, R128.reuse, R140, R36 ;  /* 0x0000008c8024723c */ /* 0x040fe60000001824 */
[C---:B------:R-:W-:Y:S03]  /*1e840*/  FMUL.FTZ R92, R2.reuse, R92 ;  /* 0x0000005c025c7220 */ /* 0x040fe60000410000 */
        /* <DEDUP_REMOVED lines=37> */
[--C-:B------:R-:W-:Y:S01]  /*1eaa0*/  FFMA.FTZ R170, R14, UR4, -R168.reuse ;  /* 0x000000040eaa7c23 */ /* 0x100fe200080108a8 */
[C---:B------:R-:W-:Y:S01]  /*1eab0*/  HMMA.16816.F32 R96, R128.reuse, R126, R96 ;  /* 0x0000007e8060723c */ /* 0x040fe20000001860 */
[----:B------:R-:W3:Y:S04]  /*1eac0*/  LDSM.16.MT88.4 R124, [R188+0x10000] ;  /* 0x01000000bc7c783b */ /* 0x000ee80000004200 */
[----:B------:R-:W-:Y:S01]  /*1ead0*/  FMUL.FTZ R14, R0, R122 ;  /* 0x0000007a000e7220 */ /* 0x000fe20000410000 */
[C---:B-1----:R-:W-:Y:S01]  /*1eae0*/  HMMA.16816.F32 R100, R128.reuse, R136, R100 ;  /* 0x000000888064723c */ /* 0x042fe20000001864 */
[----:B------:R-:W-:Y:S04]  /*1eaf0*/  MUFU.EX2 R170, R170 ;  /* 0x000000aa00aa7308 */ /* 0x000fe80000000800 */
[----:B------:R-:W-:Y:S01]  /*1eb00*/  FFMA.FTZ R171, R15, UR4, -R168 ;  /* 0x000000040fab7c23 */ /* 0x000fe200080108a8 */
[C---:B------:R-:W-:Y:S01]  /*1eb10*/  HMMA.16816.F32 R104, R128.reuse, R138, R104 ;  /* 0x0000008a8068723c */ /* 0x040fe20000001868 */
[----:B------:R-:W1:Y:S04]  /*1eb20*/  LDSM.16.MT88.4 R136, [R192+0xc800] ;  /* 0x00c80000c088783b */ /* 0x000e680000004200 */
[--C-:B------:R-:W-:Y:S01]  /*1eb30*/  FFMA.FTZ R174, R12, UR4, -R166.reuse ;  /* 0x000000040cae7c23 */ /* 0x100fe200080108a6 */
[C---:B------:R-:W-:Y:S01]  /*1eb40*/  FMUL.FTZ R110, R0.reuse, R110 ;  /* 0x0000006e006e7220 */ /* 0x040fe20000410000 */
[----:B------:R-:W-:Y:S01]  /*1eb50*/  FMUL.FTZ R111, R0, R111 ;  /* 0x0000006f006f7220 */ /* 0x000fe20000410000 */
[C---:B------:R-:W-:Y:S01]  /*1eb60*/  FMUL.FTZ R108, R2.reuse, R108 ;  /* 0x0000006c026c7220 */ /* 0x040fe20000410000 */
[----:B------:R-:W4:Y:S02]  /*1eb70*/  MUFU.EX2 R171, R171 ;  /* 0x000000ab00ab7308 */ /* 0x000f240000000800 */
[----:B------:R-:W-:Y:S01]  /*1eb80*/  FMUL.FTZ R109, R2, R109 ;  /* 0x0000006d026d7220 */ /* 0x000fe20000410000 */
[----:B------:R-:W-:Y:S01]  /*1eb90*/  FFMA.FTZ R175, R13, UR4, -R166 ;  /* 0x000000040daf7c23 */ /* 0x000fe200080108a6 */
[----:B------:R-:W-:Y:S01]  /*1eba0*/  FMUL.FTZ R15, R0, R123 ;  /* 0x0000007b000f7220 */ /* 0x000fe20000410000 */
[C---:B------:R-:W-:Y:S01]  /*1ebb0*/  FMUL.FTZ R12, R2.reuse, R120 ;  /* 0x00000078020c7220 */ /* 0x040fe20000410000 */
[----:B------:R-:W-:Y:S01]  /*1ebc0*/  FMUL.FTZ R13, R2, R121 ;  /* 0x00000079020d7220 */ /* 0x000fe20000410000 */
[--C-:B------:R-:W-:Y:S01]  /*1ebd0*/  FFMA.FTZ R172, R18, UR4, -R168.reuse ;  /* 0x0000000412ac7c23 */ /* 0x100fe200080108a8 */
[----:B------:R-:W-:Y:S01]  /*1ebe0*/  FFMA.FTZ R173, R19, UR4, -R168 ;  /* 0x0000000413ad7c23 */ /* 0x000fe200080108a8 */
[C---:B--2---:R-:W-:Y:S01]  /*1ebf0*/  HMMA.16816.F32 R108, R128.reuse, R140, R108 ;  /* 0x0000008c806c723c */ /* 0x044fe2000000186c */
[----:B------:R-:W2:Y:S01]  /*1ec00*/  LDSM.16.MT88.4 R120, [R190+0xc800] ;  /* 0x00c80000be78783b */ /* 0x000ea20000004200 */
[----:B------:R-:W-:Y:S01]  /*1ec10*/  MUFU.EX2 R174, R174 ;  /* 0x000000ae00ae7308 */ /* 0x000fe20000000800 */
[--C-:B------:R-:W-:Y:S01]  /*1ec20*/  FFMA.FTZ R212, R16, UR4, -R166.reuse ;  /* 0x0000000410d47c23 */ /* 0x100fe200080108a6 */
[----:B------:R-:W-:Y:S01]  /*1ec30*/  FFMA.FTZ R217, R17, UR4, -R166 ;  /* 0x0000000411d97c23 */ /* 0x000fe200080108a6 */
[C---:B------:R-:W-:Y:S01]  /*1ec40*/  FMUL.FTZ R18, R0.reuse, R118 ;  /* 0x0000007600127220 */ /* 0x040fe20000410000 */
[C---:B------:R-:W-:Y:S03]  /*1ec50*/  HMMA.16816.F32 R12, R128.reuse, R142, R12 ;  /* 0x0000008e800c723c */ /* 0x040fe6000000180c */
[----:B------:R-:W5:Y:S03]  /*1ec60*/  LDSM.16.MT88.4 R140, [R188+0xc800] ;  /* 0x00c80000bc8c783b */ /* 0x000f660000004200 */
[----:B------:R-:W-:Y:S01]  /*1ec70*/  MUFU.EX2 R172, R172 ;  /* 0x000000ac00ac7308 */ /* 0x000fe20000000800 */
[----:B------:R-:W-:Y:S01]  /*1ec80*/  FMUL.FTZ R19, R0, R119 ;  /* 0x0000007700137220 */ /* 0x000fe20000410000 */
[C---:B------:R-:W-:Y:S03]  /*1ec90*/  FMUL.FTZ R16, R2.reuse, R116 ;  /* 0x0000007402107220 */ /* 0x040fe60000410000 */
[----:B------:R-:W-:Y:S01]  /*1eca0*/  FMUL.FTZ R17, R2, R117 ;  /* 0x0000007502117220 */ /* 0x000fe20000410000 */
[C---:B------:R-:W-:Y:S01]  /*1ecb0*/  FMUL.FTZ R114, R0.reuse, R114 ;  /* 0x0000007200727220 */ /* 0x040fe20000410000 */
[----:B------:R-:W-:Y:S03]  /*1ecc0*/  FMUL.FTZ R115, R0, R115 ;  /* 0x0000007300737220 */ /* 0x000fe60000410000 */
[----:B------:R-:W1:Y:S01]  /*1ecd0*/  MUFU.EX2 R173, R173 ;  /* 0x000000ad00ad7308 */ /* 0x000e620000000800 */
[C---:B------:R-:W-:Y:S01]  /*1ece0*/  FMUL.FTZ R112, R2.reuse, R112 ;  /* 0x0000007002707220 */ /* 0x040fe20000410000 */
[C---:B---3--:R-:W-:Y:S03]  /*1ecf0*/  HMMA.16816.F32 R16, R128.reuse, R124, R16 ;  /* 0x0000007c8010723c */ /* 0x048fe60000001810 */
[----:B------:R-:W-:Y:S01]  /*1ed00*/  FMUL.FTZ R113, R2, R113 ;  /* 0x0000007102717220 */ /* 0x000fe20000410000 */
[----:B----4-:R-:W-:Y:S01]  /*1ed10*/  F2FP.F16.F32.PACK_AB R117, R171, R170 ;  /* 0x000000aaab75723e */ /* 0x010fe200000000ff */
[----:B------:R-:W-:Y:S03]  /*1ed20*/  FFMA.FTZ R167, R0, R213, R167 ;  /* 0x000000d500a77223 */ /* 0x000fe600000100a7 */
[----:B------:R-:W3:Y:S03]  /*1ed30*/  MUFU.EX2 R175, R175 ;  /* 0x000000af00af7308 */ /* 0x000ee60000000800 */
[----:B------:R-:W-:Y:S01]  /*1ed40*/  IADD3 R0, R207, -0x1, RZ ;  /* 0xffffffffcf007810 */ /* 0x000fe20007ffe0ff */
[----:B------:R-:W-:Y:S01]  /*1ed50*/  FFMA.FTZ R169, R2, R215, R169 ;  /* 0x000000d702a97223 */ /* 0x000fe200000100a9 */
[----:B------:R-:W-:Y:S01]  /*1ed60*/  HMMA.16816.F32 R112, R128, R126, R112 ;  /* 0x0000007e8070723c */ /* 0x000fe20000001870 */
[----:B------:R-:W4:Y:S02]  /*1ed70*/  LDSM.16.MT88.4 R124, [R188+0xe800] ;  /* 0x00e80000bc7c783b */ /* 0x000f240000004200 */
[----:B------:R-:W-:Y:S02]  /*1ed80*/  FADD.FTZ R162, R162, R167 ;  /* 0x000000a7a2a27221 */ /* 0x000fe40000010000 */
[----:B------:R-:W-:Y:S01]  /*1ed90*/  MUFU.EX2 R212, R212 ;  /* 0x000000d400d47308 */ /* 0x000fe20000000800 */
[----:B-1----:R-:W-:Y:S01]  /*1eda0*/  F2FP.F16.F32.PACK_AB R119, R173, R172 ;  /* 0x000000acad77723e */ /* 0x002fe200000000ff */
[----:B------:R-:W-:Y:S01]  /*1edb0*/  FADD.FTZ R169, R165, R169 ;  /* 0x000000a9a5a97221 */ /* 0x000fe20000010000 */
[----:B------:R-:W-:Y:S01]  /*1edc0*/  MOV R207, R0 ;  /* 0x0000000000cf7202 */ /* 0x000fe20000000f00 */
[----:B------:R-:W-:Y:S02]  /*1edd0*/  LDSM.16.MT88.4 R128, [R190+0x10800] ;  /* 0x01080000be80783b */ /* 0x000fe40000004200 */
[----:B------:R-:W-:Y:S04]  /*1ede0*/  FADD.FTZ R164, R164, R169 ;  /* 0x000000a9a4a47221 */ /* 0x000fe80000010000 */
[----:B------:R-:W1:Y:S01]  /*1edf0*/  MUFU.EX2 R217, R217 ;  /* 0x000000d900d97308 */ /* 0x000e620000000800 */
[----:B---3--:R-:W-:Y:S02]  /*1ee00*/  F2FP.F16.F32.PACK_AB R116, R175, R174 ;  /* 0x000000aeaf74723e */ /* 0x008fe400000000ff */
[----:B------:R-:W-:Y:S01]  /*1ee10*/  MOV R0, R133 ;  /* 0x0000008500007202 */ /* 0x000fe20000000f00 */
[----:B------:R-:W-:Y:S04]  /*1ee20*/  FADD.FTZ R135, R135, R164 ;  /* 0x000000a487877221 */ /* 0x000fe80000010000 */
[----:B------:R-:W-:Y:S01]  /*1ee30*/  FADD.FTZ R174, R174, R135 ;  /* 0x00000087aeae7221 */ /* 0x000fe20000010000 */
[----:B------:R-:W-:Y:S03]  /*1ee40*/  MOV R135, R132 ;  /* 0x0000008400877202 */ /* 0x000fe60000000f00 */
[----:B------:R-:W-:Y:S01]  /*1ee50*/  FADD.FTZ R175, R175, R174 ;  /* 0x000000aeafaf7221 */ /* 0x000fe20000010000 */
[C---:B-1----:R-:W-:Y:S03]  /*1ee60*/  F2FP.F16.F32.PACK_AB R118, R217.reuse, R212 ;  /* 0x000000d4d976723e */ /* 0x042fe600000000ff */
[----:B------:R-:W-:Y:S04]  /*1ee70*/  FADD.FTZ R212, R212, R175 ;  /* 0x000000afd4d47221 */ /* 0x000fe80000010000 */
[----:B------:R-:W-:Y:S01]  /*1ee80*/  FADD.FTZ R217, R217, R212 ;  /* 0x000000d4d9d97221 */ /* 0x000fe20000010000 */
        /* <DEDUP_REMOVED lines=23> */
[C---:B----4-:R-:W-:Y:S05]  /*1f000*/  HMMA.16816.F32 R84, R116.reuse, R124, R84 ;  /* 0x0000007c7454723c */ /* 0x050fea0000001854 */
        /* <DEDUP_REMOVED lines=30> */
[----:B---3--:R-:W-:Y:S02]  /*1f1f0*/  F2FP.F16.F32.PACK_AB R22, R159, R158 ;  /* 0x0000009e9f16723e */ /* 0x008fe400000000ff */
[----:B------:R-:W-:Y:S07]  /*1f200*/  LDSM.16.MT88.4 R124, [R189+0x11000] ;  /* 0x01100000bd7c783b */ /* 0x000fee0000004200 */
[----:B------:R3:W5:Y:S01]  /*1f210*/  MUFU.EX2 R221, R168 ;  /* 0x000000a800dd7308 */ /* 0x0007620000000800 */
[C---:B--2---:R-:W-:Y:S01]  /*1f220*/  F2FP.F16.F32.PACK_AB R20, R157.reuse, R156 ;  /* 0x0000009c9d14723e */ /* 0x044fe200000000ff */
[----:B------:R-:W-:Y:S04]  /*1f230*/  FADD.FTZ R156, R156, R217 ;  /* 0x000000d99c9c7221 */ /* 0x000fe80000010000 */
[----:B------:R-:W-:Y:S02]  /*1f240*/  FADD.FTZ R157, R157, R156 ;  /* 0x0000009c9d9d7221 */ /* 0x000fe40000010000 */
[C---:B------:R-:W-:Y:S05]  /*1f250*/  HMMA.16816.F32 R4, R20.reuse, R120, R4 ;  /* 0x000000781404723c */ /* 0x040fea0000001804 */
[--C-:B---3--:R-:W-:Y:S01]  /*1f260*/  FFMA.FTZ R168, R32, UR4, -R166.reuse ;  /* 0x0000000420a87c23 */ /* 0x108fe200080108a6 */
[C---:B------:R-:W-:Y:S01]  /*1f270*/  HMMA.16816.F32 R8, R20.reuse, R122, R8 ;  /* 0x0000007a1408723c */ /* 0x040fe20000001808 */
[----:B------:R-:W2:Y:S04]  /*1f280*/  LDSM.16.MT88.4 R120, [R192+0x11000] ;  /* 0x01100000c078783b */ /* 0x000ea80000004200 */
[----:B------:R-:W-:Y:S01]  /*1f290*/  FFMA.FTZ R166, R33, UR4, -R166 ;  /* 0x0000000421a67c23 */ /* 0x000fe200080108a6 */
[C---:B------:R-:W-:Y:S01]  /*1f2a0*/  HMMA.16816.F32 R36, R20.reuse, R140, R36 ;  /* 0x0000008c1424723c */ /* 0x040fe20000001824 */
[----:B------:R-:W-:Y:S02]  /*1f2b0*/  MUFU.EX2 R168, R168 ;  /* 0x000000a800a87308 */ /* 0x000fe40000000800 */
[----:B------:R-:W-:Y:S02]  /*1f2c0*/  LDSM.16.MT88.4 R32, [R192+0xf800] ;  /* 0x00f80000c020783b */ /* 0x000fe40000004200 */
[----:B------:R-:W-:Y:S01]  /*1f2d0*/  FADD.FTZ R158, R158, R157 ;  /* 0x0000009d9e9e7221 */ /* 0x000fe20000010000 */
[C---:B------:R-:W-:Y:S05]  /*1f2e0*/  HMMA.16816.F32 R40, R20.reuse, R142, R40 ;  /* 0x0000008e1428723c */ /* 0x040fea0000001828 */
[----:B------:R-:W3:Y:S01]  /*1f2f0*/  MUFU.EX2 R225, R166 ;  /* 0x000000a600e17308 */ /* 0x000ee20000000800 */
[----:B------:R-:W-:Y:S01]  /*1f300*/  LDSM.16.MT88.4 R140, [R189+0xf800] ;  /* 0x00f80000bd8c783b */ /* 0x000fe20000004200 */
[C---:B----4-:R-:W-:Y:S04]  /*1f310*/  HMMA.16816.F32 R44, R20.reuse, R128, R44 ;  /* 0x00000080142c723c */ /* 0x050fe8000000182c */
[----:B------:R-:W-:Y:S02]  /*1f320*/  FADD.FTZ R159, R159, R158 ;  /* 0x0000009e9f9f7221 */ /* 0x000fe40000010000 */
        /* <DEDUP_REMOVED lines=27> */
[----:B------:R-:W-:Y:S04]  /*1f4e0*/  F2FP.F16.F32.PACK_AB R21, R219, R214 ;  /* 0x000000d6db15723e */ /* 0x000fe800000000ff */
[----:B-----5:R-:W-:Y:S02]  /*1f4f0*/  F2FP.F16.F32.PACK_AB R23, R221, R216 ;  /* 0x000000d8dd17723e */ /* 0x020fe400000000ff */
[----:B------:R-:W-:Y:S01]  /*1f500*/  F2FP.F16.F32.PACK_AB R20, R223, R218 ;  /* 0x000000dadf14723e */ /* 0x000fe200000000ff */
[----:B------:R-:W-:Y:S01]  /*1f510*/  FADD.FTZ R218, R218, R159 ;  /* 0x0000009fdada7221 */ /* 0x000fe20000010000 */
[----:B---3--:R-:W-:Y:S03]  /*1f520*/  F2FP.F16.F32.PACK_AB R22, R225, R168 ;  /* 0x000000a8e116723e */ /* 0x008fe600000000ff */
[----:B------:R-:W-:Y:S04]  /*1f530*/  FADD.FTZ R223, R223, R218 ;  /* 0x000000dadfdf7221 */ /* 0x000fe80000010000 */
[C---:B------:R-:W-:Y:S01]  /*1f540*/  HMMA.16816.F32 R128, R20.reuse, R28, R4 ;  /* 0x0000001c1480723c */ /* 0x040fe20000001804 */
[----:B------:R-:W3:Y:S02]  /*1f550*/  LDSM.16.MT88.4 R4, [R190+0x11800] ;  /* 0x01180000be04783b */ /* 0x000ee40000004200 */
[----:B------:R-:W-:Y:S03]  /*1f560*/  FADD.FTZ R168, R168, R223 ;  /* 0x000000dfa8a87221 */ /* 0x000fe60000010000 */
[C---:B------:R-:W-:Y:S03]  /*1f570*/  HMMA.16816.F32 R124, R20.reuse, R30, R8 ;  /* 0x0000001e147c723c */ /* 0x040fe60000001808 */
[----:B------:R-:W-:Y:S02]  /*1f580*/  LDSM.16.MT88.4 R8, [R188+0x11800] ;  /* 0x01180000bc08783b */ /* 0x000fe40000004200 */
[----:B------:R-:W-:Y:S01]  /*1f590*/  FADD.FTZ R215, R225, R168 ;  /* 0x000000a8e1d77221 */ /* 0x000fe20000010000 */
[C---:B-1----:R-:W-:Y:S06]  /*1f5a0*/  HMMA.16816.F32 R36, R20.reuse, R116, R36 ;  /* 0x000000741424723c */ /* 0x042fec0000001824 */
[C---:B------:R-:W-:Y:S06]  /*1f5b0*/  HMMA.16816.F32 R40, R20.reuse, R118, R40 ;  /* 0x000000761428723c */ /* 0x040fec0000001828 */
[C---:B--2---:R-:W-:Y:S06]  /*1f5c0*/  HMMA.16816.F32 R44, R20.reuse, R120, R44 ;  /* 0x00000078142c723c */ /* 0x044fec000000182c */
[C---:B------:R-:W-:Y:S01]  /*1f5d0*/  HMMA.16816.F32 R48, R20.reuse, R122, R48 ;  /* 0x0000007a1430723c */ /* 0x040fe20000001830 */
[----:B------:R-:W1:Y:S05]  /*1f5e0*/  LDSM.16.MT88.4 R120, [R189+0x11800] ;  /* 0x01180000bd78783b */ /* 0x000e6a0000004200 */
[C---:B----4-:R-:W-:Y:S06]  /*1f5f0*/  HMMA.16816.F32 R52, R20.reuse, R24, R52 ;  /* 0x000000181434723c */ /* 0x050fec0000001834 */
        /* <DEDUP_REMOVED lines=30> */
[----:B------:R-:W-:Y:S01]  /*1f7e0*/  HMMA.16816.F32 R112, R20, R10, R112 ;  /* 0x0000000a1470723c */ /* 0x000fe20000001870 */
[----:B------:R-:W-:Y:S11]  /*1f7f0*/  @!UPT UIADD3 URZ, URZ, URZ, URZ ;  /* 0x0000003f3f3ff290 */ /* 0x000ff6000fffe03f */
[----:B------:R-:W-:Y:S01]  /*1f800*/  @!UPT UIADD3 URZ, URZ, URZ, URZ ;  /* 0x0000003f3f3ff290 */ /* 0x000fe2000fffe03f */
[----:B------:R-:W-:Y:S11]  /*1f810*/  @P0 BRA `(.L_x_2831) ;  /* 0xffffffc000c80947 */ /* 0x000ff6000383ffff */
.L_x_2827:
[----:B------:R-:W1:Y:S01]  /*1f820*/  SHFL.BFLY PT, R6, R215, 0x2, 0x1f ;  /* 0x0c401f00d7067f89 */ /* 0x000e6200000e0000 */
[----:B------:R-:W-:Y:S01]  /*1f830*/  MOV R4, 0x3f800000 ;  /* 0x3f80000000047802 */ /* 0x000fe20000000f00 */
[----:B------:R-:W2:Y:S01]  /*1f840*/  S2UR UR4, SR_CgaCtaId ;  /* 0x00000000000479c3 */ /* 0x000ea20000008800 */
[----:B------:R-:W-:Y:S01]  /*1f850*/  MOV R5, 0x3f800000 ;  /* 0x3f80000000057802 */ /* 0x000fe20000000f00 */
[----:B------:R-:W3:Y:S01]  /*1f860*/  SHFL.BFLY PT, R0, R213, 0x2, 0x1f ;  /* 0x0c401f00d5007f89 */ /* 0x000ee200000e0000 */
[----:B------:R-:W-:Y:S01]  /*1f870*/  UMOV UR5, 0x400 ;  /* 0x0000040000057882 */ /* 0x000fe20000000000 */
[----:B-1----:R-:W-:Y:S01]  /*1f880*/  FADD.FTZ R6, R6, R215 ;  /* 0x000000d706067221 */ /* 0x002fe20000010000 */
[----:B--2---:R-:W-:Y:S01]  /*1f890*/  ULEA UR4, UR4, UR5, 0x18 ;  /* 0x0000000504047291 */ /* 0x004fe2000f8ec03f */
[----:B---3--:R-:W-:-:S03]  /*1f8a0*/  FADD.FTZ R7, R0, R213 ;  /* 0x000000d500077221 */ /* 0x008fc60000010000 */
[----:B------:R-:W1:Y:S04]  /*1f8b0*/  SHFL.BFLY PT, R3, R6, 0x1, 0x1f ;  /* 0x0c201f0006037f89 */ /* 0x000e6800000e0000 */
[----:B------:R-:W2:Y:S01]  /*1f8c0*/  SHFL.BFLY PT, R2, R7, 0x1, 0x1f ;  /* 0x0c201f0007027f89 */ /* 0x000ea200000e0000 */
[----:B------:R-:W3:Y:S01]  /*1f8d0*/  S2R R0, SR_TID.X ;  /* 0x0000000000007919 */ /* 0x000ee20000002100 */
[----:B-1----:R-:W-:Y:S01]  /*1f8e0*/  FADD.FTZ R3, R6, R3 ;  /* 0x0000000306037221 */ /* 0x002fe20000010000 */
[----:B--2---:R-:W-:-:S04]  /*1f8f0*/  FADD.FTZ R2, R7, R2 ;  /* 0x0000000207027221 */ /* 0x004fc80000010000 */
[----:B------:R-:W-:Y:S02]  /*1f900*/  FSETP.NE.FTZ.AND P4, PT, R3, RZ, PT ;  /* 0x000000ff0300720b */ /* 0x000fe40003f95000 */
[----:B------:R-:W-:Y:S02]  /*1f910*/  FSETP.NE.FTZ.AND P3, PT, R2, RZ, PT ;  /* 0x000000ff0200720b */ /* 0x000fe40003f75000 */
[----:B---3--:R-:W-:-:S09]  /*1f920*/  SHF.R.S32.HI R7, RZ, 0x1f, R0 ;  /* 0x0000001fff077819 */ /* 0x008fd20000011400 */
[----:B------:R-:W1:Y:S08]  /*1f930*/  @P4 MUFU.RCP R4, R3 ;  /* 0x0000000300044308 */ /* 0x000e700000001000 */
[----:B------:R-:W2:Y:S08]  /*1f940*/  @P3 MUFU.RCP R5, R2 ;  /* 0x0000000200053308 */ /* 0x000eb00000001000 */
[----:B------:R-:W3:Y:S01]  /*1f950*/  @P4 MUFU.LG2 R3, R3 ;  /* 0x0000000300034308 */ /* 0x000ee20000000c00 */
[C---:B-1----:R-:W-:Y:S01]  /*1f960*/  FMUL.FTZ R128, R4.reuse, R128 ;  /* 0x0000008004807220 */ /* 0x042fe20000410000 */
        /* <DEDUP_REMOVED lines=47> */
[----:B------:R-:W-:Y:S01]  /*1fc60*/  LEA.HI R4, R7, R0, RZ, 0x2 ;  /* 0x0000000007047211 */ /* 0x000fe200078f10ff */
[C---:B--2---:R-:W-:Y:S01]  /*1fc70*/  FMUL.FTZ R131, R5.reuse, R131 ;  /* 0x0000008305837220 */ /* 0x044fe20000410000 */
[C---:B------:R-:W-:Y:S01]  /*1fc80*/  FMUL.FTZ R130, R5.reuse, R130 ;  /* 0x0000008205827220 */ /* 0x040fe20000410000 */
[C---:B------:R-:W-:Y:S01]  /*1fc90*/  FMUL.FTZ R127, R5.reuse, R127 ;  /* 0x0000007f057f7220 */ /* 0x040fe20000410000 */
[--C-:B------:R-:W-:Y:S01]  /*1fca0*/  SHF.R.S32.HI R9, RZ, 0x2, R4.reuse ;  /* 0x00000002ff097819 */ /* 0x100fe20000011404 */
[C---:B------:R-:W-:Y:S01]  /*1fcb0*/  FMUL.FTZ R126, R5.reuse, R126 ;  /* 0x0000007e057e7220 */ /* 0x040fe20000410000 */
[----:B------:R-:W-:Y:S01]  /*1fcc0*/  SHF.R.S32.HI R6, RZ, 0x1f, R4 ;  /* 0x0000001fff067819 */ /* 0x000fe20000011404 */
[C---:B------:R-:W-:Y:S01]  /*1fcd0*/  FMUL.FTZ R39, R5.reuse, R39 ;  /* 0x0000002705277220 */ /* 0x040fe20000410000 */
[C---:B------:R-:W-:Y:S01]  /*1fce0*/  FMUL.FTZ R38, R5.reuse, R38 ;  /* 0x0000002605267220 */ /* 0x040fe20000410000 */
[C---:B------:R-:W-:Y:S01]  /*1fcf0*/  FMUL.FTZ R43, R5.reuse, R43 ;  /* 0x0000002b052b7220 */ /* 0x040fe20000410000 */
[----:B------:R-:W-:Y:S01]  /*1fd00*/  LEA.HI R6, R6, R9, RZ, 0x3 ;  /* 0x0000000906067211 */ /* 0x000fe200078f18ff */
[C---:B------:R-:W-:Y:S01]  /*1fd10*/  FMUL.FTZ R42, R5.reuse, R42 ;  /* 0x0000002a052a7220 */ /* 0x040fe20000410000 */
[C---:B------:R-:W-:Y:S01]  /*1fd20*/  FMUL.FTZ R47, R5.reuse, R47 ;  /* 0x0000002f052f7220 */ /* 0x040fe20000410000 */
[C---:B------:R-:W-:Y:S01]  /*1fd30*/  FMUL.FTZ R46, R5.reuse, R46 ;  /* 0x0000002e052e7220 */ /* 0x040fe20000410000 */
[----:B------:R-:W-:Y:S01]  /*1fd40*/  LOP3.LUT R6, R6, 0xfffffff8, RZ, 0xc0, !PT ;  /* 0xfffffff806067812 */ /* 0x000fe200078ec0ff */
[C---:B------:R-:W-:Y:S01]  /*1fd50*/  FMUL.FTZ R51, R5.reuse, R51 ;  /* 0x0000003305337220 */ /* 0x040fe20000410000 */
[C---:B------:R-:W-:Y:S01]  /*1fd60*/  FMUL.FTZ R50, R5.reuse, R50 ;  /* 0x0000003205327220 */ /* 0x040fe20000410000 */
[----:B------:R-:W-:Y:S01]  /*1fd70*/  FMUL.FTZ R55, R5, R55 ;  /* 0x0000003705377220 */ /* 0x000fe20000410000 */
[----:B------:R-:W-:Y:S01]  /*1fd80*/  IADD3 R6, R9, -R6, RZ ;  /* 0x8000000609067210 */ /* 0x000fe20007ffe0ff */
        /* <DEDUP_REMOVED lines=36> */
[----:B------:R-:W1:Y:S01]  /*1ffd0*/  @P3 MUFU.LG2 R2, R2 ;  /* 0x0000000200023308 */ /* 0x000e620000000c00 */
[----:B------:R-:W-:-:S02]  /*1ffe0*/  LOP3.LUT R9, R4, 0x3ffffffc, RZ, 0xc0, !PT ;  /* 0x3ffffffc04097812 */ /* 0x000fc400078ec0ff */
[----:B------:R-:W-:Y:S02]  /*1fff0*/  SHF.L.U32 R8, R6, 0x6, RZ ;  /* 0x0000000606087819 */ /* 0x000fe400000006ff */
[----:B------:R-:W-:Y:S02]  /*20000*/  SHF.R.S32.HI R4, RZ, 0x5, R5 ;  /* 0x00000005ff047819 */ /* 0x000fe40000011405 */
[----:B------:R-:W-:Y:S02]  /*20010*/  IADD3 R9, -R9, R0, RZ ;  /* 0x0000000009097210 */ /* 0x000fe40007ffe1ff */
[----:B------:R-:W-:Y:S02]  /*20020*/  LOP3.LUT R8, R8, 0x1c0, RZ, 0xc0, !PT ;  /* 0x000001c008087812 */ /* 0x000fe400078ec0ff */
[----:B------:R-:W-:Y:S02]  /*20030*/  LOP3.LUT R10, R6, 0x1, RZ, 0xc0, !PT ;  /* 0x00000001060a7812 */ /* 0x000fe400078ec0ff */
[----:B------:R-:W-:-:S02]  /*20040*/  LEA R9, R4, R9, 0x9 ;  /* 0x0000000904097211 */ /* 0x000fc400078e48ff */
[----:B------:R-:W-:Y:S02]  /*20050*/  LEA.HI R8, R8, R8, RZ, 0x1d ;  /* 0x0000000808087211 */ /* 0x000fe400078fe8ff */
[----:B------:R-:W-:Y:S02]  /*20060*/  ISETP.NE.U32.AND P0, PT, R10, 0x1, PT ;  /* 0x000000010a00780c */ /* 0x000fe40003f05070 */
[----:B------:R-:W-:Y:S02]  /*20070*/  LEA R8, R9, R8, 0x1 ;  /* 0x0000000809087211 */ /* 0x000fe400078e08ff */
[----:B------:R-:W-:Y:S02]  /*20080*/  R2P PR, R6, 0x6 ;  /* 0x0000000606007804 */ /* 0x000fe40000000000 */
[----:B------:R-:W-:Y:S01]  /*20090*/  LEA R9, R8, UR4, 0x1 ;  /* 0x0000000408097c11 */ /* 0x000fe2000f8e08ff */
[----:B------:R-:W-:Y:S01]  /*200a0*/  ULDC.U8 UR4, c[0x0][0x3d8] ;  /* 0x0000f60000047ab9 */ /* 0x000fe20000000000 */
[----:B------:R-:W-:-:S02]  /*200b0*/  MOV R6, 0x20 ;  /* 0x0000002000067802 */ /* 0x000fc40000000f00 */
[----:B------:R-:W-:Y:S02]  /*200c0*/  MOV R8, 0x40 ;  /* 0x0000004000087802 */ /* 0x000fe40000000f00 */
[C---:B------:R-:W-:Y:S02]  /*200d0*/  IADD3 R11, R9.reuse, -0x10, RZ ;  /* 0xfffffff0090b7810 */ /* 0x040fe40007ffe0ff */
[----:B------:R-:W-:Y:S02]  /*200e0*/  SEL R6, R6, 0xffffffe0, !P1 ;  /* 0xffffffe006067807 */ /* 0x000fe40004800000 */
[----:B------:R-:W-:Y:S02]  /*200f0*/  @P0 IADD3 R11, R9, 0x10, RZ ;  /* 0x00000010090b0810 */ /* 0x000fe40007ffe0ff */
[----:B------:R-:W-:Y:S02]  /*20100*/  F2FP.F16.F32.PACK_AB R128, R129, R128 ;  /* 0x000000808180723e */ /* 0x000fe400000000ff */
[----:B------:R-:W-:-:S02]  /*20110*/  F2FP.F16.F32.PACK_AB R130, R131, R130 ;  /* 0x000000828382723e */ /* 0x000fc400000000ff */
[----:B------:R-:W-:Y:S01]  /*20120*/  SEL R8, R8, 0xffffffc0, !P2 ;  /* 0xffffffc008087807 */ /* 0x000fe20005000000 */
[----:B------:R-:W-:Y:S01]  /*20130*/  STS [R9], R128 ;  /* 0x0000008009007388 */ /* 0x000fe20000000800 */
[----:B------:R-:W-:Y:S02]  /*20140*/  F2FP.F16.F32.PACK_AB R124, R125, R124 ;  /* 0x0000007c7d7c723e */ /* 0x000fe400000000ff */
[----:B------:R-:W-:Y:S01]  /*20150*/  F2FP.F16.F32.PACK_AB R126, R127, R126 ;  /* 0x0000007e7f7e723e */ /* 0x000fe200000000ff */
[----:B------:R-:W-:Y:S01]  /*20160*/  STS [R9+0x400], R130 ;  /* 0x0004008209007388 */ /* 0x000fe20000000800 */
[----:B------:R-:W-:Y:S02]  /*20170*/  F2FP.F16.F32.PACK_AB R36, R37, R36 ;  /* 0x000000242524723e */ /* 0x000fe400000000ff */
[----:B------:R-:W-:Y:S01]  /*20180*/  F2FP.F16.F32.PACK_AB R38, R39, R38 ;  /* 0x000000262726723e */ /* 0x000fe200000000ff */
[----:B------:R-:W-:Y:S01]  /*20190*/  STS [R11], R124 ;  /* 0x0000007c0b007388 */ /* 0x000fe20000000800 */
[----:B------:R-:W-:-:S02]  /*201a0*/  IADD3 R13, R9, R6, RZ ;  /* 0x00000006090d7210 */ /* 0x000fc40007ffe0ff */
[----:B------:R-:W-:Y:S01]  /*201b0*/  F2FP.F16.F32.PACK_AB R40, R41, R40 ;  /* 0x000000282928723e */ /* 0x000fe200000000ff */
[----:B------:R-:W-:Y:S01]  /*201c0*/  STS [R11+0x400], R126 ;  /* 0x0004007e0b007388 */ /* 0x000fe20000000800 */
[----:B------:R-:W-:Y:S02]  /*201d0*/  F2FP.F16.F32.PACK_AB R42, R43, R42 ;  /* 0x0000002a2b2a723e */ /* 0x000fe400000000ff */
[----:B------:R-:W-:Y:S01]  /*201e0*/  IADD3 R15, R6, R11, RZ ;  /* 0x0000000b060f7210 */ /* 0x000fe20007ffe0ff */
[----:B------:R-:W-:Y:S01]  /*201f0*/  STS [R13], R36 ;  /* 0x000000240d007388 */ /* 0x000fe20000000800 */
[----:B------:R-:W-:Y:S01]  /*20200*/  F2FP.F16.F32.PACK_AB R44, R45, R44 ;  /* 0x0000002c2d2c723e */ /* 0x000fe200000000ff */
[----:B------:R-:W2:Y:S01]  /*20210*/  @P4 LDC R6, c[0x0][0x2e8] ;  /* 0x0000ba00ff064b82 */ /* 0x000ea20000000800 */
[----:B------:R-:W-:Y:S01]  /*20220*/  F2FP.F16.F32.PACK_AB R46, R47, R46 ;  /* 0x0000002e2f2e723e */ /* 0x000fe200000000ff */
[----:B------:R-:W-:Y:S01]  /*20230*/  STS [R13+0x400], R38 ;  /* 0x000400260d007388 */ /* 0x000fe20000000800 */
[----:B------:R-:W-:-:S02]  /*20240*/  IADD3 R17, R9, R8, RZ ;  /* 0x0000000809117210 */ /* 0x000fc40007ffe0ff */
[----:B------:R-:W-:Y:S01]  /*20250*/  F2FP.F16.F32.PACK_AB R48, R49, R48 ;  /* 0x000000303130723e */ /* 0x000fe200000000ff */
[----:B------:R-:W-:Y:S01]  /*20260*/  STS [R15], R40 ;  /* 0x000000280f007388 */ /* 0x000fe20000000800 */
[----:B------:R-:W-:Y:S02]  /*20270*/  F2FP.F16.F32.PACK_AB R50, R51, R50 ;  /* 0x000000323332723e */ /* 0x000fe400000000ff */
[----:B------:R-:W-:Y:S01]  /*20280*/  IADD3 R19, R8, R11, RZ ;  /* 0x0000000b08137210 */ /* 0x000fe20007ffe0ff */
        /* <DEDUP_REMOVED lines=11> */
[----:B---3--:R-:W-:Y:S01]  /*20340*/  @P4 FMUL.FTZ R8, R3, 0.69314718246459960938 ;  /* 0x3f31721803084820 */ /* 0x008fe20000410000 */
[----:B------:R-:W-:Y:S01]  /*20350*/  F2FP.F16.F32.PACK_AB R62, R63, R62 ;  /* 0x0000003e3f3e723e */ /* 0x000fe200000000ff */
[----:B------:R-:W-:Y:S01]  /*20360*/  STS [R19+0x400], R50 ;  /* 0x0004003213007388 */ /* 0x000fe20000000800 */
[----:B------:R-:W-:Y:S01]  /*20370*/  F2FP.F16.F32.PACK_AB R64, R65, R64 ;  /* 0x000000404140723e */ /* 0x000fe200000000ff */
[----:B-1----:R-:W-:Y:S01]  /*20380*/  @P3 FMUL.FTZ R3, R2, 0.69314718246459960938 ;  /* 0x3f31721802033820 */ /* 0x002fe20000410000 */
[----:B------:R-:W-:Y:S01]  /*20390*/  F2FP.F16.F32.PACK_AB R66, R67, R66 ;  /* 0x000000424342723e */ /* 0x000fe200000000ff */
[----:B------:R-:W-:Y:S01]  /*203a0*/  STS [R21], R52 ;  /* 0x0000003415007388 */ /* 0x000fe20000000800 */
[----:B------:R-:W-:-:S02]  /*203b0*/  F2FP.F16.F32.PACK_AB R68, R69, R68 ;  /* 0x000000444544723e */ /* 0x000fc400000000ff */
[----:B------:R-:W-:Y:S01]  /*203c0*/  F2FP.F16.F32.PACK_AB R70, R71, R70 ;  /* 0x000000464746723e */ /* 0x000fe200000000ff */
[----:B------:R-:W-:Y:S01]  /*203d0*/  STS [R21+0x400], R54 ;  /* 0x0004003615007388 */ /* 0x000fe20000000800 */
[----:B------:R-:W-:Y:S02]  /*203e0*/  F2FP.F16.F32.PACK_AB R72, R73, R72 ;  /* 0x000000484948723e */ /* 0x000fe400000000ff */
[----:B------:R-:W-:Y:S01]  /*203f0*/  F2FP.F16.F32.PACK_AB R74, R75, R74 ;  /* 0x0000004a4b4a723e */ /* 0x000fe200000000ff */
[----:B------:R-:W-:Y:S01]  /*20400*/  STS [R23], R56 ;  /* 0x0000003817007388 */ /* 0x000fe20000000800 */
[----:B------:R-:W-:Y:S02]  /*20410*/  F2FP.F16.F32.PACK_AB R76, R77, R76 ;  /* 0x0000004c4d4c723e */ /* 0x000fe400000000ff */
        /* <DEDUP_REMOVED lines=35> */
[----:B------:R-:W-:Y:S02]  /*20650*/  ISETP.NE.AND P0, PT, RZ, UR4, PT ;  /* 0x00000004ff007c0c */ /* 0x000fe4000bf05270 */
[----:B------:R-:W-:Y:S01]  /*20660*/  MOV R10, 0x7f800000 ;  /* 0x7f800000000a7802 */ /* 0x000fe20000000f00 */
[----:B------:R-:W-:Y:S01]  /*20670*/  STS [R19+0x2400], R82 ;  /* 0x0024005213007388 */ /* 0x000fe20000000800 */
[----:B--2---:R-:W-:-:S03]  /*20680*/  @P4 FFMA.FTZ R10, R133, R6, R8 ;  /* 0x00000006850a4223 */ /* 0x004fc60000010008 */
[----:B------:R-:W-:Y:S04]  /*20690*/  STS [R21+0x2000], R84 ;  /* 0x0020005415007388 */ /* 0x000fe80000000800 */
[----:B------:R-:W-:Y:S04]  /*206a0*/  STS [R21+0x2400], R86 ;  /* 0x0024005615007388 */ /* 0x000fe80000000800 */
[----:B------:R-:W-:Y:S04]  /*206b0*/  STS [R23+0x2000], R88 ;  /* 0x0020005817007388 */ /* 0x000fe80000000800 */
[----:B------:R-:W-:Y:S04]  /*206c0*/  STS [R23+0x2400], R90 ;  /* 0x0024005a17007388 */ /* 0x000fe80000000800 */
[----:B------:R-:W-:Y:S04]  /*206d0*/  STS [R9+0x4000], R92 ;  /* 0x0040005c09007388 */ /* 0x000fe80000000800 */
[----:B------:R1:W-:Y:S04]  /*206e0*/  STS [R9+0x4400], R94 ;  /* 0x0044005e09007388 */ /* 0x0003e80000000800 */
[----:B------:R-:W-:Y:S04]  /*206f0*/  STS [R11+0x4000], R96 ;  /* 0x004000600b007388 */ /* 0x000fe80000000800 */
[----:B------:R2:W-:Y:S04]  /*20700*/  STS [R11+0x4400], R98 ;  /* 0x004400620b007388 */ /* 0x0005e80000000800 */
[----:B------:R3:W-:Y:S04]  /*20710*/  STS [R13+0x4000], R100 ;  /* 0x004000640d007388 */ /* 0x0007e80000000800 */
[----:B------:R3:W-:Y:S04]  /*20720*/  STS [R13+0x4400], R102 ;  /* 0x004400660d007388 */ /* 0x0007e80000000800 */
[----:B------:R3:W-:Y:S04]  /*20730*/  STS [R15+0x4000], R104 ;  /* 0x004000680f007388 */ /* 0x0007e80000000800 */
[----:B------:R3:W-:Y:S01]  /*20740*/  STS [R15+0x4400], R106 ;  /* 0x0044006a0f007388 */ /* 0x0007e20000000800 */
[----:B-1----:R-:W1:Y:S03]  /*20750*/  @P3 LDC R9, c[0x0][0x2e8] ;  /* 0x0000ba00ff093b82 */ /* 0x002e660000000800 */
[----:B------:R3:W-:Y:S04]  /*20760*/  STS [R17+0x4000], R108 ;  /* 0x0040006c11007388 */ /* 0x0007e80000000800 */
[----:B------:R3:W-:Y:S01]  /*20770*/  STS [R17+0x4400], R110 ;  /* 0x0044006e11007388 */ /* 0x0007e20000000800 */
[----:B--2---:R-:W-:-:S03]  /*20780*/  MOV R11, 0x7f800000 ;  /* 0x7f800000000b7802 */ /* 0x004fc60000000f00 */
[----:B------:R3:W-:Y:S04]  /*20790*/  STS [R19+0x4000], R120 ;  /* 0x0040007813007388 */ /* 0x0007e80000000800 */
[----:B------:R3:W-:Y:S04]  /*207a0*/  STS [R19+0x4400], R122 ;  /* 0x0044007a13007388 */ /* 0x0007e80000000800 */
[----:B------:R3:W-:Y:S04]  /*207b0*/  STS [R21+0x4000], R116 ;  /* 0x0040007415007388 */ /* 0x0007e80000000800 */
[----:B------:R3:W-:Y:S01]  /*207c0*/  STS [R21+0x4400], R118 ;  /* 0x0044007615007388 */ /* 0x0007e20000000800 */
[----:B-1----:R-:W-:-:S03]  /*207d0*/  @P3 FFMA.FTZ R11, R132, R9, R3 ;  /* 0x00000009840b3223 */ /* 0x002fc60000010003 */
        /* <DEDUP_REMOVED lines=12> */
.L_x_2832:
[----:B------:R-:W1:Y:S01]  /*208a0*/  S2R R32, SR_CTAID.Z ;  /* 0x0000000000207919 */ /* 0x000e620000002700 */
[----:B------:R-:W1:Y:S01]  /*208b0*/  LDC R2, c[0x0][0x270] ;  /* 0x00009c00ff027b82 */ /* 0x000e620000000800 */
[----:B---3--:R-:W1:Y:S07]  /*208c0*/  S2R R17, SR_CTAID.Y ;  /* 0x0000000000117919 */ /* 0x008e6e0000002600 */
[----:B------:R-:W2:Y:S01]  /*208d0*/  LDC R3, c[0x0][0x2c4] ;  /* 0x0000b100ff037b82 */ /* 0x000ea20000000800 */
[----:B-1----:R-:W-:-:S04]  /*208e0*/  IMAD R2, R17, R2, R32 ;  /* 0x0000000211027224 */ /* 0x002fc800078e0220 */
[----:B--2---:R-:W-:-:S07]  /*208f0*/  IMAD R3, R2, R3, RZ ;  /* 0x0000000302037224 */ /* 0x004fce00078e02ff */
.L_x_2833:
[----:B------:R-:W1:Y:S01]  /*20900*/  S2R R8, SR_TID.X ;  /* 0x0000000000087919 */ /* 0x000e620000002100 */
[----:B------:R-:W-:Y:S01]  /*20910*/  SHF.R.S32.HI R15, RZ, 0x1f, R4 ;  /* 0x0000001fff0f7819 */ /* 0x000fe20000011404 */
[----:B------:R-:W-:Y:S01]  /*20920*/  ULDC.64 UR6, c[0x0][0x208] ;  /* 0x0000820000067ab9 */ /* 0x000fe20000000a00 */
[----:B------:R-:W-:Y:S01]  /*20930*/  BSSY B0, `(.L_x_2834) ;  /* 0x000001f000007945 */ /* 0x000fe20003800000 */
[----:B------:R-:W-:Y:S01]  /*20940*/  BAR.SYNC.DEFER_BLOCKING 0x0 ;  /* 0x0000000000007b1d */ /* 0x000fe20000010000 */
[----:B------:R-:W-:Y:S02]  /*20950*/  LEA.HI R12, R15, R4, RZ, 0x2 ;  /* 0x000000040f0c7211 */ /* 0x000fe400078f10ff */
[----:B-1----:R-:W-:-:S04]  /*20960*/  SHF.R.S32.HI R9, RZ, 0x1f, R8 ;  /* 0x0000001fff097819 */ /* 0x002fc80000011408 */
[----:B------:R-:W-:-:S04]  /*20970*/  LEA.HI R13, R9, R8, RZ, 0x5 ;  /* 0x00000008090d7211 */ /* 0x000fc800078f28ff */
[----:B------:R-:W-:-:S05]  /*20980*/  LOP3.LUT R13, R13, 0xffffffe0, RZ, 0xc0, !PT ;  /* 0xffffffe00d0d7812 */ /* 0x000fca00078ec0ff */
[----:B------:R-:W-:Y:S01]  /*20990*/  IMAD.IADD R2, R8, 0x1, -R13 ;  /* 0x0000000108027824 */ /* 0x000fe200078e0a0d */
[----:B------:R-:W-:-:S04]  /*209a0*/  LOP3.LUT R13, R5, 0xffffffe0, RZ, 0xc0, !PT ;  /* 0xffffffe0050d7812 */ /* 0x000fc800078ec0ff */
        /* <DEDUP_REMOVED lines=23> */
.L_x_2835:
[----:B------:R-:W-:Y:S05]  /*20b20*/  BSYNC B0 ;  /* 0x0000000000007941 */ /* 0x000fea0003800000 */
.L_x_2834:
[----:B------:R-:W2:Y:S01]  /*20b30*/  S2UR UR5, SR_CTAID.X ;  /* 0x00000000000579c3 */ /* 0x000ea20000002500 */
[----:B-1----:R-:W-:Y:S01]  /*20b40*/  LEA.HI R10, R9, R8, RZ, 0x3 ;  /* 0x00000008090a7211 */ /* 0x002fe200078f18ff */
[----:B------:R1:W3:Y:S01]  /*20b50*/  LDS.128 R12, [R203+0x1800] ;  /* 0x00180000cb0c7984 */ /* 0x0002e20000000c00 */
[----:B------:R-:W-:Y:S01]  /*20b60*/  LEA.HI R9, R7, R0, RZ, 0x3 ;  /* 0x0000000007097211 */ /* 0x000fe200078f18ff */
[----:B------:R-:W-:Y:S01]  /*20b70*/  BSSY B0, `(.L_x_2836) ;  /* 0x0000040000007945 */ /* 0x000fe20003800000 */
[----:B------:R-:W-:Y:S01]  /*20b80*/  LOP3.LUT R7, R10, 0xfffffff8, RZ, 0xc0, !PT ;  /* 0xfffffff80a077812 */ /* 0x000fe200078ec0ff */
[----:B------:R1:W4:Y:S01]  /*20b90*/  LDS.128 R24, [R203] ;  /* 0x00000000cb187984 */ /* 0x0003220000000c00 */
[----:B------:R-:W-:Y:S01]  /*20ba0*/  LOP3.LUT R9, R9, 0xfffffff8, RZ, 0xc0, !PT ;  /* 0xfffffff809097812 */ /* 0x000fe200078ec0ff */
[----:B------:R-:W5:Y:S01]  /*20bb0*/  LDC.64 R2, c[0x0][0x290] ;  /* 0x0000a400ff027b82 */ /* 0x000f620000000a00 */
[----:B------:R-:W-:Y:S02]  /*20bc0*/  ISETP.NE.AND P0, PT, R202, -0x1, PT ;  /* 0xffffffffca00780c */ /* 0x000fe40003f05270 */
[----:B------:R-:W-:Y:S01]  /*20bd0*/  SHF.R.S32.HI R6, RZ, 0x3, R10 ;  /* 0x00000003ff067819 */ /* 0x000fe2000001140a */
[----:B------:R-:W-:Y:S01]  /*20be0*/  IMAD.IADD R28, R0, 0x1, -R9 ;  /* 0x00000001001c7824 */ /* 0x000fe200078e0a09 */
[----:B------:R-:W-:-:S02]  /*20bf0*/  IADD3 R0, -R7, R8, RZ ;  /* 0x0000000807007210 */ /* 0x000fc40007ffe1ff */
[----:B------:R-:W-:Y:S01]  /*20c00*/  SHF.R.S32.HI R7, RZ, 0x1f, R17 ;  /* 0x0000001fff077819 */ /* 0x000fe20000011411 */
[----:B------:R-:W1:Y:S01]  /*20c10*/  LDC.64 R4, c[0x0][0x298] ;  /* 0x0000a600ff047b82 */ /* 0x000e620000000a00 */
[----:B------:R-:W-:Y:S02]  /*20c20*/  IMAD.SHL.U32 R28, R28, 0x8, RZ ;  /* 0x000000081c1c7824 */ /* 0x000fe400078e00ff */
[----:B------:R-:W-:Y:S02]  /*20c30*/  VIADD R10, R6, 0x10 ;  /* 0x00000010060a7836 */ /* 0x000fe40000000000 */
[----:B------:R-:W-:Y:S01]  /*20c40*/  IMAD.SHL.U32 R0, R0, 0x8, RZ ;  /* 0x0000000800007824 */ /* 0x000fe200078e00ff */
[----:B------:R-:W-:Y:S01]  /*20c50*/  SHF.R.S32.HI R29, RZ, 0x1f, R28 ;  /* 0x0000001fff1d7819 */ /* 0x000fe2000001141c */
[----:B--2---:R-:W-:-:S04]  /*20c60*/  USHF.L.U32 UR5, UR5, 0x6, URZ ;  /* 0x0000000605057899 */ /* 0x004fc8000800063f */
[----:B------:R-:W-:Y:S02]  /*20c70*/  USHF.R.S32.HI UR4, URZ, 0x1f, UR5 ;  /* 0x0000001f3f047899 */ /* 0x000fe40008011405 */
        /* <DEDUP_REMOVED lines=47> */
.L_x_2837:
[----:B------:R-:W-:Y:S05]  /*20f70*/  BSYNC B0 ;  /* 0x0000000000007941 */ /* 0x000fea0003800000 */
.L_x_2836:
        /* <DEDUP_REMOVED lines=23> */
.L_x_2839:
[----:B------:R-:W-:Y:S05]  /*210f0*/  BSYNC B0 ;  /* 0x0000000000007941 */ /* 0x000fea0003800000 */
.L_x_2838:
        /* <DEDUP_REMOVED lines=23> */
.L_x_2841:
[----:B------:R-:W-:Y:S05]  /*21270*/  BSYNC B0 ;  /* 0x0000000000007941 */ /* 0x000fea0003800000 */
.L_x_2840:
        /* <DEDUP_REMOVED lines=22> */
.L_x_2842:
        /* <DEDUP_REMOVED lines=10> */
.L_x_4172:


//--------------------- .text._ZN5flash24flash_fwd_splitkv_kernelI23Flash_fwd_kernel_traitsILi192ELi64ELi64ELi4ELb0ELb0EN7cutlass6half_tE19Flash_kernel_traitsILi192ELi64ELi64ELi4ES3_EELb1ELb0ELb1ELb0ELb0ELb1ELb0ELb1EEEvNS_16Flash_fwd_paramsE --------------------------
	.section	.text._ZN5flash24flash_fwd_splitkv_kernelI23Flash_fwd_kernel_traitsILi192ELi64ELi64ELi4ELb0ELb0EN7cutlass6half_tE19Flash_kernel_traitsILi192ELi64ELi64ELi4ES3_EELb1ELb0ELb1ELb0ELb0ELb1ELb0ELb1EEEvNS_16Flash_fwd_paramsE,"ax",@progbits
	.align	128
        .global         _ZN5flash24flash_fwd_splitkv_kernelI23Flash_fwd_kernel_traitsILi192ELi64ELi64ELi4ELb0ELb0EN7cutlass6half_tE19Flash_kernel_traitsILi192ELi64ELi64ELi4ES3_EELb1ELb0ELb1ELb0ELb0ELb1ELb0ELb1EEEvNS_16Flash_fwd_paramsE
        .type           _ZN5flash24flash_fwd_splitkv_kernelI23Flash_fwd_kernel_traitsILi192ELi64ELi64ELi4ELb0ELb0EN7cutlass6half_tE19Flash_kernel_traitsILi192ELi64ELi64ELi4ES3_EELb1ELb0ELb1ELb0ELb0ELb1ELb0ELb1EEEvNS_16Flash_fwd_paramsE,@function
        .size           _ZN5flash24flash_fwd_splitkv_kernelI23Flash_fwd_kernel_traitsILi192ELi64ELi64ELi4ELb0ELb0EN7cutlass6half_tE19Flash_kernel_traitsILi192ELi64ELi64ELi4ES3_EELb1ELb0ELb1ELb0ELb0ELb1ELb0ELb1EEEvNS_16Flash_fwd_paramsE,(.L_x_4173 - _ZN5flash24flash_fwd_splitkv_kernelI23Flash_fwd_kernel_traitsILi192ELi64ELi64ELi4ELb0ELb0EN7cutlass6half_tE19Flash_kernel_traitsILi192ELi64ELi64ELi4ES3_EELb1ELb0ELb1ELb0ELb0ELb1ELb0ELb1EEEvNS_16Flash_fwd_paramsE)
        .other          _ZN5flash24flash_fwd_splitkv_kernelI23Flash_fwd_kernel_traitsILi192ELi64ELi64ELi4ELb0ELb0EN7cutlass6half_tE19Flash_kernel_traitsILi192ELi64ELi64ELi4ES3_EELb1ELb0ELb1ELb0ELb0ELb1ELb0ELb1EEEvNS_16Flash_fwd_paramsE,@"STO_CUDA_ENTRY STV_DEFAULT"
_ZN5flash24flash_fwd_splitkv_kernelI23Flash_fwd_kernel_traitsILi192ELi64ELi64ELi4ELb0ELb0EN7cutlass6half_tE19Flash_kernel_traitsILi192ELi64ELi64ELi4ES3_EELb1ELb0ELb1ELb0ELb0ELb1ELb0ELb1EEEvNS_16Flash_fwd_paramsE:
.text._ZN5flash24flash_fwd_splitkv_kernelI23Flash_fwd_kernel_traitsILi192ELi64ELi64ELi4ELb0ELb0EN7cutlass6half_tE19Flash_kernel_traitsILi192ELi64ELi64ELi4ES3_EELb1ELb0ELb1ELb0ELb0ELb1ELb0ELb1EEEvNS_16Flash_fwd_paramsE:
        /* <DEDUP_REMOVED lines=40> */
.L_x_2843:
[----:B------:R-:W1:Y:S02]  /*0280*/  LDC R69, c[0x0][0x2c8] ;  /* 0x0000b200ff457b82 */ /* 0x000e640000000800 */
.L_x_2844:
        /* <DEDUP_REMOVED lines=44> */
[----:B------:R-:W-:-:S03]  /*0550*/  LOP3.LUT R0, R6, 0xfffffff8, RZ, 0xc0, !PT ;  /* 0xfffffff806007812 */ /* 0x000fc600078ec0ff */
[----:B------:R-:W2:Y:S02]  /*0560*/  @!P0 LDC.64 R2, c[0x0][0x290] ;  /* 0x0000a400ff028b82 */ /* 0x000ea40000000a00 */
[----:B------:R-:W-:-:S05]  /*0570*/  IMAD.IADD R0, R127, 0x1, -R0 ;  /* 0x000000017f007824 */ /* 0x000fca00078e0a00 */
[----:B------:R-:W-:Y:S01]  /*0580*/  ISETP.NE.AND P6, PT, R0, RZ, PT ;  /* 0x000000ff0000720c */ /* 0x000fe20003fc5270 */
[----:B-1----:R-:W-:-:S04]  /*0590*/  @P0 IMAD.WIDE.U32 R10, R209, R4, RZ ;  /* 0x00000004d10a0225 */ /* 0x002fc800078e00ff */
[----:B------:R-:W-:Y:S02]  /*05a0*/  IMAD R12, R7, R4, RZ ;  /* 0x00000004070c7224 */ /* 0x000fe400078e02ff */
[-C--:B------:R-:W-:Y:S02]  /*05b0*/  @P0 IMAD R209, R209, R5.reuse, R11 ;  /* 0x00000005d1d10224 */ /* 0x080fe400078e020b */
[----:B------:R-:W-:Y:S02]  /*05c0*/  IMAD R12, R61, R5, R12 ;  /* 0x000000053d0c7224 */ /* 0x000fe400078e020c */
[-C--:B--2---:R-:W-:Y:S02]  /*05d0*/  @!P0 IMAD R8, R71, R2.reuse, RZ ;  /* 0x0000000247088224 */ /* 0x084fe400078e02ff */
[----:B------:R-:W-:-:S04]  /*05e0*/  @!P0 IMAD.WIDE.U32 R14, R9, R2, RZ ;  /* 0x00000002090e8225 */ /* 0x000fc800078e00ff */
[C---:B------:R-:W-:Y:S02]  /*05f0*/  @!P0 IMAD R3, R9.reuse, R3, R8 ;  /* 0x0000000309038224 */ /* 0x040fe400078e0208 */
[----:B------:R-:W-:Y:S02]  /*0600*/  IMAD.SHL.U32 R8, R0, 0x8, RZ ;  /* 0x0000000800087824 */ /* 0x000fe400078e00ff */
[----:B------:R-:W-:Y:S01]  /*0610*/  IMAD R2, R9, UR4, R156 ;  /* 0x0000000409027c24 */ /* 0x000fe2000f8e029c */
[----:B------:R-:W-:Y:S01]  /*0620*/  @!P0 IADD3 R209, R15, R3, RZ ;  /* 0x000000030fd18210 */ /* 0x000fe20007ffe0ff */
[----:B------:R-:W-:Y:S01]  /*0630*/  @!P0 IMAD.MOV.U32 R10, RZ, RZ, R14 ;  /* 0x000000ffff0a8224 */ /* 0x000fe200078e000e */
[----:B------:R-:W-:Y:S01]  /*0640*/  SHF.R.S32.HI R9, RZ, 0x1f, R8 ;  /* 0x0000001fff097819 */ /* 0x000fe20000011408 */
[----:B------:R-:W-:Y:S01]  /*0650*/  ULDC UR4, c[0x0][0x2c4] ;  /* 0x0000b10000047ab9 */ /* 0x000fe20000000800 */
[----:B------:R-:W-:Y:S01]  /*0660*/  SHF.R.S32.HI R3, RZ, 0x3, R6 ;  /* 0x00000003ff037819 */ /* 0x000fe20000011406 */
[----:B------:R-:W-:Y:S01]  /*0670*/  IMAD R2, R2, UR4, R61 ;  /* 0x0000000402027c24 */ /* 0x000fe2000f8e023d */
[----:B------:R-:W-:Y:S01]  /*0680*/  SHF.R.S32.HI R6, RZ, 0x1f, R156 ;  /* 0x0000001fff067819 */ /* 0x000fe2000001149c */
[----:B------:R-:W-:Y:S01]  /*0690*/  IMAD.WIDE.U32 R16, R61, R4, R8 ;  /* 0x000000043d107225 */ /* 0x000fe200078e0008 */
[----:B------:R-:W-:Y:S01]  /*06a0*/  ULDC.64 UR4, c[0x0][0x2a0] ;  /* 0x0000a80000047ab9 */ /* 0x000fe20000000a00 */
[----:B------:R-:W-:-:S02]  /*06b0*/  IADD3 R13, R3, 0x20, RZ ;  /* 0x00000020030d7810 */ /* 0x000fc40007ffe0ff */
[----:B------:R-:W-:Y:S01]  /*06c0*/  VIADD R7, R3, 0x10 ;  /* 0x0000001003077836 */ /* 0x000fe20000000000 */
[----:B------:R-:W-:-:S04]  /*06d0*/  IADD3 R10, P0, R10, R16, RZ ;  /* 0x000000100a0a7210 */ /* 0x000fc80007f1e0ff */
[----:B------:R-:W-:Y:S01]  /*06e0*/  IADD3.X R11, R209, R17, R12, P0, !PT ;  /* 0x00000011d10b7210 */ /* 0x000fe200007fe40c */
[----:B------:R-:W-:Y:S01]  /*06f0*/  IMAD R17, R6, UR4, RZ ;  /* 0x0000000406117c24 */ /* 0x000fe2000f8e02ff */
[-C--:B------:R-:W-:Y:S02]  /*0700*/  ISETP.GE.AND P0, PT, R3, R208.reuse, PT ;  /* 0x000000d00300720c */ /* 0x080fe40003f06270 */
[CC--:B------:R-:W-:Y:S01]  /*0710*/  ISETP.GE.AND P1, PT, R7.reuse, R208.reuse, PT ;  /* 0x000000d00700720c */ /* 0x0c0fe20003f26270 */
[C---:B------:R-:W-:Y:S01]  /*0720*/  IMAD R17, R156.reuse, UR5, R17 ;  /* 0x000000059c117c24 */ /* 0x040fe2000f8e0211 */
[----:B------:R-:W-:Y:S01]  /*0730*/  ISETP.GE.OR P4, PT, R7, R208, P6 ;  /* 0x000000d00700720c */ /* 0x000fe20003786670 */
[----:B------:R-:W-:Y:S01]  /*0740*/  IMAD.WIDE.U32 R156, R156, UR4, R10 ;  /* 0x000000049c9c7c25 */ /* 0x000fe2000f8e000a */
[----:B------:R-:W-:Y:S02]  /*0750*/  SHF.R.S32.HI R11, RZ, 0x1f, R3 ;  /* 0x0000001fff0b7819 */ /* 0x000fe40000011403 */
[C---:B------:R-:W-:Y:S01]  /*0760*/  IADD3 R6, R8.reuse, 0x80, RZ ;  /* 0x0000008008067810 */ /* 0x040fe20007ffe0ff */
[----:B------:R-:W-:-:S02]  /*0770*/  VIADD R10, R8, 0x40 ;  /* 0x00000040080a7836 */ /* 0x000fc40000000000 */
[----:B------:R-:W-:Y:S02]  /*0780*/  IMAD.IADD R17, R157, 0x1, R17 ;  /* 0x000000019d117824 */ /* 0x000fe400078e0211 */
[----:B------:R-:W-:Y:S05]  /*0790*/  @P0 BRA `(.L_x_2847) ;  /* 0x00000000003c0947 */ /* 0x000fea0003800000 */
[-C--:B------:R-:W-:Y:S01]  /*07a0*/  IMAD R0, R11, R4.reuse, RZ ;  /* 0x000000040b007224 */ /* 0x080fe200078e02ff */
[----:B------:R-:W-:Y:S01]  /*07b0*/  ULDC UR8, c[0x0][0x2d0] ;  /* 0x0000b40000087ab9 */ /* 0x000fe20000000800 */
[----:B------:R-:W-:Y:S01]  /*07c0*/  IMAD.MOV.U32 R16, RZ, RZ, R156 ;  /* 0x000000ffff107224 */ /* 0x000fe200078e009c */
[----:B------:R-:W-:Y:S01]  /*07d0*/  ISETP.GE.AND P5, PT, R8, UR8, PT ;  /* 0x0000000808007c0c */ /* 0x000fe2000bfa6270 */
[C---:B------:R-:W-:Y:S01]  /*07e0*/  IMAD R0, R3.reuse, R5, R0 ;  /* 0x0000000503007224 */ /* 0x040fe200078e0200 */
        /* <DEDUP_REMOVED lines=10> */
.L_x_2847:
[----:B------:R-:W-:Y:S05]  /*0890*/  BSYNC B0 ;  /* 0x0000000000007941 */ /* 0x000fea0003800000 */
.L_x_2846:
[----:B------:R-:W-:Y:S01]  /*08a0*/  BSSY B0, `(.L_x_2848) ;  /* 0x0000015000007945 */ /* 0x000fe20003800000 */
[----:B------:R-:W-:-:S03]  /*08b0*/  ISETP.GE.AND P0, PT, R13, R208, PT ;  /* 0x000000d00d00720c */ /* 0x000fc60003f06270 */
[----:B------:R-:W-:Y:S10]  /*08c0*/  @P1 BRA `(.L_x_2849) ;  /* 0x0000000000481947 */ /* 0x000ff40003800000 */
        /* <DEDUP_REMOVED lines=13> */
[----:B-1----:R-:W-:-:S04]  /*09a0*/  LEA R18, P5, R14, UR4, 0x1 ;  /* 0x000000040e127c11 */ /* 0x002fc8000f8a08ff */
[----:B------:R-:W-:-:S05]  /*09b0*/  LEA.HI.X R19, R14, UR5, R0, 0x1, P5 ;  /* 0x000000050e137c11 */ /* 0x000fca000a8f0c00 */
[----:B------:R2:W-:Y:S04]  /*09c0*/  @!P3 STG.E.128 desc[UR6][R18.64], RZ ;  /* 0x000000ff1200b986 */ /* 0x0005e8000c101d06 */
[----:B------:R2:W-:Y:S04]  /*09d0*/  @!P2 STG.E.128 desc[UR6][R18.64+0x80], RZ ;  /* 0x000080ff1200a986 */ /* 0x0005e8000c101d06 */
[----:B------:R2:W-:Y:S02]  /*09e0*/  @!P1 STG.E.128 desc[UR6][R18.64+0x100], RZ ;  /* 0x000100ff12009986 */ /* 0x0005e4000c101d06 */
.L_x_2849:
[----:B------:R-:W-:Y:S05]  /*09f0*/  BSYNC B0 ;  /* 0x0000000000007941 */ /* 0x000fea0003800000 */
.L_x_2848:
[----:B------:R-:W-:Y:S01]  /*0a00*/  BSSY B0, `(.L_x_2850) ;  /* 0x0000016000007945 */ /* 0x000fe20003800000 */
[----:B------:R-:W-:Y:S02]  /*0a10*/  ISETP.GE.OR P3, PT, R13, R208, P6 ;  /* 0x000000d00d00720c */ /* 0x000fe40003766670 */
[----:B------:R-:W-:Y:S01]  /*0a20*/  IADD3 R13, R3, 0x30, RZ ;  /* 0x00000030030d7810 */ /* 0x000fe20007ffe0ff */
        /* <DEDUP_REMOVED lines=14> */
[----:B-12---:R-:W-:-:S04]  /*0b10*/  LEA R18, P5, R14, UR4, 0x1 ;  /* 0x000000040e127c11 */ /* 0x006fc8000f8a08ff */
[----:B------:R-:W-:-:S05]  /*0b20*/  LEA.HI.X R19, R14, UR5, R7, 0x1, P5 ;  /* 0x000000050e137c11 */ /* 0x000fca000a8f0c07 */
[----:B------:R3:W-:Y:S04]  /*0b30*/  @!P2 STG.E.128 desc[UR6][R18.64], RZ ;  /* 0x000000ff1200a986 */ /* 0x0007e8000c101d06 */
[----:B------:R3:W-:Y:S04]  /*0b40*/  @!P1 STG.E.128 desc[UR6][R18.64+0x80], RZ ;  /* 0x000080ff12009986 */ /* 0x0007e8000c101d06 */
[----:B------:R3:W-:Y:S02]  /*0b50*/  @!P0 STG.E.128 desc[UR6][R18.64+0x100], RZ ;  /* 0x000100ff12008986 */ /* 0x0007e4000c101d06 */
.L_x_2851:
[----:B------:R-:W-:Y:S05]  /*0b60*/  BSYNC B0 ;  /* 0x0000000000007941 */ /* 0x000fea0003800000 */
.L_x_2850:
        /* <DEDUP_REMOVED lines=22> */
.L_x_2853:
[----:B------:R-:W-:Y:S05]  /*0cd0*/  BSYNC B0 ;  /* 0x0000000000007941 */ /* 0x000fea0003800000 */
.L_x_2852:
        /* <DEDUP_REMOVED lines=15> */
.L_x_2845:
        /* <DEDUP_REMOVED lines=22> */
.L_x_2854:
        /* <DEDUP_REMOVED lines=82> */
.L_x_2855:
        /* <DEDUP_REMOVED lines=48> */
.L_x_2857:
        /* <DEDUP_REMOVED lines=32> */
.L_x_2856:
        /* <DEDUP_REMOVED lines=23> */
[C---:B------:R-:W-:Y:S01]  /*1ac0*/  IMAD.SHL.U32 R12, R62.reuse, 0x8, RZ ;  /* 0x000000083e0c7824 */ /* 0x040fe200078e00ff */
        /* <DEDUP_REMOVED lines=41> */
[C---:B------:R-:W-:Y:S01]  /*1d60*/  LOP3.LUT P4, RZ, R20.reuse, 0x4, RZ, 0xc0, !PT ;  /* 0x0000000414ff7812 */ /* 0x040fe2000788c0ff */
        /* <DEDUP_REMOVED lines=149> */
[----:B------:R-:W-:Y:S01]  /*26c0*/  IADD3 R88, P0, R207, 0x80, RZ ;  /* 0x00000080cf587810 */ /* 0x000fe20007f1e0ff */
[----:B------:R-:W-:Y:S01]  /*26d0*/  IMAD.SHL.U32 R5, R167, 0x20, RZ ;  /* 0x00000020a7057824 */ /* 0x000fe200078e00ff */
[----:B------:R-:W-:Y:S01]  /*26e0*/  IADD3 R80, P1, R207, 0x40, RZ ;  /* 0x00000040cf507810 */ /* 0x000fe20007f3e0ff */
[----:B------:R-:W-:Y:S01]  /*26f0*/  IMAD.IADD R100, R15, 0x1, R100 ;  /* 0x000000010f647824 */ /* 0x000fe200078e0264 */
[C---:B------:R-:W-:Y:S01]  /*2700*/  IADD3 R112, P4, R114.reuse, UR12, RZ ;  /* 0x0000000c72707c10 */ /* 0x040fe2000ff9e0ff */
[--C-:B------:R-:W-:Y:S01]  /*2710*/  IMAD.X R91, RZ, RZ, R206.reuse, P0 ;  /* 0x000000ffff5b7224 */ /* 0x100fe200000e06ce */
[C---:B------:R-:W-:Y:S01]  /*2720*/  IADD3 R90, P0, R207.reuse, R88, RZ ;  /* 0x00000058cf5a7210 */ /* 0x040fe20007f1e0ff */
[----:B------:R-:W-:Y:S01]  /*2730*/  IMAD.X R83, RZ, RZ, R206, P1 ;  /* 0x000000ffff537224 */ /* 0x000fe200008e06ce */
[----:B------:R-:W-:Y:S01]  /*2740*/  IADD3 R114, P2, R114, UR10, RZ ;  /* 0x0000000a72727c10 */ /* 0x000fe2000ff5e0ff */
[----:B------:R-:W-:Y:S01]  /*2750*/  IMAD.WIDE.U32 R166, R166, 0x20, RZ ;  /* 0x00000020a6a67825 */ /* 0x000fe200078e00ff */
[----:B------:R-:W-:Y:S01]  /*2760*/  IADD3 R82, P1, R207, R80, RZ ;  /* 0x00000050cf527210 */ /* 0x000fe20007f3e0ff */
[----:B------:R-:W-:Y:S01]  /*2770*/  UIADD3 UR28, UR19, UR14, URZ ;  /* 0x0000000e131c7290 */ /* 0x000fe2000fffe03f */
[C---:B------:R-:W-:Y:S01]  /*2780*/  IADD3.X R113, R115.reuse, UR13, RZ, P4, !PT ;  /* 0x0000000d73717c10 */ /* 0x040fe2000a7fe4ff */
[C---:B------:R-:W-:Y:S01]  /*2790*/  IMAD.X R93, R206.reuse, 0x1, R91, P0 ;  /* 0x00000001ce5d7824 */ /* 0x040fe200000e065b */
[----:B------:R-:W-:Y:S01]  /*27a0*/  IADD3.X R115, R115, UR11, RZ, P2, !PT ;  /* 0x0000000b73737c10 */ /* 0x000fe200097fe4ff */
[C---:B------:R-:W-:Y:S01]  /*27b0*/  IMAD.X R85, R206.reuse, 0x1, R83, P1 ;  /* 0x00000001ce557824 */ /* 0x040fe200008e0653 */
[----:B------:R-:W-:Y:S01]  /*27c0*/  IADD3 R101, P0, R207, R90, RZ ;  /* 0x0000005acf657210 */ /* 0x000fe20007f1e0ff */
[----:B------:R-:W-:Y:S01]  /*27d0*/  IMAD R103, R165, 0x60, RZ ;  /* 0x00000060a5677824 */ /* 0x000fe200078e02ff */
[----:B------:R-:W-:Y:S01]  /*27e0*/  IADD3 R84, P2, R75, 0x80, RZ ;  /* 0x000000804b547810 */ /* 0x000fe20007f5e0ff */
[----:B------:R-:W-:Y:S01]  /*27f0*/  IMAD.SHL.U32 R140, R147, 0x20, RZ ;  /* 0x00000020938c7824 */ /* 0x000fe200078e00ff */
[----:B------:R-:W-:Y:S01]  /*2800*/  IADD3 R97, P1, R207, R82, RZ ;  /* 0x00000052cf617210 */ /* 0x000fe20007f3e0ff */
[C---:B------:R-:W-:Y:S01]  /*2810*/  IMAD.X R98, R206.reuse, 0x1, R93, P0 ;  /* 0x00000001ce627824 */ /* 0x040fe200000e065d */
        /* <DEDUP_REMOVED lines=37> */
.L_x_2951:
        /* <DEDUP_REMOVED lines=21> */
.L_x_2860:
[----:B------:R-:W-:Y:S05]  /*2bc0*/  BSYNC B0 ;  /* 0x0000000000007941 */ /* 0x000fea0003800000 */
.L_x_2859:
[----:B------:R-:W-:Y:S04]  /*2bd0*/  BSSY B0, `(.L_x_2861) ;  /* 0x000000f000007945 */ /* 0x000fe80003800000 */
[----:B------:R-:W-:Y:S05]  /*2be0*/  @!P0 BRA `(.L_x_2862) ;  /* 0x0000000000348947 */ /* 0x000fea0003800000 */
[----:B------:R-:W-:Y:S02]  /*2bf0*/  ISETP.NE.AND P1, PT, R142, RZ, PT ;  /* 0x000000ff8e00720c */ /* 0x000fe40003f25270 */
[----:B------:R-:W-:Y:S02]  /*2c00*/  IADD3 R18, P0, R108, UR22, RZ ;  /* 0x000000166c127c10 */ /* 0x000fe4000ff1e0ff */
[----:B------:R-:W-:Y:S02]  /*2c10*/  LEA R2, P2, R205, R106, 0x1 ;  /* 0x0000006acd027211 */ /* 0x000fe400078408ff */
        /* <DEDUP_REMOVED lines=10> */
.L_x_2862:
[----:B------:R-:W-:Y:S05]  /*2cc0*/  BSYNC B0 ;  /* 0x0000000000007941 */ /* 0x000fea0003800000 */
.L_x_2861:
        /* <DEDUP_REMOVED lines=18> */
.L_x_2864:
[----:B------:R-:W-:Y:S05]  /*2df0*/  BSYNC B0 ;  /* 0x0000000000007941 */ /* 0x000fea0003800000 */
.L_x_2863:
        /* <DEDUP_REMOVED lines=17> */
.L_x_2866:
[----:B------:R-:W-:Y:S05]  /*2f10*/  BSYNC B0 ;  /* 0x0000000000007941 */ /* 0x000fea0003800000 */
.L_x_2865:
        /* <DEDUP_REMOVED lines=64> */
.L_x_2872:
[----:B------:R-:W-:Y:S05]  /*3320*/  BSYNC B0 ;  /* 0x0000000000007941 */ /* 0x000fea0003800000 */
.L_x_2871:
        /* <DEDUP_REMOVED lines=52> */
.L_x_2874:
[----:B------:R-:W-:Y:S05]  /*3670*/  BSYNC B0 ;  /* 0x0000000000007941 */ /* 0x000fea0003800000 */
.L_x_2873:
        /* <DEDUP_REMOVED lines=51> */
.L_x_2870:
[----:B------:R-:W-:Y:S05]  /*39b0*/  BSYNC B1 ;  /* 0x0000000000017941 */ /* 0x000fea0003800000 */
.L_x_2869:
        /* <DEDUP_REMOVED lines=70> */
.L_x_2878:
[----:B------:R-:W-:Y:S05]  /*3e20*/  BSYNC B0 ;  /* 0x0000000000007941 */ /* 0x000fea0003800000 */
.L_x_2877:
        /* <DEDUP_REMOVED lines=55> */
.L_x_2880:
[----:B------:R-:W-:Y:S05]  /*41a0*/  BSYNC B0 ;  /* 0x0000000000007941 */ /* 0x000fea0003800000 */
.L_x_2879:
        /* <DEDUP_REMOVED lines=54> */
.L_x_2876:
[----:B------:R-:W-:Y:S05]  /*4510*/  BSYNC B1 ;  /* 0x0000000000017941 */ /* 0x000fea0003800000 */
.L_x_2875:
        /* <DEDUP_REMOVED lines=70> */
.L_x_2884:
[----:B------:R-:W-:Y:S05]  /*4980*/  BSYNC B0 ;  /* 0x0000000000007941 */ /* 0x000fea0003800000 */
.L_x_2883:
        /* <DEDUP_REMOVED lines=55> */
.L_x_2886:
[----:B------:R-:W-:Y:S05]  /*4d00*/  BSYNC B0 ;  /* 0x0000000000007941 */ /* 0x000fea0003800000 */
.L_x_2885:
        /* <DEDUP_REMOVED lines=54> */
.L_x_2882:
[----:B------:R-:W-:Y:S05]  /*5070*/  BSYNC B1 ;  /* 0x0000000000017941 */ /* 0x000fea0003800000 */
.L_x_2881:
        /* <DEDUP_REMOVED lines=75> */
.L_x_2890:
[----:B------:R-:W-:Y:S05]  /*5530*/  BSYNC B0 ;  /* 0x0000000000007941 */ /* 0x000fea0003800000 */
.L_x_2889:
        /* <DEDUP_REMOVED lines=55> */
.L_x_2892:
[----:B------:R-:W-:Y:S05]  /*58b0*/  BSYNC B0 ;  /* 0x0000000000007941 */ /* 0x000fea0003800000 */
.L_x_2891:
        /* <DEDUP_REMOVED lines=54> */
.L_x_2888:
[----:B------:R-:W-:Y:S05]  /*5c20*/  BSYNC B1 ;  /* 0x0000000000017941 */ /* 0x000fea0003800000 */
.L_x_2887:
        /* <DEDUP_REMOVED lines=8> */
.L_x_2868:
        /* <DEDUP_REMOVED lines=96> */
.L_x_2899:
[----:B------:R-:W-:Y:S05]  /*62b0*/  BSYNC B0 ;  /* 0x0000000000007941 */ /* 0x000fea0003800000 */
.L_x_2898:
[----:B-----5:R4:W-:Y:S02]  /*62c0*/  STG.E.128 desc[UR6][R104.64], R52 ;  /* 0x0000003468007986 */ /* 0x0209e4000c101d06 */
.L_x_2897:
[----:B------:R-:W-:Y:S05]  /*62d0*/  BSYNC B1 ;  /* 0x0000000000017941 */ /* 0x000fea0003800000 */
.L_x_2896:
        /* <DEDUP_REMOVED lines=94> */
.L_x_2903:
[----:B------:R-:W-:Y:S05]  /*68c0*/  BSYNC B0 ;  /* 0x0000000000007941 */ /* 0x000fea0003800000 */
.L_x_2902:
[----:B-----5:R1:W-:Y:S02]  /*68d0*/  STG.E.128 desc[UR6][R104.64+0x80], R52 ;  /* 0x0000803468007986 */ /* 0x0203e4000c101d06 */
.L_x_2901:
[----:B------:R-:W-:Y:S05]  /*68e0*/  BSYNC B1 ;  /* 0x0000000000017941 */ /* 0x000fea0003800000 */
.L_x_2900:
        /* <DEDUP_REMOVED lines=93> */
.L_x_2905:
[----:B------:R-:W-:Y:S05]  /*6ec0*/  BSYNC B0 ;  /* 0x0000000000007941 */ /* 0x000fea0003800000 */
.L_x_2904:
[----:B-----5:R4:W-:Y:S02]  /*6ed0*/  STG.E.128 desc[UR6][R104.64+0x100], R52 ;  /* 0x0001003468007986 */ /* 0x0209e4000c101d06 */
.L_x_2895:
[----:B------:R-:W-:Y:S05]  /*6ee0*/  BSYNC B2 ;  /* 0x0000000000027941 */ /* 0x000fea0003800000 */
.L_x_2894:
        /* <DEDUP_REMOVED lines=104> */
.L_x_2911:
[----:B------:R-:W-:Y:S05]  /*7570*/  BSYNC B0 ;  /* 0x0000000000007941 */ /* 0x000fea0003800000 */
.L_x_2910:
[----:B-----5:R1:W-:Y:S02]  /*7580*/  STG.E.128 desc[UR6][R176.64], R56 ;  /* 0x00000038b0007986 */ /* 0x0203e4000c101d06 */
.L_x_2909:
[----:B------:R-:W-:Y:S05]  /*7590*/  BSYNC B1 ;  /* 0x0000000000017941 */ /* 0x000fea0003800000 */
.L_x_2908:
        /* <DEDUP_REMOVED lines=98> */
.L_x_2915:
[----:B------:R-:W-:Y:S05]  /*7bc0*/  BSYNC B0 ;  /* 0x0000000000007941 */ /* 0x000fea0003800000 */
.L_x_2914:
[----:B-----5:R1:W-:Y:S02]  /*7bd0*/  STG.E.128 desc[UR6][R176.64], R56 ;  /* 0x00000038b0007986 */ /* 0x0203e4000c101d06 */
.L_x_2913:
[----:B------:R-:W-:Y:S05]  /*7be0*/  BSYNC B1 ;  /* 0x0000000000017941 */ /* 0x000fea0003800000 */
.L_x_2912:
        /* <DEDUP_REMOVED lines=97> */
.L_x_2917:
[----:B------:R-:W-:Y:S05]  /*8200*/  BSYNC B0 ;  /* 0x0000000000007941 */ /* 0x000fea0003800000 */
.L_x_2916:
[----:B-----5:R1:W-:Y:S02]  /*8210*/  STG.E.128 desc[UR6][R176.64], R56 ;  /* 0x00000038b0007986 */ /* 0x0203e4000c101d06 */
.L_x_2907:
[----:B------:R-:W-:Y:S05]  /*8220*/  BSYNC B2 ;  /* 0x0000000000027941 */ /* 0x000fea0003800000 */
.L_x_2906:
        /* <DEDUP_REMOVED lines=104> */
.L_x_2923:
[----:B------:R-:W-:Y:S05]  /*88b0*/  BSYNC B0 ;  /* 0x0000000000007941 */ /* 0x000fea0003800000 */
.L_x_2922:
[----:B-----5:R1:W-:Y:S02]  /*88c0*/  STG.E.128 desc[UR6][R176.64], R56 ;  /* 0x00000038b0007986 */ /* 0x0203e4000c101d06 */
.L_x_2921:
[----:B------:R-:W-:Y:S05]  /*88d0*/  BSYNC B1 ;  /* 0x0000000000017941 */ /* 0x000fea0003800000 */
.L_x_2920:
        /* <DEDUP_REMOVED lines=98> */
.L_x_2927:
[----:B------:R-:W-:Y:S05]  /*8f00*/  BSYNC B0 ;  /* 0x0000000000007941 */ /* 0x000fea0003800000 */
.L_x_2926:
[----:B-----5:R1:W-:Y:S02]  /*8f10*/  STG.E.128 desc[UR6][R176.64], R56 ;  /* 0x00000038b0007986 */ /* 0x0203e4000c101d06 */
.L_x_2925:
[----:B------:R-:W-:Y:S05]  /*8f20*/  BSYNC B1 ;  /* 0x0000000000017941 */ /* 0x000fea0003800000 */
.L_x_2924:
        /* <DEDUP_REMOVED lines=97> */
.L_x_2929:
[----:B------:R-:W-:Y:S05]  /*9540*/  BSYNC B0 ;  /* 0x0000000000007941 */ /* 0x000fea0003800000 */
.L_x_2928:
[----:B-----5:R1:W-:Y:S02]  /*9550*/  STG.E.128 desc[UR6][R176.64], R56 ;  /* 0x00000038b0007986 */ /* 0x0203e4000c101d06 */
.L_x_2919:
[----:B------:R-:W-:Y:S05]  /*9560*/  BSYNC B2 ;  /* 0x0000000000027941 */ /* 0x000fea0003800000 */
.L_x_2918:
        /* <DEDUP_REMOVED lines=108> */
.L_x_2935:
[----:B------:R-:W-:Y:S05]  /*9c30*/  BSYNC B0 ;  /* 0x0000000000007941 */ /* 0x000fea0003800000 */
.L_x_2934:
[----:B-----5:R1:W-:Y:S02]  /*9c40*/  STG.E.128 desc[UR6][R174.64], R56 ;  /* 0x00000038ae007986 */ /* 0x0203e4000c101d06 */
.L_x_2933:
[----:B------:R-:W-:Y:S05]  /*9c50*/  BSYNC B1 ;  /* 0x0000000000017941 */ /* 0x000fea0003800000 */
.L_x_2932:
        /* <DEDUP_REMOVED lines=98> */
.L_x_2939:
[----:B------:R-:W-:Y:S05]  /*a280*/  BSYNC B0 ;  /* 0x0000000000007941 */ /* 0x000fea0003800000 */
.L_x_2938:
[----:B-----5:R1:W-:Y:S02]  /*a290*/  STG.E.128 desc[UR6][R174.64], R56 ;  /* 0x00000038ae007986 */ /* 0x0203e4000c101d06 */
.L_x_2937:
[----:B------:R-:W-:Y:S05]  /*a2a0*/  BSYNC B1 ;  /* 0x0000000000017941 */ /* 0x000fea0003800000 */
.L_x_2936:
        /* <DEDUP_REMOVED lines=97> */
.L_x_2941:
[----:B------:R-:W-:Y:S05]  /*a8c0*/  BSYNC B0 ;  /* 0x0000000000007941 */ /* 0x000fea0003800000 */
.L_x_2940:
[----:B-----5:R1:W-:Y:S02]  /*a8d0*/  STG.E.128 desc[UR6][R172.64], R56 ;  /* 0x00000038ac007986 */ /* 0x0203e4000c101d06 */
.L_x_2931:
[----:B------:R-:W-:Y:S05]  /*a8e0*/  BSYNC B2 ;  /* 0x0000000000027941 */ /* 0x000fea0003800000 */
.L_x_2930:
        /* <DEDUP_REMOVED lines=8> */
.L_x_2867:
        /* <DEDUP_REMOVED lines=18> */
.L_x_2943:
[----:B------:R-:W-:Y:S05]  /*aa90*/  BSYNC B0 ;  /* 0x0000000000007941 */ /* 0x000fea0003800000 */
.L_x_2942:
        /* <DEDUP_REMOVED lines=24> */
.L_x_2945:
[----:B------:R-:W-:Y:S05]  /*ac20*/  BSYNC B0 ;  /* 0x0000000000007941 */ /* 0x000fea0003800000 */
.L_x_2944:
        /* <DEDUP_REMOVED lines=24> */
.L_x_2947:
[----:B------:R-:W-:Y:S05]  /*adb0*/  BSYNC B0 ;  /* 0x0000000000007941 */ /* 0x000fea0003800000 */
.L_x_2946:
        /* <DEDUP_REMOVED lines=28> */
.L_x_2948:
[----:B------:R-:W-:Y:S05]  /*af80*/  BSYNC B0 ;  /* 0x0000000000007941 */ /* 0x000fea0003800000 */
.L_x_2893:
        /* <DEDUP_REMOVED lines=81> */
.L_x_2949:
        /* <DEDUP_REMOVED lines=8> */
.L_x_2950:
[----:B------:R-:W-:Y:S04]  /*b520*/  IADD3 R11, R11, -0x1, RZ ;  /* 0xffffffff0b0b7810 */ /* 0x000fe80007ffe0ff */
[----:B------:R-:W-:Y:S11]  /*b530*/  ISETP.GT.AND P0, PT, R11, R68, PT ;  /* 0x000000440b00720c */ /* 0x000ff60003f04270 */
[----:B------:R-:W-:Y:S02]  /*b540*/  @!UPT UIADD3 URZ, URZ, URZ, URZ ;  /* 0x0000003f3f3ff290 */ /* 0x000fe4000fffe03f */
[----:B------:R-:W-:Y:S05]  /*b550*/  @P0 BRA `(.L_x_2951) ;  /* 0xffffff7400440947 */ /* 0x000fea000383ffff */
.L_x_2858:
        /* <DEDUP_REMOVED lines=106> */
.L_x_2960:
[----:B------:R-:W-:Y:S05]  /*bc00*/  BSYNC B0 ;  /* 0x0000000000007941 */ /* 0x000fea0003800000 */
.L_x_2959:
[----:B-----5:R3:W-:Y:S02]  /*bc10*/  STS.128 [R212], R16 ;  /* 0x00000010d4007388 */ /* 0x0207e40000000c00 */
.L_x_2958:
[----:B------:R-:W-:Y:S05]  /*bc20*/  BSYNC B1 ;  /* 0x0000000000017941 */ /* 0x000fea0003800000 */
.L_x_2957:
        /* <DEDUP_REMOVED lines=46> */
.L_x_2964:
[----:B------:R-:W-:Y:S05]  /*bf10*/  BSYNC B0 ;  /* 0x0000000000007941 */ /* 0x000fea0003800000 */
.L_x_2963:
[----:B-----5:R1:W-:Y:S02]  /*bf20*/  STS.128 [R212+0x2000], R16 ;  /* 0x00200010d4007388 */ /* 0x0203e40000000c00 */
.L_x_2962:
[----:B------:R-:W-:Y:S05]  /*bf30*/  BSYNC B1 ;  /* 0x0000000000017941 */ /* 0x000fea0003800000 */
.L_x_2961:
        /* <DEDUP_REMOVED lines=45> */
.L_x_2966:
[----:B------:R-:W-:Y:S05]  /*c210*/  BSYNC B0 ;  /* 0x0000000000007941 */ /* 0x000fea0003800000 */
.L_x_2965:
[----:B-----5:R3:W-:Y:S02]  /*c220*/  STS.128 [R212+0x4000], R16 ;  /* 0x00400010d4007388 */ /* 0x0207e40000000c00 */
.L_x_2956:
[----:B------:R-:W-:Y:S05]  /*c230*/  BSYNC B2 ;  /* 0x0000000000027941 */ /* 0x000fea0003800000 */
.L_x_2955:
        /* <DEDUP_REMOVED lines=63> */
.L_x_2972:
[----:B------:R-:W-:Y:S05]  /*c630*/  BSYNC B0 ;  /* 0x0000000000007941 */ /* 0x000fea0003800000 */
.L_x_2971:
[----:B-----5:R3:W-:Y:S02]  /*c640*/  STS.128 [R212+0x800], R16 ;  /* 0x00080010d4007388 */ /* 0x0207e40000000c00 */
.L_x_2970:
[----:B------:R-:W-:Y:S05]  /*c650*/  BSYNC B1 ;  /* 0x0000000000017941 */ /* 0x000fea0003800000 */
.L_x_2969:
        /* <DEDUP_REMOVED lines=46> */
.L_x_2976:
[----:B------:R-:W-:Y:S05]  /*c940*/  BSYNC B0 ;  /* 0x0000000000007941 */ /* 0x000fea0003800000 */
.L_x_2975:
[----:B-----5:R1:W-:Y:S02]  /*c950*/  STS.128 [R212+0x2800], R16 ;  /* 0x00280010d4007388 */ /* 0x0203e40000000c00 */
.L_x_2974:
[----:B------:R-:W-:Y:S05]  /*c960*/  BSYNC B1 ;  /* 0x0000000000017941 */ /* 0x000fea0003800000 */
.L_x_2973:
        /* <DEDUP_REMOVED lines=44> */
.L_x_2978:
[----:B------:R-:W-:Y:S05]  /*cc30*/  BSYNC B0 ;  /* 0x0000000000007941 */ /* 0x000fea0003800000 */
.L_x_2977:
[----:B-----5:R2:W-:Y:S02]  /*cc40*/  STS.128 [R212+0x4800], R32 ;  /* 0x00480020d4007388 */ /* 0x0205e40000000c00 */
.L_x_2968:
[----:B------:R-:W-:Y:S05]  /*cc50*/  BSYNC B2 ;  /* 0x0000000000027941 */ /* 0x000fea0003800000 */
.L_x_2967:
        /* <DEDUP_REMOVED lines=64> */
.L_x_2984:
[----:B------:R-:W-:Y:S05]  /*d060*/  BSYNC B0 ;  /* 0x0000000000007941 */ /* 0x000fea0003800000 */
.L_x_2983:
[----:B-----5:R3:W-:Y:S02]  /*d070*/  STS.128 [R212+0x1000], R16 ;  /* 0x00100010d4007388 */ /* 0x0207e40000000c00 */
.L_x_2982:
[----:B------:R-:W-:Y:S05]  /*d080*/  BSYNC B1 ;  /* 0x0000000000017941 */ /* 0x000fea0003800000 */
.L_x_2981:
        /* <DEDUP_REMOVED lines=46> */
.L_x_2988:
[----:B------:R-:W-:Y:S05]  /*d370*/  BSYNC B0 ;  /* 0x0000000000007941 */ /* 0x000fea0003800000 */
.L_x_2987:
[----:B-----5:R3:W-:Y:S02]  /*d380*/  STS.128 [R212+0x3000], R16 ;  /* 0x00300010d4007388 */ /* 0x0207e40000000c00 */
.L_x_2986:
[----:B------:R-:W-:Y:S05]  /*d390*/  BSYNC B1 ;  /* 0x0000000000017941 */ /* 0x000fea0003800000 */
.L_x_2985:
        /* <DEDUP_REMOVED lines=47> */
.L_x_2990:
[----:B------:R-:W-:Y:S05]  /*d690*/  BSYNC B0 ;  /* 0x0000000000007941 */ /* 0x000fea0003800000 */
.L_x_2989:
[----:B-----5:R3:W-:Y:S02]  /*d6a0*/  STS.128 [R212+0x5000], R16 ;  /* 0x00500010d4007388 */ /* 0x0207e40000000c00 */
.L_x_2980:
[----:B------:R-:W-:Y:S05]  /*d6b0*/  BSYNC B2 ;  /* 0x0000000000027941 */ /* 0x000fea0003800000 */
.L_x_2979:
        /* <DEDUP_REMOVED lines=65> */
.L_x_2995:
[----:B------:R-:W-:Y:S05]  /*dad0*/  BSYNC B0 ;  /* 0x0000000000007941 */ /* 0x000fea0003800000 */
.L_x_2994:
[----:B-----5:R3:W-:Y:S02]  /*dae0*/  STS.128 [R212+0x1800], R16 ;  /* 0x00180010d4007388 */ /* 0x0207e40000000c00 */
.L_x_2993:
[----:B------:R-:W-:Y:S05]  /*daf0*/  BSYNC B1 ;  /* 0x0000000000017941 */ /* 0x000fea0003800000 */
.L_x_2992:
        /* <DEDUP_REMOVED lines=47> */
.L_x_2999:
[----:B------:R-:W-:Y:S05]  /*ddf0*/  BSYNC B0 ;  /* 0x0000000000007941 */ /* 0x000fea0003800000 */
.L_x_2998:
[----:B-----5:R1:W-:Y:S02]  /*de00*/  STS.128 [R212+0x3800], R12 ;  /* 0x0038000cd4007388 */ /* 0x0203e40000000c00 */
.L_x_2997:
[----:B------:R-:W-:Y:S05]  /*de10*/  BSYNC B1 ;  /* 0x0000000000017941 */ /* 0x000fea0003800000 */
.L_x_2996:
        /* <DEDUP_REMOVED lines=47> */
.L_x_3001:
[----:B------:R-:W-:Y:S05]  /*e110*/  BSYNC B0 ;  /* 0x0000000000007941 */ /* 0x000fea0003800000 */
.L_x_3000:
[----:B-----5:R1:W-:Y:S01]  /*e120*/  STS.128 [R212+0x5800], R12 ;  /* 0x0058000cd4007388 */ /* 0x0203e20000000c00 */
[----:B------:R-:W-:Y:S05]  /*e130*/  BRA `(.L_x_2991) ;  /* 0x00000050002c7947 */ /* 0x000fea0003800000 */
.L_x_2954:
        /* <DEDUP_REMOVED lines=93> */
.L_x_3007:
[----:B------:R-:W-:Y:S05]  /*e710*/  BSYNC B0 ;  /* 0x0000000000007941 */ /* 0x000fea0003800000 */
.L_x_3006:
[----:B-----5:R3:W-:Y:S02]  /*e720*/  STS.128 [R212], R28 ;  /* 0x0000001cd4007388 */ /* 0x0207e40000000c00 */
.L_x_3005:
[----:B------:R-:W-:Y:S05]  /*e730*/  BSYNC B1 ;  /* 0x0000000000017941 */ /* 0x000fea0003800000 */
.L_x_3004:
        /* <DEDUP_REMOVED lines=89> */
.L_x_3011:
[----:B------:R-:W-:Y:S05]  /*ecd0*/  BSYNC B0 ;  /* 0x0000000000007941 */ /* 0x000fea0003800000 */
.L_x_3010:
[----:B-----5:R1:W-:Y:S02]  /*ece0*/  STS.128 [R212+0x2000], R28 ;  /* 0x0020001cd4007388 */ /* 0x0203e40000000c00 */
.L_x_3009:
[----:B------:R-:W-:Y:S05]  /*ecf0*/  BSYNC B1 ;  /* 0x0000000000017941 */ /* 0x000fea0003800000 */
.L_x_3008:
        /* <DEDUP_REMOVED lines=88> */
.L_x_3013:
[----:B------:R-:W-:Y:S05]  /*f280*/  BSYNC B0 ;  /* 0x0000000000007941 */ /* 0x000fea0003800000 */
.L_x_3012:
[----:B-----5:R3:W-:Y:S02]  /*f290*/  STS.128 [R212+0x4000], R28 ;  /* 0x0040001cd4007388 */ /* 0x0207e40000000c00 */
.L_x_3003:
[----:B------:R-:W-:Y:S05]  /*f2a0*/  BSYNC B2 ;  /* 0x0000000000027941 */ /* 0x000fea0003800000 */
.L_x_3002:
        /* <DEDUP_REMOVED lines=98> */
.L_x_3019:
[----:B------:R-:W-:Y:S05]  /*f8d0*/  BSYNC B0 ;  /* 0x0000000000007941 */ /* 0x000fea0003800000 */
.L_x_3018:
[----:B-----5:R3:W-:Y:S02]  /*f8e0*/  STS.128 [R212+0x800], R28 ;  /* 0x0008001cd4007388 */ /* 0x0207e40000000c00 */
.L_x_3017:
[----:B------:R-:W-:Y:S05]  /*f8f0*/  BSYNC B1 ;  /* 0x0000000000017941 */ /* 0x000fea0003800000 */
.L_x_3016:
        /* <DEDUP_REMOVED lines=92> */
.L_x_3023:
[----:B------:R-:W-:Y:S05]  /*fec0*/  BSYNC B0 ;  /* 0x0000000000007941 */ /* 0x000fea0003800000 */
.L_x_3022:
[----:B-----5:R1:W-:Y:S02]  /*fed0*/  STS.128 [R212+0x2800], R28 ;  /* 0x0028001cd4007388 */ /* 0x0203e40000000c00 */
.L_x_3021:
[----:B------:R-:W-:Y:S05]  /*fee0*/  BSYNC B1 ;  /* 0x0000000000017941 */ /* 0x000fea0003800000 */
.L_x_3020:
        /* <DEDUP_REMOVED lines=91> */
.L_x_3025:
[----:B------:R-:W-:Y:S05]  /*104a0*/  BSYNC B0 ;  /* 0x0000000000007941 */ /* 0x000fea0003800000 */
.L_x_3024:
[----:B-----5:R1:W-:Y:S02]  /*104b0*/  STS.128 [R212+0x4800], R24 ;  /* 0x00480018d4007388 */ /* 0x0203e40000000c00 */
.L_x_3015:
[----:B------:R-:W-:Y:S05]  /*104c0*/  BSYNC B2 ;  /* 0x0000000000027941 */ /* 0x000fea0003800000 */
.L_x_3014:
        /* <DEDUP_REMOVED lines=99> */
.L_x_3031:
[----:B------:R-:W-:Y:S05]  /*10b00*/  BSYNC B0 ;  /* 0x0000000000007941 */ /* 0x000fea0003800000 */
.L_x_3030:
[----:B-----5:R3:W-:Y:S02]  /*10b10*/  STS.128 [R212+0x1000], R32 ;  /* 0x00100020d4007388 */ /* 0x0207e40000000c00 */
.L_x_3029:
[----:B------:R-:W-:Y:S05]  /*10b20*/  BSYNC B1 ;  /* 0x0000000000017941 */ /* 0x000fea0003800000 */
.L_x_3028:
        /* <DEDUP_REMOVED lines=92> */
.L_x_3035:
[----:B------:R-:W-:Y:S05]  /*110f0*/  BSYNC B0 ;  /* 0x0000000000007941 */ /* 0x000fea0003800000 */
.L_x_3034:
[----:B-----5:R3:W-:Y:S02]  /*11100*/  STS.128 [R212+0x3000], R32 ;  /* 0x00300020d4007388 */ /* 0x0207e40000000c00 */
.L_x_3033:
[----:B------:R-:W-:Y:S05]  /*11110*/  BSYNC B1 ;  /* 0x0000000000017941 */ /* 0x000fea0003800000 */
.L_x_3032:
        /* <DEDUP_REMOVED lines=91> */
.L_x_3037:
[----:B------:R-:W-:Y:S05]  /*116d0*/  BSYNC B0 ;  /* 0x0000000000007941 */ /* 0x000fea0003800000 */
.L_x_3036:
[----:B-----5:R1:W-:Y:S02]  /*116e0*/  STS.128 [R212+0x5000], R28 ;  /* 0x0050001cd4007388 */ /* 0x0203e40000000c00 */
.L_x_3027:
[----:B------:R-:W-:Y:S05]  /*116f0*/  BSYNC B2 ;  /* 0x0000000000027941 */ /* 0x000fea0003800000 */
.L_x_3026:
        /* <DEDUP_REMOVED lines=98> */
.L_x_3041:
[----:B------:R-:W-:Y:S05]  /*11d20*/  BSYNC B0 ;  /* 0x0000000000007941 */ /* 0x000fea0003800000 */
.L_x_3040:
[----:B-----5:R1:W-:Y:S02]  /*11d30*/  STS.128 [R212+0x1800], R16 ;  /* 0x00180010d4007388 */ /* 0x0203e40000000c00 */
.L_x_3039:
[----:B------:R-:W-:Y:S05]  /*11d40*/  BSYNC B1 ;  /* 0x0000000000017941 */ /* 0x000fea0003800000 */
.L_x_3038:
        /* <DEDUP_REMOVED lines=93> */
.L_x_3045:
[----:B------:R-:W-:Y:S05]  /*12320*/  BSYNC B0 ;  /* 0x0000000000007941 */ /* 0x000fea0003800000 */
.L_x_3044:
[----:B-----5:R1:W-:Y:S02]  /*12330*/  STS.128 [R212+0x3800], R16 ;  /* 0x00380010d4007388 */ /* 0x0203e40000000c00 */
.L_x_3043:
[----:B------:R-:W-:Y:S05]  /*12340*/  BSYNC B1 ;  /* 0x0000000000017941 */ /* 0x000fea0003800000 */
.L_x_3042:
        /* <DEDUP_REMOVED lines=96> */
.L_x_3047:
[----:B------:R-:W-:Y:S05]  /*12950*/  BSYNC B0 ;  /* 0x0000000000007941 */ /* 0x000fea0003800000 */
.L_x_3046:
[----:B-----5:R3:W-:Y:S01]  /*12960*/  STS.128 [R212+0x5800], R12 ;  /* 0x0058000cd4007388 */ /* 0x0207e20000000c00 */
[----:B------:R-:W-:Y:S05]  /*12970*/  BRA `(.L_x_2991) ;  /* 0x00000008001c7947 */ /* 0x000fea0003800000 */
.L_x_2953:
        /* <DEDUP_REMOVED lines=36> */
.L_x_3049:
[----:B------:R-:W-:Y:S05]  /*12bc0*/  BSYNC B0 ;  /* 0x0000000000007941 */ /* 0x000fea0003800000 */
.L_x_3048:
        /* <DEDUP_REMOVED lines=32> */
.L_x_3051:
[----:B------:R-:W-:Y:S05]  /*12dd0*/  BSYNC B0 ;  /* 0x0000000000007941 */ /* 0x000fea0003800000 */
.L_x_3050:
        /* <DEDUP_REMOVED lines=31> */
.L_x_3053:
[----:B------:R-:W-:Y:S05]  /*12fd0*/  BSYNC B0 ;  /* 0x0000000000007941 */ /* 0x000fea0003800000 */
.L_x_3052:
        /* <DEDUP_REMOVED lines=33> */
.L_x_2991:
[----:B------:R-:W-:Y:S05]  /*131f0*/  BSYNC B3 ;  /* 0x0000000000037941 */ /* 0x000fea0003800000 */
.L_x_2952:
[----:B------:R-:W-:Y:S01]  /*13200*/  VIADD R213, R135, 0xffffffff ;  /* 0xffffffff87d57836 */ /* 0x000fe20000000000 */
[----:B------:R-:W-:Y:S01]  /*13210*/  ULDC.64 UR10, c[0x0][0x218] ;  /* 0x00008600000a7ab9 */ /* 0x000fe20000000a00 */
[----:B------:R-:W-:Y:S01]  /*13220*/  LOP3.LUT R215, R148, 0xffff, RZ, 0xc0, !PT ;  /* 0x0000ffff94d77812 */ /* 0x000fe200078ec0ff */
[----:B------:R-:W-:Y:S01]  /*13230*/  BSSY B0, `(.L_x_3054) ;  /* 0x0000020000007945 */ /* 0x000fe20003800000 */
[----:B------:R-:W-:Y:S01]  /*13240*/  IMAD.SHL.U32 R44, R213, 0x40, RZ ;  /* 0x00000040d52c7824 */ /* 0x000fe200078e00ff */
[C---:B------:R-:W-:Y:S02]  /*13250*/  LEA R214, P0, R152.reuse, UR10, 0x1 ;  /* 0x0000000a98d67c11 */ /* 0x040fe4000f8008ff */
        /* <DEDUP_REMOVED lines=8> */
[--C-:B------:R-:W-:Y:S02]  /*132e0*/  @P1 IMAD.MOV.U32 R216, RZ, RZ, R214.reuse ;  /* 0x000000ffffd81224 */ /* 0x100fe400078e00d6 */
[----:B-12---:R-:W-:Y:S02]  /*132f0*/  @!P0 IMAD.MOV.U32 R2, RZ, RZ, R214 ;  /* 0x000000ffff028224 */ /* 0x006fe400078e00d6 */
        /* <DEDUP_REMOVED lines=12> */
[----:B-1----:R-:W-:-:S05]  /*133c0*/  MOV R216, R214 ;  /* 0x000000d600d87202 */ /* 0x002fca0000000f00 */
[----:B------:R-:W-:Y:S01]  /*133d0*/  @!PT LDS RZ, [RZ] ;  /* 0x00000000fffff984 */ /* 0x000fe20000000800 */
[----:B------:R-:W-:Y:S01]  /*133e0*/  @!PT LDS RZ, [RZ] ;  /* 0x00000000fffff984 */ /* 0x000fe20000000800 */
[----:B------:R-:W-:Y:S01]  /*133f0*/  @!PT LDS RZ, [RZ] ;  /* 0x00000000fffff984 */ /* 0x000fe20000000800 */
[----:B------:R3:W-:Y:S01]  /*13400*/  LDGSTS.E.BYPASS.LTC128B.128 [R212+0xa000], desc[UR6][R216.64+0x100] ;  /* 0x0a000100d8d47fae */ /* 0x0007e2000b901d46 */
[----:B------:R-:W-:Y:S05]  /*13410*/  BRA `(.L_x_3055) ;  /* 0x0000000000047947 */ /* 0x000fea0003800000 */
.L_x_3056:
[----:B------:R4:W-:Y:S02]  /*13420*/  STS.128 [R212+0xa000], RZ ;  /* 0x00a000ffd4007388 */ /* 0x0009e40000000c00 */
.L_x_3055:
[----:B------:R-:W-:Y:S05]  /*13430*/  BSYNC B0 ;  /* 0x0000000000007941 */ /* 0x000fea0003800000 */
.L_x_3054:
[----:B------:R-:W-:Y:S01]  /*13440*/  ISETP.GE.AND P0, PT, R20, R7, PT ;  /* 0x000000071400720c */ /* 0x000fe20003f06270 */
[----:B------:R-:W-:-:S12]  /*13450*/  BSSY B0, `(.L_x_3057) ;  /* 0x000001f000007945 */ /* 0x000fd80003800000 */
[----:B------:R-:W-:Y:S05]  /*13460*/  @P0 BRA `(.L_x_3058) ;  /* 0x0000000000740947 */ /* 0x000fea0003800000 */
[C---:B------:R-:W-:Y:S02]  /*13470*/  LOP3.LUT R0, R108.reuse, 0x1, RZ, 0xc0, !PT ;  /* 0x000000016c007812 */ /* 0x040fe400078ec0ff */
[----:B------:R-:W-:Y:S02]  /*13480*/  LOP3.LUT P0, RZ, R108, 0x2, RZ, 0xc0, !PT ;  /* 0x000000026cff7812 */ /* 0x000fe4000780c0ff */
[----:B------:R-:W-:Y:S02]  /*13490*/  ISETP.NE.U32.AND P1, PT, R0, 0x1, PT ;  /* 0x000000010000780c */ /* 0x000fe40003f25070 */
[----:B-12---:R-:W-:-:S05]  /*134a0*/  IADD3 R3, P2, R207, R152, RZ ;  /* 0x00000098cf037210 */ /* 0x006fca0007f5e0ff */
[----:B------:R-:W-:-:S04]  /*134b0*/  IMAD.X R0, R206, 0x1, R151, P2 ;  /* 0x00000001ce007824 */ /* 0x000fc800010e0697 */
[----:B------:R-:W-:Y:S02]  /*134c0*/  @P0 LEA R4, P2, R3, UR10, 0x1 ;  /* 0x0000000a03040c11 */ /* 0x000fe4000f8408ff */
[----:B------:R-:W-:Y:S02]  /*134d0*/  @!P1 LEA R8, P4, R207, R214, 0x1 ;  /* 0x000000d6cf089211 */ /* 0x000fe400078808ff */
        /* <DEDUP_REMOVED lines=21> */
.L_x_3059:
[----:B------:R2:W-:Y:S02]  /*13630*/  STS.128 [R212+0xa800], RZ ;  /* 0x00a800ffd4007388 */ /* 0x0005e40000000c00 */
.L_x_3058:
[----:B------:R-:W-:Y:S05]  /*13640*/  BSYNC B0 ;  /* 0x0000000000007941 */ /* 0x000fea0003800000 */
.L_x_3057:
[----:B------:R-:W-:Y:S01]  /*13650*/  ISETP.GE.AND P0, PT, R24, R7, PT ;  /* 0x000000071800720c */ /* 0x000fe20003f06270 */
[----:B------:R-:W-:-:S12]  /*13660*/  BSSY B0, `(.L_x_3060) ;  /* 0x0000022000007945 */ /* 0x000fd80003800000 */
[----:B------:R-:W-:Y:S05]  /*13670*/  @P0 BRA `(.L_x_3061) ;  /* 0x0000000000800947 */ /* 0x000fea0003800000 */
[----:B-12---:R-:W1:Y:S01]  /*13680*/  LDC.64 R2, c[0x0][0x248] ;  /* 0x00009200ff027b82 */ /* 0x006e620000000a00 */
        /* <DEDUP_REMOVED lines=30> */
.L_x_3062:
[----:B------:R2:W-:Y:S02]  /*13870*/  STS.128 [R212+0xb000], RZ ;  /* 0x00b000ffd4007388 */ /* 0x0005e40000000c00 */
.L_x_3061:
[----:B------:R-:W-:Y:S05]  /*13880*/  BSYNC B0 ;  /* 0x0000000000007941 */ /* 0x000fea0003800000 */
.L_x_3060:
[----:B-1----:R-:W1:Y:S01]  /*13890*/  LDC.64 R4, c[0x0][0x3c8] ;  /* 0x0000f200ff047b82 */ /* 0x002e620000000a00 */
[----:B------:R-:W-:Y:S01]  /*138a0*/  ISETP.GE.AND P0, PT, R26, R7, PT ;  /* 0x000000071a00720c */ /* 0x000fe20003f06270 */
[----:B------:R-:W-:-:S12]  /*138b0*/  BSSY B0, `(.L_x_3063) ;  /* 0x0000022000007945 */ /* 0x000fd80003800000 */
[----:B------:R-:W-:Y:S05]  /*138c0*/  @P0 BRA `(.L_x_3064) ;  /* 0x0000000000800947 */ /* 0x000fea0003800000 */
[----:B--2---:R-:W2:Y:S01]  /*138d0*/  LDC.64 R2, c[0x0][0x248] ;  /* 0x00009200ff027b82 */ /* 0x004ea20000000a00 */
[C---:B------:R-:W-:Y:S01]  /*138e0*/  LOP3.LUT R0, R108.reuse, 0x1, RZ, 0xc0, !PT ;  /* 0x000000016c007812 */ /* 0x040fe200078ec0ff */
[----:B------:R-:W-:Y:S01]  /*138f0*/  IMAD.MOV.U32 R150, RZ, RZ, R152 ;  /* 0x000000ffff967224 */ /* 0x000fe200078e0098 */
[----:B------:R-:W-:Y:S02]  /*13900*/  LOP3.LUT P2, RZ, R108, 0x2, RZ, 0xc0, !PT ;  /* 0x000000026cff7812 */ /* 0x000fe4000784c0ff */
[----:B------:R-:W-:Y:S02]  /*13910*/  ISETP.NE.U32.AND P4, PT, R0, 0x1, PT ;  /* 0x000000010000780c */ /* 0x000fe40003f85070 */
[----:B------:R-:W-:-:S11]  /*13920*/  LOP3.LUT P1, RZ, R108, 0x4, RZ, 0xc0, !PT ;  /* 0x000000046cff7812 */ /* 0x000fd6000782c0ff */
[----:B---3--:R-:W-:Y:S02]  /*13930*/  @!P4 IMAD.MOV.U32 R216, RZ, RZ, R214 ;  /* 0x000000ffffd8c224 */ /* 0x008fe400078e00d6 */
[----:B--2---:R-:W-:-:S04]  /*13940*/  IMAD.WIDE.U32 R8, R2, 0x30, R150 ;  /* 0x0000003002087825 */ /* 0x004fc800078e0096 */
[----:B------:R-:W-:Y:S01]  /*13950*/  IMAD R0, R3, 0x30, RZ ;  /* 0x0000003003007824 */ /* 0x000fe200078e02ff */
[----:B------:R-:W-:Y:S01]  /*13960*/  @P2 LEA R14, P5, R8, UR10, 0x1 ;  /* 0x0000000a080e2c11 */ /* 0x000fe2000f8a08ff */
[----:B------:R-:W-:Y:S01]  /*13970*/  @!P4 IMAD.WIDE.U32 R10, R2, 0x60, R216 ;  /* 0x00000060020ac825 */ /* 0x000fe200078e00d8 */
[----:B------:R-:W-:-:S03]  /*13980*/  @P1 LEA R12, P0, R8, UR10, 0x1 ;  /* 0x0000000a080c1c11 */ /* 0x000fc6000f8008ff */
[----:B------:R-:W-:Y:S02]  /*13990*/  @!P4 IMAD R3, R3, 0x60, RZ ;  /* 0x000000600303c824 */ /* 0x000fe400078e02ff */
[----:B------:R-:W-:Y:S02]  /*139a0*/  IMAD.IADD R0, R9, 0x1, R0 ;  /* 0x0000000109007824 */ /* 0x000fe400078e0200 */
[----:B------:R-:W-:-:S03]  /*139b0*/  @!P4 IMAD.IADD R11, R3, 0x1, R11 ;  /* 0x00000001030bc824 */ /* 0x000fc600078e020b */
        /* <DEDUP_REMOVED lines=17> */
.L_x_3064:
[----:B------:R-:W-:Y:S05]  /*13ad0*/  BSYNC B0 ;  /* 0x0000000000007941 */ /* 0x000fea0003800000 */
.L_x_3063:
        /* <DEDUP_REMOVED lines=8> */
[----:B------:R-:W-:Y:S02]  /*13b60*/  ULDC.64 UR8, c[0x0][0x220] ;  /* 0x0000880000087ab9 */ /* 0x000fe40000000a00 */
[----:B------:R-:W-:-:S05]  /*13b70*/  IMAD.IADD R0, R157, 0x1, R0 ;  /* 0x000000019d007824 */ /* 0x000fca00078e0200 */
[----:B------:R-:W-:-:S06]  /*13b80*/  LEA.HI.X R5, R156, R5, R0, 0x2, P0 ;  /* 0x000000059c057211 */ /* 0x000fcc00000f1400 */
[----:B------:R-:W5:Y:S01]  /*13b90*/  LDG.E R5, desc[UR6][R4.64] ;  /* 0x0000000604057981 */ /* 0x000f62000c1e1900 */
[----:B------:R-:W5:Y:S01]  /*13ba0*/  MUFU.RCP R0, UR5 ;  /* 0x0000000500007d08 */ /* 0x000f620008001000 */
[----:B------:R-:W-:-:S04]  /*13bb0*/  DEPBAR.LE SB0, 0x0 ;  /* 0x000080000000791a */ /* 0x000fc80000000000 */
[----:B------:R-:W-:Y:S01]  /*13bc0*/  BAR.SYNC.DEFER_BLOCKING 0x0 ;  /* 0x0000000000007b1d */ /* 0x000fe20000010000 */
[----:B--2---:R-:W-:Y:S01]  /*13bd0*/  SHF.R.S32.HI R2, RZ, 0x1f, R149 ;  /* 0x0000001fff027819 */ /* 0x004fe20000011495 */
[----:B------:R-:W-:Y:S01]  /*13be0*/  IMAD.SHL.U32 R109, R127, 0x2, RZ ;  /* 0x000000027f6d7824 */ /* 0x000fe200078e00ff */
[----:B------:R-:W-:Y:S02]  /*13bf0*/  LEA R164, P0, R136, UR8, 0x1 ;  /* 0x0000000888a47c11 */ /* 0x000fe4000f8008ff */
[----:B------:R-:W-:Y:S01]  /*13c00*/  LEA.HI R3, R2, R149, RZ, 0x2 ;  /* 0x0000009502037211 */ /* 0x000fe200078f10ff */
[----:B------:R-:W-:Y:S01]  /*13c10*/  BSSY B0, `(.L_x_3065) ;  /* 0x000001f000007945 */ /* 0x000fe20003800000 */
[----:B------:R-:W-:Y:S02]  /*13c20*/  LEA.HI.X R165, R136, UR9, R134, 0x1, P0 ;  /* 0x0000000988a57c11 */ /* 0x000fe400080f0c86 */
[----:B------:R-:W-:Y:S02]  /*13c30*/  LOP3.LUT R109, R109, 0x6, RZ, 0xc0, !PT ;  /* 0x000000066d6d7812 */ /* 0x000fe400078ec0ff */
[----:B------:R-:W-:Y:S01]  /*13c40*/  SHF.R.S32.HI R3, RZ, 0x2, R3 ;  /* 0x00000002ff037819 */ /* 0x000fe20000011403 */
[----:B------:R1:W-:Y:S04]  /*13c50*/  @P1 STS.128 [R212+0xc000], RZ ;  /* 0x00c000ffd4001388 */ /* 0x0003e80000000c00 */
[----:B------:R1:W-:Y:S04]  /*13c60*/  @P1 STS.128 [R212+0xe000], RZ ;  /* 0x00e000ffd4001388 */ /* 0x0003e80000000c00 */
[----:B------:R1:W-:Y:S01]  /*13c70*/  @P1 STS.128 [R212+0x10000], RZ ;  /* 0x010000ffd4001388 */ /* 0x0003e20000000c00 */
[----:B-----5:R-:W-:Y:S01]  /*13c80*/  FMUL.FTZ R0, R5, R0 ;  /* 0x0000000005007220 */ /* 0x020fe20000410000 */
[----:B-1----:R-:W-:Y:S06]  /*13c90*/  @P1 BRA `(.L_x_3066) ;  /* 0x0000000000581947 */ /* 0x002fec0003800000 */
        /* <DEDUP_REMOVED lines=21> */
.L_x_3067:
[----:B------:R2:W-:Y:S02]  /*13df0*/  STS.128 [R212+0x10000], RZ ;  /* 0x010000ffd4007388 */ /* 0x0005e40000000c00 */
.L_x_3066:
[----:B------:R-:W-:Y:S05]  /*13e00*/  BSYNC B0 ;  /* 0x0000000000007941 */ /* 0x000fea0003800000 */
.L_x_3065:
        /* <DEDUP_REMOVED lines=32> */
.L_x_3070:
[----:B------:R1:W-:Y:S02]  /*14010*/  STS.128 [R212+0x10800], RZ ;  /* 0x010800ffd4007388 */ /* 0x0003e40000000c00 */
.L_x_3069:
[----:B------:R-:W-:Y:S05]  /*14020*/  BSYNC B0 ;  /* 0x0000000000007941 */ /* 0x000fea0003800000 */
.L_x_3068:
        /* <DEDUP_REMOVED lines=35> */
.L_x_3073:
[----:B------:R1:W-:Y:S02]  /*14260*/  STS.128 [R212+0x11000], RZ ;  /* 0x011000ffd4007388 */ /* 0x0003e40000000c00 */
.L_x_3072:
[----:B------:R-:W-:Y:S05]  /*14270*/  BSYNC B0 ;  /* 0x0000000000007941 */ /* 0x000fea0003800000 */
.L_x_3071:
        /* <DEDUP_REMOVED lines=38> */
.L_x_3076:
[----:B------:R1:W-:Y:S02]  /*144e0*/  STS.128 [R212+0x11800], RZ ;  /* 0x011800ffd4007388 */ /* 0x0003e40000000c00 */
.L_x_3075:
[----:B------:R-:W-:Y:S05]  /*144f0*/  BSYNC B0 ;  /* 0x0000000000007941 */ /* 0x000fea0003800000 */
.L_x_3074:
[C---:B------:R-:W-:Y:S01]  /*14500*/  IMAD.SHL.U32 R2, R62.reuse, 0x40, RZ ;  /* 0x000000403e027824 */ /* 0x040fe200078e00ff */
[----:B------:R-:W-:Y:S01]  /*14510*/  R2P PR, R62, 0x6 ;  /* 0x000000063e007804 */ /* 0x000fe20000000000 */
[----:B------:R-:W-:Y:S01]  /*14520*/  IMAD.SHL.U32 R154, R154, 0x8, RZ ;  /* 0x000000089a9a7824 */ /* 0x000fe200078e00ff */
[----:B------:R-:W-:Y:S01]  /*14530*/  ULDC.64 UR8, c[0x0][0x398] ;  /* 0x0000e60000087ab9 */ /* 0x000fe20000000a00 */
[----:B------:R-:W-:Y:S01]  /*14540*/  IMAD R199, R60, 0x400, R47 ;  /* 0x000004003cc77824 */ /* 0x000fe200078e022f */
[----:B-1----:R-:W-:Y:S01]  /*14550*/  LOP3.LUT R5, R2, 0x1c0, RZ, 0xc0, !PT ;  /* 0x000001c002057812 */ /* 0x002fe200078ec0ff */
[----:B------:R-:W-:Y:S01]  /*14560*/  IMAD R60, R60, 0x10, R61 ;  /* 0x000000103c3c7824 */ /* 0x000fe200078e023d */
[----:B------:R-:W-:Y:S01]  /*14570*/  IADD3 R109, R44, R109, RZ ;  /* 0x0000006d2c6d7210 */ /* 0x000fe20007ffe0ff */
[----:B------:R-:W0:Y:S01]  /*14580*/  LDGDEPBAR ;  /* 0x00000000000079af */ /* 0x000e220000000000 */
[----:B------:R-:W-:Y:S02]  /*14590*/  LOP3.LUT R154, R5, 0x8, R154, 0xf8, !PT ;  /* 0x00000008059a7812 */ /* 0x000fe400078ef89a */
[----:B------:R-:W-:-:S02]  /*145a0*/  SHF.R.U32.HI R5, RZ, 0x3, R5 ;  /* 0x00000003ff057819 */ /* 0x000fc40000011605 */
[----:B------:R-:W-:Y:S02]  /*145b0*/  LEA R199, R199, UR4, 0x1 ;  /* 0x00000004c7c77c11 */ /* 0x000fe4000f8e08ff */
[----:B------:R-:W-:Y:S02]  /*145c0*/  LOP3.LUT R5, R154, R5, RZ, 0x3c, !PT ;  /* 0x000000059a057212 */ /* 0x000fe400078e3cff */
[----:B------:R-:W-:Y:S01]  /*145d0*/  IADD3 R3, R60, 0x1, R3 ;  /* 0x000000013c037810 */ /* 0x000fe20007ffe003 */
[----:B------:R-:W-:Y:S01]  /*145e0*/  LDSM.16.M88.4 R24, [R199] ;  /* 0x00000000c718783b */ /* 0x000fe20000000200 */
[----:B------:R-:W-:Y:S02]  /*145f0*/  IMAD R218, R46, 0x2, R199 ;  /* 0x000000022eda7824 */ /* 0x000fe400078e02c7 */
[----:B------:R-:W-:Y:S01]  /*14600*/  IMAD R198, R64, 0x200, R5 ;  /* 0x0000020040c67824 */ /* 0x000fe200078e0205 */
[----:B------:R-:W-:Y:S01]  /*14610*/  IADD3 R3, R63, R3, -R208 ;  /* 0x000000033f037210 */ /* 0x000fe20007ffe8d0 */
[C---:B------:R-:W-:Y:S01]  /*14620*/  IMAD R62, R45.reuse, 0x2, R199 ;  /* 0x000000022d3e7824 */ /* 0x040fe200078e02c7 */
[----:B------:R-:W-:Y:S01]  /*14630*/  LDSM.16.M88.4 R20, [R218] ;  /* 0x00000000da14783b */ /* 0x000fe20000000200 */
[----:B---3--:R-:W-:Y:S01]  /*14640*/  IMAD R216, R45, 0x2, R218 ;  /* 0x000000022dd87824 */ /* 0x008fe200078e02da */
[----:B------:R-:W-:-:S02]  /*14650*/  LEA R198, R198, UR4, 0x1 ;  /* 0x00000004c6c67c11 */ /* 0x000fc4000f8e08ff */
[----:B------:R-:W-:Y:S02]  /*14660*/  LDSM.16.M88.4 R72, [R62] ;  /* 0x000000003e48783b */ /* 0x000fe40000000200 */
[C---:B------:R-:W-:Y:S01]  /*14670*/  IADD3 R197, R198.reuse, 0x6020, RZ ;  /* 0x00006020c6c57810 */ /* 0x040fe20007ffe0ff */
[----:B------:R-:W-:Y:S01]  /*14680*/  VIADD R2, R198, 0x6000 ;  /* 0x00006000c6027836 */ /* 0x000fe20000000000 */
[----:B------:R-:W1:Y:S03]  /*14690*/  LDSM.16.M88.4 R16, [R198+0x6000] ;  /* 0x00600000c610783b */ /* 0x000e660000000200 */
[----:B------:R-:W-:Y:S01]  /*146a0*/  @P1 VIADD R197, R2, 0xffffffe0 ;  /* 0xffffffe002c51836 */ /* 0x000fe20000000000 */
[----:B------:R-:W3:Y:S01]  /*146b0*/  LDSM.16.M88.4 R52, [R198+0x6800] ;  /* 0x00680000c634783b */ /* 0x000ee20000000200 */
[----:B------:R-:W-:Y:S02]  /*146c0*/  IMAD.MOV.U32 R2, RZ, RZ, 0x40 ;  /* 0x00000040ff027424 */ /* 0x000fe400078e00ff */
[C---:B------:R-:W-:Y:S01]  /*146d0*/  VIADD R191, R197.reuse, 0x800 ;  /* 0x00000800c5bf7836 */ /* 0x040fe20000000000 */
[----:B------:R-:W-:Y:S01]  /*146e0*/  LDSM.16.M88.4 R8, [R197] ;  /* 0x00000000c508783b */ /* 0x000fe20000000200 */
[C---:B------:R-:W-:Y:S01]  /*146f0*/  VIADD R190, R197.reuse, 0x1000 ;  /* 0x00001000c5be7836 */ /* 0x040fe20000000000 */
[----:B------:R-:W-:Y:S01]  /*14700*/  SEL R2, R2, 0xffffffc0, !P2 ;  /* 0xffffffc002027807 */ /* 0x000fe20005000000 */
[C---:B------:R-:W-:Y:S01]  /*14710*/  VIADD R189, R197.reuse, 0x1800 ;  /* 0x00001800c5bd7836 */ /* 0x040fe20000000000 */
[----:B------:R-:W5:Y:S01]  /*14720*/  LDSM.16.M88.4 R80, [R198+0x7000] ;  /* 0x00700000c650783b */ /* 0x000f620000000200 */
[C---:B------:R-:W-:Y:S01]  /*14730*/  VIADD R187, R197.reuse, 0x2000 ;  /* 0x00002000c5bb7836 */ /* 0x040fe20000000000 */
[----:B------:R-:W-:Y:S01]  /*14740*/  IADD3 R195, R198, R2, RZ ;  /* 0x00000002c6c37210 */ /* 0x000fe20007ffe0ff */
[----:B------:R-:W-:Y:S01]  /*14750*/  IMAD.IADD R188, R2, 0x1, R197 ;  /* 0x0000000102bc7824 */ /* 0x000fe200078e02c5 */
[----:B------:R-:W2:Y:S01]  /*14760*/  LDSM.16.M88.4 R32, [R198+0x7800] ;  /* 0x00780000c620783b */ /* 0x000ea20000000200 */
[C---:B------:R-:W-:Y:S01]  /*14770*/  IADD3 R186, R197.reuse, 0x2800, RZ ;  /* 0x00002800c5ba7810 */ /* 0x040fe20007ffe0ff */
[C---:B------:R-:W-:Y:S01]  /*14780*/  VIADD R185, R197.reuse, 0x3000 ;  /* 0x00003000c5b97836 */ /* 0x040fe20000000000 */
[C---:B------:R-:W-:Y:S01]  /*14790*/  IADD3 R182, R197.reuse, 0x4800, RZ ;  /* 0x00004800c5b67810 */ /* 0x040fe20007ffe0ff */
[----:B------:R-:W4:Y:S01]  /*147a0*/  LDSM.16.M88.4 R12, [R195+0x6000] ;  /* 0x00600000c30c783b */ /* 0x000f220000000200 */
[----:B------:R-:W-:-:S02]  /*147b0*/  VIADD R184, R197, 0x3800 ;  /* 0x00003800c5b87836 */ /* 0x000fc40000000000 */
[C---:B------:R-:W-:Y:S01]  /*147c0*/  VIADD R183, R197.reuse, 0x4000 ;  /* 0x00004000c5b77836 */ /* 0x040fe20000000000 */
[----:B------:R-:W4:Y:S01]  /*147d0*/  LDSM.16.M88.4 R68, [R197+0x800] ;  /* 0x00080000c544783b */ /* 0x000f220000000200 */
[C---:B------:R-:W-:Y:S02]  /*147e0*/  VIADD R181, R197.reuse, 0x5000 ;  /* 0x00005000c5b57836 */ /* 0x040fe40000000000 */
[----:B------:R-:W-:Y:S01]  /*147f0*/  VIADD R180, R197, 0x5800 ;  /* 0x00005800c5b47836 */ /* 0x000fe20000000000 */
[----:B------:R-:W4:Y:S04]  /*14800*/  LDSM.16.M88.4 R56, [R197+0x1000] ;  /* 0x00100000c538783b */ /* 0x000f280000000200 */
[----:B------:R-:W4:Y:S04]  /*14810*/  LDSM.16.M88.4 R40, [R197+0x1800] ;  /* 0x00180000c528783b */ /* 0x000f280000000200 */
[----:B------:R-:W-:Y:S01]  /*14820*/  LDSM.16.M88.4 R64, [R188] ;  /* 0x00000000bc40783b */ /* 0x000fe20000000200 */
[C---:B-1----:R-:W-:Y:S03]  /*14830*/  HMMA.16816.F32 R4, R24.reuse, R16, RZ ;  /* 0x000000101804723c */ /* 0x042fe600000018ff */
[----:B------:R-:W-:Y:S04]  /*14840*/  LDSM.16.M88.4 R84, [R195+0x6800] ;  /* 0x00680000c354783b */ /* 0x000fe80000000200 */
[----:B------:R-:W-:Y:S01]  /*14850*/  LDSM.16.M88.4 R36, [R195+0x7800] ;  /* 0x00780000c324783b */ /* 0x000fe20000000200 */
[C---:B------:R-:W-:Y:S03]  /*14860*/  HMMA.16816.F32 R16, R24.reuse, R18, RZ ;  /* 0x000000121810723c */ /* 0x040fe600000018ff */
[----:B------:R-:W-:Y:S03]  /*14870*/  LDSM.16.M88.4 R88, [R216+0x2000] ;  /* 0x00200000d858783b */ /* 0x000fe60000000200 */
[C---:B---3--:R-:W-:Y:S01]  /*14880*/  HMMA.16816.F32 R28, R24.reuse, R52, RZ ;  /* 0x00000034181c723c */ /* 0x048fe200000018ff */
[----:B------:R-:W-:Y:S04]  /*14890*/  LDSM.16.M88.4 R104, [R188+0x2800] ;  /* 0x00280000bc68783b */ /* 0x000fe80000000200 */
[----:B------:R-:W-:Y:S01]  /*148a0*/  LDSM.16.M88.4 R100, [R188+0x3000] ;  /* 0x00300000bc64783b */ /* 0x000fe20000000200 */
[----:B-----5:R-:W-:Y:S03]  /*148b0*/  HMMA.16816.F32 R48, R24, R80, RZ ;  /* 0x000000501830723c */ /* 0x020fe600000018ff */
[----:B------:R-:W-:Y:S03]  /*148c0*/  LDSM.16.M88.4 R92, [R195+0xa000] ;  /* 0x00a00000c35c783b */ /* 0x000fe60000000200 */
[----:B------:R-:W-:Y:S01]  /*148d0*/  HMMA.16816.F32 R4, R20, R8, R4 ;  /* 0x000000081404723c */ /* 0x000fe20000001804 */
[----:B------:R-:W-:Y:S05]  /*148e0*/  LDSM.16.M88.4 R96, [R198+0xa800] ;  /* 0x00a80000c660783b */ /* 0x000fea0000000200 */
[C---:B------:R-:W-:Y:S06]  /*148f0*/  HMMA.16816.F32 R52, R24.reuse, R54, RZ ;  /* 0x000000361834723c */ /* 0x040fec00000018ff */
[C---:B------:R-:W-:Y:S06]  /*14900*/  HMMA.16816.F32 R80, R24.reuse, R82, RZ ;  /* 0x000000521850723c */ /* 0x040fec00000018ff */
[C---:B--2---:R-:W-:Y:S06]  /*14910*/  HMMA.16816.F32 R76, R24.reuse, R32, RZ ;  /* 0x00000020184c723c */ /* 0x044fec00000018ff */
[----:B------:R-:W-:Y:S01]  /*14920*/  HMMA.16816.F32 R24, R24, R34, RZ ;  /* 0x000000221818723c */ /* 0x000fe200000018ff */
[----:B------:R-:W1:Y:S05]  /*14930*/  LDSM.16.M88.4 R32, [R216] ;  /* 0x00000000d820783b */ /* 0x000e6a0000000200 */
[----:B------:R-:W-:Y:S01]  /*14940*/  HMMA.16816.F32 R16, R20, R10, R16 ;  /* 0x0000000a1410723c */ /* 0x000fe20000001810 */
[----:B------:R-:W2:Y:S05]  /*14950*/  LDSM.16.M88.4 R8, [R195+0x7000] ;  /* 0x00700000c308783b */ /* 0x000eaa0000000200 */
[----:B----4-:R-:W-:Y:S06]  /*14960*/  HMMA.16816.F32 R4, R72, R12, R4 ;  /* 0x0000000c4804723c */ /* 0x010fec0000001804 */
        /* <DEDUP_REMOVED lines=8> */
[----:B------:R-:W-:Y:S04]  /*149f0*/  LDSM.16.M88.4 R40, [R188+0x800] ;  /* 0x00080000bc28783b */ /* 0x000fe80000000200 */
[----:B------:R-:W-:Y:S01]  /*14a00*/  LDSM.16.M88.4 R20, [R188+0x1000] ;  /* 0x00100000bc14783b */ /* 0x000fe20000000200 */
[----:B------:R-:W-:Y:S03]  /*14a10*/  HMMA.16816.F32 R16, R72, R14, R16 ;  /* 0x0000000e4810723c */ /* 0x000fe60000001810 */
[----:B------:R-:W3:Y:S03]  /*14a20*/  LDSM.16.M88.4 R12, [R199+0x2000] ;  /* 0x00200000c70c783b */ /* 0x000ee60000000200 */
[----:B-1----:R-:W-:Y:S06]  /*14a30*/  HMMA.16816.F32 R4, R32, R64, R4 ;  /* 0x000000402004723c */ /* 0x002fec0000001804 */
[C---:B------:R-:W-:Y:S06]  /*14a40*/  HMMA.16816.F32 R28, R72.reuse, R84, R28 ;  /* 0x00000054481c723c */ /* 0x040fec000000181c */
[C---:B------:R-:W-:Y:S01]  /*14a50*/  HMMA.16816.F32 R52, R72.reuse, R86, R52 ;  /* 0x000000564834723c */ /* 0x040fe20000001834 */
[----:B------:R-:W-:Y:S05]  /*14a60*/  LDSM.16.M88.4 R84, [R188+0x2000] ;  /* 0x00200000bc54783b */ /* 0x000fea0000000200 */
[C---:B--2---:R-:W-:Y:S06]  /*14a70*/  HMMA.16816.F32 R48, R72.reuse, R8, R48 ;  /* 0x000000084830723c */ /* 0x044fec0000001830 */
[C---:B------:R-:W-:Y:S01]  /*14a80*/  HMMA.16816.F32 R80, R72.reuse, R10, R80 ;  /* 0x0000000a4850723c */ /* 0x040fe20000001850 */
[----:B------:R-:W-:Y:S05]  /*14a90*/  LDSM.16.M88.4 R8, [R198+0x8800] ;  /* 0x00880000c608783b */ /* 0x000fea0000000200 */
[C---:B------:R-:W-:Y:S06]  /*14aa0*/  HMMA.16816.F32 R76, R72.reuse, R36, R76 ;  /* 0x00000024484c723c */ /* 0x040fec000000184c */
[----:B------:R-:W-:Y:S01]  /*14ab0*/  HMMA.16816.F32 R72, R72, R38, R24 ;  /* 0x000000264848723c */ /* 0x000fe20000001818 */
[----:B------:R-:W-:Y:S04]  /*14ac0*/  LDSM.16.M88.4 R24, [R218+0x2000] ;  /* 0x00200000da18783b */ /* 0x000fe80000000200 */
[----:B------:R-:W1:Y:S01]  /*14ad0*/  LDSM.16.M88.4 R36, [R197+0x2000] ;  /* 0x00200000c524783b */ /* 0x000e620000000200 */
[----:B------:R-:W-:Y:S03]  /*14ae0*/  HMMA.16816.F32 R16, R32, R66, R16 ;  /* 0x000000422010723c */ /* 0x000fe60000001810 */
[----:B------:R-:W-:Y:S03]  /*14af0*/  LDSM.16.M88.4 R64, [R198+0x9000] ;  /* 0x00900000c640783b */ /* 0x000fe60000000200 */
[----:B---3--:R-:W-:Y:S06]  /*14b00*/  HMMA.16816.F32 R4, R12, R68, R4 ;  /* 0x000000440c04723c */ /* 0x008fec0000001804 */
[C---:B------:R-:W-:Y:S06]  /*14b10*/  HMMA.16816.F32 R28, R32.reuse, R40, R28 ;  /* 0x00000028201c723c */ /* 0x040fec000000181c */
[C---:B------:R-:W-:Y:S01]  /*14b20*/  HMMA.16816.F32 R52, R32.reuse, R42, R52 ;  /* 0x0000002a2034723c */ /* 0x040fe20000001834 */
[----:B------:R-:W-:Y:S05]  /*14b30*/  LDSM.16.M88.4 R40, [R195+0x8000] ;  /* 0x00800000c328783b */ /* 0x000fea0000000200 */
[C---:B------:R-:W-:Y:S06]  /*14b40*/  HMMA.16816.F32 R48, R32.reuse, R20, R48 ;  /* 0x000000142030723c */ /* 0x040fec0000001830 */
[C---:B------:R-:W-:Y:S01]  /*14b50*/  HMMA.16816.F32 R80, R32.reuse, R22, R80 ;  /* 0x000000162050723c */ /* 0x040fe20000001850 */
[----:B------:R-:W2:Y:S05]  /*14b60*/  LDSM.16.M88.4 R20, [R62+0x2000] ;  /* 0x002000003e14783b */ /* 0x000eaa0000000200 */
[C---:B------:R-:W-:Y:S06]  /*14b70*/  HMMA.16816.F32 R76, R32.reuse, R56, R76 ;  /* 0x00000038204c723c */ /* 0x040fec000000184c */
[----:B------:R-:W-:Y:S01]  /*14b80*/  HMMA.16816.F32 R72, R32, R58, R72 ;  /* 0x0000003a2048723c */ /* 0x000fe20000001848 */
[----:B------:R-:W3:Y:S04]  /*14b90*/  LDSM.16.M88.4 R56, [R198+0x9800] ;  /* 0x00980000c638783b */ /* 0x000ee80000000200 */
[----:B------:R-:W4:Y:S01]  /*14ba0*/  LDSM.16.M88.4 R32, [R197+0x2800] ;  /* 0x00280000c520783b */ /* 0x000f220000000200 */
[----:B------:R-:W-:Y:S03]  /*14bb0*/  HMMA.16816.F32 R16, R12, R70, R16 ;  /* 0x000000460c10723c */ /* 0x000fe60000001810 */
[----:B------:R-:W-:Y:S03]  /*14bc0*/  LDSM.16.M88.4 R68, [R199+0x4000] ;  /* 0x00400000c744783b */ /* 0x000fe60000000200 */
[----:B-1----:R-:W-:Y:S06]  /*14bd0*/  HMMA.16816.F32 R4, R24, R36, R4 ;  /* 0x000000241804723c */ /* 0x002fec0000001804 */
[C---:B------:R-:W-:Y:S06]  /*14be0*/  HMMA.16816.F32 R28, R12.reuse, R8, R28 ;  /* 0x000000080c1c723c */ /* 0x040fec000000181c */
[----:B------:R-:W-:Y:S01]  /*14bf0*/  HMMA.16816.F32 R52, R12, R10, R52 ;  /* 0x0000000a0c34723c */ /* 0x000fe20000001834 */
[----:B------:R-:W1:Y:S05]  /*14c00*/  LDSM.16.M88.4 R8, [R197+0x3000] ;  /* 0x00300000c508783b */ /* 0x000e6a0000000200 */
[----:B------:R-:W-:Y:S01]  /*14c10*/  HMMA.16816.F32 R16, R24, R38, R16 ;  /* 0x000000261810723c */ /* 0x000fe20000001810 */
[----:B------:R-:W-:Y:S05]  /*14c20*/  LDSM.16.M88.4 R36, [R195+0x8800] ;  /* 0x00880000c324783b */ /* 0x000fea0000000200 */
[----:B--2---:R-:W-:Y:S06]  /*14c30*/  HMMA.16816.F32 R4, R20, R40, R4 ;  /* 0x000000281404723c */ /* 0x004fec0000001804 */
[C---:B------:R-:W-:Y:S06]  /*14c40*/  HMMA.16816.F32 R48, R12.reuse, R64, R48 ;  /* 0x000000400c30723c */ /* 0x040fec0000001830 */
[C---:B------:R-:W-:Y:S01]  /*14c50*/  HMMA.16816.F32 R80, R12.reuse, R66, R80 ;  /* 0x000000420c50723c */ /* 0x040fe20000001850 */
[----:B------:R-:W-:Y:S05]  /*14c60*/  LDSM.16.M88.4 R64, [R197+0x3800] ;  /* 0x00380000c540783b */ /* 0x000fea0000000200 */
[C---:B---3--:R-:W-:Y:S06]  /*14c70*/  HMMA.16816.F32 R76, R12.reuse, R56, R76 ;  /* 0x000000380c4c723c */ /* 0x048fec000000184c */
[----:B------:R-:W-:Y:S01]  /*14c80*/  HMMA.16816.F32 R72, R12, R58, R72 ;  /* 0x0000003a0c48723c */ /* 0x000fe20000001848 */
[----:B------:R-:W2:Y:S04]  /*14c90*/  LDSM.16.M88.4 R12, [R198+0xa000] ;  /* 0x00a00000c60c783b */ /* 0x000ea80000000200 */
[----:B------:R-:W-:Y:S01]  /*14ca0*/  LDSM.16.M88.4 R56, [R195+0x9800] ;  /* 0x00980000c338783b */ /* 0x000fe20000000200 */
[----:B------:R-:W-:Y:S03]  /*14cb0*/  HMMA.16816.F32 R16, R20, R42, R16 ;  /* 0x0000002a1410723c */ /* 0x000fe60000001810 */
[----:B------:R-:W-:Y:S03]  /*14cc0*/  LDSM.16.M88.4 R40, [R218+0x4000] ;  /* 0x00400000da28783b */ /* 0x000fe60000000200 */
[----:B------:R-:W-:Y:S06]  /*14cd0*/  HMMA.16816.F32 R4, R88, R84, R4 ;  /* 0x000000545804723c */ /* 0x000fec0000001804 */
[C---:B----4-:R-:W-:Y:S06]  /*14ce0*/  HMMA.16816.F32 R28, R24.reuse, R32, R28 ;  /* 0x00000020181c723c */ /* 0x050fec000000181c */
[C---:B------:R-:W-:Y:S01]  /*14cf0*/  HMMA.16816.F32 R52, R24.reuse, R34, R52 ;  /* 0x000000221834723c */ /* 0x040fe20000001834 */
[----:B------:R-:W-:Y:S05]  /*14d00*/  LDSM.16.M88.4 R32, [R197+0x4000] ;  /* 0x00400000c520783b */ /* 0x000fea0000000200 */
[C---:B-1----:R-:W-:Y:S06]  /*14d10*/  HMMA.16816.F32 R48, R24.reuse, R8, R48 ;  /* 0x000000081830723c */ /* 0x042fec0000001830 */
[----:B------:R-:W-:Y:S01]  /*14d20*/  HMMA.16816.F32 R80, R24, R10, R80 ;  /* 0x0000000a1850723c */ /* 0x000fe20000001850 */
[----:B------:R-:W1:Y:S05]  /*14d30*/  LDSM.16.M88.4 R8, [R195+0x9000] ;  /* 0x00900000c308783b */ /* 0x000e6a0000000200 */
[----:B------:R-:W-:Y:S01]  /*14d40*/  HMMA.16816.F32 R16, R88, R86, R16 ;  /* 0x000000565810723c */ /* 0x000fe20000001810 */
[----:B------:R-:W-:Y:S05]  /*14d50*/  LDSM.16.M88.4 R84, [R188+0x3800] ;  /* 0x00380000bc54783b */ /* 0x000fea0000000200 */
[----:B--2---:R-:W-:Y:S06]  /*14d60*/  HMMA.16816.F32 R4, R68, R12, R4 ;  /* 0x0000000c4404723c */ /* 0x004fec0000001804 */
[C---:B------:R-:W-:Y:S06]  /*14d70*/  HMMA.16816.F32 R28, R20.reuse, R36, R28 ;  /* 0x00000024141c723c */ /* 0x040fec000000181c */
[----:B------:R-:W-:Y:S01]  /*14d80*/  HMMA.16816.F32 R52, R20, R38, R52 ;  /* 0x000000261434723c */ /* 0x000fe20000001834 */
[----:B------:R-:W-:Y:S05]  /*14d90*/  LDSM.16.M88.4 R36, [R197+0x4800] ;  /* 0x00480000c524783b */ /* 0x000fea0000000200 */
[C---:B------:R-:W-:Y:S06]  /*14da0*/  HMMA.16816.F32 R76, R24.reuse, R64, R76 ;  /* 0x00000040184c723c */ /* 0x040fec000000184c */
[----:B------:R-:W-:Y:S01]  /*14db0*/  HMMA.16816.F32 R72, R24, R66, R72 ;  /* 0x000000421848723c */ /* 0x000fe20000001848 */
[----:B------:R-:W2:Y:S04]  /*14dc0*/  LDSM.16.M88.4 R24, [R62+0x4000] ;  /* 0x004000003e18783b */ /* 0x000ea80000000200 */
[----:B------:R-:W3:Y:S01]  /*14dd0*/  LDSM.16.M88.4 R64, [R198+0xb000] ;  /* 0x00b00000c640783b */ /* 0x000ee20000000200 */
[----:B------:R-:W-:Y:S03]  /*14de0*/  HMMA.16816.F32 R16, R68, R14, R16 ;  /* 0x0000000e4410723c */ /* 0x000fe60000001810 */
[----:B------:R-:W-:Y:S03]  /*14df0*/  LDSM.16.M88.4 R12, [R216+0x4000] ;  /* 0x00400000d80c783b */ /* 0x000fe60000000200 */
[----:B-1----:R-:W-:Y:S06]  /*14e00*/  HMMA.16816.F32 R48, R20, R8, R48 ;  /* 0x000000081430723c */ /* 0x002fec0000001830 */
[----:B------:R-:W-:Y:S06]  /*14e10*/  HMMA.16816.F32 R4, R40, R32, R4 ;  /* 0x000000202804723c */ /* 0x000fec0000001804 */
[----:B------:R-:W-:Y:S01]  /*14e20*/  HMMA.16816.F32 R80, R20, R10, R80 ;  /* 0x0000000a1450723c */ /* 0x000fe20000001850 */
[----:B------:R-:W1:Y:S05]  /*14e30*/  LDSM.16.M88.4 R8, [R188+0x4000] ;  /* 0x00400000bc08783b */ /* 0x000e6a0000000200 */
[C---:B------:R-:W-:Y:S06]  /*14e40*/  HMMA.16816.F32 R28, R88.reuse, R104, R28 ;  /* 0x00000068581c723c */ /* 0x040fec000000181c */
[----:B------:R-:W-:Y:S06]  /*14e50*/  HMMA.16816.F32 R52, R88, R106, R52 ;  /* 0x0000006a5834723c */ /* 0x000fec0000001834 */
[C---:B------:R-:W-:Y:S06]  /*14e60*/  HMMA.16816.F32 R76, R20.reuse, R56, R76 ;  /* 0x00000038144c723c */ /* 0x040fec000000184c */
[----:B------:R-:W-:Y:S01]  /*14e70*/  HMMA.16816.F32 R72, R20, R58, R72 ;  /* 0x0000003a1448723c */ /* 0x000fe20000001848 */
[----:B------:R-:W4:Y:S04]  /*14e80*/  LDSM.16.M88.4 R56, [R198+0xb800] ;  /* 0x00b80000c638783b */ /* 0x000f280000000200 */
[----:B------:R-:W-:Y:S01]  /*14e90*/  LDSM.16.M88.4 R20, [R195+0xa800] ;  /* 0x00a80000c314783b */ /* 0x000fe20000000200 */
[----:B------:R-:W-:Y:S03]  /*14ea0*/  HMMA.16816.F32 R16, R40, R34, R16 ;  /* 0x000000222810723c */ /* 0x000fe60000001810 */
[----:B------:R-:W5:Y:S03]  /*14eb0*/  LDSM.16.M88.4 R32, [R197+0x5000] ;  /* 0x00500000c520783b */ /* 0x000f660000000200 */
[----:B------:R-:W-:Y:S06]  /*14ec0*/  HMMA.16816.F32 R48, R88, R100, R48 ;  /* 0x000000645830723c */ /* 0x000fec0000001830 */
[----:B--2---:R-:W-:Y:S06]  /*14ed0*/  HMMA.16816.F32 R4, R24, R92, R4 ;  /* 0x0000005c1804723c */ /* 0x004fec0000001804 */
[----:B------:R-:W-:Y:S06]  /*14ee0*/  HMMA.16816.F32 R80, R88, R102, R80 ;  /* 0x000000665850723c */ /* 0x000fec0000001850 */
[C---:B------:R-:W-:Y:S06]  /*14ef0*/  HMMA.16816.F32 R28, R68.reuse, R96, R28 ;  /* 0x00000060441c723c */ /* 0x040fec000000181c */
[----:B------:R-:W-:Y:S06]  /*14f00*/  HMMA.16816.F32 R52, R68, R98, R52 ;  /* 0x000000624434723c */ /* 0x000fec0000001834 */
[C---:B------:R-:W-:Y:S06]  /*14f10*/  HMMA.16816.F32 R76, R88.reuse, R84, R76 ;  /* 0x00000054584c723c */ /* 0x040fec000000184c */
[----:B------:R-:W-:Y:S01]  /*14f20*/  HMMA.16816.F32 R72, R88, R86, R72 ;  /* 0x000000565848723c */ /* 0x000fe20000001848 */
[----:B------:R-:W2:Y:S05]  /*14f30*/  LDSM.16.M88.4 R84, [R197+0x5800] ;  /* 0x00580000c554783b */ /* 0x000eaa0000000200 */
[----:B------:R-:W-:Y:S06]  /*14f40*/  HMMA.16816.F32 R16, R24, R94, R16 ;  /* 0x0000005e1810723c */ /* 0x000fec0000001810 */
[----:B---3--:R-:W-:Y:S06]  /*14f50*/  HMMA.16816.F32 R48, R68, R64, R48 ;  /* 0x000000404430723c */ /* 0x008fec0000001830 */
[----:B-1----:R-:W-:Y:S06]  /*14f60*/  HMMA.16816.F32 R4, R12, R8, R4 ;  /* 0x000000080c04723c */ /* 0x002fec0000001804 */
[----:B------:R-:W-:Y:S01]  /*14f70*/  HMMA.16816.F32 R80, R68, R66, R80 ;  /* 0x000000424450723c */ /* 0x000fe20000001850 */
[----:B------:R-:W-:Y:S05]  /*14f80*/  LDSM.16.M88.4 R64, [R188+0x4800] ;  /* 0x00480000bc40783b */ /* 0x000fea0000000200 */
[C---:B------:R-:W-:Y:S06]  /*14f90*/  HMMA.16816.F32 R28, R40.reuse, R36, R28 ;  /* 0x00000024281c723c */ /* 0x040fec000000181c */
[----:B------:R-:W-:Y:S01]  /*14fa0*/  HMMA.16816.F32 R52, R40, R38, R52 ;  /* 0x000000262834723c */ /* 0x000fe20000001834 */
[----:B------:R-:W1:Y:S05]  /*14fb0*/  LDSM.16.M88.4 R36, [R195+0xb000] ;  /* 0x00b00000c324783b */ /* 0x000e6a0000000200 */
[----:B----4-:R-:W-:Y:S01]  /*14fc0*/  HMMA.16816.F32 R76, R68, R56, R76 ;  /* 0x00000038444c723c */ /* 0x010fe2000000184c */
[----:B------:R-:W-:-:S05]  /*14fd0*/  FMUL.FTZ R4, R4, UR9 ;  /* 0x0000000904047c20 */ /* 0x000fca0008410000 */
[----:B------:R-:W-:Y:S01]  /*14fe0*/  HMMA.16816.F32 R72, R68, R58, R72 ;  /* 0x0000003a4448723c */ /* 0x000fe20000001848 */
[----:B------:R-:W-:-:S05]  /*14ff0*/  FMUL.FTZ R57, R5, UR9 ;  /* 0x0000000905397c20 */ /* 0x000fca0008410000 */
[----:B------:R-:W-:Y:S01]  /*15000*/  HMMA.16816.F32 R16, R12, R10, R16 ;  /* 0x0000000a0c10723c */ /* 0x000fe20000001810 */
[----:B------:R-:W3:Y:S01]  /*15010*/  LDSM.16.M88.4 R8, [R195+0xb800] ;  /* 0x00b80000c308783b */ /* 0x000ee20000000200 */
[----:B------:R-:W-:Y:S01]  /*15020*/  FMUL.FTZ R59, R7, UR9 ;  /* 0x00000009073b7c20 */ /* 0x000fe20008410000 */
[----:B------:R-:W4:Y:S03]  /*15030*/  MUFU.TANH R57, R57 ;  /* 0x0000003900397308 */ /* 0x000f260000002400 */
[C---:B-----5:R-:W-:Y:S05]  /*15040*/  HMMA.16816.F32 R48, R40.reuse, R32, R48 ;  /* 0x000000202830723c */ /* 0x060fea0000001830 */
[----:B------:R5:W-:Y:S01]  /*15050*/  MUFU.TANH R33, R4 ;  /* 0x0000000400217308 */ /* 0x000be20000002400 */
[----:B------:R-:W-:Y:S06]  /*15060*/  HMMA.16816.F32 R80, R40, R34, R80 ;  /* 0x000000222850723c */ /* 0x000fec0000001850 */
[----:B------:R-:W-:Y:S01]  /*15070*/  HMMA.16816.F32 R28, R24, R20, R28 ;  /* 0x00000014181c723c */ /* 0x000fe2000000181c */
[----:B------:R-:W-:Y:S01]  /*15080*/  FMUL.FTZ R35, R6, UR9 ;  /* 0x0000000906237c20 */ /* 0x000fe20008410000 */
[----:B------:R-:W4:Y:S04]  /*15090*/  MUFU.TANH R59, R59 ;  /* 0x0000003b003b7308 */ /* 0x000f280000002400 */
[C---:B--2---:R-:W-:Y:S01]  /*150a0*/  HMMA.16816.F32 R76, R40.reuse, R84, R76 ;  /* 0x00000054284c723c */ /* 0x044fe2000000184c */
[----:B------:R-:W-:Y:S01]  /*150b0*/  FMUL.FTZ R16, R16, UR9 ;  /* 0x0000000910107c20 */ /* 0x000fe20008410000 */
[----:B------:R-:W-:Y:S01]  /*150c0*/  FMUL.FTZ R17, R17, UR9 ;  /* 0x0000000911117c20 */ /* 0x000fe20008410000 */
[----:B------:R-:W-:Y:S01]  /*150d0*/  FMUL.FTZ R19, R19, UR9 ;  /* 0x0000000913137c20 */ /* 0x000fe20008410000 */
[----:B-----5:R-:W2:Y:S01]  /*150e0*/  LDSM.16.M88.4 R4, [R188+0x5000] ;  /* 0x00500000bc04783b */ /* 0x020ea20000000200 */
[----:B------:R-:W-:Y:S01]  /*150f0*/  FMUL.FTZ R18, R18, UR9 ;  /* 0x0000000912127c20 */ /* 0x000fe20008410000 */
[----:B------:R-:W-:Y:S01]  /*15100*/  HMMA.16816.F32 R72, R40, R86, R72 ;  /* 0x000000562848723c */ /* 0x000fe20000001848 */
[----:B------:R-:W-:Y:S05]  /*15110*/  MUFU.TANH R35, R35 ;  /* 0x0000002300237308 */ /* 0x000fea0000002400 */
[----:B------:R-:W-:Y:S01]  /*15120*/  HMMA.16816.F32 R52, R24, R22, R52 ;  /* 0x000000161834723c */ /* 0x000fe20000001834 */
[----:B------:R-:W5:Y:S01]  /*15130*/  LDSM.16.M88.4 R20, [R188+0x5800] ;  /* 0x00580000bc14783b */ /* 0x000f620000000200 */
[----:B------:R-:W-:-:S04]  /*15140*/  DEPBAR.LE SB0, 0x0 ;  /* 0x000080000000791a */ /* 0x000fc80000000000 */
[----:B-1----:R-:W-:Y:S01]  /*15150*/  HMMA.16816.F32 R48, R24, R36, R48 ;  /* 0x000000241830723c */ /* 0x002fe20000001830 */
[----:B------:R1:W-:Y:S05]  /*15160*/  MUFU.TANH R37, R18 ;  /* 0x0000001200257308 */ /* 0x0003ea0000002400 */
[----:B------:R-:W-:Y:S03]  /*15170*/  HMMA.16816.F32 R28, R12, R64, R28 ;  /* 0x000000400c1c723c */ /* 0x000fe6000000181c */
[----:B------:R-:W4:Y:S03]  /*15180*/  MUFU.TANH R65, R16 ;  /* 0x0000001000417308 */ /* 0x000f260000002400 */
[C---:B------:R-:W-:Y:S05]  /*15190*/  HMMA.16816.F32 R80, R24.reuse, R38, R80 ;  /* 0x000000261850723c */ /* 0x040fea0000001850 */
[----:B------:R-:W4:Y:S01]  /*151a0*/  MUFU.TANH R17, R17 ;  /* 0x0000001100117308 */ /* 0x000f220000002400 */
[----:B---3--:R-:W-:Y:S01]  /*151b0*/  HMMA.16816.F32 R76, R24, R8, R76 ;  /* 0x00000008184c723c */ /* 0x008fe2000000184c */
[----:B-1----:R-:W-:-:S05]  /*151c0*/  VIADD R18, R109, 0x19 ;  /* 0x000000196d127836 */ /* 0x002fca0000000000 */
[----:B------:R-:W-:Y:S01]  /*151d0*/  HMMA.16816.F32 R72, R24, R10, R72 ;  /* 0x0000000a1848723c */ /* 0x000fe20000001848 */
[----:B------:R-:W1:Y:S05]  /*151e0*/  MUFU.TANH R19, R19 ;  /* 0x0000001300137308 */ /* 0x000e6a0000002400 */
[----:B------:R-:W-:Y:S01]  /*151f0*/  HMMA.16816.F32 R52, R12, R66, R52 ;  /* 0x000000420c34723c */ /* 0x000fe20000001834 */
[----:B------:R-:W-:Y:S01]  /*15200*/  FMUL.FTZ R11, R30, UR9 ;  /* 0x000000091e0b7c20 */ /* 0x000fe20008410000 */
[----:B------:R-:W-:Y:S01]  /*15210*/  FMUL.FTZ R28, R28, UR9 ;  /* 0x000000091c1c7c20 */ /* 0x000fe20008410000 */
[----:B------:R-:W-:-:S03]  /*15220*/  FMUL.FTZ R9, R29, UR9 ;  /* 0x000000091d097c20 */ /* 0x000fc60008410000 */
[C---:B--2---:R-:W-:Y:S01]  /*15230*/  HMMA.16816.F32 R48, R12.reuse, R4, R48 ;  /* 0x000000040c30723c */ /* 0x044fe20000001830 */
[----:B------:R-:W2:Y:S05]  /*15240*/  MUFU.TANH R39, R28 ;  /* 0x0000001c00277308 */ /* 0x000eaa0000002400 */
[C---:B------:R-:W-:Y:S01]  /*15250*/  HMMA.16816.F32 R80, R12.reuse, R6, R80 ;  /* 0x000000060c50723c */ /* 0x040fe20000001850 */
[----:B------:R-:W-:Y:S02]  /*15260*/  VIADD R4, R3, UR8 ;  /* 0x0000000803047c36 */ /* 0x000fe40008000000 */
[----:B------:R-:W-:Y:S01]  /*15270*/  FMUL.FTZ R5, R31, UR9 ;  /* 0x000000091f057c20 */ /* 0x000fe20008410000 */
[----:B------:R-:W3:Y:S02]  /*15280*/  MUFU.TANH R11, R11 ;  /* 0x0000000b000b7308 */ /* 0x000ee40000002400 */
[C---:B------:R-:W-:Y:S01]  /*15290*/  VIMNMX R2, R4.reuse, R63, PT ;  /* 0x0000003f04027248 */ /* 0x040fe20003fe0100 */
[----:B-----5:R-:W-:Y:S01]  /*152a0*/  HMMA.16816.F32 R76, R12, R20, R76 ;  /* 0x000000140c4c723c */ /* 0x020fe2000000184c */
[----:B------:R-:W-:Y:S01]  /*152b0*/  VIADDMNMX R3, R4, 0x8, R63, PT ;  /* 0x0000000804037846 */ /* 0x000fe2000380013f */
[----:B------:R-:W-:-:S02]  /*152c0*/  VIADD R4, R109, 0x1 ;  /* 0x000000016d047836 */ /* 0x000fc40000000000 */
[----:B------:R-:W-:Y:S02]  /*152d0*/  VIADD R6, R109, 0x9 ;  /* 0x000000096d067836 */ /* 0x000fe40000000000 */
[----:B------:R-:W-:Y:S01]  /*152e0*/  FMUL.FTZ R7, R52, UR9 ;  /* 0x0000000934077c20 */ /* 0x000fe20008410000 */
[----:B------:R-:W-:Y:S01]  /*152f0*/  HMMA.16816.F32 R72, R12, R22, R72 ;  /* 0x000000160c48723c */ /* 0x000fe20000001848 */
[C---:B------:R-:W-:Y:S01]  /*15300*/  ISETP.GE.AND P5, PT, R4.reuse, R2, PT ;  /* 0x000000020400720c */ /* 0x040fe20003fa6270 */
[----:B------:R-:W-:Y:S01]  /*15310*/  FMUL.FTZ R25, R53, UR9 ;  /* 0x0000000935197c20 */ /* 0x000fe20008410000 */
[----:B------:R-:W-:Y:S01]  /*15320*/  ISETP.GE.AND P0, PT, R4, R3, PT ;  /* 0x000000030400720c */ /* 0x000fe20003f06270 */
[----:B------:R-:W-:Y:S01]  /*15330*/  FMUL.FTZ R29, R55, UR9 ;  /* 0x00000009371d7c20 */ /* 0x000fe20008410000 */
[----:B------:R-:W-:Y:S01]  /*15340*/  I2FP.F32.S32 R4, R4 ;  /* 0x0000000400047245 */ /* 0x000fe20000201400 */
[----:B------:R-:W5:Y:S01]  /*15350*/  MUFU.TANH R9, R9 ;  /* 0x0000000900097308 */ /* 0x000f620000002400 */
[----:B------:R-:W-:-:S02]  /*15360*/  VIADD R15, R109, 0x8 ;  /* 0x000000086d0f7836 */ /* 0x000fc40000000000 */
[----:B------:R-:W-:Y:S01]  /*15370*/  FMUL.FTZ R23, R54, UR9 ;  /* 0x0000000936177c20 */ /* 0x000fe20008410000 */
[----:B------:R-:W-:Y:S01]  /*15380*/  ISETP.GE.AND P4, PT, R6, R2, PT ;  /* 0x000000020600720c */ /* 0x000fe20003f86270 */
[CC--:B----4-:R-:W-:Y:S01]  /*15390*/  FFMA.FTZ R12, R0.reuse, R4.reuse, R57 ;  /* 0x00000004000c7223 */ /* 0x0d0fe20000010039 */
[----:B------:R-:W-:Y:S01]  /*153a0*/  FFMA.FTZ R21, R0, R4, R59 ;  /* 0x0000000400157223 */ /* 0x000fe2000001003b */
[----:B------:R-:W-:Y:S01]  /*153b0*/  VIADD R4, R109, 0x10 ;  /* 0x000000106d047836 */ /* 0x000fe20000000000 */
[C---:B------:R-:W-:Y:S01]  /*153c0*/  ISETP.GE.AND P6, PT, R15.reuse, R2, PT ;  /* 0x000000020f00720c */ /* 0x040fe20003fc6270 */
[----:B------:R-:W4:Y:S01]  /*153d0*/  MUFU.TANH R5, R5 ;  /* 0x0000000500057308 */ /* 0x000f220000002400 */
[----:B------:R-:W-:Y:S01]  /*153e0*/  ISETP.GE.AND P2, PT, R15, R3, PT ;  /* 0x000000030f00720c */ /* 0x000fe20003f46270 */
[----:B------:R-:W-:Y:S01]  /*153f0*/  FMUL.FTZ R49, R49, UR9 ;  /* 0x0000000931317c20 */ /* 0x000fe20008410000 */
[----:B------:R-:W-:Y:S01]  /*15400*/  I2FP.F32.S32 R15, R15 ;  /* 0x0000000f000f7245 */ /* 0x000fe20000201400 */
[----:B------:R-:W-:Y:S01]  /*15410*/  FMUL.FTZ R51, R51, UR9 ;  /* 0x0000000933337c20 */ /* 0x000fe20008410000 */
[----:B------:R-:W-:Y:S01]  /*15420*/  ISETP.GE.AND P1, PT, R6, R3, PT ;  /* 0x000000030600720c */ /* 0x000fe20003f26270 */
[----:B------:R-:W-:Y:S01]  /*15430*/  FMUL.FTZ R80, R80, UR9 ;  /* 0x0000000950507c20 */ /* 0x000fe20008410000 */
[----:B------:R-:W-:Y:S01]  /*15440*/  FSEL R12, R12, -INF , !P5 ;  /* 0xff8000000c0c7808 */ /* 0x000fe20006800000 */
[----:B------:R-:W4:Y:S01]  /*15450*/  MUFU.TANH R7, R7 ;  /* 0x0000000700077308 */ /* 0x000f220000002400 */
[----:B------:R-:W-:Y:S01]  /*15460*/  FSEL R21, R21, -INF , !P0 ;  /* 0xff80000015157808 */ /* 0x000fe20004000000 */
[CC--:B------:R-:W-:Y:S01]  /*15470*/  FFMA.FTZ R16, R0.reuse, R15.reuse, R65 ;  /* 0x0000000f00107223 */ /* 0x0c0fe20000010041 */
[----:B------:R-:W-:Y:S01]  /*15480*/  I2FP.F32.S32 R6, R6 ;  /* 0x0000000600067245 */ /* 0x000fe20000201400 */
[----:B------:R-:W-:Y:S01]  /*15490*/  FFMA.FTZ R15, R0, R15, R37 ;  /* 0x0000000f000f7223 */ /* 0x000fe20000010025 */
[----:B------:R-:W-:Y:S01]  /*154a0*/  ISETP.GE.AND P5, PT, R4, R2, PT ;  /* 0x000000020400720c */ /* 0x000fe20003fa6270 */
[----:B------:R-:W-:Y:S01]  /*154b0*/  FMUL.FTZ R82, R82, UR9 ;  /* 0x0000000952527c20 */ /* 0x000fe20008410000 */
[-C--:B------:R-:W-:Y:S01]  /*154c0*/  ISETP.GE.AND P0, PT, R4, R3.reuse, PT ;  /* 0x000000030400720c */ /* 0x080fe20003f06270 */
[----:B------:R-:W4:Y:S01]  /*154d0*/  MUFU.TANH R23, R23 ;  /* 0x0000001700177308 */ /* 0x000f220000002400 */
[----:B------:R-:W-:Y:S01]  /*154e0*/  I2FP.F32.S32 R4, R4 ;  /* 0x0000000400047245 */ /* 0x000fe20000201400 */
[CC--:B------:R-:W-:Y:S01]  /*154f0*/  FFMA.FTZ R14, R0.reuse, R6.reuse, R17 ;  /* 0x00000006000e7223 */ /* 0x0c0fe20000010011 */
[----:B-1----:R-:W-:Y:S01]  /*15500*/  FFMA.FTZ R13, R0, R6, R19 ;  /* 0x00000006000d7223 */ /* 0x002fe20000010013 */
[C---:B------:R-:W-:Y:S01]  /*15510*/  IADD3 R6, R109.reuse, 0x11, RZ ;  /* 0x000000116d067810 */ /* 0x040fe20007ffe0ff */
[----:B------:R-:W-:Y:S01]  /*15520*/  FMUL.FTZ R27, R48, UR9 ;  /* 0x00000009301b7c20 */ /* 0x000fe20008410000 */
[CC--:B--2---:R-:W-:Y:S01]  /*15530*/  FFMA.FTZ R10, R0.reuse, R4.reuse, R39 ;  /* 0x00000004000a7223 */ /* 0x0c4fe20000010027 */
[----:B---3--:R-:W-:Y:S01]  /*15540*/  FFMA.FTZ R11, R0, R4, R11 ;  /* 0x00000004000b7223 */ /* 0x008fe2000001000b */
[----:B------:R-:W1:Y:S01]  /*15550*/  MUFU.TANH R25, R25 ;  /* 0x0000001900197308 */ /* 0x000e620000002400 */
[----:B------:R-:W-:Y:S01]  /*15560*/  VIADD R4, R109, 0x18 ;  /* 0x000000186d047836 */ /* 0x000fe20000000000 */
[----:B------:R-:W-:Y:S01]  /*15570*/  FSEL R16, R16, -INF , !P6 ;  /* 0xff80000010107808 */ /* 0x000fe20007000000 */
[----:B------:R-:W-:Y:S01]  /*15580*/  FMUL.FTZ R50, R50, UR9 ;  /* 0x0000000932327c20 */ /* 0x000fe20008410000 */
[----:B------:R-:W-:Y:S01]  /*15590*/  FSEL R15, R15, -INF , !P2 ;  /* 0xff8000000f0f7808 */ /* 0x000fe20005000000 */
[----:B------:R-:W-:Y:S01]  /*155a0*/  FMUL.FTZ R77, R77, UR9 ;  /* 0x000000094d4d7c20 */ /* 0x000fe20008410000 */
[C---:B------:R-:W-:Y:S01]  /*155b0*/  ISETP.GE.AND P6, PT, R6.reuse, R2, PT ;  /* 0x000000020600720c */ /* 0x040fe20003fc6270 */
[----:B------:R-:W-:Y:S01]  /*155c0*/  FMUL.FTZ R79, R79, UR9 ;  /* 0x000000094f4f7c20 */ /* 0x000fe20008410000 */
[----:B------:R-:W2:Y:S01]  /*155d0*/  MUFU.TANH R29, R29 ;  /* 0x0000001d001d7308 */ /* 0x000ea20000002400 */
[-C--:B------:R-:W-:Y:S01]  /*155e0*/  ISETP.GE.AND P2, PT, R6, R3.reuse, PT ;  /* 0x000000030600720c */ /* 0x080fe20003f46270 */
[----:B------:R-:W-:Y:S01]  /*155f0*/  VIADD R20, R109, 0x21 ;  /* 0x000000216d147836 */ /* 0x000fe20000000000 */
[----:B------:R-:W-:Y:S01]  /*15600*/  I2FP.F32.S32 R6, R6 ;  /* 0x0000000600067245 */ /* 0x000fe20000201400 */
[----:B------:R-:W-:Y:S01]  /*15610*/  FMUL.FTZ R76, R76, UR9 ;  /* 0x000000094c4c7c20 */ /* 0x000fe20008410000 */
[----:B------:R-:W-:Y:S01]  /*15620*/  FSEL R14, R14, -INF , !P4 ;  /* 0xff8000000e0e7808 */ /* 0x000fe20006000000 */
[----:B------:R-:W-:Y:S01]  /*15630*/  FMUL.FTZ R78, R78, UR9 ;  /* 0x000000094e4e7c20 */ /* 0x000fe20008410000 */
[----:B------:R-:W-:Y:S01]  /*15640*/  FSEL R13, R13, -INF , !P1 ;  /* 0xff8000000d0d7808 */ /* 0x000fe20004800000 */
[----:B------:R-:W3:Y:S01]  /*15650*/  MUFU.TANH R49, R49 ;  /* 0x0000003100317308 */ /* 0x000ee20000002400 */
[----:B------:R-:W-:Y:S01]  /*15660*/  ISETP.GE.AND P4, PT, R4, R2, PT ;  /* 0x000000020400720c */ /* 0x000fe20003f86270 */
[-C--:B-----5:R-:W-:Y:S01]  /*15670*/  FFMA.FTZ R8, R0, R6.reuse, R9 ;  /* 0x0000000600087223 */ /* 0x0a0fe20000010009 */
[-C--:B------:R-:W-:Y:S01]  /*15680*/  ISETP.GE.AND P1, PT, R4, R3.reuse, PT ;  /* 0x000000030400720c */ /* 0x080fe20003f26270 */
[----:B----4-:R-:W-:Y:S01]  /*15690*/  FFMA.FTZ R9, R0, R6, R5 ;  /* 0x0000000600097223 */ /* 0x010fe20000010005 */
[----:B------:R-:W-:Y:S01]  /*156a0*/  I2FP.F32.S32 R4, R4 ;  /* 0x0000000400047245 */ /* 0x000fe20000201400 */
[----:B------:R-:W-:Y:S01]  /*156b0*/  FMUL.FTZ R81, R81, UR9 ;  /* 0x0000000951517c20 */ /* 0x000fe20008410000 */
[----:B------:R-:W-:Y:S01]  /*156c0*/  FSEL R10, R10, -INF , !P5 ;  /* 0xff8000000a0a7808 */ /* 0x000fe20006800000 */
[----:B------:R-:W4:Y:S01]  /*156d0*/  MUFU.TANH R51, R51 ;  /* 0x0000003300337308 */ /* 0x000f220000002400 */
[----:B------:R-:W-:Y:S01]  /*156e0*/  FSEL R11, R11, -INF , !P0 ;  /* 0xff8000000b0b7808 */ /* 0x000fe20004000000 */
[----:B------:R-:W-:Y:S01]  /*156f0*/  FFMA.FTZ R6, R0, R4, R7 ;  /* 0x0000000400067223 */ /* 0x000fe20000010007 */
[----:B------:R-:W-:Y:S01]  /*15700*/  ISETP.GE.AND P5, PT, R18, R2, PT ;  /* 0x000000021200720c */ /* 0x000fe20003fa6270 */
[----:B------:R-:W-:Y:S01]  /*15710*/  FFMA.FTZ R7, R0, R4, R23 ;  /* 0x0000000400077223 */ /* 0x000fe20000010017 */
[-C--:B------:R-:W-:Y:S01]  /*15720*/  ISETP.GE.AND P0, PT, R18, R3.reuse, PT ;  /* 0x000000031200720c */ /* 0x080fe20003f06270 */
[----:B------:R-:W-:Y:S01]  /*15730*/  FMUL.FTZ R83, R83, UR9 ;  /* 0x0000000953537c20 */ /* 0x000fe20008410000 */
[----:B------:R-:W-:Y:S01]  /*15740*/  I2FP.F32.S32 R18, R18 ;  /* 0x0000001200127245 */ /* 0x000fe20000201400 */
[----:B------:R-:W5:Y:S01]  /*15750*/  MUFU.TANH R17, R80 ;  /* 0x0000005000117308 */ /* 0x000f620000002400 */
[----:B------:R-:W-:Y:S01]  /*15760*/  FSEL R6, R6, -INF , !P4 ;  /* 0xff80000006067808 */ /* 0x000fe20006000000 */
[----:B------:R-:W-:Y:S01]  /*15770*/  VIADD R22, R109, 0x20 ;  /* 0x000000206d167836 */ /* 0x000fe20000000000 */
[----:B------:R-:W-:Y:S01]  /*15780*/  FSEL R7, R7, -INF , !P1 ;  /* 0xff80000007077808 */ /* 0x000fe20004800000 */
[CC--:B-1----:R-:W-:Y:S01]  /*15790*/  FFMA.FTZ R4, R0.reuse, R18.reuse, R25 ;  /* 0x0000001200047223 */ /* 0x0c2fe20000010019 */
[----:B--2---:R-:W-:Y:S01]  /*157a0*/  FFMA.FTZ R5, R0, R18, R29 ;  /* 0x0000001200057223 */ /* 0x004fe2000001001d */
[----:B------:R-:W-:Y:S01]  /*157b0*/  IADD3 R18, R109, 0x28, RZ ;  /* 0x000000286d127810 */ /* 0x000fe20007ffe0ff */
[----:B------:R-:W-:Y:S01]  /*157c0*/  FMUL.FTZ R72, R72, UR9 ;  /* 0x0000000948487c20 */ /* 0x000fe20008410000 */
[----:B------:R-:W1:Y:S01]  /*157d0*/  MUFU.TANH R19, R82 ;  /* 0x0000005200137308 */ /* 0x000e620000002400 */
[----:B------:R-:W-:Y:S01]  /*157e0*/  FSEL R4, R4, -INF , !P5 ;  /* 0xff80000004047808 */ /* 0x000fe20006800000 */
[----:B------:R-:W-:Y:S01]  /*157f0*/  FMUL.FTZ R73, R73, UR9 ;  /* 0x0000000949497c20 */ /* 0x000fe20008410000 */
[----:B------:R-:W-:Y:S01]  /*15800*/  FSEL R5, R5, -INF , !P0 ;  /* 0xff80000005057808 */ /* 0x000fe20004000000 */
[----:B------:R-:W-:Y:S01]  /*15810*/  FMUL.FTZ R75, R75, UR9 ;  /* 0x000000094b4b7c20 */ /* 0x000fe20008410000 */
[-C--:B------:R-:W-:Y:S01]  /*15820*/  ISETP.GE.AND P4, PT, R20, R2.reuse, PT ;  /* 0x000000021400720c */ /* 0x080fe20003f86270 */
[----:B------:R-:W-:Y:S01]  /*15830*/  FMUL.FTZ R74, R74, UR9 ;  /* 0x000000094a4a7c20 */ /* 0x000fe20008410000 */
[----:B------:R-:W-:Y:S01]  /*15840*/  ISETP.GE.AND P1, PT, R20, R3, PT ;  /* 0x000000031400720c */ /* 0x000fe20003f26270 */
[----:B------:R-:W2:Y:S01]  /*15850*/  MUFU.TANH R27, R27 ;  /* 0x0000001b001b7308 */ /* 0x000ea20000002400 */
[----:B------:R-:W-:-:S02]  /*15860*/  ISETP.GE.AND P5, PT, R18, R2, PT ;  /* 0x000000021200720c */ /* 0x000fc40003fa6270 */
[-C--:B------:R-:W-:Y:S02]  /*15870*/  ISETP.GE.AND P0, PT, R18, R3.reuse, PT ;  /* 0x000000031200720c */ /* 0x080fe40003f06270 */
[----:B------:R-:W-:Y:S02]  /*15880*/  I2FP.F32.S32 R20, R20 ;  /* 0x0000001400147245 */ /* 0x000fe40000201400 */
[----:B------:R-:W-:Y:S01]  /*15890*/  I2FP.F32.S32 R18, R18 ;  /* 0x0000001200127245 */ /* 0x000fe20000201400 */
[----:B------:R-:W2:Y:S01]  /*158a0*/  MUFU.TANH R31, R50 ;  /* 0x00000032001f7308 */ /* 0x000ea20000002400 */
[----:B------:R-:W-:Y:S01]  /*158b0*/  FSEL R8, R8, -INF , !P6 ;  /* 0xff80000008087808 */ /* 0x000fe20007000000 */
[CC--:B---3--:R-:W-:Y:S01]  /*158c0*/  FFMA.FTZ R49, R0.reuse, R20.reuse, R49 ;  /* 0x0000001400317223 */ /* 0x0c8fe20000010031 */
[C---:B----4-:R-:W-:Y:S01]  /*158d0*/  FFMA.FTZ R51, R0.reuse, R20, R51 ;  /* 0x0000001400337223 */ /* 0x050fe20000010033 */
[CC--:B-----5:R-:W-:Y:S01]  /*158e0*/  FFMA.FTZ R166, R0.reuse, R18.reuse, R17 ;  /* 0x0000001200a67223 */ /* 0x0e0fe20000010011 */
[----:B-1----:R-:W-:Y:S01]  /*158f0*/  FFMA.FTZ R201, R0, R18, R19 ;  /* 0x0000001200c97223 */ /* 0x002fe20000010013 */
[----:B------:R-:W-:Y:S01]  /*15900*/  VIADD R20, R109, 0x30 ;  /* 0x000000306d147836 */ /* 0x000fe20000000000 */
[----:B------:R-:W-:Y:S01]  /*15910*/  FSEL R9, R9, -INF , !P2 ;  /* 0xff80000009097808 */ /* 0x000fe20005000000 */
[----:B------:R-:W1:Y:S01]  /*15920*/  MUFU.TANH R23, R76 ;  /* 0x0000004c00177308 */ /* 0x000e620000002400 */
[C---:B------:R-:W-:Y:S01]  /*15930*/  VIADD R18, R109.reuse, 0x31 ;  /* 0x000000316d127836 */ /* 0x040fe20000000000 */
[C---:B------:R-:W-:Y:S01]  /*15940*/  ISETP.GE.AND P6, PT, R22.reuse, R2, PT ;  /* 0x000000021600720c */ /* 0x040fe20003fc6270 */
[----:B------:R-:W-:Y:S01]  /*15950*/  VIADD R19, R109, 0x29 ;  /* 0x000000296d137836 */ /* 0x000fe20000000000 */
[----:B------:R-:W-:-:S02]  /*15960*/  ISETP.GE.AND P2, PT, R22, R3, PT ;  /* 0x000000031600720c */ /* 0x000fc40003f46270 */
[----:B------:R-:W-:Y:S02]  /*15970*/  I2FP.F32.S32 R22, R22 ;  /* 0x0000001600167245 */ /* 0x000fe40000201400 */
[----:B------:R-:W-:Y:S01]  /*15980*/  MUFU.TANH R77, R77 ;  /* 0x0000004d004d7308 */ /* 0x000fe20000002400 */
[----:B------:R-:W-:Y:S02]  /*15990*/  FSEL R174, R49, -INF , !P4 ;  /* 0xff80000031ae7808 */ /* 0x000fe40006000000 */
[----:B------:R-:W-:Y:S01]  /*159a0*/  FSEL R171, R51, -INF , !P1 ;  /* 0xff80000033ab7808 */ /* 0x000fe20004800000 */
[-C--:B--2---:R-:W-:Y:S01]  /*159b0*/  FFMA.FTZ R27, R0, R22.reuse, R27 ;  /* 0x00000016001b7223 */ /* 0x084fe2000001001b */
[----:B------:R-:W-:Y:S01]  /*159c0*/  FSEL R166, R166, -INF , !P5 ;  /* 0xff800000a6a67808 */ /* 0x000fe20006800000 */
[----:B------:R-:W-:Y:S01]  /*159d0*/  FFMA.FTZ R31, R0, R22, R31 ;  /* 0x00000016001f7223 */ /* 0x000fe2000001001f */
[----:B------:R-:W-:Y:S01]  /*159e0*/  FSEL R201, R201, -INF , !P0 ;  /* 0xff800000c9c97808 */ /* 0x000fe20004000000 */
[----:B------:R-:W2:Y:S01]  /*159f0*/  MUFU.TANH R25, R78 ;  /* 0x0000004e00197308 */ /* 0x000ea20000002400 */
[----:B------:R-:W-:-:S02]  /*15a00*/  ISETP.GE.AND P4, PT, R20, R2, PT ;  /* 0x000000021400720c */ /* 0x000fc40003f86270 */
[-C--:B------:R-:W-:Y:S02]  /*15a10*/  ISETP.GE.AND P1, PT, R20, R3.reuse, PT ;  /* 0x000000031400720c */ /* 0x080fe40003f26270 */
[C---:B------:R-:W-:Y:S02]  /*15a20*/  ISETP.GE.AND P5, PT, R18.reuse, R2, PT ;  /* 0x000000021200720c */ /* 0x040fe40003fa6270 */
[----:B------:R-:W-:Y:S01]  /*15a30*/  ISETP.GE.AND P0, PT, R18, R3, PT ;  /* 0x000000031200720c */ /* 0x000fe20003f06270 */
[----:B------:R-:W3:Y:S01]  /*15a40*/  MUFU.TANH R79, R79 ;  /* 0x0000004f004f7308 */ /* 0x000ee20000002400 */
[----:B------:R-:W-:Y:S02]  /*15a50*/  I2FP.F32.S32 R20, R20 ;  /* 0x0000001400147245 */ /* 0x000fe40000201400 */
[----:B------:R-:W-:Y:S02]  /*15a60*/  I2FP.F32.S32 R18, R18 ;  /* 0x0000001200127245 */ /* 0x000fe40000201400 */
[----:B------:R-:W-:Y:S01]  /*15a70*/  FSEL R162, R27, -INF , !P6 ;  /* 0xff8000001ba27808 */ /* 0x000fe20007000000 */
[CC--:B-1----:R-:W-:Y:S01]  /*15a80*/  FFMA.FTZ R23, R0.reuse, R20.reuse, R23 ;  /* 0x0000001400177223 */ /* 0x0c2fe20000010017 */
[----:B------:R-:W-:Y:S01]  /*15a90*/  FSEL R203, R31, -INF , !P2 ;  /* 0xff8000001fcb7808 */ /* 0x000fe20005000000 */
[----:B------:R-:W1:Y:S01]  /*15aa0*/  MUFU.TANH R81, R81 ;  /* 0x0000005100517308 */ /* 0x000e620000002400 */
[C---:B--2---:R-:W-:Y:S01]  /*15ab0*/  FFMA.FTZ R25, R0.reuse, R20, R25 ;  /* 0x0000001400197223 */ /* 0x044fe20000010019 */
[----:B------:R-:W-:Y:S01]  /*15ac0*/  FFMA.FTZ R77, R0, R18, R77 ;  /* 0x00000012004d7223 */ /* 0x000fe2000001004d */
[----:B------:R-:W-:-:S02]  /*15ad0*/  ISETP.GE.AND P6, PT, R19, R2, PT ;  /* 0x000000021300720c */ /* 0x000fc40003fc6270 */
[----:B------:R-:W-:Y:S02]  /*15ae0*/  ISETP.GE.AND P2, PT, R19, R3, PT ;  /* 0x000000031300720c */ /* 0x000fe40003f46270 */
[----:B------:R-:W-:Y:S01]  /*15af0*/  I2FP.F32.S32 R19, R19 ;  /* 0x0000001300137245 */ /* 0x000fe20000201400 */
[----:B------:R-:W2:Y:S01]  /*15b00*/  MUFU.TANH R83, R83 ;  /* 0x0000005300537308 */ /* 0x000ea20000002400 */
[----:B---3--:R-:W-:Y:S01]  /*15b10*/  FFMA.FTZ R79, R0, R18, R79 ;  /* 0x00000012004f7223 */ /* 0x008fe2000001004f */
[----:B------:R-:W-:Y:S01]  /*15b20*/  VIADD R18, R109, 0x38 ;  /* 0x000000386d127836 */ /* 0x000fe20000000000 */
[----:B------:R-:W-:Y:S02]  /*15b30*/  FSEL R202, R23, -INF , !P4 ;  /* 0xff80000017ca7808 */ /* 0x000fe40006000000 */
[----:B------:R-:W-:Y:S02]  /*15b40*/  FSEL R177, R25, -INF , !P1 ;  /* 0xff80000019b17808 */ /* 0x000fe40004800000 */
[C---:B------:R-:W-:Y:S01]  /*15b50*/  ISETP.GE.AND P4, PT, R18.reuse, R2, PT ;  /* 0x000000021200720c */ /* 0x040fe20003f86270 */
[----:B------:R-:W3:Y:S01]  /*15b60*/  MUFU.TANH R17, R72 ;  /* 0x0000004800117308 */ /* 0x000ee20000002400 */
[----:B------:R-:W-:Y:S01]  /*15b70*/  ISETP.GE.AND P1, PT, R18, R3, PT ;  /* 0x000000031200720c */ /* 0x000fe20003f26270 */
[----:B-1----:R-:W-:Y:S01]  /*15b80*/  FFMA.FTZ R81, R0, R19, R81 ;  /* 0x0000001300517223 */ /* 0x002fe20000010051 */
[----:B------:R-:W-:-:S02]  /*15b90*/  I2FP.F32.S32 R18, R18 ;  /* 0x0000001200127245 */ /* 0x000fc40000201400 */
[----:B------:R-:W-:Y:S02]  /*15ba0*/  I2FP.F32.S32 R20, R109 ;  /* 0x0000006d00147245 */ /* 0x000fe40000201400 */
[----:B------:R-:W-:Y:S01]  /*15bb0*/  FSEL R168, R81, -INF , !P6 ;  /* 0xff80000051a87808 */ /* 0x000fe20007000000 */
[----:B------:R-:W1:Y:S01]  /*15bc0*/  MUFU.TANH R73, R73 ;  /* 0x0000004900497308 */ /* 0x000e620000002400 */
[C---:B--2---:R-:W-:Y:S01]  /*15bd0*/  FFMA.FTZ R83, R0.reuse, R19, R83 ;  /* 0x0000001300537223 */ /* 0x044fe20000010053 */
[----:B------:R-:W-:Y:S01]  /*15be0*/  BAR.SYNC.DEFER_BLOCKING 0x0 ;  /* 0x0000000000007b1d */ /* 0x000fe20000010000 */
[----:B------:R-:W-:Y:S02]  /*15bf0*/  ISETP.GE.AND P6, PT, R109, R2, PT ;  /* 0x000000026d00720c */ /* 0x000fe40003fc6270 */
[----:B------:R-:W-:Y:S02]  /*15c00*/  FSEL R200, R77, -INF , !P5 ;  /* 0xff8000004dc87808 */ /* 0x000fe40006800000 */
[----:B------:R-:W-:Y:S01]  /*15c10*/  FSEL R175, R83, -INF , !P2 ;  /* 0xff80000053af7808 */ /* 0x000fe20005000000 */
[----:B------:R-:W2:Y:S01]  /*15c20*/  MUFU.TANH R19, R74 ;  /* 0x0000004a00137308 */ /* 0x000ea20000002400 */
[C---:B---3--:R-:W-:Y:S01]  /*15c30*/  FFMA.FTZ R178, R0.reuse, R18, R17 ;  /* 0x0000001200b27223 */ /* 0x048fe20000010011 */
[C---:B------:R-:W-:Y:S01]  /*15c40*/  ISETP.GE.AND P2, PT, R109.reuse, R3, PT ;  /* 0x000000036d00720c */ /* 0x040fe20003f46270 */
[----:B------:R-:W-:Y:S01]  /*15c50*/  FFMA.FTZ R17, R0, R20, R35 ;  /* 0x0000001400117223 */ /* 0x000fe20000010023 */
[----:B------:R-:W-:-:S02]  /*15c60*/  IADD3 R109, R109, 0x39, RZ ;  /* 0x000000396d6d7810 */ /* 0x000fc40007ffe0ff */
[----:B------:R-:W-:Y:S02]  /*15c70*/  FSEL R178, R178, -INF , !P4 ;  /* 0xff800000b2b27808 */ /* 0x000fe40006000000 */
[----:B------:R-:W3:Y:S01]  /*15c80*/  MUFU.TANH R75, R75 ;  /* 0x0000004b004b7308 */ /* 0x000ee20000002400 */
[----:B------:R-:W-:Y:S02]  /*15c90*/  ISETP.GE.AND P4, PT, R135, 0x2, PT ;  /* 0x000000028700780c */ /* 0x000fe40003f86270 */
[----:B------:R-:W-:Y:S02]  /*15ca0*/  I2FP.F32.S32 R22, R109 ;  /* 0x0000006d00167245 */ /* 0x000fe40000201400 */
[----:B------:R-:W-:Y:S02]  /*15cb0*/  FSEL R173, R79, -INF , !P0 ;  /* 0xff8000004fad7808 */ /* 0x000fe40004000000 */
[C---:B------:R-:W-:Y:S01]  /*15cc0*/  ISETP.GE.AND P5, PT, R109.reuse, R2, PT ;  /* 0x000000026d00720c */ /* 0x040fe20003fa6270 */
[C---:B-1----:R-:W-:Y:S01]  /*15cd0*/  FFMA.FTZ R176, R0.reuse, R22, R73 ;  /* 0x0000001600b07223 */ /* 0x042fe20000010049 */
[C---:B--2---:R-:W-:Y:S01]  /*15ce0*/  FFMA.FTZ R170, R0.reuse, R18, R19 ;  /* 0x0000001200aa7223 */ /* 0x044fe20000010013 */
[----:B------:R-:W-:Y:S01]  /*15cf0*/  FFMA.FTZ R18, R0, R20, R33 ;  /* 0x0000001400127223 */ /* 0x000fe20000010021 */
[----:B------:R-:W-:-:S02]  /*15d00*/  ISETP.GE.AND P0, PT, R109, R3, PT ;  /* 0x000000036d00720c */ /* 0x000fc40003f06270 */
[----:B------:R-:W-:Y:S02]  /*15d10*/  FSEL R17, R17, -INF , !P2 ;  /* 0xff80000011117808 */ /* 0x000fe40005000000 */
[----:B------:R-:W-:Y:S01]  /*15d20*/  FSEL R170, R170, -INF , !P1 ;  /* 0xff800000aaaa7808 */ /* 0x000fe20004800000 */
[----:B---3--:R-:W-:Y:S01]  /*15d30*/  FFMA.FTZ R169, R0, R22, R75 ;  /* 0x0000001600a97223 */ /* 0x008fe2000001004b */
        /* <DEDUP_REMOVED lines=65> */
.L_x_3078:
[----:B------:R-:W1:Y:S02]  /*16150*/  LDC R20, c[0x0][0x248] ;  /* 0x00009200ff147b82 */ /* 0x000e640000000800 */
[----:B-1----:R-:W-:-:S04]  /*16160*/  LEA R20, -R20, RZ, 0x6 ;  /* 0x000000ff14147211 */ /* 0x002fc800078e31ff */
[----:B------:R-:W-:-:S07]  /*16170*/  SHF.R.S32.HI R23, RZ, 0x1f, R20 ;  /* 0x0000001fff177819 */ /* 0x000fce0000011414 */
.L_x_3079:
[C---:B------:R-:W-:Y:S02]  /*16180*/  LOP3.LUT P2, RZ, R108.reuse, 0x2, RZ, 0xc0, !PT ;  /* 0x000000026cff7812 */ /* 0x040fe4000784c0ff */
[----:B------:R-:W-:Y:S02]  /*16190*/  LOP3.LUT P1, RZ, R108, 0x4, RZ, 0xc0, !PT ;  /* 0x000000046cff7812 */ /* 0x000fe4000782c0ff */
[----:B------:R-:W-:Y:S02]  /*161a0*/  LEA R26, P5, R20, R214, 0x1 ;  /* 0x000000d6141a7211 */ /* 0x000fe400078a08ff */
[----:B------:R-:W-:Y:S02]  /*161b0*/  LOP3.LUT P6, RZ, R108, 0x1, RZ, 0xc0, !PT ;  /* 0x000000016cff7812 */ /* 0x000fe400078cc0ff */
[----:B------:R-:W-:-:S05]  /*161c0*/  LEA.HI.X R27, R20, R217, R23, 0x1, P5 ;  /* 0x000000d9141b7211 */ /* 0x000fca00028f0c17 */
[----:B------:R-:W-:-:S04]  /*161d0*/  @P2 IADD3 R19, P0, R20, R152, RZ ;  /* 0x0000009814132210 */ /* 0x000fc80007f1e0ff */
[----:B------:R-:W-:Y:S01]  /*161e0*/  @P2 LEA R36, P5, R19, UR10, 0x1 ;  /* 0x0000000a13242c11 */ /* 0x000fe2000f8a08ff */
[--C-:B------:R-:W-:Y:S01]  /*161f0*/  @P2 IMAD.X R24, R23, 0x1, R151.reuse, P0 ;  /* 0x0000000117182824 */ /* 0x100fe200000e0697 */
        /* <DEDUP_REMOVED lines=26> */
[----:B------:R-:W-:Y:S01]  /*163a0*/  @P1 IADD3 R22, P0, R20, R152, RZ ;  /* 0x0000009814161210 */ /* 0x000fe20007f1e0ff */
        /* <DEDUP_REMOVED lines=19> */
[C---:B------:R-:W-:Y:S01]  /*164e0*/  @P6 LEA.HI.X R41, R20.reuse, R217, R23, 0x1, P5 ;  /* 0x000000d914296211 */ /* 0x040fe200028f0c17 */
[----:B------:R1:W-:Y:S01]  /*164f0*/  @!P2 STS.128 [R212+0x8800], RZ ;  /* 0x008800ffd400a388 */ /* 0x0003e20000000c00 */
[C---:B------:R-:W-:Y:S02]  /*16500*/  @P2 LEA R38, P5, R25.reuse, UR10, 0x1 ;  /* 0x0000000a19262c11 */ /* 0x040fe4000f8a08ff */
        /* <DEDUP_REMOVED lines=23> */
[C-C-:B------:R-:W-:Y:S01]  /*16680*/  @P2 IMAD.X R20, R150.reuse, 0x1, R151.reuse, P5 ;  /* 0x0000000196142824 */ /* 0x140fe200028e0697 */
        /* <DEDUP_REMOVED lines=31> */
.L_x_3077:
        /* <DEDUP_REMOVED lines=361> */
[----:B------:R-:W-:Y:S01]  /*17f10*/  IMAD.WIDE.U32 R8, R7, UR4, RZ ;  /* 0x0000000407087c25 */ /* 0x000fe2000f8e00ff */
[----:B------:R-:W-:Y:S02]  /*17f20*/  ULDC.64 UR4, c[0x0][0x238] ;  /* 0x00008e0000047ab9 */ /* 0x000fe40000000a00 */
[----:B------:R-:W-:Y:S02]  /*17f30*/  SHF.R.S32.HI R5, RZ, 0x1f, R6 ;  /* 0x0000001fff057819 */ /* 0x000fe40000011406 */
[----:B------:R-:W-:-:S03]  /*17f40*/  IADD3 R9, R9, R4, RZ ;  /* 0x0000000409097210 */ /* 0x000fc60007ffe0ff */
[----:B------:R-:W-:Y:S02]  /*17f50*/  IMAD R5, R5, UR4, RZ ;  /* 0x0000000405057c24 */ /* 0x000fe4000f8e02ff */
[----:B------:R-:W-:-:S04]  /*17f60*/  IMAD.WIDE.U32 R10, R6, UR4, R8 ;  /* 0x00000004060a7c25 */ /* 0x000fc8000f8e0008 */
[----:B------:R-:W-:-:S04]  /*17f70*/  IMAD R5, R6, UR5, R5 ;  /* 0x0000000506057c24 */ /* 0x000fc8000f8e0205 */
[----:B------:R-:W-:Y:S01]  /*17f80*/  IMAD.IADD R5, R11, 0x1, R5 ;  /* 0x000000010b057824 */ /* 0x000fe200078e0205 */
[----:B------:R-:W-:Y:S06]  /*17f90*/  BRA `(.L_x_3082) ;  /* 0x00000000000c7947 */ /* 0x000fec0003800000 */
.L_x_3081:
[----:B------:R-:W1:Y:S02]  /*17fa0*/  LDC R10, c[0x0][0x250] ;  /* 0x00009400ff0a7b82 */ /* 0x000e640000000800 */
[----:B-1----:R-:W-:-:S04]  /*17fb0*/  LEA R10, -R10, RZ, 0x6 ;  /* 0x000000ff0a0a7211 */ /* 0x002fc800078e31ff */
[----:B------:R-:W-:-:S07]  /*17fc0*/  SHF.R.S32.HI R5, RZ, 0x1f, R10 ;  /* 0x0000001fff057819 */ /* 0x000fce000001140a */
.L_x_3082:
[----:B------:R-:W-:Y:S01]  /*17fd0*/  LOP3.LUT R4, R215, 0xff, RZ, 0xc0, !PT ;  /* 0x000000ffd7047812 */ /* 0x000fe200078ec0ff */
[----:B------:R-:W-:Y:S01]  /*17fe0*/  ULDC.64 UR4, c[0x0][0x220] ;  /* 0x0000880000047ab9 */ /* 0x000fe20000000a00 */
[----:B------:R-:W-:Y:S01]  /*17ff0*/  LEA R222, P0, R10, R164, 0x1 ;  /* 0x000000a40ade7211 */ /* 0x000fe200078008ff */
[----:B------:R-:W1:Y:S01]  /*18000*/  S2R R221, SR_TID.X ;  /* 0x0000000000dd7919 */ /* 0x000e620000002100 */
[C---:B------:R-:W-:Y:S01]  /*18010*/  LOP3.LUT P4, RZ, R4.reuse, 0x2, RZ, 0xc0, !PT ;  /* 0x0000000204ff7812 */ /* 0x040fe2000788c0ff */
[----:B------:R-:W-:Y:S01]  /*18020*/  IMAD.MOV.U32 R232, RZ, RZ, 0x20 ;  /* 0x00000020ffe87424 */ /* 0x000fe200078e00ff */
[----:B------:R-:W-:Y:S02]  /*18030*/  LOP3.LUT P2, RZ, R4, 0x4, RZ, 0xc0, !PT ;  /* 0x0000000404ff7812 */ /* 0x000fe4000784c0ff */
[----:B------:R-:W-:Y:S02]  /*18040*/  LEA.HI.X R223, R10, R165, R5, 0x1, P0 ;  /* 0x000000a50adf7211 */ /* 0x000fe400000f0c05 */
[----:B------:R-:W-:-:S07]  /*18050*/  IADD3 R8, P1, R205, R10, RZ ;  /* 0x0000000acd087210 */ /* 0x000fce0007f3e0ff */
[CC--:B------:R-:W-:Y:S02]  /*18060*/  @P4 IADD3 R7, P5, R10.reuse, R136.reuse, RZ ;  /* 0x000000880a074210 */ /* 0x0c0fe40007fbe0ff */
[-C--:B------:R-:W-:Y:S02]  /*18070*/  @P2 IADD3 R9, P0, R10, R136.reuse, RZ ;  /* 0x000000880a092210 */ /* 0x080fe40007f1e0ff */
[----:B------:R-:W-:Y:S01]  /*18080*/  @P4 LEA R18, P6, R7, UR4, 0x1 ;  /* 0x0000000407124c11 */ /* 0x000fe2000f8c08ff */
[C-C-:B------:R-:W-:Y:S01]  /*18090*/  @P4 IMAD.X R6, R5.reuse, 0x1, R134.reuse, P5 ;  /* 0x0000000105064824 */ /* 0x140fe200028e0686 */
[----:B------:R-:W-:Y:S01]  /*180a0*/  LOP3.LUT P5, RZ, R4, 0x1, RZ, 0xc0, !PT ;  /* 0x0000000104ff7812 */ /* 0x000fe200078ac0ff */
[----:B------:R-:W-:Y:S01]  /*180b0*/  @P2 IMAD.X R4, R5, 0x1, R134, P0 ;  /* 0x0000000105042824 */ /* 0x000fe200000e0686 */
[----:B------:R-:W-:Y:S02]  /*180c0*/  @P2 LEA R16, P0, R9, UR4, 0x1 ;  /* 0x0000000409102c11 */ /* 0x000fe4000f8008ff */
[----:B------:R-:W-:Y:S01]  /*180d0*/  @P4 LEA.HI.X R19, R7, UR5, R6, 0x1, P6 ;  /* 0x0000000507134c11 */ /* 0x000fe2000b0f0c06 */
[----:B------:R-:W-:Y:S01]  /*180e0*/  IMAD.X R7, R204, 0x1, R5, P1 ;  /* 0x00000001cc077824 */ /* 0x000fe200008e0605 */
[----:B------:R-:W-:-:S02]  /*180f0*/  @P4 IADD3 R5, P1, R8, R136, RZ ;  /* 0x0000008808054210 */ /* 0x000fc40007f3e0ff */
[----:B------:R-:W-:Y:S02]  /*18100*/  @P2 LEA.HI.X R17, R9, UR5, R4, 0x1, P0 ;  /* 0x0000000509112c11 */ /* 0x000fe400080f0c04 */
[C---:B------:R-:W-:Y:S01]  /*18110*/  @P2 IADD3 R6, P0, R8.reuse, R136, RZ ;  /* 0x0000008808062210 */ /* 0x040fe20007f1e0ff */
[----:B------:R-:W-:Y:S01]  /*18120*/  @P4 IMAD.X R4, R7, 0x1, R134, P1 ;  /* 0x0000000107044824 */ /* 0x000fe200008e0686 */
[C---:B------:R-:W-:Y:S01]  /*18130*/  @P4 LEA R12, P1, R5.reuse, UR4, 0x1 ;  /* 0x00000004050c4c11 */ /* 0x040fe2000f8208ff */
[----:B------:R-:W-:Y:S01]  /*18140*/  @!PT LDS RZ, [RZ] ;  /* 0x00000000fffff984 */ /* 0x000fe20000000800 */
[----:B------:R-:W-:Y:S01]  /*18150*/  @!PT LDS RZ, [RZ] ;  /* 0x00000000fffff984 */ /* 0x000fe20000000800 */
[----:B------:R-:W-:Y:S01]  /*18160*/  @!PT LDS RZ, [RZ] ;  /* 0x00000000fffff984 */ /* 0x000fe20000000800 */
[----:B------:R-:W-:Y:S01]  /*18170*/  @P5 LDGSTS.E.BYPASS.LTC128B.128 [R212+0xc000], desc[UR6][R222.64] ;  /* 0x0c000000ded45fae */ /* 0x000fe2000b901d46 */
[----:B------:R-:W-:Y:S02]  /*18180*/  @P5 LEA R14, P6, R8, R164, 0x1 ;  /* 0x000000a4080e5211 */ /* 0x000fe400078c08ff */
[----:B------:R-:W-:Y:S01]  /*18190*/  @P4 LEA.HI.X R13, R5, UR5, R4, 0x1, P1 ;  /* 0x00000005050d4c11 */ /* 0x000fe200088f0c04 */
[----:B------:R-:W-:Y:S01]  /*181a0*/  @P2 IMAD.X R5, R7, 0x1, R134, P0 ;  /* 0x0000000107052824 */ /* 0x000fe200000e0686 */
[----:B------:R-:W-:Y:S01]  /*181b0*/  @P2 LEA R10, P0, R6, UR4, 0x1 ;  /* 0x00000004060a2c11 */ /* 0x000fe2000f8008ff */
[----:B------:R-:W-:Y:S01]  /*181c0*/  @!P5 STS.128 [R212+0xc000], RZ ;  /* 0x00c000ffd400d388 */ /* 0x000fe20000000c00 */
[----:B------:R-:W-:-:S02]  /*181d0*/  IADD3 R4, P1, R205, R8, RZ ;  /* 0x00000008cd047210 */ /* 0x000fc40007f3e0ff */
[----:B------:R-:W-:Y:S01]  /*181e0*/  @P2 LEA.HI.X R11, R6, UR5, R5, 0x1, P0 ;  /* 0x00000005060b2c11 */ /* 0x000fe200080f0c05 */
[----:B------:R-:W-:Y:S01]  /*181f0*/  @!PT LDS RZ, [RZ] ;  /* 0x00000000fffff984 */ /* 0x000fe20000000800 */
[----:B------:R-:W-:Y:S01]  /*18200*/  @!PT LDS RZ, [RZ] ;  /* 0x00000000fffff984 */ /* 0x000fe20000000800 */
[----:B------:R-:W-:Y:S01]  /*18210*/  @!PT LDS RZ, [RZ] ;  /* 0x00000000fffff984 */ /* 0x000fe20000000800 */
[----:B------:R-:W-:Y:S01]  /*18220*/  @P4 LDGSTS.E.BYPASS.LTC128B.128 [R212+0xe000], desc[UR6][R18.64+0x80] ;  /* 0x0e00008012d44fae */ /* 0x000fe2000b901d46 */
[-CC-:B------:R-:W-:Y:S01]  /*18230*/  @P5 LEA.HI.X R15, R8, R165.reuse, R7.reuse, 0x1, P6 ;  /* 0x000000a5080f5211 */ /* 0x180fe200030f0c07 */
[----:B------:R-:W-:Y:S01]  /*18240*/  IMAD.X R7, R204, 0x1, R7, P1 ;  /* 0x00000001cc077824 */ /* 0x000fe200008e0607 */
[C---:B------:R-:W-:Y:S01]  /*18250*/  @P4 IADD3 R9, P0, R4.reuse, R136, RZ ;  /* 0x0000008804094210 */ /* 0x040fe20007f1e0ff */
[----:B------:R-:W-:Y:S01]  /*18260*/  @!P4 STS.128 [R212+0xe000], RZ ;  /* 0x00e000ffd400c388 */ /* 0x000fe20000000c00 */
[C---:B------:R-:W-:Y:S02]  /*18270*/  @P5 LEA R22, P1, R4.reuse, R164, 0x1 ;  /* 0x000000a404165211 */ /* 0x040fe400078208ff */
[----:B------:R-:W-:Y:S01]  /*18280*/  IADD3 R5, P6, R205, R4, RZ ;  /* 0x00000004cd057210 */ /* 0x000fe20007fde0ff */
[----:B------:R-:W-:Y:S01]  /*18290*/  @P4 IMAD.X R6, R7, 0x1, R134, P0 ;  /* 0x0000000107064824 */ /* 0x000fe200000e0686 */
[----:B------:R-:W-:Y:S01]  /*182a0*/  @P4 LEA R20, P0, R9, UR4, 0x1 ;  /* 0x0000000409144c11 */ /* 0x000fe2000f8008ff */
[----:B------:R-:W-:Y:S01]  /*182b0*/  @!PT LDS RZ, [RZ] ;  /* 0x00000000fffff984 */ /* 0x000fe20000000800 */
[----:B------:R-:W-:Y:S01]  /*182c0*/  @!PT LDS RZ, [RZ] ;  /* 0x00000000fffff984 */ /* 0x000fe20000000800 */
[----:B------:R-:W-:Y:S01]  /*182d0*/  @!PT LDS RZ, [RZ] ;  /* 0x00000000fffff984 */ /* 0x000fe20000000800 */
[----:B------:R-:W-:Y:S01]  /*182e0*/  @P2 LDGSTS.E.BYPASS.LTC128B.128 [R212+0x10000], desc[UR6][R16.64+0x100] ;  /* 0x1000010010d42fae */ /* 0x000fe2000b901d46 */
[----:B------:R-:W-:-:S02]  /*182f0*/  @P5 LEA.HI.X R23, R4, R165, R7, 0x1, P1 ;  /* 0x000000a504175211 */ /* 0x000fc400008f0c07 */
[----:B------:R-:W-:Y:S01]  /*18300*/  @P2 IADD3 R4, P1, R4, R136, RZ ;  /* 0x0000008804042210 */ /* 0x000fe20007f3e0ff */
[----:B------:R-:W-:Y:S01]  /*18310*/  @!P2 STS.128 [R212+0x10000], RZ ;  /* 0x010000ffd400a388 */ /* 0x000fe20000000c00 */
[----:B------:R-:W-:Y:S01]  /*18320*/  @P4 LEA.HI.X R21, R9, UR5, R6, 0x1, P0 ;  /* 0x0000000509154c11 */ /* 0x000fe200080f0c06 */
[----:B------:R-:W-:Y:S01]  /*18330*/  IMAD.X R6, R204, 0x1, R7, P6 ;  /* 0x00000001cc067824 */ /* 0x000fe200030e0607 */
[----:B------:R-:W-:Y:S01]  /*18340*/  @P5 LEA R28, P0, R5, R164, 0x1 ;  /* 0x000000a4051c5211 */ /* 0x000fe200078008ff */
[----:B------:R-:W-:Y:S01]  /*18350*/  @P2 IMAD.X R7, R7, 0x1, R134, P1 ;  /* 0x0000000107072824 */ /* 0x000fe200008e0686 */
[----:B------:R-:W-:Y:S01]  /*18360*/  @P2 LEA R30, P1, R4, UR4, 0x1 ;  /* 0x00000004041e2c11 */ /* 0x000fe2000f8208ff */
[----:B------:R-:W-:Y:S01]  /*18370*/  @!PT LDS RZ, [RZ] ;  /* 0x00000000fffff984 */ /* 0x000fe20000000800 */
[----:B------:R-:W-:Y:S01]  /*18380*/  @!PT LDS RZ, [RZ] ;  /* 0x00000000fffff984 */ /* 0x000fe20000000800 */
[----:B------:R-:W-:Y:S01]  /*18390*/  @!PT LDS RZ, [RZ] ;  /* 0x00000000fffff984 */ /* 0x000fe20000000800 */
[----:B------:R-:W-:Y:S01]  /*183a0*/  @P5 LDGSTS.E.BYPASS.LTC128B.128 [R212+0xc800], desc[UR6][R14.64] ;  /* 0x0c8000000ed45fae */ /* 0x000fe2000b901d46 */
[CC--:B------:R-:W-:Y:S02]  /*183b0*/  @P4 IADD3 R8, P6, R5.reuse, R136.reuse, RZ ;  /* 0x0000008805084210 */ /* 0x0c0fe40007fde0ff */
[C---:B------:R-:W-:Y:S01]  /*183c0*/  @P5 LEA.HI.X R29, R5.reuse, R165, R6, 0x1, P0 ;  /* 0x000000a5051d5211 */ /* 0x040fe200000f0c06 */
[----:B------:R-:W-:Y:S01]  /*183d0*/  @!P5 STS.128 [R212+0xc800], RZ ;  /* 0x00c800ffd400d388 */ /* 0x000fe20000000c00 */
[----:B------:R-:W-:-:S02]  /*183e0*/  @P2 IADD3 R5, P0, R5, R136, RZ ;  /* 0x0000008805052210 */ /* 0x000fc40007f1e0ff */
        /* <DEDUP_REMOVED lines=15> */
[----:B------:R-:W-:Y:S01]  /*184e0*/  @P2 LDGSTS.E.BYPASS.LTC128B.128 [R212+0x10800], desc[UR6][R10.64+0x100] ;  /* 0x108001000ad42fae */ /* 0x000fe2000b901d46 */
[----:B------:R-:W-:-:S02]  /*184f0*/  @P2 LEA.HI.X R33, R5, UR5, R6, 0x1, P0 ;  /* 0x0000000505212c11 */ /* 0x000fc400080f0c06 */
        /* <DEDUP_REMOVED lines=26> */
[----:B------:R1:W-:Y:S03]  /*186a0*/  @P5 LDGSTS.E.BYPASS.LTC128B.128 [R212+0xd800], desc[UR6][R28.64] ;  /* 0x0d8000001cd45fae */ /* 0x0003e6000b901d46 */
        /* <DEDUP_REMOVED lines=17> */
[----:B------:R-:W3:Y:S04]  /*187c0*/  LDSM.16.M88.4 R24, [R198+0x6000] ;  /* 0x00600000c618783b */ /* 0x000ee80000000200 */
[----:B------:R-:W4:Y:S04]  /*187d0*/  LDSM.16.M88.4 R152, [R198+0x6800] ;  /* 0x00680000c698783b */ /* 0x000f280000000200 */
[----:B------:R-:W5:Y:S04]  /*187e0*/  LDSM.16.M88.4 R144, [R198+0x7000] ;  /* 0x00700000c690783b */ /* 0x000f680000000200 */
[----:B-1----:R-:W-:Y:S04]  /*187f0*/  LDSM.16.M88.4 R28, [R218] ;  /* 0x00000000da1c783b */ /* 0x002fe80000000200 */
[----:B------:R-:W1:Y:S04]  /*18800*/  LDSM.16.M88.4 R200, [R197] ;  /* 0x00000000c5c8783b */ /* 0x000e680000000200 */
[----:B------:R-:W1:Y:S04]  /*18810*/  LDSM.16.M88.4 R164, [R198+0x7800] ;  /* 0x00780000c6a4783b */ /* 0x000e680000000200 */
[----:B--2---:R-:W2:Y:S04]  /*18820*/  LDSM.16.M88.4 R32, [R191] ;  /* 0x00000000bf20783b */ /* 0x004ea80000000200 */
[----:B------:R-:W2:Y:S04]  /*18830*/  LDSM.16.M88.4 R4, [R190] ;  /* 0x00000000be04783b */ /* 0x000ea80000000200 */
[----:B------:R-:W-:Y:S04]  /*18840*/  LDSM.16.M88.4 R136, [R232] ;  /* 0x00000000e888783b */ /* 0x000fe80000000200 */
[----:B------:R-:W2:Y:S01]  /*18850*/  LDSM.16.M88.4 R172, [R195+0x6000] ;  /* 0x00600000c3ac783b */ /* 0x000ea20000000200 */
[C---:B---3--:R-:W-:Y:S03]  /*18860*/  HMMA.16816.F32 R12, R176.reuse, R24, RZ ;  /* 0x00000018b00c723c */ /* 0x048fe600000018ff */
[----:B------:R-:W3:Y:S04]  /*18870*/  LDSM.16.M88.4 R160, [R189] ;  /* 0x00000000bda0783b */ /* 0x000ee80000000200 */
[----:B------:R-:W3:Y:S01]  /*18880*/  LDSM.16.M88.4 R16, [R195+0x6800] ;  /* 0x00680000c310783b */ /* 0x000ee20000000200 */
[C---:B----4-:R-:W-:Y:S03]  /*18890*/  HMMA.16816.F32 R156, R176.reuse, R152, RZ ;  /* 0x00000098b09c723c */ /* 0x050fe600000018ff */
[----:B------:R-:W4:Y:S03]  /*188a0*/  LDSM.16.M88.4 R8, [R195+0x7000] ;  /* 0x00700000c308783b */ /* 0x000f260000000200 */
[C---:B------:R-:W-:Y:S01]  /*188b0*/  HMMA.16816.F32 R24, R176.reuse, R26, RZ ;  /* 0x0000001ab018723c */ /* 0x040fe200000018ff */
[----:B------:R-:W-:Y:S04]  /*188c0*/  LDSM.16.M88.4 R20, [R216] ;  /* 0x00000000d814783b */ /* 0x000fe80000000200 */
[----:B------:R-:W4:Y:S01]  /*188d0*/  LDSM.16.M88.4 R168, [R188] ;  /* 0x00000000bca8783b */ /* 0x000f220000000200 */
[C---:B------:R-:W-:Y:S03]  /*188e0*/  HMMA.16816.F32 R152, R176.reuse, R154, RZ ;  /* 0x0000009ab098723c */ /* 0x040fe600000018ff */
[----:B------:R-:W-:Y:S03]  /*188f0*/  LDSM.16.M88.4 R228, [R198+0x9800] ;  /* 0x00980000c6e4783b */ /* 0x000fe60000000200 */
[C---:B-----5:R-:W-:Y:S01]  /*18900*/  HMMA.16816.F32 R148, R176.reuse, R144, RZ ;  /* 0x00000090b094723c */ /* 0x060fe200000018ff */
[----:B------:R-:W-:Y:S04]  /*18910*/  LDSM.16.M88.4 R224, [R195+0x8000] ;  /* 0x00800000c3e0783b */ /* 0x000fe80000000200 */
[----:B------:R-:W0:Y:S01]  /*18920*/  LDGDEPBAR ;  /* 0x00000000000079af */ /* 0x000e220000000000 */
[----:B------:R-:W-:Y:S06]  /*18930*/  HMMA.16816.F32 R144, R176, R146, RZ ;  /* 0x00000092b090723c */ /* 0x000fec00000018ff */
[----:B-1----:R-:W-:Y:S06]  /*18940*/  HMMA.16816.F32 R12, R28, R200, R12 ;  /* 0x000000c81c0c723c */ /* 0x002fec000000180c */
[C---:B------:R-:W-:Y:S06]  /*18950*/  HMMA.16816.F32 R140, R176.reuse, R164, RZ ;  /* 0x000000a4b08c723c */ /* 0x040fec00000018ff */
[----:B------:R-:W-:Y:S01]  /*18960*/  HMMA.16816.F32 R176, R176, R166, RZ ;  /* 0x000000a6b0b0723c */ /* 0x000fe200000018ff */
[----:B------:R-:W-:Y:S05]  /*18970*/  LDSM.16.M88.4 R164, [R195+0x7800] ;  /* 0x00780000c3a4783b */ /* 0x000fea0000000200 */
[C---:B------:R-:W-:Y:S01]  /*18980*/  HMMA.16816.F32 R24, R28.reuse, R202, R24 ;  /* 0x000000ca1c18723c */ /* 0x040fe20000001818 */
[----:B------:R-:W-:Y:S05]  /*18990*/  LDSM.16.M88.4 R200, [R199+0x2000] ;  /* 0x00200000c7c8783b */ /* 0x000fea0000000200 */
[C---:B--2---:R-:W-:Y:S06]  /*189a0*/  HMMA.16816.F32 R156, R28.reuse, R32, R156 ;  /* 0x000000201c9c723c */ /* 0x044fec000000189c */
[C---:B------:R-:W-:Y:S01]  /*189b0*/  HMMA.16816.F32 R152, R28.reuse, R34, R152 ;  /* 0x000000221c98723c */ /* 0x040fe20000001898 */
[----:B------:R-:W-:Y:S05]  /*189c0*/  LDSM.16.M88.4 R32, [R198+0x8000] ;  /* 0x00800000c620783b */ /* 0x000fea0000000200 */
[C---:B------:R-:W-:Y:S06]  /*189d0*/  HMMA.16816.F32 R148, R28.reuse, R4, R148 ;  /* 0x000000041c94723c */ /* 0x040fec0000001894 */
[----:B------:R-:W-:Y:S01]  /*189e0*/  HMMA.16816.F32 R144, R28, R6, R144 ;  /* 0x000000061c90723c */ /* 0x000fe20000001890 */
[----:B------:R-:W1:Y:S05]  /*189f0*/  LDSM.16.M88.4 R4, [R188+0x800] ;  /* 0x00080000bc04783b */ /* 0x000e6a0000000200 */
[----:B------:R-:W-:Y:S06]  /*18a00*/  HMMA.16816.F32 R12, R136, R172, R12 ;  /* 0x000000ac880c723c */ /* 0x000fec000000180c */
[C---:B---3--:R-:W-:Y:S06]  /*18a10*/  HMMA.16816.F32 R140, R28.reuse, R160, R140 ;  /* 0x000000a01c8c723c */ /* 0x048fec000000188c */
[----:B------:R-:W-:Y:S01]  /*18a20*/  HMMA.16816.F32 R176, R28, R162, R176 ;  /* 0x000000a21cb0723c */ /* 0x000fe200000018b0 */
[----:B------:R-:W2:Y:S04]  /*18a30*/  LDSM.16.M88.4 R160, [R188+0x1000] ;  /* 0x00100000bca0783b */ /* 0x000ea80000000200 */
[----:B------:R-:W3:Y:S01]  /*18a40*/  LDSM.16.M88.4 R28, [R188+0x1800] ;  /* 0x00180000bc1c783b */ /* 0x000ee20000000200 */
[C---:B------:R-:W-:Y:S03]  /*18a50*/  HMMA.16816.F32 R24, R136.reuse, R174, R24 ;  /* 0x000000ae8818723c */ /* 0x040fe60000001818 */
[----:B------:R-:W-:Y:S03]  /*18a60*/  LDSM.16.M88.4 R172, [R218+0x2000] ;  /* 0x00200000daac783b */ /* 0x000fe60000000200 */
[C---:B------:R-:W-:Y:S06]  /*18a70*/  HMMA.16816.F32 R156, R136.reuse, R16, R156 ;  /* 0x00000010889c723c */ /* 0x040fec000000189c */
[C---:B------:R-:W-:Y:S01]  /*18a80*/  HMMA.16816.F32 R152, R136.reuse, R18, R152 ;  /* 0x000000128898723c */ /* 0x040fe20000001898 */
[----:B------:R-:W5:Y:S05]  /*18a90*/  LDSM.16.M88.4 R16, [R198+0x8800] ;  /* 0x00880000c610783b */ /* 0x000f6a0000000200 */
[C---:B----4-:R-:W-:Y:S06]  /*18aa0*/  HMMA.16816.F32 R148, R136.reuse, R8, R148 ;  /* 0x000000088894723c */ /* 0x050fec0000001894 */
[----:B------:R-:W-:Y:S01]  /*18ab0*/  HMMA.16816.F32 R144, R136, R10, R144 ;  /* 0x0000000a8890723c */ /* 0x000fe20000001890 */
[----:B------:R-:W-:Y:S05]  /*18ac0*/  LDSM.16.M88.4 R8, [R187] ;  /* 0x00000000bb08783b */ /* 0x000fea0000000200 */
[C---:B------:R-:W-:Y:S06]  /*18ad0*/  HMMA.16816.F32 R12, R20.reuse, R168, R12 ;  /* 0x000000a8140c723c */ /* 0x040fec000000180c */
[C---:B------:R-:W-:Y:S01]  /*18ae0*/  HMMA.16816.F32 R24, R20.reuse, R170, R24 ;  /* 0x000000aa1418723c */ /* 0x040fe20000001818 */
[----:B------:R-:W-:Y:S05]  /*18af0*/  LDSM.16.M88.4 R168, [R186] ;  /* 0x00000000baa8783b */ /* 0x000fea0000000200 */
[C---:B-1----:R-:W-:Y:S06]  /*18b00*/  HMMA.16816.F32 R156, R20.reuse, R4, R156 ;  /* 0x00000004149c723c */ /* 0x042fec000000189c */
[----:B------:R-:W-:Y:S01]  /*18b10*/  HMMA.16816.F32 R152, R20, R6, R152 ;  /* 0x000000061498723c */ /* 0x000fe20000001898 */
[----:B------:R-:W1:Y:S05]  /*18b20*/  LDSM.16.M88.4 R4, [R198+0x9000] ;  /* 0x00900000c604783b */ /* 0x000e6a0000000200 */
[C---:B------:R-:W-:Y:S06]  /*18b30*/  HMMA.16816.F32 R140, R136.reuse, R164, R140 ;  /* 0x000000a4888c723c */ /* 0x040fec000000188c */
[----:B------:R-:W-:Y:S01]  /*18b40*/  HMMA.16816.F32 R176, R136, R166, R176 ;  /* 0x000000a688b0723c */ /* 0x000fe200000018b0 */
[----:B------:R-:W4:Y:S04]  /*18b50*/  LDSM.16.M88.4 R164, [R185] ;  /* 0x00000000b9a4783b */ /* 0x000f280000000200 */
[----:B------:R-:W4:Y:S01]  /*18b60*/  LDSM.16.M88.4 R136, [R232+0x2000] ;  /* 0x00200000e888783b */ /* 0x000f220000000200 */
[C---:B--2---:R-:W-:Y:S06]  /*18b70*/  HMMA.16816.F32 R148, R20.reuse, R160, R148 ;  /* 0x000000a01494723c */ /* 0x044fec0000001894 */
[----:B------:R-:W-:Y:S01]  /*18b80*/  HMMA.16816.F32 R144, R20, R162, R144 ;  /* 0x000000a21490723c */ /* 0x000fe20000001890 */
[----:B------:R-:W2:Y:S05]  /*18b90*/  LDSM.16.M88.4 R160, [R184] ;  /* 0x00000000b8a0783b */ /* 0x000eaa0000000200 */
[C---:B------:R-:W-:Y:S06]  /*18ba0*/  HMMA.16816.F32 R12, R200.reuse, R32, R12 ;  /* 0x00000020c80c723c */ /* 0x040fec000000180c */
[----:B------:R-:W-:Y:S01]  /*18bb0*/  HMMA.16816.F32 R24, R200, R34, R24 ;  /* 0x00000022c818723c */ /* 0x000fe20000001818 */
[----:B------:R-:W2:Y:S05]  /*18bc0*/  LDSM.16.M88.4 R32, [R195+0x8800] ;  /* 0x00880000c320783b */ /* 0x000eaa0000000200 */
[C---:B---3--:R-:W-:Y:S06]  /*18bd0*/  HMMA.16816.F32 R140, R20.reuse, R28, R140 ;  /* 0x0000001c148c723c */ /* 0x048fec000000188c */
[----:B------:R-:W-:Y:S01]  /*18be0*/  HMMA.16816.F32 R176, R20, R30, R176 ;  /* 0x0000001e14b0723c */ /* 0x000fe200000018b0 */
[----:B------:R-:W-:Y:S04]  /*18bf0*/  LDSM.16.M88.4 R20, [R216+0x2000] ;  /* 0x00200000d814783b */ /* 0x000fe80000000200 */
[----:B------:R-:W-:Y:S01]  /*18c00*/  LDSM.16.M88.4 R28, [R195+0x9000] ;  /* 0x00900000c31c783b */ /* 0x000fe20000000200 */
[C---:B-----5:R-:W-:Y:S06]  /*18c10*/  HMMA.16816.F32 R156, R200.reuse, R16, R156 ;  /* 0x00000010c89c723c */ /* 0x060fec000000189c */
[C---:B------:R-:W-:Y:S01]  /*18c20*/  HMMA.16816.F32 R152, R200.reuse, R18, R152 ;  /* 0x00000012c898723c */ /* 0x040fe20000001898 */
[----:B------:R-:W3:Y:S05]  /*18c30*/  LDSM.16.M88.4 R16, [R188+0x2000] ;  /* 0x00200000bc10783b */ /* 0x000eea0000000200 */
[C---:B-1----:R-:W-:Y:S06]  /*18c40*/  HMMA.16816.F32 R148, R200.reuse, R4, R148 ;  /* 0x00000004c894723c */ /* 0x042fec0000001894 */
[----:B------:R-:W-:Y:S01]  /*18c50*/  HMMA.16816.F32 R144, R200, R6, R144 ;  /* 0x00000006c890723c */ /* 0x000fe20000001890 */
[----:B------:R-:W-:Y:S05]  /*18c60*/  LDSM.16.M88.4 R4, [R198+0xa000] ;  /* 0x00a00000c604783b */ /* 0x000fea0000000200 */
[C---:B------:R-:W-:Y:S06]  /*18c70*/  HMMA.16816.F32 R12, R172.reuse, R8, R12 ;  /* 0x00000008ac0c723c */ /* 0x040fec000000180c */
[----:B------:R-:W-:Y:S01]  /*18c80*/  HMMA.16816.F32 R24, R172, R10, R24 ;  /* 0x0000000aac18723c */ /* 0x000fe20000001818 */
[----:B------:R-:W-:Y:S05]  /*18c90*/  LDSM.16.M88.4 R8, [R199+0x4000] ;  /* 0x00400000c708783b */ /* 0x000fea0000000200 */
[C---:B------:R-:W-:Y:S06]  /*18ca0*/  HMMA.16816.F32 R140, R200.reuse, R228, R140 ;  /* 0x000000e4c88c723c */ /* 0x040fec000000188c */
[----:B------:R-:W-:Y:S01]  /*18cb0*/  HMMA.16816.F32 R176, R200, R230, R176 ;  /* 0x000000e6c8b0723c */ /* 0x000fe200000018b0 */
[----:B------:R-:W-:Y:S05]  /*18cc0*/  LDSM.16.M88.4 R200, [R218+0x4000] ;  /* 0x00400000dac8783b */ /* 0x000fea0000000200 */
[C---:B------:R-:W-:Y:S06]  /*18cd0*/  HMMA.16816.F32 R156, R172.reuse, R168, R156 ;  /* 0x000000a8ac9c723c */ /* 0x040fec000000189c */
[C---:B------:R-:W-:Y:S01]  /*18ce0*/  HMMA.16816.F32 R152, R172.reuse, R170, R152 ;  /* 0x000000aaac98723c */ /* 0x040fe20000001898 */
[----:B------:R-:W-:Y:S05]  /*18cf0*/  LDSM.16.M88.4 R168, [R188+0x2800] ;  /* 0x00280000bca8783b */ /* 0x000fea0000000200 */
[C---:B----4-:R-:W-:Y:S06]  /*18d00*/  HMMA.16816.F32 R148, R172.reuse, R164, R148 ;  /* 0x000000a4ac94723c */ /* 0x050fec0000001894 */
[----:B------:R-:W-:Y:S01]  /*18d10*/  HMMA.16816.F32 R144, R172, R166, R144 ;  /* 0x000000a6ac90723c */ /* 0x000fe20000001890 */
[----:B------:R-:W1:Y:S05]  /*18d20*/  LDSM.16.M88.4 R164, [R195+0x9800] ;  /* 0x00980000c3a4783b */ /* 0x000e6a0000000200 */
[C---:B------:R-:W-:Y:S06]  /*18d30*/  HMMA.16816.F32 R12, R136.reuse, R224, R12 ;  /* 0x000000e0880c723c */ /* 0x040fec000000180c */
[----:B------:R-:W-:Y:S06]  /*18d40*/  HMMA.16816.F32 R24, R136, R226, R24 ;  /* 0x000000e28818723c */ /* 0x000fec0000001818 */
[C---:B--2---:R-:W-:Y:S01]  /*18d50*/  HMMA.16816.F32 R224, R172.reuse, R160, R140 ;  /* 0x000000a0ace0723c */ /* 0x044fe2000000188c */
[----:B------:R-:W-:Y:S05]  /*18d60*/  LDSM.16.M88.4 R140, [R183] ;  /* 0x00000000b78c783b */ /* 0x000fea0000000200 */
[----:B------:R-:W-:Y:S01]  /*18d70*/  HMMA.16816.F32 R176, R172, R162, R176 ;  /* 0x000000a2acb0723c */ /* 0x000fe200000018b0 */
[----:B------:R-:W-:Y:S04]  /*18d80*/  LDSM.16.M88.4 R160, [R188+0x3800] ;  /* 0x00380000bca0783b */ /* 0x000fe80000000200 */
[----:B------:R-:W-:Y:S01]  /*18d90*/  LDSM.16.M88.4 R172, [R198+0xb800] ;  /* 0x00b80000c6ac783b */ /* 0x000fe20000000200 */
[C---:B------:R-:W-:Y:S06]  /*18da0*/  HMMA.16816.F32 R156, R136.reuse, R32, R156 ;  /* 0x00000020889c723c */ /* 0x040fec000000189c */
[----:B------:R-:W-:Y:S01]  /*18db0*/  HMMA.16816.F32 R152, R136, R34, R152 ;  /* 0x000000228898723c */ /* 0x000fe20000001898 */
[----:B------:R-:W2:Y:S05]  /*18dc0*/  LDSM.16.M88.4 R32, [R188+0x3000] ;  /* 0x00300000bc20783b */ /* 0x000eaa0000000200 */
[C---:B---3--:R-:W-:Y:S06]  /*18dd0*/  HMMA.16816.F32 R12, R20.reuse, R16, R12 ;  /* 0x00000010140c723c */ /* 0x048fec000000180c */
[----:B------:R-:W-:Y:S01]  /*18de0*/  HMMA.16816.F32 R24, R20, R18, R24 ;  /* 0x000000121418723c */ /* 0x000fe20000001818 */
[----:B------:R-:W-:Y:S05]  /*18df0*/  LDSM.16.M88.4 R16, [R195+0xa000] ;  /* 0x00a00000c310783b */ /* 0x000fea0000000200 */
[C---:B------:R-:W-:Y:S06]  /*18e00*/  HMMA.16816.F32 R148, R136.reuse, R28, R148 ;  /* 0x0000001c8894723c */ /* 0x040fec0000001894 */
        /* <DEDUP_REMOVED lines=9> */
[C---:B------:R-:W-:Y:S01]  /*18ea0*/  HMMA.16816.F32 R152, R20.reuse, R170, R152 ;  /* 0x000000aa1498723c */ /* 0x040fe20000001898 */
[----:B------:R-:W-:Y:S05]  /*18eb0*/  LDSM.16.M88.4 R168, [R198+0xb000] ;  /* 0x00b00000c6a8783b */ /* 0x000fea0000000200 */
[C---:B--2---:R-:W-:Y:S01]  /*18ec0*/  HMMA.16816.F32 R164, R20.reuse, R32, R148 ;  /* 0x0000002014a4723c */ /* 0x044fe20000001894 */
[----:B------:R-:W-:Y:S05]  /*18ed0*/  LDSM.16.M88.4 R148, [R216+0x4000] ;  /* 0x00400000d894783b */ /* 0x000fea0000000200 */
[----:B------:R-:W-:Y:S01]  /*18ee0*/  HMMA.16816.F32 R144, R20, R34, R144 ;  /* 0x000000221490723c */ /* 0x000fe20000001890 */
[----:B------:R-:W2:Y:S05]  /*18ef0*/  LDSM.16.M88.4 R32, [R182] ;  /* 0x00000000b620783b */ /* 0x000eaa0000000200 */
[C---:B------:R-:W-:Y:S06]  /*18f00*/  HMMA.16816.F32 R12, R200.reuse, R140, R12 ;  /* 0x0000008cc80c723c */ /* 0x040fec000000180c */
[----:B------:R-:W-:Y:S06]  /*18f10*/  HMMA.16816.F32 R24, R200, R142, R24 ;  /* 0x0000008ec818723c */ /* 0x000fec0000001818 */
[C---:B-1----:R-:W-:Y:S06]  /*18f20*/  HMMA.16816.F32 R156, R8.reuse, R136, R156 ;  /* 0x00000088089c723c */ /* 0x042fec000000189c */
[----:B------:R-:W-:Y:S01]  /*18f30*/  HMMA.16816.F32 R152, R8, R138, R152 ;  /* 0x0000008a0898723c */ /* 0x000fe20000001898 */
[----:B------:R-:W-:Y:S05]  /*18f40*/  LDSM.16.M88.4 R136, [R188+0x4800] ;  /* 0x00480000bc88783b */ /* 0x000fea0000000200 */
[C---:B------:R-:W-:Y:S06]  /*18f50*/  HMMA.16816.F32 R224, R20.reuse, R160, R224 ;  /* 0x000000a014e0723c */ /* 0x040fec00000018e0 */
[----:B------:R-:W-:Y:S01]  /*18f60*/  HMMA.16816.F32 R176, R20, R162, R176 ;  /* 0x000000a214b0723c */ /* 0x000fe200000018b0 */
[----:B------:R-:W1:Y:S05]  /*18f70*/  LDSM.16.M88.4 R20, [R195+0xa800] ;  /* 0x00a80000c314783b */ /* 0x000e6a0000000200 */
[C---:B------:R-:W-:Y:S06]  /*18f80*/  HMMA.16816.F32 R12, R28.reuse, R16, R12 ;  /* 0x000000101c0c723c */ /* 0x040fec000000180c */
[----:B------:R-:W-:Y:S01]  /*18f90*/  HMMA.16816.F32 R24, R28, R18, R24 ;  /* 0x000000121c18723c */ /* 0x000fe20000001818 */
[----:B------:R-:W3:Y:S05]  /*18fa0*/  LDSM.16.M88.4 R16, [R181] ;  /* 0x00000000b510783b */ /* 0x000eea0000000200 */
[C---:B--2---:R-:W-:Y:S06]  /*18fb0*/  HMMA.16816.F32 R156, R200.reuse, R32, R156 ;  /* 0x00000020c89c723c */ /* 0x044fec000000189c */
[----:B------:R-:W-:Y:S01]  /*18fc0*/  HMMA.16816.F32 R152, R200, R34, R152 ;  /* 0x00000022c898723c */ /* 0x000fe20000001898 */
[----:B------:R-:W2:Y:S05]  /*18fd0*/  LDSM.16.M88.4 R32, [R180] ;  /* 0x00000000b420783b */ /* 0x000eaa0000000200 */
[----:B------:R-:W-:Y:S06]  /*18fe0*/  HMMA.16816.F32 R164, R8, R168, R164 ;  /* 0x000000a808a4723c */ /* 0x000fec00000018a4 */
[----:B------:R-:W-:Y:S06]  /*18ff0*/  HMMA.16816.F32 R12, R148, R4, R12 ;  /* 0x00000004940c723c */ /* 0x000fec000000180c */
[----:B------:R-:W-:Y:S06]  /*19000*/  HMMA.16816.F32 R224, R8, R172, R224 ;  /* 0x000000ac08e0723c */ /* 0x000fec00000018e0 */
[----:B------:R-:W-:Y:S01]  /*19010*/  HMMA.16816.F32 R24, R148, R6, R24 ;  /* 0x000000069418723c */ /* 0x000fe20000001818 */
[----:B------:R-:W4:Y:S05]  /*19020*/  LDSM.16.M88.4 R4, [R195+0xb000] ;  /* 0x00b00000c304783b */ /* 0x000f2a0000000200 */
[C---:B------:R-:W-:Y:S06]  /*19030*/  HMMA.16816.F32 R144, R8.reuse, R170, R144 ;  /* 0x000000aa0890723c */ /* 0x040fec0000001890 */
[----:B------:R-:W-:Y:S01]  /*19040*/  HMMA.16816.F32 R176, R8, R174, R176 ;  /* 0x000000ae08b0723c */ /* 0x000fe200000018b0 */
[----:B------:R-:W5:Y:S01]  /*19050*/  LDSM.16.M88.4 R8, [R195+0xb800] ;  /* 0x00b80000c308783b */ /* 0x000f620000000200 */
[----:B------:R-:W-:Y:S01]  /*19060*/  FMUL.FTZ R12, R12, UR4 ;  /* 0x000000040c0c7c20 */ /* 0x000fe20008410000 */
[----:B------:R-:W-:Y:S01]  /*19070*/  FMUL.FTZ R13, R13, UR4 ;  /* 0x000000040d0d7c20 */ /* 0x000fe20008410000 */
[----:B------:R-:W-:Y:S01]  /*19080*/  FMUL.FTZ R14, R14, UR4 ;  /* 0x000000040e0e7c20 */ /* 0x000fe20008410000 */
[----:B------:R-:W-:Y:S01]  /*19090*/  FMUL.FTZ R143, R15, UR4 ;  /* 0x000000040f8f7c20 */ /* 0x000fe20008410000 */
[----:B-1----:R-:W-:Y:S01]  /*190a0*/  HMMA.16816.F32 R156, R28, R20, R156 ;  /* 0x000000141c9c723c */ /* 0x002fe2000000189c */
[----:B------:R-:W-:Y:S05]  /*190b0*/  MUFU.TANH R161, R12 ;  /* 0x0000000c00a17308 */ /* 0x000fea0000002400 */
[----:B---3--:R-:W-:Y:S01]  /*190c0*/  HMMA.16816.F32 R164, R200, R16, R164 ;  /* 0x00000010c8a4723c */ /* 0x008fe200000018a4 */
[----:B------:R-:W-:Y:S01]  /*190d0*/  FMUL.FTZ R20, R27, UR4 ;  /* 0x000000041b147c20 */ /* 0x000fe20008410000 */
[----:B------:R-:W-:Y:S01]  /*190e0*/  FMUL.FTZ R25, R25, UR4 ;  /* 0x0000000419197c20 */ /* 0x000fe20008410000 */
[----:B------:R-:W1:Y:S01]  /*190f0*/  MUFU.TANH R141, R13 ;  /* 0x0000000d008d7308 */ /* 0x000e620000002400 */
[----:B------:R-:W-:-:S02]  /*19100*/  FMUL.FTZ R26, R26, UR4 ;  /* 0x000000041a1a7c20 */ /* 0x000fc40008410000 */
[----:B--2---:R-:W-:Y:S05]  /*19110*/  HMMA.16816.F32 R224, R200, R32, R224 ;  /* 0x00000020c8e0723c */ /* 0x004fea00000018e0 */
[----:B------:R2:W-:Y:S01]  /*19120*/  MUFU.TANH R21, R14 ;  /* 0x0000000e00157308 */ /* 0x0005e20000002400 */
[----:B------:R-:W-:Y:S06]  /*19130*/  HMMA.16816.F32 R152, R28, R22, R152 ;  /* 0x000000161c98723c */ /* 0x000fec0000001898 */
[C---:B------:R-:W-:Y:S01]  /*19140*/  HMMA.16816.F32 R144, R200.reuse, R18, R144 ;  /* 0x00000012c890723c */ /* 0x040fe20000001890 */
[----:B------:R-:W3:Y:S01]  /*19150*/  LDSM.16.M88.4 R16, [R188+0x5800] ;  /* 0x00580000bc10783b */ /* 0x000ee20000000200 */
[----:B------:R-:W-:Y:S01]  /*19160*/  FMUL.FTZ R23, R24, UR4 ;  /* 0x0000000418177c20 */ /* 0x000fe20008410000 */
[----:B------:R-:W1:Y:S03]  /*19170*/  MUFU.TANH R143, R143 ;  /* 0x0000008f008f7308 */ /* 0x000e660000002400 */
[----:B------:R-:W-:Y:S01]  /*19180*/  HMMA.16816.F32 R176, R200, R34, R176 ;  /* 0x00000022c8b0723c */ /* 0x000fe200000018b0 */
[----:B--2---:R-:W2:Y:S04]  /*19190*/  LDSM.16.M88.4 R12, [R188+0x5000] ;  /* 0x00500000bc0c783b */ /* 0x004ea80000000200 */
[----:B------:R-:W1:Y:S01]  /*191a0*/  MUFU.TANH R23, R23 ;  /* 0x0000001700177308 */ /* 0x000e620000002400 */
[----:B------:R-:W-:Y:S01]  /*191b0*/  HMMA.16816.F32 R156, R148, R136, R156 ;  /* 0x00000088949c723c */ /* 0x000fe2000000189c */
[----:B------:R-:W-:-:S05]  /*191c0*/  DEPBAR.LE SB0, 0x0 ;  /* 0x000080000000791a */ /* 0x000fca0000000000 */
[C---:B----4-:R-:W-:Y:S01]  /*191d0*/  HMMA.16816.F32 R164, R28.reuse, R4, R164 ;  /* 0x000000041ca4723c */ /* 0x050fe200000018a4 */
[----:B------:R-:W-:Y:S05]  /*191e0*/  MUFU.TANH R25, R25 ;  /* 0x0000001900197308 */ /* 0x000fea0000002400 */
[----:B-----5:R-:W-:Y:S01]  /*191f0*/  HMMA.16816.F32 R224, R28, R8, R224 ;  /* 0x000000081ce0723c */ /* 0x020fe200000018e0 */
[----:B------:R-:W-:Y:S02]  /*19200*/  IMAD.SHL.U32 R4, R221, 0x2, RZ ;  /* 0x00000002dd047824 */ /* 0x000fe400078e00ff */
[----:B------:R-:W4:Y:S03]  /*19210*/  MUFU.TANH R33, R26 ;  /* 0x0000001a00217308 */ /* 0x000f260000002400 */
[----:B------:R-:W-:Y:S01]  /*19220*/  HMMA.16816.F32 R152, R148, R138, R152 ;  /* 0x0000008a9498723c */ /* 0x000fe20000001898 */
[----:B------:R-:W-:-:S04]  /*19230*/  LOP3.LUT R4, R4, 0x6, RZ, 0xc0, !PT ;  /* 0x0000000604047812 */ /* 0x000fc800078ec0ff */
[----:B------:R-:W5:Y:S01]  /*19240*/  MUFU.TANH R5, R20 ;  /* 0x0000001400057308 */ /* 0x000f620000002400 */
[C---:B------:R-:W-:Y:S01]  /*19250*/  HMMA.16816.F32 R144, R28.reuse, R6, R144 ;  /* 0x000000061c90723c */ /* 0x040fe20000001890 */
[----:B------:R-:W-:Y:S02]  /*19260*/  IMAD R4, R213, 0x40, R4 ;  /* 0x00000040d5047824 */ /* 0x000fe400078e0204 */
[----:B------:R-:W-:Y:S01]  /*19270*/  FMUL.FTZ R27, R156, UR4 ;  /* 0x000000049c1b7c20 */ /* 0x000fe20008410000 */
[----:B------:R-:W-:Y:S01]  /*19280*/  FMUL.FTZ R9, R158, UR4 ;  /* 0x000000049e097c20 */ /* 0x000fe20008410000 */
[C---:B------:R-:W-:Y:S01]  /*19290*/  VIADD R8, R4.reuse, 0x8 ;  /* 0x0000000804087836 */ /* 0x040fe20000000000 */
[----:B------:R-:W-:Y:S01]  /*192a0*/  HMMA.16816.F32 R176, R28, R10, R176 ;  /* 0x0000000a1cb0723c */ /* 0x000fe200000018b0 */
[----:B------:R-:W-:Y:S02]  /*192b0*/  VIADD R6, R4, 0x1 ;  /* 0x0000000104067836 */ /* 0x000fe40000000000 */
[----:B------:R-:W5:Y:S01]  /*192c0*/  MUFU.TANH R27, R27 ;  /* 0x0000001b001b7308 */ /* 0x000f620000002400 */
[----:B------:R-:W-:Y:S01]  /*192d0*/  FMUL.FTZ R7, R157, UR4 ;  /* 0x000000049d077c20 */ /* 0x000fe20008410000 */
[----:B------:R-:W-:-:S02]  /*192e0*/  ISETP.GE.AND P1, PT, R8, R2, PT ;  /* 0x000000020800720c */ /* 0x000fc40003f26270 */
[C---:B------:R-:W-:Y:S01]  /*192f0*/  ISETP.GE.AND P2, PT, R6.reuse, R2, PT ;  /* 0x000000020600720c */ /* 0x040fe20003f46270 */
[C---:B---3--:R-:W-:Y:S01]  /*19300*/  HMMA.16816.F32 R224, R148.reuse, R16, R224 ;  /* 0x0000001094e0723c */ /* 0x048fe200000018e0 */
[-C--:B------:R-:W-:Y:S01]  /*19310*/  ISETP.GE.AND P4, PT, R6, R3.reuse, PT ;  /* 0x000000030600720c */ /* 0x080fe20003f86270 */
[----:B------:R-:W-:Y:S01]  /*19320*/  FMUL.FTZ R11, R159, UR4 ;  /* 0x000000049f0b7c20 */ /* 0x000fe20008410000 */
[-C--:B------:R-:W-:Y:S01]  /*19330*/  ISETP.GE.AND P5, PT, R8, R3.reuse, PT ;  /* 0x000000030800720c */ /* 0x080fe20003fa6270 */
[----:B------:R-:W-:Y:S01]  /*19340*/  MUFU.TANH R7, R7 ;  /* 0x0000000700077308 */ /* 0x000fe20000002400 */
[----:B------:R-:W-:Y:S01]  /*19350*/  I2FP.F32.S32 R6, R6 ;  /* 0x0000000600067245 */ /* 0x000fe20000201400 */
[C---:B--2---:R-:W-:Y:S01]  /*19360*/  HMMA.16816.F32 R164, R148.reuse, R12, R164 ;  /* 0x0000000c94a4723c */ /* 0x044fe200000018a4 */
[----:B------:R-:W-:Y:S01]  /*19370*/  I2FP.F32.S32 R8, R8 ;  /* 0x0000000800087245 */ /* 0x000fe20000201400 */
[----:B------:R-:W-:Y:S02]  /*19380*/  VIADD R16, R4, 0x10 ;  /* 0x0000001004107836 */ /* 0x000fe40000000000 */
[----:B------:R-:W-:Y:S01]  /*19390*/  FMUL.FTZ R29, R154, UR4 ;  /* 0x000000049a1d7c20 */ /* 0x000fe20008410000 */
[CC--:B-1----:R-:W-:Y:S01]  /*193a0*/  FFMA.FTZ R17, R0.reuse, R6.reuse, R141 ;  /* 0x0000000600117223 */ /* 0x0c2fe2000001008d */
[C---:B------:R-:W-:Y:S01]  /*193b0*/  FFMA.FTZ R10, R0.reuse, R6, R143 ;  /* 0x00000006000a7223 */ /* 0x040fe2000001008f */
[-C--:B------:R-:W-:Y:S01]  /*193c0*/  FFMA.FTZ R23, R0, R8.reuse, R23 ;  /* 0x0000000800177223 */ /* 0x080fe20000010017 */
[----:B------:R-:W-:Y:S01]  /*193d0*/  FMUL.FTZ R13, R152, UR4 ;  /* 0x00000004980d7c20 */ /* 0x000fe20008410000 */
[----:B------:R-:W-:Y:S01]  /*193e0*/  VIADD R12, R4, 0x9 ;  /* 0x00000009040c7836 */ /* 0x000fe20000000000 */
[----:B------:R-:W-:Y:S01]  /*193f0*/  FSEL R17, R17, -INF , !P2 ;  /* 0xff80000011117808 */ /* 0x000fe20005000000 */
[----:B------:R-:W1:Y:S01]  /*19400*/  MUFU.TANH R9, R9 ;  /* 0x0000000900097308 */ /* 0x000e620000002400 */
[----:B------:R-:W-:Y:S01]  /*19410*/  FSEL R10, R10, -INF , !P4 ;  /* 0xff8000000a0a7808 */ /* 0x000fe20006000000 */
[C---:B------:R-:W-:Y:S01]  /*19420*/  HMMA.16816.F32 R144, R148.reuse, R14, R144 ;  /* 0x0000000e9490723c */ /* 0x040fe20000001890 */
[----:B------:R-:W-:Y:S01]  /*19430*/  FSEL R23, R23, -INF , !P1 ;  /* 0xff80000017177808 */ /* 0x000fe20004800000 */
[----:B----4-:R-:W-:Y:S01]  /*19440*/  FFMA.FTZ R8, R0, R8, R33 ;  /* 0x0000000800087223 */ /* 0x010fe20000010021 */
[CC--:B------:R-:W-:Y:S01]  /*19450*/  ISETP.GE.AND P6, PT, R12.reuse, R2.reuse, PT ;  /* 0x000000020c00720c */ /* 0x0c0fe20003fc6270 */
[----:B------:R-:W-:Y:S01]  /*19460*/  FMUL.FTZ R31, R155, UR4 ;  /* 0x000000049b1f7c20 */ /* 0x000fe20008410000 */
[-C--:B------:R-:W-:Y:S01]  /*19470*/  ISETP.GE.AND P2, PT, R12, R3.reuse, PT ;  /* 0x000000030c00720c */ /* 0x080fe20003f46270 */
[----:B------:R-:W-:Y:S01]  /*19480*/  MUFU.TANH R13, R13 ;  /* 0x0000000d000d7308 */ /* 0x000fe20000002400 */
[C---:B------:R-:W-:Y:S01]  /*19490*/  ISETP.GE.AND P4, PT, R16.reuse, R2, PT ;  /* 0x000000021000720c */ /* 0x040fe20003f86270 */
[----:B------:R-:W-:Y:S01]  /*194a0*/  HMMA.16816.F32 R176, R148, R18, R176 ;  /* 0x0000001294b0723c */ /* 0x000fe200000018b0 */
[-C--:B------:R-:W-:Y:S01]  /*194b0*/  ISETP.GE.AND P1, PT, R16, R3.reuse, PT ;  /* 0x000000031000720c */ /* 0x080fe20003f26270 */
[----:B------:R-:W-:Y:S01]  /*194c0*/  FMUL.FTZ R15, R153, UR4 ;  /* 0x00000004990f7c20 */ /* 0x000fe20008410000 */
[----:B------:R-:W-:Y:S01]  /*194d0*/  I2FP.F32.S32 R12, R12 ;  /* 0x0000000c000c7245 */ /* 0x000fe20000201400 */
[----:B------:R-:W-:Y:S01]  /*194e0*/  VIADD R14, R4, 0x11 ;  /* 0x00000011040e7836 */ /* 0x000fe20000000000 */
[----:B------:R-:W-:Y:S01]  /*194f0*/  I2FP.F32.S32 R16, R16 ;  /* 0x0000001000107245 */ /* 0x000fe20000201400 */
[----:B------:R-:W2:Y:S01]  /*19500*/  MUFU.TANH R11, R11 ;  /* 0x0000000b000b7308 */ /* 0x000ea20000002400 */
[----:B------:R-:W-:Y:S01]  /*19510*/  FSEL R8, R8, -INF , !P5 ;  /* 0xff80000008087808 */ /* 0x000fe20006800000 */
[CC--:B------:R-:W-:Y:S01]  /*19520*/  FFMA.FTZ R19, R0.reuse, R12.reuse, R25 ;  /* 0x0000000c00137223 */ /* 0x0c0fe20000010019 */
[C---:B-----5:R-:W-:Y:S01]  /*19530*/  FFMA.FTZ R5, R0.reuse, R12, R5 ;  /* 0x0000000c00057223 */ /* 0x060fe20000010005 */
[----:B------:R-:W-:Y:S01]  /*19540*/  FFMA.FTZ R27, R0, R16, R27 ;  /* 0x00000010001b7223 */ /* 0x000fe2000001001b */
[----:B------:R-:W-:Y:S01]  /*19550*/  VIADD R12, R4, 0x18 ;  /* 0x00000018040c7836 */ /* 0x000fe20000000000 */
[----:B------:R-:W-:Y:S01]  /*19560*/  ISETP.GE.AND P5, PT, R14, R2, PT ;  /* 0x000000020e00720c */ /* 0x000fe20003fa6270 */
[----:B------:R-:W-:Y:S01]  /*19570*/  FMUL.FTZ R35, R164, UR4 ;  /* 0x00000004a4237c20 */ /* 0x000fe20008410000 */
[----:B------:R-:W3:Y:S01]  /*19580*/  MUFU.TANH R29, R29 ;  /* 0x0000001d001d7308 */ /* 0x000ee20000002400 */
[----:B------:R-:W-:Y:S01]  /*19590*/  FSEL R19, R19, -INF , !P6 ;  /* 0xff80000013137808 */ /* 0x000fe20007000000 */
[----:B-1----:R-:W-:Y:S01]  /*195a0*/  FFMA.FTZ R9, R0, R16, R9 ;  /* 0x0000001000097223 */ /* 0x002fe20000010009 */
[----:B------:R-:W-:Y:S01]  /*195b0*/  FSEL R6, R5, -INF , !P2 ;  /* 0xff80000005067808 */ /* 0x000fe20005000000 */
[----:B------:R-:W-:Y:S01]  /*195c0*/  FMUL.FTZ R151, R165, UR4 ;  /* 0x00000004a5977c20 */ /* 0x000fe20008410000 */
[----:B------:R-:W-:Y:S01]  /*195d0*/  FSEL R149, R27, -INF , !P4 ;  /* 0xff8000001b957808 */ /* 0x000fe20006000000 */
[----:B------:R-:W-:Y:S01]  /*195e0*/  FMUL.FTZ R166, R166, UR4 ;  /* 0x00000004a6a67c20 */ /* 0x000fe20008410000 */
[-C--:B------:R-:W-:Y:S01]  /*195f0*/  ISETP.GE.AND P6, PT, R14, R3.reuse, PT ;  /* 0x000000030e00720c */ /* 0x080fe20003fc6270 */
[----:B------:R-:W1:Y:S01]  /*19600*/  MUFU.TANH R15, R15 ;  /* 0x0000000f000f7308 */ /* 0x000e620000002400 */
[C---:B------:R-:W-:Y:S01]  /*19610*/  ISETP.GE.AND P2, PT, R12.reuse, R2, PT ;  /* 0x000000020c00720c */ /* 0x040fe20003f46270 */
[----:B------:R-:W-:Y:S01]  /*19620*/  FMUL.FTZ R167, R167, UR4 ;  /* 0x00000004a7a77c20 */ /* 0x000fe20008410000 */
[----:B------:R-:W-:Y:S01]  /*19630*/  ISETP.GE.AND P4, PT, R12, R3, PT ;  /* 0x000000030c00720c */ /* 0x000fe20003f86270 */
[----:B------:R-:W-:Y:S01]  /*19640*/  FMUL.FTZ R144, R144, UR4 ;  /* 0x0000000490907c20 */ /* 0x000fe20008410000 */
[----:B------:R-:W-:Y:S01]  /*19650*/  I2FP.F32.S32 R14, R14 ;  /* 0x0000000e000e7245 */ /* 0x000fe20000201400 */
[----:B------:R-:W-:Y:S01]  /*19660*/  FMUL.FTZ R145, R145, UR4 ;  /* 0x0000000491917c20 */ /* 0x000fe20008410000 */
[----:B------:R-:W-:Y:S01]  /*19670*/  I2FP.F32.S32 R12, R12 ;  /* 0x0000000c000c7245 */ /* 0x000fe20000201400 */
[----:B------:R-:W4:Y:S01]  /*19680*/  MUFU.TANH R31, R31 ;  /* 0x0000001f001f7308 */ /* 0x000f220000002400 */
[----:B------:R-:W-:Y:S01]  /*19690*/  FSEL R202, R9, -INF , !P1 ;  /* 0xff80000009ca7808 */ /* 0x000fe20004800000 */
[CC--:B------:R-:W-:Y:S01]  /*196a0*/  FFMA.FTZ R139, R0.reuse, R14.reuse, R7 ;  /* 0x0000000e008b7223 */ /* 0x0c0fe20000010007 */
[C---:B--2---:R-:W-:Y:S01]  /*196b0*/  FFMA.FTZ R11, R0.reuse, R14, R11 ;  /* 0x0000000e000b7223 */ /* 0x044fe2000001000b */
[----:B------:R-:W-:Y:S01]  /*196c0*/  FFMA.FTZ R137, R0, R12, R13 ;  /* 0x0000000c00897223 */ /* 0x000fe2000001000d */
[----:B------:R-:W-:-:S02]  /*196d0*/  VIADD R13, R4, 0x19 ;  /* 0x00000019040d7836 */ /* 0x000fc40000000000 */
[----:B---3--:R-:W-:Y:S01]  /*196e0*/  FFMA.FTZ R29, R0, R12, R29 ;  /* 0x0000000c001d7223 */ /* 0x008fe2000001001d */
[----:B------:R-:W-:Y:S01]  /*196f0*/  FSEL R139, R139, -INF , !P5 ;  /* 0xff8000008b8b7808 */ /* 0x000fe20006800000 */
[----:B------:R-:W2:Y:S01]  /*19700*/  MUFU.TANH R35, R35 ;  /* 0x0000002300237308 */ /* 0x000ea20000002400 */
[----:B------:R-:W-:Y:S01]  /*19710*/  VIADD R12, R4, 0x20 ;  /* 0x00000020040c7836 */ /* 0x000fe20000000000 */
[CC--:B------:R-:W-:Y:S01]  /*19720*/  ISETP.GE.AND P1, PT, R13.reuse, R2.reuse, PT ;  /* 0x000000020d00720c */ /* 0x0c0fe20003f26270 */
[----:B------:R-:W-:Y:S01]  /*19730*/  FMUL.FTZ R146, R146, UR4 ;  /* 0x0000000492927c20 */ /* 0x000fe20008410000 */
[----:B------:R-:W-:Y:S01]  /*19740*/  ISETP.GE.AND P5, PT, R13, R3, PT ;  /* 0x000000030d00720c */ /* 0x000fe20003fa6270 */
[----:B------:R-:W-:Y:S01]  /*19750*/  FMUL.FTZ R147, R147, UR4 ;  /* 0x0000000493937c20 */ /* 0x000fe20008410000 */
[----:B------:R-:W-:Y:S01]  /*19760*/  I2FP.F32.S32 R13, R13 ;  /* 0x0000000d000d7245 */ /* 0x000fe20000201400 */
[----:B------:R-:W-:Y:S01]  /*19770*/  FMUL.FTZ R224, R224, UR4 ;  /* 0x00000004e0e07c20 */ /* 0x000fe20008410000 */
[----:B------:R-:W-:Y:S01]  /*19780*/  MUFU.TANH R151, R151 ;  /* 0x0000009700977308 */ /* 0x000fe20000002400 */
[----:B------:R-:W-:Y:S01]  /*19790*/  FSEL R200, R11, -INF , !P6 ;  /* 0xff8000000bc87808 */ /* 0x000fe20007000000 */
[----:B------:R-:W-:Y:S01]  /*197a0*/  FMUL.FTZ R225, R225, UR4 ;  /* 0x00000004e1e17c20 */ /* 0x000fe20008410000 */
[CC--:B-1----:R-:W-:Y:S01]  /*197b0*/  FFMA.FTZ R15, R0.reuse, R13.reuse, R15 ;  /* 0x0000000d000f7223 */ /* 0x0c2fe2000001000f */
[----:B------:R-:W-:Y:S01]  /*197c0*/  FSEL R137, R137, -INF , !P2 ;  /* 0xff80000089897808 */ /* 0x000fe20005000000 */
[----:B----4-:R-:W-:Y:S01]  /*197d0*/  FFMA.FTZ R31, R0, R13, R31 ;  /* 0x0000000d001f7223 */ /* 0x010fe2000001001f */
[----:B------:R-:W-:Y:S01]  /*197e0*/  ISETP.GE.AND P6, PT, R12, R2, PT ;  /* 0x000000020c00720c */ /* 0x000fe20003fc6270 */
[----:B------:R-:W-:Y:S01]  /*197f0*/  VIADD R13, R4, 0x28 ;  /* 0x00000028040d7836 */ /* 0x000fe20000000000 */
[----:B------:R-:W1:Y:S01]  /*19800*/  MUFU.TANH R141, R166 ;  /* 0x000000a6008d7308 */ /* 0x000e620000002400 */
[----:B------:R-:W-:Y:S01]  /*19810*/  ISETP.GE.AND P2, PT, R12, R3, PT ;  /* 0x000000030c00720c */ /* 0x000fe20003f46270 */
[----:B------:R-:W-:Y:S01]  /*19820*/  VIADD R14, R4, 0x29 ;  /* 0x00000029040e7836 */ /* 0x000fe20000000000 */
[----:B------:R-:W-:Y:S01]  /*19830*/  I2FP.F32.S32 R12, R12 ;  /* 0x0000000c000c7245 */ /* 0x000fe20000201400 */
[----:B------:R-:W-:Y:S01]  /*19840*/  FMUL.FTZ R227, R227, UR4 ;  /* 0x00000004e3e37c20 */ /* 0x000fe20008410000 */
[----:B------:R-:W-:Y:S01]  /*19850*/  FSEL R150, R29, -INF , !P4 ;  /* 0xff8000001d967808 */ /* 0x000fe20006000000 */
[----:B------:R-:W-:Y:S01]  /*19860*/  FMUL.FTZ R226, R226, UR4 ;  /* 0x00000004e2e27c20 */ /* 0x000fe20008410000 */
[----:B------:R-:W-:Y:S01]  /*19870*/  FSEL R135, R15, -INF , !P1 ;  /* 0xff8000000f877808 */ /* 0x000fe20004800000 */
[----:B------:R3:W-:Y:S01]  /*19880*/  MUFU.TANH R25, R144 ;  /* 0x0000009000197308 */ /* 0x0007e20000002400 */
[----:B--2---:R-:W-:Y:S01]  /*19890*/  FFMA.FTZ R35, R0, R12, R35 ;  /* 0x0000000c00237223 */ /* 0x004fe20000010023 */
[----:B------:R-:W-:Y:S01]  /*198a0*/  FSEL R148, R31, -INF , !P5 ;  /* 0xff8000001f947808 */ /* 0x000fe20006800000 */
[----:B------:R-:W-:Y:S01]  /*198b0*/  FMUL.FTZ R176, R176, UR4 ;  /* 0x00000004b0b07c20 */ /* 0x000fe20008410000 */
[----:B------:R-:W-:Y:S01]  /*198c0*/  ISETP.GE.AND P5, PT, R13, R2, PT ;  /* 0x000000020d00720c */ /* 0x000fe20003fa6270 */
[----:B------:R-:W-:Y:S01]  /*198d0*/  FMUL.FTZ R179, R179, UR4 ;  /* 0x00000004b3b37c20 */ /* 0x000fe20008410000 */
[----:B------:R-:W-:Y:S01]  /*198e0*/  FMUL.FTZ R178, R178, UR4 ;  /* 0x00000004b2b27c20 */ /* 0x000fe20008410000 */
[----:B------:R-:W-:Y:S01]  /*198f0*/  FMUL.FTZ R177, R177, UR4 ;  /* 0x00000004b1b17c20 */ /* 0x000fe20008410000 */
[----:B------:R-:W2:Y:S01]  /*19900*/  MUFU.TANH R167, R167 ;  /* 0x000000a700a77308 */ /* 0x000ea20000002400 */
[----:B-1----:R-:W-:Y:S01]  /*19910*/  FFMA.FTZ R141, R0, R12, R141 ;  /* 0x0000000c008d7223 */ /* 0x002fe2000001008d */
[----:B------:R-:W-:-:S02]  /*19920*/  VIADD R12, R4, 0x30 ;  /* 0x00000030040c7836 */ /* 0x000fc40000000000 */
[----:B------:R-:W-:Y:S02]  /*19930*/  IMAD.MOV.U32 R164, RZ, RZ, R222 ;  /* 0x000000ffffa47224 */ /* 0x000fe400078e00de */
[----:B------:R-:W-:Y:S02]  /*19940*/  IMAD.MOV.U32 R165, RZ, RZ, R223 ;  /* 0x000000ffffa57224 */ /* 0x000fe400078e00df */
[----:B------:R1:W4:Y:S01]  /*19950*/  MUFU.TANH R5, R145 ;  /* 0x0000009100057308 */ /* 0x0003220000002400 */
[----:B---3--:R-:W-:-:S05]  /*19960*/  VIADD R144, R4, 0x21 ;  /* 0x0000002104907836 */ /* 0x008fca0000000000 */
[C---:B------:R-:W-:Y:S02]  /*19970*/  ISETP.GE.AND P4, PT, R144.reuse, R2, PT ;  /* 0x000000029000720c */ /* 0x040fe40003f86270 */
[----:B------:R-:W-:Y:S01]  /*19980*/  ISETP.GE.AND P1, PT, R144, R3, PT ;  /* 0x000000039000720c */ /* 0x000fe20003f26270 */
[----:B------:R3:W-:Y:S01]  /*19990*/  MUFU.TANH R7, R146 ;  /* 0x0000009200077308 */ /* 0x0007e20000002400 */
[----:B------:R-:W-:-:S07]  /*199a0*/  I2FP.F32.S32 R144, R144 ;  /* 0x0000009000907245 */ /* 0x000fce0000201400 */
[----:B------:R5:W4:Y:S01]  /*199b0*/  MUFU.TANH R9, R147 ;  /* 0x0000009300097308 */ /* 0x000b220000002400 */
[CC--:B-1----:R-:W-:Y:S01]  /*199c0*/  FFMA.FTZ R145, R0.reuse, R144.reuse, R151 ;  /* 0x0000009000917223 */ /* 0x0c2fe20000010097 */
[----:B--2---:R-:W-:-:S04]  /*199d0*/  FFMA.FTZ R144, R0, R144, R167 ;  /* 0x0000009000907223 */ /* 0x004fc800000100a7 */
[----:B------:R-:W-:Y:S02]  /*199e0*/  FSEL R145, R145, -INF , !P4 ;  /* 0xff80000091917808 */ /* 0x000fe40006000000 */
[----:B------:R-:W1:Y:S01]  /*199f0*/  MUFU.TANH R11, R224 ;  /* 0x000000e0000b7308 */ /* 0x000e620000002400 */
[----:B---3--:R-:W-:Y:S02]  /*19a00*/  FSEL R146, R141, -INF , !P2 ;  /* 0xff8000008d927808 */ /* 0x008fe40005000000 */
[C---:B------:R-:W-:Y:S01]  /*19a10*/  ISETP.GE.AND P2, PT, R14.reuse, R2, PT ;  /* 0x000000020e00720c */ /* 0x040fe20003f46270 */
[----:B------:R-:W-:Y:S01]  /*19a20*/  BAR.SYNC.DEFER_BLOCKING 0x0 ;  /* 0x0000000000007b1d */ /* 0x000fe20000010000 */
[-C--:B------:R-:W-:Y:S02]  /*19a30*/  ISETP.GE.AND P4, PT, R14, R3.reuse, PT ;  /* 0x000000030e00720c */ /* 0x080fe40003f86270 */
[----:B------:R-:W-:Y:S02]  /*19a40*/  I2FP.F32.S32 R14, R14 ;  /* 0x0000000e000e7245 */ /* 0x000fe40000201400 */
[----:B-----5:R-:W-:Y:S01]  /*19a50*/  FSEL R147, R35, -INF , !P6 ;  /* 0xff80000023937808 */ /* 0x020fe20007000000 */
[----:B------:R-:W2:Y:S01]  /*19a60*/  MUFU.TANH R225, R225 ;  /* 0x000000e100e17308 */ /* 0x000ea20000002400 */
[----:B------:R-:W-:Y:S01]  /*19a70*/  ISETP.GE.AND P6, PT, R13, R3, PT ;  /* 0x000000030d00720c */ /* 0x000fe20003fc6270 */
[CC--:B----4-:R-:W-:Y:S01]  /*19a80*/  FFMA.FTZ R5, R0.reuse, R14.reuse, R5 ;  /* 0x0000000e00057223 */ /* 0x0d0fe20000010005 */
[----:B------:R-:W-:Y:S01]  /*19a90*/  I2FP.F32.S32 R13, R13 ;  /* 0x0000000d000d7245 */ /* 0x000fe20000201400 */
[----:B------:R-:W-:Y:S01]  /*19aa0*/  FFMA.FTZ R140, R0, R14, R9 ;  /* 0x0000000e008c7223 */ /* 0x000fe20000010009 */
[----:B------:R-:W-:-:S02]  /*19ab0*/  FSEL R144, R144, -INF , !P1 ;  /* 0xff80000090907808 */ /* 0x000fc40004800000 */
[----:B------:R-:W-:Y:S01]  /*19ac0*/  ISETP.GE.AND P1, PT, R12, R2, PT ;  /* 0x000000020c00720c */ /* 0x000fe20003f26270 */
[CC--:B------:R-:W-:Y:S01]  /*19ad0*/  FFMA.FTZ R25, R0.reuse, R13.reuse, R25 ;  /* 0x0000000d00197223 */ /* 0x0c0fe20000010019 */
[----:B------:R-:W-:Y:S01]  /*19ae0*/  FFMA.FTZ R7, R0, R13, R7 ;  /* 0x0000000d00077223 */ /* 0x000fe20000010007 */
[----:B------:R-:W-:Y:S01]  /*19af0*/  VIADD R13, R4, 0x31 ;  /* 0x00000031040d7836 */ /* 0x000fe20000000000 */
[----:B------:R-:W3:Y:S01]  /*19b00*/  MUFU.TANH R15, R226 ;  /* 0x000000e2000f7308 */ /* 0x000ee20000002400 */
[----:B------:R-:W-:Y:S02]  /*19b10*/  FSEL R141, R5, -INF , !P2 ;  /* 0xff800000058d7808 */ /* 0x000fe40005000000 */
[----:B------:R-:W-:Y:S02]  /*19b20*/  FSEL R143, R25, -INF , !P5 ;  /* 0xff800000198f7808 */ /* 0x000fe40006800000 */
[----:B------:R-:W-:Y:S02]  /*19b30*/  ISETP.GE.AND P5, PT, R12, R3, PT ;  /* 0x000000030c00720c */ /* 0x000fe40003fa6270 */
[----:B------:R-:W-:Y:S01]  /*19b40*/  I2FP.F32.S32 R12, R12 ;  /* 0x0000000c000c7245 */ /* 0x000fe20000201400 */
[----:B------:R-:W4:Y:S01]  /*19b50*/  MUFU.TANH R227, R227 ;  /* 0x000000e300e37308 */ /* 0x000f220000002400 */
[----:B------:R-:W-:-:S02]  /*19b60*/  FSEL R140, R140, -INF , !P4 ;  /* 0xff8000008c8c7808 */ /* 0x000fc40006000000 */
[C---:B------:R-:W-:Y:S01]  /*19b70*/  ISETP.GE.AND P2, PT, R13.reuse, R2, PT ;  /* 0x000000020d00720c */ /* 0x040fe20003f46270 */
[-C--:B-1----:R-:W-:Y:S01]  /*19b80*/  FFMA.FTZ R11, R0, R12.reuse, R11 ;  /* 0x0000000c000b7223 */ /* 0x082fe2000001000b */
[----:B------:R-:W-:Y:S02]  /*19b90*/  ISETP.GE.AND P4, PT, R13, R3, PT ;  /* 0x000000030d00720c */ /* 0x000fe40003f86270 */
[----:B------:R-:W-:Y:S01]  /*19ba0*/  I2FP.F32.S32 R13, R13 ;  /* 0x0000000d000d7245 */ /* 0x000fe20000201400 */
[----:B------:R-:W1:Y:S01]  /*19bb0*/  MUFU.TANH R9, R176 ;  /* 0x000000b000097308 */ /* 0x000e620000002400 */
[----:B------:R-:W-:Y:S01]  /*19bc0*/  FSEL R142, R7, -INF , !P6 ;  /* 0xff800000078e7808 */ /* 0x000fe20007000000 */
[----:B------:R-:W-:Y:S01]  /*19bd0*/  VIADD R7, R4, 0x38 ;  /* 0x0000003804077836 */ /* 0x000fe20000000000 */
[----:B------:R-:W-:Y:S01]  /*19be0*/  FSEL R173, R11, -INF , !P1 ;  /* 0xff8000000bad7808 */ /* 0x000fe20004800000 */
[CC--:B--2---:R-:W-:Y:S01]  /*19bf0*/  FFMA.FTZ R171, R0.reuse, R13.reuse, R225 ;  /* 0x0000000d00ab7223 */ /* 0x0c4fe200000100e1 */
[----:B---3--:R-:W-:Y:S01]  /*19c00*/  FFMA.FTZ R15, R0, R12, R15 ;  /* 0x0000000c000f7223 */ /* 0x008fe2000001000f */
[----:B------:R-:W-:Y:S01]  /*19c10*/  VIADD R12, R4, 0x39 ;  /* 0x00000039040c7836 */ /* 0x000fe20000000000 */
[----:B------:R-:W-:Y:S01]  /*19c20*/  ISETP.GE.AND P1, PT, R7, R2, PT ;  /* 0x000000020700720c */ /* 0x000fe20003f26270 */
[----:B------:R-:W2:Y:S01]  /*19c30*/  MUFU.TANH R11, R178 ;  /* 0x000000b2000b7308 */ /* 0x000ea20000002400 */
[----:B------:R-:W-:Y:S01]  /*19c40*/  FSEL R171, R171, -INF , !P2 ;  /* 0xff800000abab7808 */ /* 0x000fe20005000000 */
[----:B----4-:R-:W-:Y:S01]  /*19c50*/  FFMA.FTZ R168, R0, R13, R227 ;  /* 0x0000000d00a87223 */ /* 0x010fe200000100e3 */
[----:B------:R-:W-:-:S02]  /*19c60*/  ISETP.GE.AND P2, PT, R7, R3, PT ;  /* 0x000000030700720c */ /* 0x000fc40003f46270 */
[----:B------:R-:W-:Y:S02]  /*19c70*/  I2FP.F32.S32 R7, R7 ;  /* 0x0000000700077245 */ /* 0x000fe40000201400 */
[----:B------:R-:W-:Y:S01]  /*19c80*/  FSEL R170, R15, -INF , !P5 ;  /* 0xff8000000faa7808 */ /* 0x000fe20006800000 */
[----:B------:R-:W3:Y:S01]  /*19c90*/  MUFU.TANH R5, R177 ;  /* 0x000000b100057308 */ /* 0x000ee20000002400 */
[----:B------:R-:W-:Y:S01]  /*19ca0*/  FSEL R168, R168, -INF , !P4 ;  /* 0xff800000a8a87808 */ /* 0x000fe20006000000 */
[----:B-1----:R-:W-:Y:S01]  /*19cb0*/  FFMA.FTZ R9, R0, R7, R9 ;  /* 0x0000000700097223 */ /* 0x002fe20000010009 */
[-C--:B------:R-:W-:Y:S02]  /*19cc0*/  ISETP.GE.AND P6, PT, R4, R2.reuse, PT ;  /* 0x000000020400720c */ /* 0x080fe40003fc6270 */
[----:B------:R-:W-:Y:S02]  /*19cd0*/  ISETP.GE.AND P5, PT, R12, R2, PT ;  /* 0x000000020c00720c */ /* 0x000fe40003fa6270 */
[----:B------:R-:W-:Y:S01]  /*19ce0*/  ISETP.GE.AND P4, PT, R4, R3, PT ;  /* 0x000000030400720c */ /* 0x000fe20003f86270 */
[----:B------:R-:W1:Y:S01]  /*19cf0*/  MUFU.TANH R179, R179 ;  /* 0x000000b300b37308 */ /* 0x000e620000002400 */
[----:B------:R-:W-:Y:S01]  /*19d00*/  I2FP.F32.S32 R4, R4 ;  /* 0x0000000400047245 */ /* 0x000fe20000201400 */
[----:B--2---:R-:W-:Y:S01]  /*19d10*/  FFMA.FTZ R11, R0, R7, R11 ;  /* 0x00000007000b7223 */ /* 0x004fe2000001000b */
[----:B------:R-:W-:-:S02]  /*19d20*/  I2FP.F32.S32 R2, R12 ;  /* 0x0000000c00027245 */ /* 0x000fc40000201400 */
[----:B------:R-:W-:Y:S01]  /*19d30*/  FSEL R169, R9, -INF , !P1 ;  /* 0xff80000009a97808 */ /* 0x000fe20004800000 */
[-C--:B------:R-:W-:Y:S01]  /*19d40*/  FFMA.FTZ R7, R0, R4.reuse, R161 ;  /* 0x0000000400077223 */ /* 0x080fe200000100a1 */
[----:B------:R-:W-:Y:S01]  /*19d50*/  ISETP.GE.AND P1, PT, R12, R3, PT ;  /* 0x000000030c00720c */ /* 0x000fe20003f26270 */
[C---:B------:R-:W-:Y:S01]  /*19d60*/  FFMA.FTZ R12, R0.reuse, R4, R21 ;  /* 0x00000004000c7223 */ /* 0x040fe20000010015 */
[-C--:B---3--:R-:W-:Y:S01]  /*19d70*/  FFMA.FTZ R5, R0, R2.reuse, R5 ;  /* 0x0000000200057223 */ /* 0x088fe20000010005 */
[----:B------:R-:W-:Y:S02]  /*19d80*/  FSEL R166, R11, -INF , !P2 ;  /* 0xff8000000ba67808 */ /* 0x000fe40005000000 */
[----:B------:R-:W-:Y:S02]  /*19d90*/  FSEL R7, R7, -INF , !P6 ;  /* 0xff80000007077808 */ /* 0x000fe40007000000 */
[----:B------:R-:W-:Y:S02]  /*19da0*/  FSEL R12, R12, -INF , !P4 ;  /* 0xff8000000c0c7808 */ /* 0x000fe40006000000 */
[----:B------:R-:W-:Y:S01]  /*19db0*/  FSEL R167, R5, -INF , !P5 ;  /* 0xff80000005a77808 */ /* 0x000fe20006800000 */
[----:B-1----:R-:W-:-:S05]  /*19dc0*/  FFMA.FTZ R162, R0, R2, R179 ;  /* 0x0000000200a27223 */ /* 0x002fca00000100b3 */
        /* <DEDUP_REMOVED lines=13> */
[----:B------:R-:W-:-:S02]  /*19ea0*/  ISETP.GE.AND P0, PT, R16, RZ, PT ;  /* 0x000000ff1000720c */ /* 0x000fc40003f06270 */
[----:B------:R-:W-:Y:S01]  /*19eb0*/  LOP3.LUT R16, RZ, R9, RZ, 0x33, !PT ;  /* 0x00000009ff107212 */ /* 0x000fe200078e33ff */
        /* <DEDUP_REMOVED lines=12> */
[C---:B------:R-:W-:Y:S02]  /*19f80*/  IMAD R3, R2.reuse, R3, R5 ;  /* 0x0000000302037224 */ /* 0x040fe400078e0205 */
[----:B------:R-:W1:Y:S01]  /*19f90*/  LDC.64 R4, c[0x0][0x248] ;  /* 0x00009200ff047b82 */ /* 0x000e620000000a00 */
        /* <DEDUP_REMOVED lines=22> */
[----:B------:R-:W-:Y:S02]  /*1a100*/  SHF.R.S32.HI R9, RZ, 0x1f, R13 ;  /* 0x0000001fff097819 */ /* 0x000fe4000001140d */
[----:B--2---:R-:W-:-:S03]  /*1a110*/  IADD3 R11, -R14, R11, RZ ;  /* 0x0000000b0e0b7210 */ /* 0x004fc60007ffe1ff */
[----:B-1----:R-:W-:Y:S01]  /*1a120*/  IMAD R14, R9, R4, RZ ;  /* 0x00000004090e7224 */ /* 0x002fe200078e02ff */
[----:B------:R-:W-:-:S03]  /*1a130*/  SHF.R.S32.HI R9, RZ, 0x1f, R11 ;  /* 0x0000001fff097819 */ /* 0x000fc6000001140b */
[C---:B------:R-:W-:Y:S02]  /*1a140*/  IMAD R5, R13.reuse, R5, R14 ;  /* 0x000000050d057224 */ /* 0x040fe400078e020e */
[----:B------:R-:W-:-:S04]  /*1a150*/  IMAD.WIDE.U32 R14, R13, R4, RZ ;  /* 0x000000040d0e7225 */ /* 0x000fc800078e00ff */
[-C--:B---3--:R-:W-:Y:S02]  /*1a160*/  IMAD R4, R9, R2.reuse, RZ ;  /* 0x0000000209047224 */ /* 0x088fe400078e02ff */
[----:B------:R-:W-:Y:S02]  /*1a170*/  IMAD.IADD R15, R15, 0x1, R5 ;  /* 0x000000010f0f7824 */ /* 0x000fe400078e0205 */
[C---:B------:R-:W-:Y:S02]  /*1a180*/  IMAD R3, R11.reuse, R3, R4 ;  /* 0x000000030b037224 */ /* 0x040fe400078e0204 */
[----:B------:R-:W-:-:S04]  /*1a190*/  IMAD.WIDE.U32 R14, R11, R2, R14 ;  /* 0x000000020b0e7225 */ /* 0x000fc800078e000e */
[----:B------:R-:W-:Y:S01]  /*1a1a0*/  IMAD.MOV.U32 R2, RZ, RZ, R14 ;  /* 0x000000ffff027224 */ /* 0x000fe200078e000e */
[----:B------:R-:W-:Y:S01]  /*1a1b0*/  IADD3 R3, R15, R3, RZ ;  /* 0x000000030f037210 */ /* 0x000fe20007ffe0ff */
[----:B------:R-:W-:Y:S06]  /*1a1c0*/  BRA `(.L_x_3085) ;  /* 0x00000000000c7947 */ /* 0x000fec0003800000 */
.L_x_3084:
[----:B------:R-:W1:Y:S02]  /*1a1d0*/  LDC R2, c[0x0][0x248] ;  /* 0x00009200ff027b82 */ /* 0x000e640000000800 */
[----:B-1----:R-:W-:-:S04]  /*1a1e0*/  LEA R2, -R2, RZ, 0x6 ;  /* 0x000000ff02027211 */ /* 0x002fc800078e31ff */
[----:B------:R-:W-:-:S07]  /*1a1f0*/  SHF.R.S32.HI R3, RZ, 0x1f, R2 ;  /* 0x0000001fff037819 */ /* 0x000fce0000011402 */
.L_x_3085:
[----:B------:R-:W-:Y:S01]  /*1a200*/  LEA.HI R4, R134, R221, RZ, 0x3 ;  /* 0x000000dd86047211 */ /* 0x000fe200078f18ff */
[----:B------:R-:W-:Y:S01]  /*1a210*/  ULDC UR4, c[0x0][0x2d0] ;  /* 0x0000b40000047ab9 */ /* 0x000fe20000000800 */
[----:B------:R-:W-:Y:S02]  /*1a220*/  LEA R34, P2, R2, R214, 0x1 ;  /* 0x000000d602227211 */ /* 0x000fe400078408ff */
        /* <DEDUP_REMOVED lines=16> */
[----:B------:R-:W-:Y:S01]  /*1a330*/  @!P4 IADD3 R5, P0, R207, R2, RZ ;  /* 0x00000002cf05c210 */ /* 0x000fe20007f1e0ff */
[C-C-:B------:R-:W-:Y:S01]  /*1a340*/  @!P5 IMAD.X R4, R206.reuse, 0x1, R3.reuse, P1 ;  /* 0x00000001ce04d824 */ /* 0x140fe200008e0603 */
        /* <DEDUP_REMOVED lines=12> */
[C---:B------:R-:W-:Y:S02]  /*1a410*/  IADD3.X R14, R206.reuse, R3, R206, P2, P1 ;  /* 0x00000003ce0e7210 */ /* 0x040fe400017e24ce */
[----:B------:R-:W-:Y:S01]  /*1a420*/  IADD3 R5, P1, R207, R9, RZ ;  /* 0x00000009cf057210 */ /* 0x000fe20007f3e0ff */
[----:B------:R-:W-:Y:S01]  /*1a430*/  @!PT LDS RZ, [RZ] ;  /* 0x00000000fffff984 */ /* 0x000fe20000000800 */
[----:B------:R-:W-:Y:S01]  /*1a440*/  @!PT LDS RZ, [RZ] ;  /* 0x00000000fffff984 */ /* 0x000fe20000000800 */
[----:B------:R-:W-:Y:S01]  /*1a450*/  @!PT LDS RZ, [RZ] ;  /* 0x00000000fffff984 */ /* 0x000fe20000000800 */
[----:B------:R1:W-:Y:S01]  /*1a460*/  @P6 LDGSTS.E.BYPASS.LTC128B.128 [R212+0xa000], desc[UR6][R34.64+0x100] ;  /* 0x0a00010022d46fae */ /* 0x0003e2000b901d46 */
[CC--:B------:R-:W-:Y:S02]  /*1a470*/  @!P4 LEA R24, P0, R9.reuse, R214.reuse, 0x1 ;  /* 0x000000d60918c211 */ /* 0x0c0fe400078008ff */
[CC--:B------:R-:W-:Y:S01]  /*1a480*/  @!P5 LEA R30, P2, R9.reuse, R214.reuse, 0x1 ;  /* 0x000000d6091ed211 */ /* 0x0c0fe200078408ff */
[--C-:B------:R-:W-:Y:S01]  /*1a490*/  IMAD.X R4, R206, 0x1, R14.reuse, P1 ;  /* 0x00000001ce047824 */ /* 0x100fe200008e060e */
[C---:B------:R-:W-:Y:S01]  /*1a4a0*/  @!P4 LEA.HI.X R25, R9.reuse, R217, R14, 0x1, P0 ;  /* 0x000000d90919c211 */ /* 0x040fe200000f0c0e */
[----:B------:R1:W-:Y:S01]  /*1a4b0*/  @!P6 STS.128 [R212+0xa000], RZ ;  /* 0x00a000ffd400e388 */ /* 0x0003e20000000c00 */
[----:B------:R-:W-:-:S02]  /*1a4c0*/  @P6 LEA R20, P0, R9, R214, 0x1 ;  /* 0x000000d609146211 */ /* 0x000fc400078008ff */
[----:B------:R-:W-:Y:S01]  /*1a4d0*/  @!P5 LEA R28, P1, R5, R214, 0x1 ;  /* 0x000000d6051cd211 */ /* 0x000fe200078208ff */
[----:B------:R-:W-:Y:S01]  /*1a4e0*/  @!PT LDS RZ, [RZ] ;  /* 0x00000000fffff984 */ /* 0x000fe20000000800 */
[----:B------:R-:W-:Y:S01]  /*1a4f0*/  @!PT LDS RZ, [RZ] ;  /* 0x00000000fffff984 */ /* 0x000fe20000000800 */
[----:B------:R-:W-:Y:S01]  /*1a500*/  @!PT LDS RZ, [RZ] ;  /* 0x00000000fffff984 */ /* 0x000fe20000000800 */
[----:B------:R1:W-:Y:S01]  /*1a510*/  @!P5 LDGSTS.E.BYPASS.LTC128B.128 [R212+0x6800], desc[UR6][R32.64] ;  /* 0x0680000020d4dfae */ /* 0x0003e2000b901d46 */
[CCC-:B------:R-:W-:Y:S02]  /*1a520*/  @!P5 LEA.HI.X R31, R9.reuse, R217.reuse, R14.reuse, 0x1, P2 ;  /* 0x000000d9091fd211 */ /* 0x1c0fe400010f0c0e */
[-C--:B------:R-:W-:Y:S01]  /*1a530*/  @P6 LEA.HI.X R21, R9, R217.reuse, R14, 0x1, P0 ;  /* 0x000000d909156211 */ /* 0x080fe200000f0c0e */
[----:B------:R1:W-:Y:S01]  /*1a540*/  @P5 STS.128 [R212+0x6800], RZ ;  /* 0x006800ffd4005388 */ /* 0x0003e20000000c00 */
[----:B------:R-:W-:Y:S02]  /*1a550*/  @!P5 LEA.HI.X R29, R5, R217, R4, 0x1, P1 ;  /* 0x000000d9051dd211 */ /* 0x000fe400008f0c04 */
[----:B------:R-:W-:Y:S01]  /*1a560*/  @P6 IADD3 R2, P2, R207, R2, RZ ;  /* 0x00000002cf026210 */ /* 0x000fe20007f5e0ff */
[----:B------:R-:W-:Y:S01]  /*1a570*/  @!PT LDS RZ, [RZ] ;  /* 0x00000000fffff984 */ /* 0x000fe20000000800 */
[----:B------:R-:W-:Y:S01]  /*1a580*/  @!PT LDS RZ, [RZ] ;  /* 0x00000000fffff984 */ /* 0x000fe20000000800 */
[----:B------:R-:W-:Y:S01]  /*1a590*/  @!PT LDS RZ, [RZ] ;  /* 0x00000000fffff984 */ /* 0x000fe20000000800 */
[----:B------:R1:W-:Y:S01]  /*1a5a0*/  @!P4 LDGSTS.E.BYPASS.LTC128B.128 [R212+0x8800], desc[UR6][R26.64+0x80] ;  /* 0x088000801ad4cfae */ /* 0x0003e2000b901d46 */
[----:B------:R-:W-:-:S02]  /*1a5b0*/  @!P4 LEA R152, P1, R5, R214, 0x1 ;  /* 0x000000d60598c211 */ /* 0x000fc400078208ff */
[CC--:B------:R-:W-:Y:S01]  /*1a5c0*/  @P6 LEA R14, P0, R5.reuse, R214.reuse, 0x1 ;  /* 0x000000d6050e6211 */ /* 0x0c0fe200078008ff */
[----:B------:R-:W-:Y:S01]  /*1a5d0*/  @P6 IMAD.X R3, R206, 0x1, R3, P2 ;  /* 0x00000001ce036824 */ /* 0x000fe200010e0603 */
[CCC-:B------:R-:W-:Y:S01]  /*1a5e0*/  @!P4 LEA.HI.X R153, R5.reuse, R217.reuse, R4.reuse, 0x1, P1 ;  /* 0x000000d90599c211 */ /* 0x1c0fe200008f0c04 */
[----:B------:R1:W-:Y:S01]  /*1a5f0*/  @P4 STS.128 [R212+0x8800], RZ ;  /* 0x008800ffd4004388 */ /* 0x0003e20000000c00 */
        /* <DEDUP_REMOVED lines=41> */
.L_x_3083:
        /* <DEDUP_REMOVED lines=43> */
[C---:B------:R-:W-:Y:S01]  /*1ab40*/  FMUL.FTZ R172, R158.reuse, UR4 ;  /* 0x000000049eac7c20 */ /* 0x040fe20008410000 */
[----:B--2---:R-:W-:Y:S02]  /*1ab50*/  FMNMX.FTZ R156, R3, R156, !PT ;  /* 0x0000009c039c7209 */ /* 0x004fe40007810000 */
[----:B------:R-:W-:Y:S02]  /*1ab60*/  FSEL R4, R158, RZ, P1 ;  /* 0x000000ff9e047208 */ /* 0x000fe40000800000 */
[----:B------:R-:W-:Y:S01]  /*1ab70*/  FSEL R172, R172, RZ, P1 ;  /* 0x000000ffacac7208 */ /* 0x000fe20000800000 */
[C---:B------:R-:W-:Y:S01]  /*1ab80*/  FMUL.FTZ R163, R156.reuse, UR4 ;  /* 0x000000049ca37c20 */ /* 0x040fe20008410000 */
[C---:B------:R-:W-:Y:S01]  /*1ab90*/  FSETP.NEU.FTZ.AND P0, PT, R156.reuse, -INF , PT ;  /* 0xff8000009c00780b */ /* 0x040fe20003f1d000 */
[----:B------:R-:W-:Y:S02]  /*1aba0*/  FADD.FTZ R4, R133, -R4 ;  /* 0x8000000485047221 */ /* 0x000fe40000010000 */
[--C-:B------:R-:W-:Y:S01]  /*1abb0*/  FFMA.FTZ R155, R17, UR4, -R172.reuse ;  /* 0x00000004119b7c23 */ /* 0x100fe200080108ac */
[--C-:B------:R-:W-:Y:S01]  /*1abc0*/  FFMA.FTZ R153, R19, UR4, -R172.reuse ;  /* 0x0000000413997c23 */ /* 0x100fe200080108ac */
[----:B------:R-:W-:Y:S01]  /*1abd0*/  FSEL R5, R156, RZ, P0 ;  /* 0x000000ff9c057208 */ /* 0x000fe20000000000 */
[----:B------:R-:W1:Y:S01]  /*1abe0*/  LDSM.16.MT88.4 R16, [R194+0xc000] ;  /* 0x00c00000c210783b */ /* 0x000e620000004200 */
[----:B------:R-:W-:Y:S01]  /*1abf0*/  FSEL R163, R163, RZ, P0 ;  /* 0x000000ffa3a37208 */ /* 0x000fe20000000000 */
[--C-:B------:R-:W-:Y:S01]  /*1ac00*/  FFMA.FTZ R157, R7, UR4, -R172.reuse ;  /* 0x00000004079d7c23 */ /* 0x100fe200080108ac */
[--C-:B------:R-:W-:Y:S01]  /*1ac10*/  FFMA.FTZ R154, R23, UR4, -R172.reuse ;  /* 0x00000004179a7c23 */ /* 0x100fe200080108ac */
[----:B------:R-:W-:Y:S01]  /*1ac20*/  FADD.FTZ R5, R132, -R5 ;  /* 0x8000000584057221 */ /* 0x000fe20000010000 */
[----:B------:R-:W-:Y:S01]  /*1ac30*/  FMUL.FTZ R161, R4, UR4 ;  /* 0x0000000404a17c20 */ /* 0x000fe20008410000 */
[--C-:B------:R-:W-:Y:S01]  /*1ac40*/  FFMA.FTZ R152, R12, UR4, -R163.reuse ;  /* 0x000000040c987c23 */ /* 0x100fe200080108a3 */
[--C-:B------:R-:W-:Y:S01]  /*1ac50*/  FFMA.FTZ R3, R10, UR4, -R163.reuse ;  /* 0x000000040a037c23 */ /* 0x100fe200080108a3 */
[--C-:B------:R-:W-:Y:S01]  /*1ac60*/  FFMA.FTZ R2, R8, UR4, -R163.reuse ;  /* 0x0000000408027c23 */ /* 0x100fe200080108a3 */
[--C-:B------:R-:W-:Y:S01]  /*1ac70*/  FFMA.FTZ R159, R6, UR4, -R163.reuse ;  /* 0x00000004069f7c23 */ /* 0x100fe200080108a3 */
        /* <DEDUP_REMOVED lines=16> */
[----:B------:R-:W-:Y:S01]  /*1ad80*/  LDSM.16.MT88.4 R132, [R196+0xc800] ;  /* 0x00c80000c484783b */ /* 0x000fe20000004200 */
        /* <DEDUP_REMOVED lines=8> */
[----:B------:R-:W5:Y:S01]  /*1ae10*/  MUFU.EX2 R153, R153 ;  /* 0x0000009900997308 */ /* 0x000f620000000800 */
[----:B---3--:R-:W-:Y:S01]  /*1ae20*/  F2FP.F16.F32.PACK_AB R4, R155, R157 ;  /* 0x0000009d9b04723e */ /* 0x008fe200000000ff */
[--C-:B------:R-:W-:Y:S01]  /*1ae30*/  FFMA.FTZ R168, R168, UR4, -R163.reuse ;  /* 0x00000004a8a87c23 */ /* 0x100fe200080108a3 */
[----:B------:R-:W-:Y:S01]  /*1ae40*/  LDSM.16.MT88.4 R140, [R194+0xf000] ;  /* 0x00f00000c28c783b */ /* 0x000fe20000004200 */
[----:B------:R-:W-:-:S04]  /*1ae50*/  FFMA.FTZ R166, R166, UR4, -R163 ;  /* 0x00000004a6a67c23 */ /* 0x000fc800080108a3 */
[----:B------:R-:W-:Y:S08]  /*1ae60*/  MUFU.EX2 R152, R152 ;  /* 0x0000009800987308 */ /* 0x000ff00000000800 */
[----:B------:R-:W3:Y:S01]  /*1ae70*/  MUFU.EX2 R3, R3 ;  /* 0x0000000300037308 */ /* 0x000ee20000000800 */
[----:B-----5:R-:W-:-:S07]  /*1ae80*/  F2FP.F16.F32.PACK_AB R6, R153, R154 ;  /* 0x0000009a9906723e */ /* 0x020fce00000000ff */
[----:B------:R-:W-:Y:S08]  /*1ae90*/  MUFU.EX2 R2, R2 ;  /* 0x0000000200027308 */ /* 0x000ff00000000800 */
[----:B------:R-:W5:Y:S01]  /*1aea0*/  MUFU.EX2 R159, R159 ;  /* 0x0000009f009f7308 */ /* 0x000f620000000800 */
[----:B---3--:R-:W-:-:S07]  /*1aeb0*/  F2FP.F16.F32.PACK_AB R5, R3, R152 ;  /* 0x000000980305723e */ /* 0x008fce00000000ff */
[----:B------:R-:W3:Y:S08]  /*1aec0*/  MUFU.EX2 R161, R161 ;  /* 0x000000a100a17308 */ /* 0x000ef00000000800 */
[----:B------:R-:W1:Y:S01]  /*1aed0*/  MUFU.EX2 R160, R160 ;  /* 0x000000a000a07308 */ /* 0x000e620000000800 */
[----:B-----5:R-:W-:-:S07]  /*1aee0*/  F2FP.F16.F32.PACK_AB R7, R159, R2 ;  /* 0x000000029f07723e */ /* 0x020fce00000000ff */
[----:B------:R-:W5:Y:S01]  /*1aef0*/  MUFU.EX2 R174, R174 ;  /* 0x000000ae00ae7308 */ /* 0x000f620000000800 */
        /* <DEDUP_REMOVED lines=15> */
[----:B------:R-:W-:Y:S01]  /*1aff0*/  LDSM.16.MT88.4 R112, [R194+0xe000] ;  /* 0x00e00000c270783b */ /* 0x000fe20000004200 */
        /* <DEDUP_REMOVED lines=17> */
[----:B------:R-:W3:Y:S01]  /*1b110*/  MUFU.EX2 R177, R177 ;  /* 0x000000b100b17308 */ /* 0x000ee20000000800 */
        /* <DEDUP_REMOVED lines=15> */
[----:B------:R-:W2:Y:S01]  /*1b210*/  MUFU.EX2 R175, R175 ;  /* 0x000000af00af7308 */ /* 0x000ea20000000800 */
[C---:B------:R-:W-:Y:S01]  /*1b220*/  HMMA.16816.F32 R8, R4.reuse, R10, R124 ;  /* 0x0000000a0408723c */ /* 0x040fe2000000187c */
[----:B------:R-:W-:Y:S01]  /*1b230*/  LDSM.16.MT88.4 R124, [R192+0xc800] ;  /* 0x00c80000c07c783b */ /* 0x000fe20000004200 */
[-C--:B------:R-:W-:Y:S01]  /*1b240*/  FMUL.FTZ R92, R92, R161.reuse ;  /* 0x000000a15c5c7220 */ /* 0x080fe20000410000 */
[-C--:B------:R-:W-:Y:S01]  /*1b250*/  FMUL.FTZ R93, R93, R161.reuse ;  /* 0x000000a15d5d7220 */ /* 0x080fe20000410000 */
[-C--:B------:R-:W-:Y:S01]  /*1b260*/  FMUL.FTZ R94, R94, R160.reuse ;  /* 0x000000a05e5e7220 */ /* 0x080fe20000410000 */
[----:B------:R-:W-:Y:S01]  /*1b270*/  LDSM.16.MT88.4 R120, [R196+0xe800] ;  /* 0x00e80000c478783b */ /* 0x000fe20000004200 */
[C---:B------:R-:W-:Y:S01]  /*1b280*/  HMMA.16816.F32 R100, R4.reuse, R32, R108 ;  /* 0x000000200464723c */ /* 0x040fe2000000186c */
[----:B------:R-:W2:Y:S01]  /*1b290*/  MUFU.EX2 R176, R176 ;  /* 0x000000b000b07308 */ /* 0x000ea20000000800 */
[-C--:B------:R-:W-:Y:S01]  /*1b2a0*/  FMUL.FTZ R95, R95, R160.reuse ;  /* 0x000000a05f5f7220 */ /* 0x080fe20000410000 */
[----:B------:R-:W2:Y:S01]  /*1b2b0*/  LDSM.16.MT88.4 R108, [R193+0xe000] ;  /* 0x00e00000c16c783b */ /* 0x000ea20000004200 */
[-C--:B------:R-:W-:Y:S01]  /*1b2c0*/  FMUL.FTZ R96, R96, R161.reuse ;  /* 0x000000a160607220 */ /* 0x080fe20000410000 */
[-C--:B------:R-:W-:Y:S01]  /*1b2d0*/  FMUL.FTZ R97, R97, R161.reuse ;  /* 0x000000a161617220 */ /* 0x080fe20000410000 */
[C---:B------:R-:W-:Y:S01]  /*1b2e0*/  HMMA.16816.F32 R32, R4.reuse, R34, R104 ;  /* 0x000000220420723c */ /* 0x040fe20000001868 */
[-C--:B------:R-:W-:Y:S01]  /*1b2f0*/  FMUL.FTZ R98, R98, R160.reuse ;  /* 0x000000a062627220 */ /* 0x080fe20000410000 */
[-C--:B------:R-:W-:Y:S01]  /*1b300*/  FMUL.FTZ R99, R99, R160.reuse ;  /* 0x000000a063637220 */ /* 0x080fe20000410000 */
[----:B------:R-:W-:Y:S01]  /*1b310*/  MUFU.EX2 R178, R178 ;  /* 0x000000b200b27308 */ /* 0x000fe20000000800 */
[-C--:B------:R-:W-:Y:S01]  /*1b320*/  FFMA.FTZ R220, R220, R161.reuse, R157 ;  /* 0x000000a1dcdc7223 */ /* 0x080fe2000001009d */
[-C--:B------:R-:W-:Y:S01]  /*1b330*/  FFMA.FTZ R152, R219, R160.reuse, R152 ;  /* 0x000000a0db987223 */ /* 0x080fe20000010098 */
[C---:B----4-:R-:W-:Y:S01]  /*1b340*/  HMMA.16816.F32 R92, R4.reuse, R136, R92 ;  /* 0x00000088045c723c */ /* 0x050fe2000000185c */
        /* <DEDUP_REMOVED lines=9> */
[----:B------:R-:W-:Y:S01]  /*1b3e0*/  FADD.FTZ R155, R155, R220 ;  /* 0x000000dc9b9b7221 */ /* 0x000fe20000010000 */
[----:B-1----:R-:W-:Y:S01]  /*1b3f0*/  HMMA.16816.F32 R40, R4, R116, R104 ;  /* 0x000000740428723c */ /* 0x002fe20000001868 */
[----:B------:R-:W1:Y:S01]  /*1b400*/  LDSM.16.MT88.4 R104, [R192+0xe000] ;  /* 0x00e00000c068783b */ /* 0x000e620000004200 */
[----:B------:R-:W-:Y:S01]  /*1b410*/  FADD.FTZ R3, R3, R152 ;  /* 0x0000009803037221 */ /* 0x000fe20000010000 */
[----:B------:R-:W-:-:S03]  /*1b420*/  FADD.FTZ R154, R154, R155 ;  /* 0x0000009b9a9a7221 */ /* 0x000fc60000010000 */
[C---:B------:R-:W-:Y:S01]  /*1b430*/  HMMA.16816.F32 R36, R4.reuse, R118, R36 ;  /* 0x000000760424723c */ /* 0x040fe20000001824 */
[-C--:B------:R-:W-:Y:S01]  /*1b440*/  FMUL.FTZ R116, R44, R161.reuse ;  /* 0x000000a12c747220 */ /* 0x080fe20000410000 */
[-C--:B------:R-:W-:Y:S01]  /*1b450*/  FMUL.FTZ R117, R45, R161.reuse ;  /* 0x000000a12d757220 */ /* 0x080fe20000410000 */
[-C--:B------:R-:W-:Y:S01]  /*1b460*/  FMUL.FTZ R44, R48, R161.reuse ;  /* 0x000000a1302c7220 */ /* 0x080fe20000410000 */
[----:B------:R-:W-:Y:S01]  /*1b470*/  FMUL.FTZ R45, R49, R161 ;  /* 0x000000a1312d7220 */ /* 0x000fe20000410000 */
[----:B------:R-:W-:Y:S01]  /*1b480*/  MUFU.EX2 R179, R179 ;  /* 0x000000b300b37308 */ /* 0x000fe20000000800 */
[----:B------:R-:W-:Y:S01]  /*1b490*/  FADD.FTZ R2, R2, R3 ;  /* 0x0000000302027221 */ /* 0x000fe20000010000 */
[-C--:B------:R-:W-:Y:S01]  /*1b4a0*/  FMUL.FTZ R118, R46, R160.reuse ;  /* 0x000000a02e767220 */ /* 0x080fe20000410000 */
[-C--:B------:R-:W-:Y:S01]  /*1b4b0*/  FMUL.FTZ R119, R47, R160.reuse ;  /* 0x000000a02f777220 */ /* 0x080fe20000410000 */
[-C--:B------:R-:W-:Y:S01]  /*1b4c0*/  FMUL.FTZ R46, R50, R160.reuse ;  /* 0x000000a0322e7220 */ /* 0x080fe20000410000 */
[----:B------:R-:W-:Y:S01]  /*1b4d0*/  FMUL.FTZ R47, R51, R160 ;  /* 0x000000a0332f7220 */ /* 0x000fe20000410000 */
[----:B------:R-:W-:Y:S01]  /*1b4e0*/  FADD.FTZ R153, R153, R154 ;  /* 0x0000009a99997221 */ /* 0x000fe20000010000 */
[----:B------:R-:W-:Y:S01]  /*1b4f0*/  FADD.FTZ R159, R159, R2 ;  /* 0x000000029f9f7221 */ /* 0x000fe20000010000 */
[----:B------:R-:W4:Y:S02]  /*1b500*/  MUFU.EX2 R200, R200 ;  /* 0x000000c800c87308 */ /* 0x000f240000000800 */
[----:B------:R-:W-:Y:S01]  /*1b510*/  HMMA.16816.F32 R48, R4, R112, R116 ;  /* 0x000000700430723c */ /* 0x000fe20000001874 */
[----:B-----5:R-:W-:-:S04]  /*1b520*/  FADD.FTZ R2, R174, R153 ;  /* 0x00000099ae027221 */ /* 0x020fc80000010000 */
[----:B---3--:R-:W-:Y:S01]  /*1b530*/  FADD.FTZ R2, R177, R2 ;  /* 0x00000002b1027221 */ /* 0x008fe20000010000 */
[C---:B------:R-:W-:Y:S01]  /*1b540*/  HMMA.16816.F32 R44, R4.reuse, R114, R44 ;  /* 0x00000072042c723c */ /* 0x040fe2000000182c */
[----:B------:R-:W3:Y:S01]  /*1b550*/  LDSM.16.MT88.4 R112, [R196+0x10000] ;  /* 0x01000000c470783b */ /* 0x000ee20000004200 */
        /* <DEDUP_REMOVED lines=8> */
[----:B------:R-:W-:Y:S01]  /*1b5e0*/  MUFU.EX2 R202, R202 ;  /* 0x000000ca00ca7308 */ /* 0x000fe20000000800 */
[----:B--2---:R-:W-:Y:S01]  /*1b5f0*/  FADD.FTZ R3, R175, R2 ;  /* 0x00000002af037221 */ /* 0x004fe20000010000 */
[----:B------:R-:W-:Y:S03]  /*1b600*/  HMMA.16816.F32 R56, R4, R108, R116 ;  /* 0x0000006c0438723c */ /* 0x000fe60000001874 */
[----:B------:R-:W-:-:S03]  /*1b610*/  FADD.FTZ R3, R176, R3 ;  /* 0x00000003b0037221 */ /* 0x000fc60000010000 */
        /* <DEDUP_REMOVED lines=10> */
[----:B------:R-:W5:Y:S02]  /*1b6c0*/  MUFU.EX2 R203, R203 ;  /* 0x000000cb00cb7308 */ /* 0x000f640000000800 */
        /* <DEDUP_REMOVED lines=20> */
[----:B--2---:R-:W-:Y:S01]  /*1b810*/  HMMA.16816.F32 R76, R4, R108, R76 ;  /* 0x0000006c044c723c */ /* 0x004fe2000000184c */
[-C--:B------:R-:W-:Y:S01]  /*1b820*/  FMUL.FTZ R114, R82, R160.reuse ;  /* 0x000000a052727220 */ /* 0x080fe20000410000 */
[-C--:B------:R-:W-:Y:S01]  /*1b830*/  FMUL.FTZ R115, R83, R160.reuse ;  /* 0x000000a053737220 */ /* 0x080fe20000410000 */
[-C--:B------:R-:W-:Y:S01]  /*1b840*/  FMUL.FTZ R82, R86, R160.reuse ;  /* 0x000000a056527220 */ /* 0x080fe20000410000 */
[----:B------:R-:W-:-:S03]  /*1b850*/  FMUL.FTZ R83, R87, R160 ;  /* 0x000000a057537220 */ /* 0x000fc60000410000 */
[----:B------:R-:W-:Y:S02]  /*1b860*/  MUFU.EX2 R218, R218 ;  /* 0x000000da00da7308 */ /* 0x000fe40000000800 */
[C---:B------:R-:W-:Y:S01]  /*1b870*/  HMMA.16816.F32 R84, R4.reuse, R110, R112 ;  /* 0x0000006e0454723c */ /* 0x040fe20000001870 */
[----:B------:R-:W2:Y:S04]  /*1b880*/  LDSM.16.MT88.4 R112, [R194+0xe800] ;  /* 0x00e80000c270783b */ /* 0x000ea80000004200 */
[----:B------:R-:W5:Y:S01]  /*1b890*/  LDSM.16.MT88.4 R108, [R193+0xe800] ;  /* 0x00e80000c16c783b */ /* 0x000f620000004200 */
[----:B------:R-:W5:Y:S01]  /*1b8a0*/  MUFU.EX2 R223, R223 ;  /* 0x000000df00df7308 */ /* 0x000f620000000800 */
[C---:B-1----:R-:W-:Y:S06]  /*1b8b0*/  HMMA.16816.F32 R80, R4.reuse, R104, R80 ;  /* 0x000000680450723c */ /* 0x042fec0000001850 */
[----:B------:R-:W-:Y:S01]  /*1b8c0*/  HMMA.16816.F32 R88, R4, R106, R88 ;  /* 0x0000006a0458723c */ /* 0x000fe20000001858 */
[----:B------:R-:W-:Y:S01]  /*1b8d0*/  F2FP.F16.F32.PACK_AB R104, R177, R174 ;  /* 0x000000aeb168723e */ /* 0x000fe200000000ff */
[----:B------:R-:W-:Y:S01]  /*1b8e0*/  MUFU.EX2 R222, R222 ;  /* 0x000000de00de7308 */ /* 0x000fe20000000800 */
[----:B----4-:R-:W-:-:S03]  /*1b8f0*/  F2FP.F16.F32.PACK_AB R105, R201, R178 ;  /* 0x000000b2c969723e */ /* 0x010fc600000000ff */
[----:B------:R-:W-:Y:S01]  /*1b900*/  HMMA.16816.F32 R4, R4, R138, R96 ;  /* 0x0000008a0404723c */ /* 0x000fe20000001860 */
[----:B------:R-:W-:Y:S01]  /*1b910*/  F2FP.F16.F32.PACK_AB R106, R176, R175 ;  /* 0x000000afb06a723e */ /* 0x000fe200000000ff */
[----:B------:R-:W-:Y:S01]  /*1b920*/  LDSM.16.MT88.4 R96, [R193+0x10800] ;  /* 0x01080000c160783b */ /* 0x000fe20000004200 */
[----:B------:R-:W-:Y:S01]  /*1b930*/  F2FP.F16.F32.PACK_AB R107, R200, R179 ;  /* 0x000000b3c86b723e */ /* 0x000fe200000000ff */
[----:B------:R-:W1:Y:S02]  /*1b940*/  MUFU.EX2 R225, R225 ;  /* 0x000000e100e17308 */ /* 0x000e640000000800 */
[----:B------:R-:W-:Y:S04]  /*1b950*/  LDSM.16.MT88.4 R136, [R192+0xf000] ;  /* 0x00f00000c088783b */ /* 0x000fe80000004200 */
[C---:B---3--:R-:W-:Y:S02]  /*1b960*/  HMMA.16816.F32 R20, R104.reuse, R116, R20 ;  /* 0x000000746814723c */ /* 0x048fe40000001814 */
[----:B------:R-:W-:Y:S04]  /*1b970*/  MUFU.EX2 R168, R168 ;  /* 0x000000a800a87308 */ /* 0x000fe80000000800 */
[C---:B------:R-:W-:Y:S01]  /*1b980*/  HMMA.16816.F32 R16, R104.reuse, R118, R16 ;  /* 0x000000766810723c */ /* 0x040fe20000001810 */
[----:B------:R-:W3:Y:S03]  /*1b990*/  LDSM.16.MT88.4 R116, [R192+0xe800] ;  /* 0x00e80000c074783b */ /* 0x000ee60000004200 */
[----:B------:R-:W-:Y:S02]  /*1b9a0*/  MUFU.EX2 R166, R166 ;  /* 0x000000a600a67308 */ /* 0x000fe40000000800 */
[C---:B------:R-:W-:Y:S06]  /*1b9b0*/  HMMA.16816.F32 R28, R104.reuse, R128, R28 ;  /* 0x00000080681c723c */ /* 0x040fec000000181c */
[C---:B------:R-:W-:Y:S01]  /*1b9c0*/  HMMA.16816.F32 R24, R104.reuse, R130, R24 ;  /* 0x000000826818723c */ /* 0x040fe20000001818 */
[----:B------:R-:W4:Y:S05]  /*1b9d0*/  LDSM.16.MT88.4 R128, [R196+0x10800] ;  /* 0x01080000c480783b */ /* 0x000f2a0000004200 */
[C---:B------:R-:W-:Y:S06]  /*1b9e0*/  HMMA.16816.F32 R100, R104.reuse, R124, R100 ;  /* 0x0000007c6864723c */ /* 0x040fec0000001864 */
[C---:B------:R-:W-:Y:S01]  /*1b9f0*/  HMMA.16816.F32 R32, R104.reuse, R126, R32 ;  /* 0x0000007e6820723c */ /* 0x040fe20000001820 */
[----:B------:R-:W-:Y:S05]  /*1ba00*/  LDSM.16.MT88.4 R124, [R196+0xd000] ;  /* 0x00d00000c47c783b */ /* 0x000fea0000004200 */
[C---:B--2---:R-:W-:Y:S06]  /*1ba10*/  HMMA.16816.F32 R48, R104.reuse, R112, R48 ;  /* 0x000000706830723c */ /* 0x044fec0000001830 */
[C---:B------:R-:W-:Y:S01]  /*1ba20*/  HMMA.16816.F32 R44, R104.reuse, R114, R44 ;  /* 0x00000072682c723c */ /* 0x040fe2000000182c */
[----:B------:R-:W2:Y:S05]  /*1ba30*/  LDSM.16.MT88.4 R112, [R192+0x10800] ;  /* 0x01080000c070783b */ /* 0x000eaa0000004200 */
[C---:B-----5:R-:W-:Y:S06]  /*1ba40*/  HMMA.16816.F32 R56, R104.reuse, R108, R56 ;  /* 0x0000006c6838723c */ /* 0x060fec0000001838 */
        /* <DEDUP_REMOVED lines=16> */
[----:B----4-:R-:W-:Y:S01]  /*1bb50*/  HMMA.16816.F32 R72, R104, R128, R72 ;  /* 0x000000806848723c */ /* 0x010fe20000001848 */
[----:B------:R-:W-:Y:S01]  /*1bb60*/  F2FP.F16.F32.PACK_AB R98, R221, R216 ;  /* 0x000000d8dd62723e */ /* 0x000fe200000000ff */
[----:B------:R-:W-:Y:S01]  /*1bb70*/  FADD.FTZ R203, R203, R202 ;  /* 0x000000cacbcb7221 */ /* 0x000fe20000010000 */
[----:B-1----:R-:W-:-:S03]  /*1bb80*/  F2FP.F16.F32.PACK_AB R99, R225, R222 ;  /* 0x000000dee163723e */ /* 0x002fc600000000ff */
[----:B------:R-:W-:Y:S01]  /*1bb90*/  HMMA.16816.F32 R68, R104, R130, R68 ;  /* 0x000000826844723c */ /* 0x000fe20000001844 */
[----:B------:R-:W-:-:S04]  /*1bba0*/  FADD.FTZ R216, R216, R203 ;  /* 0x000000cbd8d87221 */ /* 0x000fc80000010000 */
[----:B------:R-:W-:Y:S01]  /*1bbb0*/  FADD.FTZ R221, R221, R216 ;  /* 0x000000d8dddd7221 */ /* 0x000fe20000010000 */
[C---:B--2---:R-:W-:Y:S06]  /*1bbc0*/  HMMA.16816.F32 R92, R104.reuse, R112, R92 ;  /* 0x00000070685c723c */ /* 0x044fec000000185c */
        /* <DEDUP_REMOVED lines=88> */
[C---:B------:R-:W-:Y:S01]  /*1c150*/  HMMA.16816.F32 R72, R96.reuse, R134, R72 ;  /* 0x000000866048723c */ /* 0x040fe20000001848 */
[----:B------:R-:W-:Y:S01]  /*1c160*/  FADD.FTZ R2, R222, R223 ;  /* 0x000000dfde027221 */ /* 0x000fe20000010000 */
[----:B------:R-:W-:Y:S02]  /*1c170*/  MOV R132, R156 ;  /* 0x0000009c00847202 */ /* 0x000fe40000000f00 */
[----:B------:R-:W-:Y:S01]  /*1c180*/  MOV R133, R158 ;  /* 0x0000009e00857202 */ /* 0x000fe20000000f00 */
[----:B------:R-:W-:Y:S01]  /*1c190*/  FADD.FTZ R2, R225, R2 ;  /* 0x00000002e1027221 */ /* 0x000fe20000010000 */
[----:B-1----:R-:W-:Y:S03]  /*1c1a0*/  HMMA.16816.F32 R84, R96, R136, R84 ;  /* 0x000000886054723c */ /* 0x002fe60000001854 */
[----:B------:R-:W-:-:S03]  /*1c1b0*/  FADD.FTZ R167, R167, R2 ;  /* 0x00000002a7a77221 */ /* 0x000fc60000010000 */
[----:B------:R-:W-:Y:S01]  /*1c1c0*/  HMMA.16816.F32 R88, R96, R138, R88 ;  /* 0x0000008a6058723c */ /* 0x000fe20000001858 */
[----:B------:R-:W-:-:S04]  /*1c1d0*/  FADD.FTZ R167, R168, R167 ;  /* 0x000000a7a8a77221 */ /* 0x000fc80000010000 */
[----:B------:R-:W-:Y:S01]  /*1c1e0*/  FADD.FTZ R166, R166, R167 ;  /* 0x000000a7a6a67221 */ /* 0x000fe20000010000 */
[----:B--2---:R-:W-:Y:S03]  /*1c1f0*/  HMMA.16816.F32 R92, R96, R16, R92 ;  /* 0x00000010605c723c */ /* 0x004fe6000000185c */
[----:B------:R-:W-:-:S03]  /*1c200*/  FADD.FTZ R219, R163, R166 ;  /* 0x000000a6a3db7221 */ /* 0x000fc60000010000 */
[----:B------:R-:W-:-:S15]  /*1c210*/  HMMA.16816.F32 R96, R96, R18, R4 ;  /* 0x000000126060723c */ /* 0x000fde0000001804 */
[----:B------:R-:W-:-:S09]  /*1c220*/  NOP ;  /* 0x0000000000007918 */ /* 0x000fd20000000000 */
.L_x_3080:
        /* <DEDUP_REMOVED lines=15> */
.L_x_3090:
        /* <DEDUP_REMOVED lines=70> */
.L_x_3087:
[C---:B------:R-:W-:Y:S01]  /*1c780*/  LEA R222, P5, R12.reuse, R164, 0x1 ;  /* 0x000000a40cde7211 */ /* 0x040fe200078a08ff */
[----:B------:R-:W1:Y:S01]  /*1c790*/  S2R R200, SR_TID.X ;  /* 0x0000000000c87919 */ /* 0x000e620000002100 */
[----:B------:R-:W-:Y:S02]  /*1c7a0*/  IADD3 R5, P0, R205, R12, RZ ;  /* 0x0000000ccd057210 */ /* 0x000fe40007f1e0ff */
[--C-:B------:R-:W-:Y:S02]  /*1c7b0*/  LEA.HI.X R223, R12, R165, R7.reuse, 0x1, P5 ;  /* 0x000000a50cdf7211 */ /* 0x100fe400028f0c07 */
[CC--:B------:R-:W-:Y:S01]  /*1c7c0*/  @P4 LEA R22, P6, R5.reuse, R164.reuse, 0x1 ;  /* 0x000000a405164211 */ /* 0x0c0fe200078c08ff */
[C---:B------:R-:W-:Y:S01]  /*1c7d0*/  IMAD.X R6, R204.reuse, 0x1, R7, P0 ;  /* 0x00000001cc067824 */ /* 0x040fe200000e0607 */
[-C--:B------:R-:W-:Y:S01]  /*1c7e0*/  @P2 LEA R20, P5, R5, R164.reuse, 0x1 ;  /* 0x000000a405142211 */ /* 0x080fe200078a08ff */
[----:B------:R-:W-:Y:S01]  /*1c7f0*/  @!PT LDS RZ, [RZ] ;  /* 0x00000000fffff984 */ /* 0x000fe20000000800 */
[----:B------:R-:W-:Y:S01]  /*1c800*/  @!PT LDS RZ, [RZ] ;  /* 0x00000000fffff984 */ /* 0x000fe20000000800 */
[----:B------:R-:W-:Y:S01]  /*1c810*/  @!PT LDS RZ, [RZ] ;  /* 0x00000000fffff984 */ /* 0x000fe20000000800 */
[----:B------:R-:W-:Y:S01]  /*1c820*/  @P4 LDGSTS.E.BYPASS.LTC128B.128 [R212+0xc000], desc[UR8][R222.64] ;  /* 0x0c000000ded44fae */ /* 0x000fe2000b901d48 */
[----:B------:R-:W-:Y:S02]  /*1c830*/  IADD3 R7, P0, R205, R5, RZ ;  /* 0x00000005cd077210 */ /* 0x000fe40007f1e0ff */
[CCC-:B------:R-:W-:Y:S01]  /*1c840*/  @P4 LEA.HI.X R23, R5.reuse, R165.reuse, R6.reuse, 0x1, P6 ;  /* 0x000000a505174211 */ /* 0x1c0fe200030f0c06 */
[----:B------:R-:W-:Y:S01]  /*1c850*/  @!P4 STS.128 [R212+0xc000], RZ ;  /* 0x00c000ffd400c388 */ /* 0x000fe20000000c00 */
[CCC-:B------:R-:W-:Y:S01]  /*1c860*/  @P2 LEA.HI.X R21, R5.reuse, R165.reuse, R6.reuse, 0x1, P5 ;  /* 0x000000a505152211 */ /* 0x1c0fe200028f0c06 */
[C-C-:B------:R-:W-:Y:S01]  /*1c870*/  IMAD.X R4, R204.reuse, 0x1, R6.reuse, P0 ;  /* 0x00000001cc047824 */ /* 0x140fe200000e0606 */
        /* <DEDUP_REMOVED lines=14> */
[C---:B------:R-:W-:Y:S02]  /*1c960*/  @P1 LEA R8, P0, R7.reuse, R164, 0x1 ;  /* 0x000000a407081211 */ /* 0x040fe400078008ff */
[--C-:B------:R-:W-:Y:S01]  /*1c970*/  @P2 LEA.HI.X R11, R7, R165, R4.reuse, 0x1, P5 ;  /* 0x000000a5070b2211 */ /* 0x100fe200028f0c04 */
[----:B------:R-:W-:Y:S01]  /*1c980*/  @!P1 STS.128 [R212+0x10000], RZ ;  /* 0x010000ffd4009388 */ /* 0x000fe20000000c00 */
[----:B------:R-:W-:Y:S02]  /*1c990*/  IADD3 R5, P6, R205, R7, RZ ;  /* 0x00000007cd057210 */ /* 0x000fe40007fde0ff */
[-C--:B------:R-:W-:Y:S01]  /*1c9a0*/  @P1 LEA.HI.X R9, R7, R165.reuse, R4, 0x1, P0 ;  /* 0x000000a507091211 */ /* 0x080fe200000f0c04 */
[----:B------:R-:W-:Y:S01]  /*1c9b0*/  @!PT LDS RZ, [RZ] ;  /* 0x00000000fffff984 */ /* 0x000fe20000000800 */
[----:B------:R-:W-:Y:S01]  /*1c9c0*/  @!PT LDS RZ, [RZ] ;  /* 0x00000000fffff984 */ /* 0x000fe20000000800 */
[----:B------:R-:W-:Y:S01]  /*1c9d0*/  @!PT LDS RZ, [RZ] ;  /* 0x00000000fffff984 */ /* 0x000fe20000000800 */
[----:B------:R-:W-:Y:S01]  /*1c9e0*/  @P4 LDGSTS.E.BYPASS.LTC128B.128 [R212+0xc800], desc[UR8][R22.64] ;  /* 0x0c80000016d44fae */ /* 0x000fe2000b901d48 */
[----:B------:R-:W-:Y:S02]  /*1c9f0*/  IADD3.X R4, R204, R4, RZ, P6, !PT ;  /* 0x00000004cc047210 */ /* 0x000fe400037fe4ff */
[CC--:B------:R-:W-:Y:S01]  /*1ca00*/  @P4 LEA R6, P6, R5.reuse, R164.reuse, 0x1 ;  /* 0x000000a405064211 */ /* 0x0c0fe200078c08ff */
[----:B------:R-:W-:Y:S01]  /*1ca10*/  @!P4 STS.128 [R212+0xc800], RZ ;  /* 0x00c800ffd400c388 */ /* 0x000fe20000000c00 */
[CC--:B------:R-:W-:Y:S02]  /*1ca20*/  @P2 LEA R12, P5, R5.reuse, R164.reuse, 0x1 ;  /* 0x000000a4050c2211 */ /* 0x0c0fe400078a08ff */
[CCC-:B------:R-:W-:Y:S01]  /*1ca30*/  @P4 LEA.HI.X R7, R5.reuse, R165.reuse, R4.reuse, 0x1, P6 ;  /* 0x000000a505074211 */ /* 0x1c0fe200030f0c04 */
[----:B------:R-:W-:Y:S01]  /*1ca40*/  @!PT LDS RZ, [RZ] ;  /* 0x00000000fffff984 */ /* 0x000fe20000000800 */
[----:B------:R-:W-:Y:S01]  /*1ca50*/  @!PT LDS RZ, [RZ] ;  /* 0x00000000fffff984 */ /* 0x000fe20000000800 */
[----:B------:R-:W-:Y:S01]  /*1ca60*/  @!PT LDS RZ, [RZ] ;  /* 0x00000000fffff984 */ /* 0x000fe20000000800 */
[----:B------:R-:W-:Y:S01]  /*1ca70*/  @P2 LDGSTS.E.BYPASS.LTC128B.128 [R212+0xe800], desc[UR8][R20.64+0x80] ;  /* 0x0e80008014d42fae */ /* 0x000fe2000b901d48 */
[CC--:B------:R-:W-:Y:S02]  /*1ca80*/  @P2 LEA.HI.X R13, R5.reuse, R165.reuse, R4, 0x1, P5 ;  /* 0x000000a5050d2211 */ /* 0x0c0fe400028f0c04 */
[C---:B------:R-:W-:Y:S01]  /*1ca90*/  @P1 LEA R14, P0, R5.reuse, R164, 0x1 ;  /* 0x000000a4050e1211 */ /* 0x040fe200078008ff */
[----:B------:R-:W-:Y:S01]  /*1caa0*/  @!P2 STS.128 [R212+0xe800], RZ ;  /* 0x00e800ffd400a388 */ /* 0x000fe20000000c00 */
[----:B-1----:R-:W-:Y:S01]  /*1cab0*/  SHF.R.S32.HI R133, RZ, 0x1f, R200 ;  /* 0x0000001fff857819 */ /* 0x002fe200000114c8 */
[----:B------:R-:W-:Y:S01]  /*1cac0*/  IMAD.MOV.U32 R164, RZ, RZ, 0x20 ;  /* 0x00000020ffa47424 */ /* 0x000fe200078e00ff */
[----:B------:R-:W-:Y:S01]  /*1cad0*/  @P1 LEA.HI.X R15, R5, R165, R4, 0x1, P0 ;  /* 0x000000a5050f1211 */ /* 0x000fe200000f0c04 */
        /* <DEDUP_REMOVED lines=10> */
[----:B------:R-:W-:Y:S02]  /*1cb80*/  @P4 LDGSTS.E.BYPASS.LTC128B.128 [R212+0xd000], desc[UR8][R16.64] ;  /* 0x0d00000010d44fae */ /* 0x000fe4000b901d48 */
[----:B------:R-:W-:Y:S02]  /*1cb90*/  IMAD.IADD R133, R200, 0x1, -R133 ;  /* 0x00000001c8857824 */ /* 0x000fe400078e0a85 */
[----:B------:R-:W-:Y:S03]  /*1cba0*/  @!P4 STS.128 [R212+0xd000], RZ ;  /* 0x00d000ffd400c388 */ /* 0x000fe60000000c00 */
[----:B------:R-:W-:Y:S01]  /*1cbb0*/  SHF.R.S32.HI R4, RZ, 0x1f, R133 ;  /* 0x0000001fff047819 */ /* 0x000fe20000011485 */
[----:B------:R-:W-:Y:S01]  /*1cbc0*/  @!PT LDS RZ, [RZ] ;  /* 0x00000000fffff984 */ /* 0x000fe20000000800 */
[----:B------:R-:W-:Y:S01]  /*1cbd0*/  @!PT LDS RZ, [RZ] ;  /* 0x00000000fffff984 */ /* 0x000fe20000000800 */
[----:B------:R-:W-:Y:S01]  /*1cbe0*/  @!PT LDS RZ, [RZ] ;  /* 0x00000000fffff984 */ /* 0x000fe20000000800 */
[----:B------:R-:W-:Y:S03]  /*1cbf0*/  @P2 LDGSTS.E.BYPASS.LTC128B.128 [R212+0xf000], desc[UR8][R10.64+0x80] ;  /* 0x0f0000800ad42fae */ /* 0x000fe6000b901d48 */
[----:B------:R-:W-:Y:S01]  /*1cc00*/  LEA.HI R4, R4, R133, RZ, 0x3 ;  /* 0x0000008504047211 */ /* 0x000fe200078f18ff */
[----:B------:R-:W-:Y:S03]  /*1cc10*/  @!P2 STS.128 [R212+0xf000], RZ ;  /* 0x00f000ffd400a388 */ /* 0x000fe60000000c00 */
[----:B------:R-:W-:Y:S01]  /*1cc20*/  LOP3.LUT R4, R4, 0xfffffff8, RZ, 0xc0, !PT ;  /* 0xfffffff804047812 */ /* 0x000fe200078ec0ff */
[----:B------:R-:W-:Y:S01]  /*1cc30*/  @!PT LDS RZ, [RZ] ;  /* 0x00000000fffff984 */ /* 0x000fe20000000800 */
[----:B------:R-:W-:Y:S01]  /*1cc40*/  @!PT LDS RZ, [RZ] ;  /* 0x00000000fffff984 */ /* 0x000fe20000000800 */
[----:B------:R-:W-:Y:S01]  /*1cc50*/  @!PT LDS RZ, [RZ] ;  /* 0x00000000fffff984 */ /* 0x000fe20000000800 */
[----:B------:R-:W-:Y:S03]  /*1cc60*/  @P1 LDGSTS.E.BYPASS.LTC128B.128 [R212+0x11000], desc[UR8][R8.64+0x100] ;  /* 0x1100010008d41fae */ /* 0x000fe6000b901d48 */
[----:B------:R-:W-:Y:S01]  /*1cc70*/  IADD3 R4, R133, -R4, RZ ;  /* 0x8000000485047210 */ /* 0x000fe20007ffe0ff */
[----:B------:R-:W-:Y:S03]  /*1cc80*/  @!P1 STS.128 [R212+0x11000], RZ ;  /* 0x011000ffd4009388 */ /* 0x000fe60000000c00 */
[----:B------:R-:W-:Y:S01]  /*1cc90*/  LOP3.LUT P0, RZ, R4, 0x2, RZ, 0xc0, !PT ;  /* 0x0000000204ff7812 */ /* 0x000fe2000780c0ff */
        /* <DEDUP_REMOVED lines=15> */
[----:B------:R-:W-:Y:S01]  /*1cd90*/  LDSM.16.M88.4 R32, [R199] ;  /* 0x00000000c720783b */ /* 0x000fe20000000200 */
[----:B-1----:R-:W-:Y:S03]  /*1cda0*/  IMAD.MOV.U32 R6, RZ, RZ, 0x10 ;  /* 0x00000010ff067424 */ /* 0x002fe600078e00ff */
[----:B------:R-:W1:Y:S04]  /*1cdb0*/  LDSM.16.M88.4 R8, [R198+0x6000] ;  /* 0x00600000c608783b */ /* 0x000e680000000200 */
[----:B------:R-:W2:Y:S01]  /*1cdc0*/  LDSM.16.M88.4 R16, [R198+0x6800] ;  /* 0x00680000c610783b */ /* 0x000ea20000000200 */
[----:B------:R-:W-:Y:S02]  /*1cdd0*/  SEL R6, R6, 0xfffffff0, !P0 ;  /* 0xfffffff006067807 */ /* 0x000fe40004000000 */
[----:B------:R-:W-:Y:S01]  /*1cde0*/  LOP3.LUT P0, RZ, R4, 0x4, RZ, 0xc0, !PT ;  /* 0x0000000404ff7812 */ /* 0x000fe2000780c0ff */
[----:B------:R-:W3:Y:S01]  /*1cdf0*/  LDSM.16.M88.4 R24, [R198+0x7000] ;  /* 0x00700000c618783b */ /* 0x000ee20000000200 */
[-C--:B------:R-:W-:Y:S02]  /*1ce00*/  LEA R203, R6, R199.reuse, 0x1 ;  /* 0x000000c706cb7211 */ /* 0x080fe400078e08ff */
[----:B------:R-:W-:Y:S01]  /*1ce10*/  SEL R164, R164, 0xffffffe0, !P0 ;  /* 0xffffffe0a4a47807 */ /* 0x000fe20004000000 */
[----:B------:R-:W4:Y:S01]  /*1ce20*/  LDSM.16.M88.4 R132, [R198+0x7800] ;  /* 0x00780000c684783b */ /* 0x000f220000000200 */
[----:B------:R-:W-:Y:S02]  /*1ce30*/  ISETP.GE.AND P0, PT, R213, 0x2, PT ;  /* 0x00000002d500780c */ /* 0x000fe40003f06270 */
[C---:B------:R-:W-:Y:S01]  /*1ce40*/  LEA R202, R164.reuse, R199, 0x1 ;  /* 0x000000c7a4ca7211 */ /* 0x040fe200078e08ff */
[----:B------:R-:W0:Y:S01]  /*1ce50*/  LDGDEPBAR ;  /* 0x00000000000079af */ /* 0x000e220000000000 */
[----:B------:R-:W-:Y:S03]  /*1ce60*/  IMAD R201, R164, 0x2, R203 ;  /* 0x00000002a4c97824 */ /* 0x000fe600078e02cb */
        /* <DEDUP_REMOVED lines=10> */
[C---:B--2---:R-:W-:Y:S01]  /*1cf10*/  HMMA.16816.F32 R12, R32.reuse, R16, RZ ;  /* 0x00000010200c723c */ /* 0x044fe200000018ff */
[----:B------:R-:W-:Y:S04]  /*1cf20*/  LDSM.16.M88.4 R168, [R195+0x7800] ;  /* 0x00780000c3a8783b */ /* 0x000fe80000000200 */
[----:B------:R-:W-:Y:S01]  /*1cf30*/  LDSM.16.M88.4 R172, [R201] ;  /* 0x00000000c9ac783b */ /* 0x000fe20000000200 */
[C---:B------:R-:W-:Y:S03]  /*1cf40*/  HMMA.16816.F32 R16, R32.reuse, R18, RZ ;  /* 0x000000122010723c */ /* 0x040fe600000018ff */
[----:B------:R-:W-:Y:S03]  /*1cf50*/  LDSM.16.M88.4 R176, [R188] ;  /* 0x00000000bcb0783b */ /* 0x000fe60000000200 */
[C---:B---3--:R-:W-:Y:S06]  /*1cf60*/  HMMA.16816.F32 R20, R32.reuse, R24, RZ ;  /* 0x000000182014723c */ /* 0x048fec00000018ff */
[C---:B------:R-:W-:Y:S06]  /*1cf70*/  HMMA.16816.F32 R24, R32.reuse, R26, RZ ;  /* 0x0000001a2018723c */ /* 0x040fec00000018ff */
[C---:B----4-:R-:W-:Y:S06]  /*1cf80*/  HMMA.16816.F32 R28, R32.reuse, R132, RZ ;  /* 0x00000084201c723c */ /* 0x050fec00000018ff */
        /* <DEDUP_REMOVED lines=115> */
[C---:B------:R-:W-:Y:S06]  /*1d6c0*/  HMMA.16816.F32 R8, R156.reuse, R162, R8 ;  /* 0x000000a29c08723c */ /* 0x040fec0000001808 */
[C---:B-1----:R-:W-:Y:S06]  /*1d6d0*/  HMMA.16816.F32 R12, R156.reuse, R132, R12 ;  /* 0x000000849c0c723c */ /* 0x042fec000000180c */
        /* <DEDUP_REMOVED lines=32> */
[----:B------:R3:W1:Y:S01]  /*1d8e0*/  MUFU.TANH R179, R13 ;  /* 0x0000000d00b37308 */ /* 0x0006620000002400 */
[C---:B--2---:R-:W-:Y:S06]  /*1d8f0*/  HMMA.16816.F32 R20, R164.reuse, R4, R20 ;  /* 0x00000004a414723c */ /* 0x044fec0000001814 */
[C---:B------:R-:W-:Y:S03]  /*1d900*/  HMMA.16816.F32 R24, R164.reuse, R6, R24 ;  /* 0x00000006a418723c */ /* 0x040fe60000001818 */
[----:B------:R-:W2:Y:S01]  /*1d910*/  MUFU.TANH R139, R139 ;  /* 0x0000008b008b7308 */ /* 0x000ea20000002400 */
[----:B-----5:R-:W5:Y:S02]  /*1d920*/  LDSM.16.M88.4 R8, [R188+0x5800] ;  /* 0x00580000bc08783b */ /* 0x020f640000000200 */
[----:B------:R-:W-:Y:S07]  /*1d930*/  DEPBAR.LE SB0, 0x0 ;  /* 0x000080000000791a */ /* 0x000fee0000000000 */
[----:B------:R-:W1:Y:S01]  /*1d940*/  MUFU.TANH R169, R169 ;  /* 0x000000a900a97308 */ /* 0x000e620000002400 */
[----:B------:R-:W-:Y:S09]  /*1d950*/  BAR.SYNC.DEFER_BLOCKING 0x0 ;  /* 0x0000000000007b1d */ /* 0x000ff20000010000 */
[----:B------:R-:W1:Y:S01]  /*1d960*/  MUFU.TANH R171, R171 ;  /* 0x000000ab00ab7308 */ /* 0x000e620000002400 */
[----:B---3--:R-:W-:Y:S01]  /*1d970*/  FMUL.FTZ R13, R22, UR6 ;  /* 0x00000006160d7c20 */ /* 0x008fe20008410000 */
        /* <DEDUP_REMOVED lines=12> */
[----:B------:R3:W1:Y:S04]  /*1da40*/  MUFU.TANH R143, R16 ;  /* 0x00000010008f7308 */ /* 0x0006680000002400 */
[----:B------:R-:W-:Y:S01]  /*1da50*/  MOV R164, R222 ;  /* 0x000000de00a47202 */ /* 0x000fe20000000f00 */
[----:B------:R-:W-:Y:S05]  /*1da60*/  IMAD.MOV.U32 R165, RZ, RZ, R223 ;  /* 0x000000ffffa57224 */ /* 0x000fea00078e00df */
        /* <DEDUP_REMOVED lines=13> */
[----:B------:R-:W1:Y:S10]  /*1db40*/  MUFU.TANH R13, R13 ;  /* 0x0000000d000d7308 */ /* 0x000e740000002400 */
        /* <DEDUP_REMOVED lines=13> */
[----:B--2-4-:R-:W-:Y:S05]  /*1dc20*/  @!P0 BRA `(.L_x_3088) ;  /* 0x00000008006c8947 */ /* 0x014fea0003800000 */
[----:B------:R-:W-:Y:S02]  /*1dc30*/  MOV R8, UR7 ;  /* 0x0000000700087c02 */ /* 0x000fe40008000f00 */
[----:B------:R-:W-:Y:S01]  /*1dc40*/  MOV R4, UR5 ;  /* 0x0000000500047c02 */ /* 0x000fe20008000f00 */
[----:B------:R-:W-:Y:S06]  /*1dc50*/  @!P3 BRA `(.L_x_3089) ;  /* 0x0000000000fcb947 */ /* 0x000fec0003800000 */
[----:B------:R-:W2:Y:S01]  /*1dc60*/  LDC R8, c[0x0][0x380] ;  /* 0x0000e000ff087b82 */ /* 0x000ea20000000800 */
[----:B---3--:R-:W-:Y:S05]  /*1dc70*/  SHF.L.U32 R15, R213, 0x6, RZ ;  /* 0x00000006d50f7819 */ /* 0x008fea00000006ff */
        /* <DEDUP_REMOVED lines=29> */
[----:B------:R-:W2:Y:S01]  /*1de50*/  LDC.64 R6, c[0x0][0x248] ;  /* 0x00009200ff067b82 */ /* 0x000ea20000000a00 */
        /* <DEDUP_REMOVED lines=13> */
[----:B------:R-:W3:Y:S01]  /*1df30*/  LDG.E R9, desc[UR8][R20.64] ;  /* 0x0000000814097981 */ /* 0x000ee2000c1e1900 */
[C---:B------:R-:W-:Y:S02]  /*1df40*/  LEA.HI.X.SX32 R19, R11.reuse, R211, 0x2, P0 ;  /* 0x000000d30b137211 */ /* 0x040fe400000f16ff */
[----:B------:R-:W-:Y:S02]  /*1df50*/  IADD3 R11, R11, -R5, RZ ;  /* 0x800000050b0b7210 */ /* 0x000fe40007ffe0ff */
[----:B------:R-:W4:Y:S01]  /*1df60*/  LDC.64 R4, c[0x0][0x230] ;  /* 0x00008c00ff047b82 */ /* 0x000f220000000a00 */
[----:B------:R-:W3:Y:S02]  /*1df70*/  LDG.E R10, desc[UR8][R18.64] ;  /* 0x00000008120a7981 */ /* 0x000ee4000c1e1900 */
[----:B------:R-:W-:Y:S04]  /*1df80*/  IMAD R11, R11, R8, -0x40 ;  /* 0xffffffc00b0b7424 */ /* 0x000fe800078e0208 */
[-C--:B--2---:R-:W-:Y:S01]  /*1df90*/  IMAD.WIDE.U32 R16, R11, R6.reuse, RZ ;  /* 0x000000060b107225 */ /* 0x084fe200078e00ff */
[----:B------:R-:W-:Y:S05]  /*1dfa0*/  SHF.R.S32.HI R15, RZ, 0x1f, R11 ;  /* 0x0000001fff0f7819 */ /* 0x000fea000001140b */
[----:B------:R-:W-:Y:S04]  /*1dfb0*/  IMAD R8, R15, R6, RZ ;  /* 0x000000060f087224 */ /* 0x000fe800078e02ff */
[----:B------:R-:W-:Y:S02]  /*1dfc0*/  IMAD R8, R11, R7, R8 ;  /* 0x000000070b087224 */ /* 0x000fe400078e0208 */
[----:B---3--:R-:W-:Y:S03]  /*1dfd0*/  IMAD.IADD R15, R9, 0x1, -R10 ;  /* 0x00000001090f7824 */ /* 0x008fe600078e0a0a */
[----:B------:R-:W-:Y:S01]  /*1dfe0*/  IADD3 R9, R17, R8, RZ ;  /* 0x0000000811097210 */ /* 0x000fe20007ffe0ff */
[----:B------:R-:W-:Y:S01]  /*1dff0*/  IMAD.MOV.U32 R8, RZ, RZ, R16 ;  /* 0x000000ffff087224 */ /* 0x000fe200078e0010 */
[----:B------:R-:W-:Y:S03]  /*1e000*/  SHF.R.S32.HI R7, RZ, 0x1f, R15 ;  /* 0x0000001fff077819 */ /* 0x000fe6000001140f */
[-C--:B----4-:R-:W-:Y:S04]  /*1e010*/  IMAD.WIDE.U32 R8, R15, R4.reuse, R8 ;  /* 0x000000040f087225 */ /* 0x090fe800078e0008 */
[----:B------:R-:W-:Y:S04]  /*1e020*/  IMAD R6, R7, R4, RZ ;  /* 0x0000000407067224 */ /* 0x000fe800078e02ff */
[----:B------:R-:W-:Y:S05]  /*1e030*/  IMAD R6, R15, R5, R6 ;  /* 0x000000050f067224 */ /* 0x000fea00078e0206 */
[----:B------:R-:W-:Y:S07]  /*1e040*/  IADD3 R4, R9, R6, RZ ;  /* 0x0000000609047210 */ /* 0x000fee0007ffe0ff */
.L_x_3089:
[C---:B---3--:R-:W-:Y:S02]  /*1e050*/  LEA R18, P5, R8.reuse, R214, 0x1 ;  /* 0x000000d608127211 */ /* 0x048fe400078a08ff */
        /* <DEDUP_REMOVED lines=8> */
[----:B------:R2:W-:Y:S01]  /*1e0e0*/  @P4 LDGSTS.E.BYPASS.LTC128B.128 [R212+0x6000], desc[UR8][R18.64] ;  /* 0x0600000012d44fae */ /* 0x0005e2000b901d48 */
[----:B------:R-:W-:Y:S02]  /*1e0f0*/  IADD3 R5, P0, R207, R7, RZ ;  /* 0x00000007cf057210 */ /* 0x000fe40007f1e0ff */
[CCC-:B------:R-:W-:Y:S01]  /*1e100*/  @P4 LEA.HI.X R17, R7.reuse, R217.reuse, R6.reuse, 0x1, P6 ;  /* 0x000000d907114211 */ /* 0x1c0fe200030f0c06 */
[----:B------:R2:W-:Y:S01]  /*1e110*/  @!P4 STS.128 [R212+0x6000], RZ ;  /* 0x006000ffd400c388 */ /* 0x0005e20000000c00 */
[CCC-:B------:R-:W-:Y:S01]  /*1e120*/  @P2 LEA.HI.X R11, R7.reuse, R217.reuse, R6.reuse, 0x1, P5 ;  /* 0x000000d9070b2211 */ /* 0x1c0fe200028f0c06 */
        /* <DEDUP_REMOVED lines=26> */
[-C--:B------:R-:W-:Y:S01]  /*1e2d0*/  @P1 LEA R28, P0, R6, R214.reuse, 0x1 ;  /* 0x000000d6061c1211 */ /* 0x080fe200078008ff */
        /* <DEDUP_REMOVED lines=48> */
.L_x_3088:
[----:B------:R-:W-:Y:S01]  /*1e5e0*/  SHF.L.U32 R4, R200, 0x1, RZ ;  /* 0x00000001c8047819 */ /* 0x000fe200000006ff */
[----:B--23--:R-:W-:Y:S01]  /*1e5f0*/  LDSM.16.MT88.4 R16, [R196+0xc000] ;  /* 0x00c00000c410783b */ /* 0x00cfe20000004200 */
[----:B------:R-:W-:Y:S02]  /*1e600*/  IADD3 R5, R213, -0x1, RZ ;  /* 0xffffffffd5057810 */ /* 0x000fe40007ffe0ff */
[----:B------:R-:W-:Y:S04]  /*1e610*/  LOP3.LUT R4, R4, 0x6, RZ, 0xc0, !PT ;  /* 0x0000000604047812 */ /* 0x000fe800078ec0ff */
[----:B------:R-:W-:Y:S01]  /*1e620*/  LEA R4, R5, R4, 0x6 ;  /* 0x0000000405047211 */ /* 0x000fe200078e30ff */
[----:B------:R-:W-:Y:S03]  /*1e630*/  LDSM.16.MT88.4 R24, [R194+0xc000] ;  /* 0x00c00000c218783b */ /* 0x000fe60000004200 */
[C---:B------:R-:W-:Y:S02]  /*1e640*/  IADD3 R10, R4.reuse, 0x1, RZ ;  /* 0x00000001040a7810 */ /* 0x040fe40007ffe0ff */
[----:B------:R-:W-:Y:S02]  /*1e650*/  IADD3 R8, R4, 0x8, RZ ;  /* 0x0000000804087810 */ /* 0x000fe40007ffe0ff */
[----:B------:R-:W-:Y:S01]  /*1e660*/  I2FP.F32.S32 R10, R10 ;  /* 0x0000000a000a7245 */ /* 0x000fe20000201400 */
[----:B------:R-:W-:Y:S01]  /*1e670*/  LDSM.16.MT88.4 R32, [R193+0xc000] ;  /* 0x00c00000c120783b */ /* 0x000fe20000004200 */
[----:B------:R-:W-:Y:S02]  /*1e680*/  I2FP.F32.S32 R8, R8 ;  /* 0x0000000800087245 */ /* 0x000fe40000201400 */
[----:B------:R-:W-:Y:S01]  /*1e690*/  I2FP.F32.S32 R5, R4 ;  /* 0x0000000400057245 */ /* 0x000fe20000201400 */
[CC--:B------:R-:W-:Y:S01]  /*1e6a0*/  FFMA.FTZ R139, R0.reuse, R10.reuse, R139 ;  /* 0x0000000a008b7223 */ /* 0x0c0fe2000001008b */
[----:B-1----:R-:W-:Y:S01]  /*1e6b0*/  FFMA.FTZ R171, R0, R10, R171 ;  /* 0x0000000a00ab7223 */ /* 0x002fe200000100ab */
[----:B------:R-:W-:Y:S01]  /*1e6c0*/  IADD3 R10, R4, 0x10, RZ ;  /* 0x00000010040a7810 */ /* 0x000fe20007ffe0ff */
[CC--:B------:R-:W-:Y:S01]  /*1e6d0*/  FFMA.FTZ R231, R0.reuse, R8.reuse, R231 ;  /* 0x0000000800e77223 */ /* 0x0c0fe200000100e7 */
[----:B------:R-:W-:Y:S01]  /*1e6e0*/  FFMA.FTZ R11, R0, R8, R173 ;  /* 0x00000008000b7223 */ /* 0x000fe200000100ad */
[----:B------:R-:W-:Y:S01]  /*1e6f0*/  IADD3 R8, R4, 0x11, RZ ;  /* 0x0000001104087810 */ /* 0x000fe20007ffe0ff */
[CC--:B------:R-:W-:Y:S01]  /*1e700*/  FFMA.FTZ R169, R0.reuse, R5.reuse, R169 ;  /* 0x0000000500a97223 */ /* 0x0c0fe200000100a9 */
[----:B------:R-:W-:Y:S01]  /*1e710*/  I2FP.F32.S32 R10, R10 ;  /* 0x0000000a000a7245 */ /* 0x000fe20000201400 */
[----:B------:R-:W-:Y:S01]  /*1e720*/  FFMA.FTZ R137, R0, R5, R137 ;  /* 0x0000000500897223 */ /* 0x000fe20000010089 */
[----:B------:R-:W-:Y:S02]  /*1e730*/  I2FP.F32.S32 R8, R8 ;  /* 0x0000000800087245 */ /* 0x000fe40000201400 */
[----:B------:R-:W-:Y:S01]  /*1e740*/  IADD3 R6, R4, 0x9, RZ ;  /* 0x0000000904067810 */ /* 0x000fe20007ffe0ff */
[CC--:B------:R-:W-:Y:S01]  /*1e750*/  FFMA.FTZ R227, R0.reuse, R10.reuse, R227 ;  /* 0x0000000a00e37223 */ /* 0x0c0fe200000100e3 */
[----:B------:R-:W-:Y:S01]  /*1e760*/  FFMA.FTZ R201, R0, R10, R201 ;  /* 0x0000000a00c97223 */ /* 0x000fe200000100c9 */
[----:B------:R-:W-:Y:S01]  /*1e770*/  IADD3 R10, R4, 0x19, RZ ;  /* 0x00000019040a7810 */ /* 0x000fe20007ffe0ff */
[CC--:B------:R-:W-:Y:S01]  /*1e780*/  FFMA.FTZ R179, R0.reuse, R8.reuse, R179 ;  /* 0x0000000800b37223 */ /* 0x0c0fe200000100b3 */
[----:B------:R-:W-:Y:S01]  /*1e790*/  FFMA.FTZ R225, R0, R8, R225 ;  /* 0x0000000800e17223 */ /* 0x000fe200000100e1 */
[----:B------:R-:W-:Y:S02]  /*1e7a0*/  IADD3 R8, R4, 0x20, RZ ;  /* 0x0000002004087810 */ /* 0x000fe40007ffe0ff */
[----:B------:R-:W-:Y:S02]  /*1e7b0*/  I2FP.F32.S32 R10, R10 ;  /* 0x0000000a000a7245 */ /* 0x000fe40000201400 */
[----:B------:R-:W-:Y:S02]  /*1e7c0*/  I2FP.F32.S32 R8, R8 ;  /* 0x0000000800087245 */ /* 0x000fe40000201400 */
[----:B------:R-:W-:Y:S01]  /*1e7d0*/  I2FP.F32.S32 R6, R6 ;  /* 0x0000000600067245 */ /* 0x000fe20000201400 */
[CC--:B------:R-:W-:Y:S01]  /*1e7e0*/  FFMA.FTZ R141, R0.reuse, R10.reuse, R141 ;  /* 0x0000000a008d7223 */ /* 0x0c0fe2000001008d */
[C---:B------:R-:W-:Y:S01]  /*1e7f0*/  FFMA.FTZ R177, R0.reuse, R10, R177 ;  /* 0x0000000a00b17223 */ /* 0x040fe200000100b1 */
[----:B------:R-:W-:Y:S01]  /*1e800*/  FMNMX.FTZ R10, R169, R3, !PT ;  /* 0x00000003a90a7209 */ /* 0x000fe20007810000 */
[C---:B------:R-:W-:Y:S01]  /*1e810*/  FFMA.FTZ R161, R0.reuse, R8, R161 ;  /* 0x0000000800a17223 */ /* 0x040fe200000100a1 */
[----:B------:R-:W-:Y:S01]  /*1e820*/  FMNMX.FTZ R12, R137, R2, !PT ;  /* 0x00000002890c7209 */ /* 0x000fe20007810000 */
[C---:B------:R-:W-:Y:S01]  /*1e830*/  FFMA.FTZ R223, R0.reuse, R8, R13 ;  /* 0x0000000800df7223 */ /* 0x040fe2000001000d */
[----:B------:R-:W-:Y:S01]  /*1e840*/  FMNMX.FTZ R10, R171, R10, !PT ;  /* 0x0000000aab0a7209 */ /* 0x000fe20007810000 */
[C---:B------:R-:W-:Y:S01]  /*1e850*/  FFMA.FTZ R233, R0.reuse, R6, R233 ;  /* 0x0000000600e97223 */ /* 0x040fe200000100e9 */
[----:B------:R-:W-:Y:S01]  /*1e860*/  FMNMX.FTZ R12, R139, R12, !PT ;  /* 0x0000000c8b0c7209 */ /* 0x000fe20007810000 */
[----:B------:R-:W-:Y:S01]  /*1e870*/  FFMA.FTZ R229, R0, R6, R229 ;  /* 0x0000000600e57223 */ /* 0x000fe200000100e5 */
[----:B------:R-:W-:Y:S02]  /*1e880*/  FMNMX.FTZ R8, R231, R10, !PT ;  /* 0x0000000ae7087209 */ /* 0x000fe40007810000 */
[----:B------:R-:W-:Y:S02]  /*1e890*/  IADD3 R6, R4, 0x18, RZ ;  /* 0x0000001804067810 */ /* 0x000fe40007ffe0ff */
[----:B------:R-:W-:Y:S02]  /*1e8a0*/  FMNMX.FTZ R10, R11, R12, !PT ;  /* 0x0000000c0b0a7209 */ /* 0x000fe40007810000 */
[----:B------:R-:W-:Y:S02]  /*1e8b0*/  FMNMX.FTZ R8, R233, R8, !PT ;  /* 0x00000008e9087209 */ /* 0x000fe40007810000 */
[----:B------:R-:W-:Y:S02]  /*1e8c0*/  I2FP.F32.S32 R6, R6 ;  /* 0x0000000600067245 */ /* 0x000fe40000201400 */
[----:B------:R-:W-:Y:S02]  /*1e8d0*/  FMNMX.FTZ R10, R229, R10, !PT ;  /* 0x0000000ae50a7209 */ /* 0x000fe40007810000 */
[----:B------:R-:W-:Y:S01]  /*1e8e0*/  FMNMX.FTZ R8, R227, R8, !PT ;  /* 0x00000008e3087209 */ /* 0x000fe20007810000 */
[C---:B------:R-:W-:Y:S01]  /*1e8f0*/  FFMA.FTZ R175, R0.reuse, R6, R175 ;  /* 0x0000000600af7223 */ /* 0x040fe200000100af */
[----:B------:R-:W-:Y:S01]  /*1e900*/  FMNMX.FTZ R10, R201, R10, !PT ;  /* 0x0000000ac90a7209 */ /* 0x000fe20007810000 */
[----:B------:R-:W-:Y:S01]  /*1e910*/  FFMA.FTZ R143, R0, R6, R143 ;  /* 0x00000006008f7223 */ /* 0x000fe2000001008f */
[----:B------:R-:W-:Y:S02]  /*1e920*/  FMNMX.FTZ R8, R225, R8, !PT ;  /* 0x00000008e1087209 */ /* 0x000fe40007810000 */
[C---:B------:R-:W-:Y:S02]  /*1e930*/  IADD3 R6, R4.reuse, 0x21, RZ ;  /* 0x0000002104067810 */ /* 0x040fe40007ffe0ff */
[----:B------:R-:W-:Y:S02]  /*1e940*/  FMNMX.FTZ R10, R179, R10, !PT ;  /* 0x0000000ab30a7209 */ /* 0x000fe40007810000 */
[----:B------:R-:W-:Y:S02]  /*1e950*/  FMNMX.FTZ R8, R175, R8, !PT ;  /* 0x00000008af087209 */ /* 0x000fe40007810000 */
[----:B------:R-:W-:Y:S02]  /*1e960*/  I2FP.F32.S32 R6, R6 ;  /* 0x0000000600067245 */ /* 0x000fe40000201400 */
[----:B------:R-:W-:Y:S02]  /*1e970*/  IADD3 R7, R4, 0x28, RZ ;  /* 0x0000002804077810 */ /* 0x000fe40007ffe0ff */
[----:B------:R-:W-:Y:S01]  /*1e980*/  FMNMX.FTZ R10, R143, R10, !PT ;  /* 0x0000000a8f0a7209 */ /* 0x000fe20007810000 */
[C---:B------:R-:W-:Y:S01]  /*1e990*/  FFMA.FTZ R159, R0.reuse, R6, R159 ;  /* 0x00000006009f7223 */ /* 0x040fe2000001009f */
[----:B------:R-:W-:Y:S01]  /*1e9a0*/  FMNMX.FTZ R8, R177, R8, !PT ;  /* 0x00000008b1087209 */ /* 0x000fe20007810000 */
[----:B------:R-:W-:Y:S01]  /*1e9b0*/  FFMA.FTZ R221, R0, R6, R221 ;  /* 0x0000000600dd7223 */ /* 0x000fe200000100dd */
[C---:B------:R-:W-:Y:S02]  /*1e9c0*/  IADD3 R5, R4.reuse, 0x29, RZ ;  /* 0x0000002904057810 */ /* 0x040fe40007ffe0ff */
[----:B------:R-:W-:Y:S02]  /*1e9d0*/  I2FP.F32.S32 R7, R7 ;  /* 0x0000000700077245 */ /* 0x000fe40000201400 */
[----:B------:R-:W-:Y:S02]  /*1e9e0*/  FMNMX.FTZ R12, R141, R10, !PT ;  /* 0x0000000a8d0c7209 */ /* 0x000fe40007810000 */
[----:B------:R-:W-:Y:S01]  /*1e9f0*/  IADD3 R6, R4, 0x30, RZ ;  /* 0x0000003004067810 */ /* 0x000fe20007ffe0ff */
[CC--:B------:R-:W-:Y:S01]  /*1ea00*/  FFMA.FTZ R203, R0.reuse, R7.reuse, R203 ;  /* 0x0000000700cb7223 */ /* 0x0c0fe200000100cb */
[----:B------:R-:W-:Y:S01]  /*1ea10*/  FMNMX.FTZ R10, R223, R8, !PT ;  /* 0x00000008df0a7209 */ /* 0x000fe20007810000 */
[C---:B------:R-:W-:Y:S01]  /*1ea20*/  FFMA.FTZ R157, R0.reuse, R7, R157 ;  /* 0x00000007009d7223 */ /* 0x040fe2000001009d */
[----:B------:R-:W-:Y:S02]  /*1ea30*/  I2FP.F32.S32 R5, R5 ;  /* 0x0000000500057245 */ /* 0x000fe40000201400 */
[----:B------:R-:W-:Y:S02]  /*1ea40*/  I2FP.F32.S32 R6, R6 ;  /* 0x0000000600067245 */ /* 0x000fe40000201400 */
[----:B------:R-:W-:Y:S01]  /*1ea50*/  FMNMX.FTZ R10, R221, R10, !PT ;  /* 0x0000000add0a7209 */ /* 0x000fe20007810000 */
[CC--:B------:R-:W-:Y:S01]  /*1ea60*/  FFMA.FTZ R163, R0.reuse, R5.reuse, R163 ;  /* 0x0000000500a37223 */ /* 0x0c0fe200000100a3 */
[----:B------:R-:W-:Y:S01]  /*1ea70*/  FMNMX.FTZ R8, R161, R12, !PT ;  /* 0x0000000ca1087209 */ /* 0x000fe20007810000 */
[-C--:B------:R-:W-:Y:S01]  /*1ea80*/  FFMA.FTZ R153, R0, R6.reuse, R153 ;  /* 0x0000000600997223 */ /* 0x080fe20000010099 */
[----:B------:R-:W-:Y:S01]  /*1ea90*/  IADD3 R7, R4, 0x31, RZ ;  /* 0x0000003104077810 */ /* 0x000fe20007ffe0ff */
[C---:B------:R-:W-:Y:S01]  /*1eaa0*/  FFMA.FTZ R149, R0.reuse, R6, R149 ;  /* 0x0000000600957223 */ /* 0x040fe20000010095 */
[----:B------:R-:W-:Y:S01]  /*1eab0*/  FMNMX.FTZ R10, R203, R10, !PT ;  /* 0x0000000acb0a7209 */ /* 0x000fe20007810000 */
[----:B------:R-:W-:Y:S01]  /*1eac0*/  FFMA.FTZ R155, R0, R5, R155 ;  /* 0x00000005009b7223 */ /* 0x000fe2000001009b */
[----:B------:R-:W-:Y:S02]  /*1ead0*/  FMNMX.FTZ R8, R159, R8, !PT ;  /* 0x000000089f087209 */ /* 0x000fe40007810000 */
[C---:B------:R-:W-:Y:S02]  /*1eae0*/  IADD3 R6, R4.reuse, 0x38, RZ ;  /* 0x0000003804067810 */ /* 0x040fe40007ffe0ff */
[----:B------:R-:W-:Y:S02]  /*1eaf0*/  I2FP.F32.S32 R7, R7 ;  /* 0x0000000700077245 */ /* 0x000fe40000201400 */
[----:B------:R-:W-:Y:S02]  /*1eb00*/  IADD3 R5, R4, 0x39, RZ ;  /* 0x0000003904057810 */ /* 0x000fe40007ffe0ff */
[----:B------:R-:W-:Y:S01]  /*1eb10*/  FMNMX.FTZ R4, R163, R10, !PT ;  /* 0x0000000aa3047209 */ /* 0x000fe20007810000 */
[CC--:B------:R-:W-:Y:S01]  /*1eb20*/  FFMA.FTZ R151, R0.reuse, R7.reuse, R151 ;  /* 0x0000000700977223 */ /* 0x0c0fe20000010097 */
[----:B------:R-:W-:Y:S01]  /*1eb30*/  FMNMX.FTZ R8, R157, R8, !PT ;  /* 0x000000089d087209 */ /* 0x000fe20007810000 */
[C---:B------:R-:W-:Y:S01]  /*1eb40*/  FFMA.FTZ R147, R0.reuse, R7, R147 ;  /* 0x0000000700937223 */ /* 0x040fe20000010093 */
[----:B------:R-:W-:Y:S02]  /*1eb50*/  I2FP.F32.S32 R6, R6 ;  /* 0x0000000600067245 */ /* 0x000fe40000201400 */
[----:B------:R-:W-:Y:S02]  /*1eb60*/  FMNMX.FTZ R4, R153, R4, !PT ;  /* 0x0000000499047209 */ /* 0x000fe40007810000 */
[----:B------:R-:W-:Y:S01]  /*1eb70*/  FMNMX.FTZ R8, R155, R8, !PT ;  /* 0x000000089b087209 */ /* 0x000fe20007810000 */
[CC--:B------:R-:W-:Y:S01]  /*1eb80*/  FFMA.FTZ R135, R0.reuse, R6.reuse, R135 ;  /* 0x0000000600877223 */ /* 0x0c0fe20000010087 */
[----:B------:R-:W-:Y:S01]  /*1eb90*/  I2FP.F32.S32 R5, R5 ;  /* 0x0000000500057245 */ /* 0x000fe20000201400 */
[C---:B------:R-:W-:Y:S01]  /*1eba0*/  FFMA.FTZ R145, R0.reuse, R6, R145 ;  /* 0x0000000600917223 */ /* 0x040fe20000010091 */
[----:B------:R-:W-:Y:S02]  /*1ebb0*/  FMNMX.FTZ R4, R151, R4, !PT ;  /* 0x0000000497047209 */ /* 0x000fe40007810000 */
[----:B------:R-:W-:Y:S01]  /*1ebc0*/  FMNMX.FTZ R8, R149, R8, !PT ;  /* 0x0000000895087209 */ /* 0x000fe20007810000 */
[CC--:B------:R-:W-:Y:S01]  /*1ebd0*/  FFMA.FTZ R134, R0.reuse, R5.reuse, R134 ;  /* 0x0000000500867223 */ /* 0x0c0fe20000010086 */
[----:B------:R-:W-:Y:S01]  /*1ebe0*/  FMNMX.FTZ R9, R135, R4, !PT ;  /* 0x0000000487097209 */ /* 0x000fe20007810000 */
[----:B------:R-:W-:Y:S01]  /*1ebf0*/  FFMA.FTZ R144, R0, R5, R144 ;  /* 0x0000000500907223 */ /* 0x000fe20000010090 */
        /* <DEDUP_REMOVED lines=69> */
[--C-:B------:R-:W-:Y:S01]  /*1f050*/  FFMA.FTZ R232, R147, UR4, -R146.reuse ;  /* 0x0000000493e87c23 */ /* 0x100fe20008010892 */
[--C-:B------:R-:W-:Y:S01]  /*1f060*/  FFMA.FTZ R231, R145, UR4, -R146.reuse ;  /* 0x0000000491e77c23 */ /* 0x100fe20008010892 */
[----:B------:R-:W-:Y:S03]  /*1f070*/  FFMA.FTZ R234, R144, UR4, -R146 ;  /* 0x0000000490ea7c23 */ /* 0x000fe60008010892 */
[----:B------:R-:W-:Y:S01]  /*1f080*/  MUFU.EX2 R172, R172 ;  /* 0x000000ac00ac7308 */ /* 0x000fe20000000800 */
[C---:B------:R-:W-:Y:S01]  /*1f090*/  FMUL.FTZ R38, R2.reuse, R38 ;  /* 0x0000002602267220 */ /* 0x040fe20000410000 */
[----:B------:R-:W-:Y:S01]  /*1f0a0*/  LDSM.16.MT88.4 R112, [R196+0x10000] ;  /* 0x01000000c470783b */ /* 0x000fe20000004200 */
[C---:B------:R-:W-:Y:S01]  /*1f0b0*/  FMUL.FTZ R39, R2.reuse, R39 ;  /* 0x0000002702277220 */ /* 0x040fe20000410000 */
[C---:B------:R-:W-:Y:S01]  /*1f0c0*/  FMUL.FTZ R36, R3.reuse, R36 ;  /* 0x0000002403247220 */ /* 0x040fe20000410000 */
[C---:B------:R-:W-:Y:S01]  /*1f0d0*/  FMUL.FTZ R37, R3.reuse, R37 ;  /* 0x0000002503257220 */ /* 0x040fe20000410000 */
[C---:B------:R-:W-:Y:S01]  /*1f0e0*/  FMUL.FTZ R42, R2.reuse, R42 ;  /* 0x0000002a022a7220 */ /* 0x040fe20000410000 */
[----:B------:R-:W-:Y:S03]  /*1f0f0*/  FMUL.FTZ R43, R2, R43 ;  /* 0x0000002b022b7220 */ /* 0x000fe60000410000 */
[----:B------:R-:W5:Y:S01]  /*1f100*/  MUFU.EX2 R171, R171 ;  /* 0x000000ab00ab7308 */ /* 0x000f620000000800 */
[----:B----4-:R-:W-:Y:S01]  /*1f110*/  F2FP.F16.F32.PACK_AB R131, R166, R167 ;  /* 0x000000a7a683723e */ /* 0x010fe200000000ff */
[----:B------:R-:W-:Y:S01]  /*1f120*/  LDSM.16.MT88.4 R124, [R196+0xe800] ;  /* 0x00e80000c47c783b */ /* 0x000fe20000004200 */
[C---:B------:R-:W-:Y:S01]  /*1f130*/  FMUL.FTZ R40, R3.reuse, R40 ;  /* 0x0000002803287220 */ /* 0x040fe20000410000 */
[C---:B------:R-:W-:Y:S01]  /*1f140*/  FMUL.FTZ R41, R3.reuse, R41 ;  /* 0x0000002903297220 */ /* 0x040fe20000410000 */
[C---:B------:R-:W-:Y:S01]  /*1f150*/  FMUL.FTZ R46, R2.reuse, R46 ;  /* 0x0000002e022e7220 */ /* 0x040fe20000410000 */
[C---:B------:R-:W-:Y:S01]  /*1f160*/  FMUL.FTZ R47, R2.reuse, R47 ;  /* 0x0000002f022f7220 */ /* 0x040fe20000410000 */
[C---:B------:R-:W-:Y:S03]  /*1f170*/  FMUL.FTZ R44, R3.reuse, R44 ;  /* 0x0000002c032c7220 */ /* 0x040fe60000410000 */
[----:B------:R-:W-:Y:S01]  /*1f180*/  MUFU.EX2 R170, R170 ;  /* 0x000000aa00aa7308 */ /* 0x000fe20000000800 */
[C---:B------:R-:W-:Y:S01]  /*1f190*/  FMUL.FTZ R45, R3.reuse, R45 ;  /* 0x0000002d032d7220 */ /* 0x040fe20000410000 */
[----:B------:R-:W-:Y:S01]  /*1f1a0*/  LDSM.16.MT88.4 R140, [R193+0xe800] ;  /* 0x00e80000c18c783b */ /* 0x000fe20000004200 */
[C---:B------:R-:W-:Y:S01]  /*1f1b0*/  FMUL.FTZ R50, R2.reuse, R50 ;  /* 0x0000003202327220 */ /* 0x040fe20000410000 */
[C---:B------:R-:W-:Y:S01]  /*1f1c0*/  FMUL.FTZ R51, R2.reuse, R51 ;  /* 0x0000003302337220 */ /* 0x040fe20000410000 */
[C---:B------:R-:W-:Y:S01]  /*1f1d0*/  FMUL.FTZ R48, R3.reuse, R48 ;  /* 0x0000003003307220 */ /* 0x040fe20000410000 */
[----:B------:R-:W-:Y:S01]  /*1f1e0*/  FMUL.FTZ R49, R3, R49 ;  /* 0x0000003103317220 */ /* 0x000fe20000410000 */
[C---:B------:R-:W-:Y:S03]  /*1f1f0*/  FMUL.FTZ R54, R2.reuse, R54 ;  /* 0x0000003602367220 */ /* 0x040fe60000410000 */
[----:B------:R-:W4:Y:S01]  /*1f200*/  MUFU.EX2 R169, R169 ;  /* 0x000000a900a97308 */ /* 0x000f220000000800 */
[----:B-----5:R-:W-:Y:S01]  /*1f210*/  F2FP.F16.F32.PACK_AB R128, R171, R172 ;  /* 0x000000acab80723e */ /* 0x020fe200000000ff */
        /* <DEDUP_REMOVED lines=15> */
[----:B----4-:R-:W-:Y:S01]  /*1f310*/  F2FP.F16.F32.PACK_AB R130, R169, R170 ;  /* 0x000000aaa982723e */ /* 0x010fe200000000ff */
[C---:B------:R-:W-:Y:S01]  /*1f320*/  FMUL.FTZ R70, R2.reuse, R70 ;  /* 0x0000004602467220 */ /* 0x040fe20000410000 */
[C---:B------:R-:W-:Y:S01]  /*1f330*/  FMUL.FTZ R71, R2.reuse, R71 ;  /* 0x0000004702477220 */ /* 0x040fe20000410000 */
[C---:B------:R-:W-:Y:S01]  /*1f340*/  FMUL.FTZ R68, R3.reuse, R68 ;  /* 0x0000004403447220 */ /* 0x040fe20000410000 */
[C---:B------:R-:W-:Y:S01]  /*1f350*/  FMUL.FTZ R69, R3.reuse, R69 ;  /* 0x0000004503457220 */ /* 0x040fe20000410000 */
[C---:B------:R-:W-:Y:S01]  /*1f360*/  FMUL.FTZ R74, R2.reuse, R74 ;  /* 0x0000004a024a7220 */ /* 0x040fe20000410000 */
        /* <DEDUP_REMOVED lines=9> */
[C---:B------:R-:W-:Y:S01]  /*1f400*/  FMUL.FTZ R18, R2.reuse, R118 ;  /* 0x0000007602127220 */ /* 0x040fe20000410000 */
[C---:B------:R-:W-:Y:S01]  /*1f410*/  FMUL.FTZ R19, R2.reuse, R119 ;  /* 0x0000007702137220 */ /* 0x040fe20000410000 */
[C---:B------:R-:W-:Y:S02]  /*1f420*/  FMUL.FTZ R17, R3.reuse, R117 ;  /* 0x0000007503117220 */ /* 0x040fe40000410000 */
[C---:B------:R-:W-:Y:S01]  /*1f430*/  FMUL.FTZ R24, R3.reuse, R108 ;  /* 0x0000006c03187220 */ /* 0x040fe20000410000 */
[----:B------:R-:W-:Y:S01]  /*1f440*/  LDSM.16.MT88.4 R116, [R193+0xc800] ;  /* 0x00c80000c174783b */ /* 0x000fe20000004200 */
[----:B------:R-:W-:Y:S02]  /*1f450*/  MUFU.EX2 R201, R201 ;  /* 0x000000c900c97308 */ /* 0x000fe40000000800 */
[C---:B------:R-:W-:Y:S01]  /*1f460*/  FMUL.FTZ R25, R3.reuse, R109 ;  /* 0x0000006d03197220 */ /* 0x040fe20000410000 */
[C---:B------:R-:W-:Y:S01]  /*1f470*/  FMUL.FTZ R73, R3.reuse, R73 ;  /* 0x0000004903497220 */ /* 0x040fe20000410000 */
[C---:B------:R-:W-:Y:S01]  /*1f480*/  FMUL.FTZ R78, R2.reuse, R78 ;  /* 0x0000004e024e7220 */ /* 0x040fe20000410000 */
[C---:B------:R-:W-:Y:S03]  /*1f490*/  HMMA.16816.F32 R16, R128.reuse, R26, R16 ;  /* 0x0000001a8010723c */ /* 0x040fe60000001810 */
[C---:B------:R-:W-:Y:S01]  /*1f4a0*/  FMUL.FTZ R79, R2.reuse, R79 ;  /* 0x0000004f024f7220 */ /* 0x040fe20000410000 */
[C---:B------:R-:W-:Y:S01]  /*1f4b0*/  FMUL.FTZ R76, R3.reuse, R76 ;  /* 0x0000004c034c7220 */ /* 0x040fe20000410000 */
[C---:B------:R-:W-:Y:S01]  /*1f4c0*/  FMUL.FTZ R77, R3.reuse, R77 ;  /* 0x0000004d034d7220 */ /* 0x040fe20000410000 */
[C---:B------:R-:W-:Y:S01]  /*1f4d0*/  HMMA.16816.F32 R20, R128.reuse, R32, R20 ;  /* 0x000000208014723c */ /* 0x040fe20000001814 */
[----:B------:R-:W-:Y:S04]  /*1f4e0*/  MUFU.EX2 R202, R202 ;  /* 0x000000ca00ca7308 */ /* 0x000fe80000000800 */
[C---:B------:R-:W-:Y:S01]  /*1f4f0*/  FMUL.FTZ R26, R2.reuse, R110 ;  /* 0x0000006e021a7220 */ /* 0x040fe20000410000 */
[C---:B------:R-:W-:Y:S01]  /*1f500*/  FMUL.FTZ R27, R2.reuse, R111 ;  /* 0x0000006f021b7220 */ /* 0x040fe20000410000 */
[C---:B------:R-:W-:Y:S01]  /*1f510*/  FMUL.FTZ R32, R3.reuse, R100 ;  /* 0x0000006403207220 */ /* 0x040fe20000410000 */
[----:B------:R-:W4:Y:S03]  /*1f520*/  LDSM.16.MT88.4 R108, [R193+0xe000] ;  /* 0x00e00000c16c783b */ /* 0x000f260000004200 */
[----:B------:R-:W-:Y:S01]  /*1f530*/  MUFU.EX2 R224, R224 ;  /* 0x000000e000e07308 */ /* 0x000fe20000000800 */
[C---:B------:R-:W-:Y:S01]  /*1f540*/  FMUL.FTZ R33, R3.reuse, R101 ;  /* 0x0000006503217220 */ /* 0x040fe20000410000 */
[C---:B------:R-:W-:Y:S01]  /*1f550*/  FMUL.FTZ R82, R2.reuse, R82 ;  /* 0x0000005202527220 */ /* 0x040fe20000410000 */
[C---:B------:R-:W-:Y:S03]  /*1f560*/  HMMA.16816.F32 R24, R128.reuse, R34, R24 ;  /* 0x000000228018723c */ /* 0x040fe60000001818 */
[C---:B------:R-:W-:Y:S01]  /*1f570*/  FMUL.FTZ R83, R2.reuse, R83 ;  /* 0x0000005302537220 */ /* 0x040fe20000410000 */
[C---:B------:R-:W-:Y:S01]  /*1f580*/  FMUL.FTZ R80, R3.reuse, R80 ;  /* 0x0000005003507220 */ /* 0x040fe20000410000 */
[C---:B------:R-:W-:Y:S01]  /*1f590*/  FMUL.FTZ R81, R3.reuse, R81 ;  /* 0x0000005103517220 */ /* 0x040fe20000410000 */
[C---:B---3--:R-:W-:Y:S01]  /*1f5a0*/  HMMA.16816.F32 R28, R128.reuse, R136, R28 ;  /* 0x00000088801c723c */ /* 0x048fe2000000181c */
[----:B------:R-:W-:Y:S04]  /*1f5b0*/  MUFU.EX2 R226, R226 ;  /* 0x000000e200e27308 */ /* 0x000fe80000000800 */
[C---:B------:R-:W-:Y:S01]  /*1f5c0*/  FMUL.FTZ R34, R2.reuse, R102 ;  /* 0x0000006602227220 */ /* 0x040fe20000410000 */
[C---:B------:R-:W-:Y:S01]  /*1f5d0*/  FMUL.FTZ R35, R2.reuse, R103 ;  /* 0x0000006702237220 */ /* 0x040fe20000410000 */
[C---:B------:R-:W-:Y:S01]  /*1f5e0*/  FMUL.FTZ R86, R2.reuse, R86 ;  /* 0x0000005602567220 */ /* 0x040fe20000410000 */
[----:B------:R-:W3:Y:S03]  /*1f5f0*/  LDSM.16.MT88.4 R100, [R192+0xe000] ;  /* 0x00e00000c064783b */ /* 0x000ee60000004200 */
[----:B------:R-:W-:Y:S01]  /*1f600*/  MUFU.EX2 R228, R228 ;  /* 0x000000e400e47308 */ /* 0x000fe20000000800 */
[C---:B------:R-:W-:Y:S01]  /*1f610*/  FMUL.FTZ R87, R2.reuse, R87 ;  /* 0x0000005702577220 */ /* 0x040fe20000410000 */
[C---:B------:R-:W-:Y:S01]  /*1f620*/  FMUL.FTZ R84, R3.reuse, R84 ;  /* 0x0000005403547220 */ /* 0x040fe20000410000 */
[C---:B------:R-:W-:Y:S02]  /*1f630*/  HMMA.16816.F32 R32, R128.reuse, R138, R32 ;  /* 0x0000008a8020723c */ /* 0x040fe40000001820 */
[----:B------:R-:W-:Y:S01]  /*1f640*/  LDSM.16.MT88.4 R136, [R194+0xe800] ;  /* 0x00e80000c288783b */ /* 0x000fe20000004200 */
[----:B------:R-:W-:Y:S01]  /*1f650*/  FMUL.FTZ R85, R3, R85 ;  /* 0x0000005503557220 */ /* 0x000fe20000410000 */
[--C-:B------:R-:W-:Y:S02]  /*1f660*/  FFMA.FTZ R174, R227, UR4, -R148.reuse ;  /* 0x00000004e3ae7c23 */ /* 0x100fe40008010894 */
[C---:B--2---:R-:W-:Y:S01]  /*1f670*/  HMMA.16816.F32 R36, R128.reuse, R120, R36 ;  /* 0x000000788024723c */ /* 0x044fe20000001824 */
[----:B------:R-:W-:Y:S04]  /*1f680*/  MUFU.EX2 R230, R230 ;  /* 0x000000e600e67308 */ /* 0x000fe80000000800 */
[--C-:B------:R-:W-:Y:S01]  /*1f690*/  FFMA.FTZ R227, R153, UR4, -R148.reuse ;  /* 0x0000000499e37c23 */ /* 0x100fe20008010894 */
[C---:B------:R-:W-:Y:S01]  /*1f6a0*/  HMMA.16816.F32 R40, R128.reuse, R122, R40 ;  /* 0x0000007a8028723c */ /* 0x040fe20000001828 */
[----:B------:R-:W-:Y:S04]  /*1f6b0*/  LDSM.16.MT88.4 R120, [R192+0xc800] ;  /* 0x00c80000c078783b */ /* 0x000fe80000004200 */
[----:B------:R-:W-:Y:S01]  /*1f6c0*/  MUFU.EX2 R174, R174 ;  /* 0x000000ae00ae7308 */ /* 0x000fe20000000800 */
[--C-:B------:R-:W-:Y:S01]  /*1f6d0*/  FFMA.FTZ R176, R175, UR4, -R148.reuse ;  /* 0x00000004afb07c23 */ /* 0x100fe20008010894 */
[C---:B-1----:R-:W-:Y:S02]  /*1f6e0*/  HMMA.16816.F32 R44, R128.reuse, R104, R44 ;  /* 0x00000068802c723c */ /* 0x042fe4000000182c */
[----:B------:R-:W-:Y:S02]  /*1f6f0*/  LDSM.16.MT88.4 R152, [R193+0xf800] ;  /* 0x00f80000c198783b */ /* 0x000fe40000004200 */
[--C-:B------:R-:W-:Y:S02]  /*1f700*/  FFMA.FTZ R177, R177, UR4, -R148.reuse ;  /* 0x00000004b1b17c23 */ /* 0x100fe40008010894 */
[C---:B------:R-:W-:Y:S02]  /*1f710*/  HMMA.16816.F32 R48, R128.reuse, R106, R48 ;  /* 0x0000006a8030723c */ /* 0x040fe40000001830 */
[----:B------:R-:W-:Y:S02]  /*1f720*/  MUFU.EX2 R176, R176 ;  /* 0x000000b000b07308 */ /* 0x000fe40000000800 */
[----:B------:R-:W1:Y:S02]  /*1f730*/  LDSM.16.MT88.4 R104, [R194+0x10000] ;  /* 0x01000000c268783b */ /* 0x000e640000004200 */
[C---:B----4-:R-:W-:Y:S06]  /*1f740*/  HMMA.16816.F32 R52, R128.reuse, R108, R52 ;  /* 0x0000006c8034723c */ /* 0x050fec0000001834 */
[----:B------:R-:W-:Y:S01]  /*1f750*/  MUFU.EX2 R177, R177 ;  /* 0x000000b100b17308 */ /* 0x000fe20000000800 */
[----:B------:R-:W-:Y:S01]  /*1f760*/  FFMA.FTZ R225, R225, UR4, -R148 ;  /* 0x00000004e1e17c23 */ /* 0x000fe20008010894 */
[C---:B------:R-:W-:Y:S01]  /*1f770*/  HMMA.16816.F32 R56, R128.reuse, R110, R56 ;  /* 0x0000006e8038723c */ /* 0x040fe20000001838 */
[----:B------:R-:W-:Y:S02]  /*1f780*/  LDSM.16.MT88.4 R108, [R196+0xc800] ;  /* 0x00c80000c46c783b */ /* 0x000fe40000004200 */
[C---:B------:R-:W-:Y:S03]  /*1f790*/  FMUL.FTZ R90, R2.reuse, R90 ;  /* 0x0000005a025a7220 */ /* 0x040fe60000410000 */
[C---:B---3--:R-:W-:Y:S02]  /*1f7a0*/  HMMA.16816.F32 R60, R128.reuse, R100, R60 ;  /* 0x00000064803c723c */ /* 0x048fe4000000183c */
[----:B------:R2:W3:Y:S03]  /*1f7b0*/  MUFU.EX2 R175, R225 ;  /* 0x000000e100af7308 */ /* 0x0004e60000000800 */
[C---:B------:R-:W-:Y:S01]  /*1f7c0*/  FMUL.FTZ R91, R2.reuse, R91 ;  /* 0x0000005b025b7220 */ /* 0x040fe20000410000 */
[C---:B------:R-:W-:Y:S01]  /*1f7d0*/  HMMA.16816.F32 R64, R128.reuse, R102, R64 ;  /* 0x000000668040723c */ /* 0x040fe20000001840 */
[----:B------:R-:W4:Y:S05]  /*1f7e0*/  LDSM.16.MT88.4 R100, [R193+0x10000] ;  /* 0x01000000c164783b */ /* 0x000f2a0000004200 */
[----:B------:R-:W-:Y:S01]  /*1f7f0*/  MUFU.EX2 R227, R227 ;  /* 0x000000e300e37308 */ /* 0x000fe20000000800 */
[C---:B------:R-:W-:Y:S01]  /*1f800*/  FMUL.FTZ R88, R3.reuse, R88 ;  /* 0x0000005803587220 */ /* 0x040fe20000410000 */
[C---:B------:R-:W-:Y:S03]  /*1f810*/  HMMA.16816.F32 R68, R128.reuse, R112, R68 ;  /* 0x000000708044723c */ /* 0x040fe60000001844 */
[----:B------:R-:W-:Y:S03]  /*1f820*/  FMUL.FTZ R89, R3, R89 ;  /* 0x0000005903597220 */ /* 0x000fe60000410000 */
[C---:B------:R-:W-:Y:S01]  /*1f830*/  HMMA.16816.F32 R72, R128.reuse, R114, R72 ;  /* 0x000000728048723c */ /* 0x040fe20000001848 */
[----:B------:R-:W-:Y:S01]  /*1f840*/  LDSM.16.MT88.4 R112, [R194+0xc800] ;  /* 0x00c80000c270783b */ /* 0x000fe20000004200 */
[----:B------:R-:W-:Y:S03]  /*1f850*/  MUFU.EX2 R229, R229 ;  /* 0x000000e500e57308 */ /* 0x000fe60000000800 */
[----:B--2---:R-:W-:Y:S01]  /*1f860*/  FFMA.FTZ R225, R157, UR4, -R146 ;  /* 0x000000049de17c23 */ /* 0x004fe20008010892 */
[C---:B------:R-:W-:Y:S01]  /*1f870*/  FMUL.FTZ R94, R2.reuse, R94 ;  /* 0x0000005e025e7220 */ /* 0x040fe20000410000 */
[C---:B------:R-:W-:Y:S01]  /*1f880*/  FMUL.FTZ R95, R2.reuse, R95 ;  /* 0x0000005f025f7220 */ /* 0x040fe20000410000 */
[C---:B------:R-:W-:Y:S01]  /*1f890*/  FMUL.FTZ R92, R3.reuse, R92 ;  /* 0x0000005c035c7220 */ /* 0x040fe20000410000 */
[C---:B-1----:R-:W-:Y:S01]  /*1f8a0*/  HMMA.16816.F32 R76, R128.reuse, R104, R76 ;  /* 0x00000068804c723c */ /* 0x042fe2000000184c */
[----:B------:R-:W-:Y:S02]  /*1f8b0*/  LDSM.16.MT88.4 R156, [R192+0xf800] ;  /* 0x00f80000c09c783b */ /* 0x000fe40000004200 */
[----:B------:R-:W-:Y:S01]  /*1f8c0*/  MUFU.EX2 R225, R225 ;  /* 0x000000e100e17308 */ /* 0x000fe20000000800 */
[C---:B------:R-:W-:Y:S01]  /*1f8d0*/  FMUL.FTZ R93, R3.reuse, R93 ;  /* 0x0000005d035d7220 */ /* 0x040fe20000410000 */
[C---:B------:R-:W-:Y:S01]  /*1f8e0*/  FMUL.FTZ R98, R2.reuse, R98 ;  /* 0x0000006202627220 */ /* 0x040fe20000410000 */
[----:B------:R-:W-:Y:S01]  /*1f8f0*/  FMUL.FTZ R99, R2, R99 ;  /* 0x0000006302637220 */ /* 0x000fe20000410000 */
[C---:B------:R-:W-:Y:S02]  /*1f900*/  HMMA.16816.F32 R80, R128.reuse, R106, R80 ;  /* 0x0000006a8050723c */ /* 0x040fe40000001850 */
[----:B------:R-:W1:Y:S04]  /*1f910*/  LDSM.16.MT88.4 R104, [R192+0x10000] ;  /* 0x01000000c068783b */ /* 0x000e680000004200 */
[----:B------:R-:W-:Y:S01]  /*1f920*/  MUFU.EX2 R232, R232 ;  /* 0x000000e800e87308 */ /* 0x000fe20000000800 */
[C---:B------:R-:W-:Y:S01]  /*1f930*/  FMUL.FTZ R96, R3.reuse, R96 ;  /* 0x0000006003607220 */ /* 0x040fe20000410000 */
[----:B------:R-:W-:Y:S03]  /*1f940*/  FMUL.FTZ R97, R3, R97 ;  /* 0x0000006103617220 */ /* 0x000fe60000410000 */
[----:B------:R-:W-:Y:S01]  /*1f950*/  FFMA.FTZ R222, R223, UR4, -R148 ;  /* 0x00000004dfde7c23 */ /* 0x000fe20008010894 */
[----:B------:R-:W-:Y:S02]  /*1f960*/  FFMA.FTZ R223, R161, UR4, -R146 ;  /* 0x00000004a1df7c23 */ /* 0x000fe40008010892 */
[----:B------:R-:W-:Y:S01]  /*1f970*/  LDSM.16.MT88.4 R144, [R196+0xf800] ;  /* 0x00f80000c490783b */ /* 0x000fe20000004200 */
[--C-:B------:R-:W-:Y:S01]  /*1f980*/  FFMA.FTZ R221, R221, UR4, -R148.reuse ;  /* 0x00000004dddd7c23 */ /* 0x100fe20008010894 */
[--C-:B------:R-:W-:Y:S01]  /*1f990*/  FFMA.FTZ R203, R203, UR4, -R148.reuse ;  /* 0x00000004cbcb7c23 */ /* 0x100fe20008010894 */
[C---:B----4-:R-:W-:Y:S01]  /*1f9a0*/  HMMA.16816.F32 R84, R128.reuse, R100, R84 ;  /* 0x000000648054723c */ /* 0x050fe20000001854 */
[----:B------:R-:W2:Y:S02]  /*1f9b0*/  MUFU.EX2 R222, R222 ;  /* 0x000000de00de7308 */ /* 0x000ea40000000800 */
[--C-:B------:R-:W-:Y:S01]  /*1f9c0*/  FFMA.FTZ R135, R135, UR4, -R148.reuse ;  /* 0x0000000487877c23 */ /* 0x100fe20008010894 */
[----:B------:R-:W-:Y:S01]  /*1f9d0*/  FFMA.FTZ R148, R134, UR4, -R148 ;  /* 0x0000000486947c23 */ /* 0x000fe20008010894 */
[----:B------:R-:W-:Y:S01]  /*1f9e0*/  LDSM.16.MT88.4 R160, [R196+0x11800] ;  /* 0x01180000c4a0783b */ /* 0x000fe20000004200 */
[C---:B------:R-:W-:Y:S05]  /*1f9f0*/  HMMA.16816.F32 R88, R128.reuse, R102, R88 ;  /* 0x000000668058723c */ /* 0x040fea0000001858 */
[----:B------:R4:W-:Y:S01]  /*1fa00*/  MUFU.EX2 R134, R148 ;  /* 0x0000009400867308 */ /* 0x0009e20000000800 */
[----:B---3--:R-:W-:Y:S01]  /*1fa10*/  F2FP.F16.F32.PACK_AB R101, R175, R174 ;  /* 0x000000aeaf65723e */ /* 0x008fe200000000ff */
[----:B------:R-:W-:Y:S01]  /*1fa20*/  FFMA.FTZ R173, R2, R219, R173 ;  /* 0x000000db02ad7223 */ /* 0x000fe200000100ad */
[----:B------:R-:W-:Y:S03]  /*1fa30*/  F2FP.F16.F32.PACK_AB R103, R177, R176 ;  /* 0x000000b0b167723e */ /* 0x000fe600000000ff */
[----:B------:R-:W-:Y:S01]  /*1fa40*/  FFMA.FTZ R172, R3, R220, R172 ;  /* 0x000000dc03ac7223 */ /* 0x000fe200000100ac */
[----:B------:R-:W-:Y:S03]  /*1fa50*/  F2FP.F16.F32.PACK_AB R100, R179, R178 ;  /* 0x000000b2b364723e */ /* 0x000fe600000000ff */
[----:B------:R-:W3:Y:S01]  /*1fa60*/  MUFU.EX2 R221, R221 ;  /* 0x000000dd00dd7308 */ /* 0x000ee20000000800 */
[----:B------:R-:W-:Y:S01]  /*1fa70*/  F2FP.F16.F32.PACK_AB R102, R202, R201 ;  /* 0x000000c9ca66723e */ /* 0x000fe200000000ff */
[----:B------:R-:W-:Y:S01]  /*1fa80*/  FADD.FTZ R168, R168, R173 ;  /* 0x000000ada8a87221 */ /* 0x000fe20000010000 */
[----:B------:R-:W-:Y:S03]  /*1fa90*/  FADD.FTZ R171, R171, R172 ;  /* 0x000000acabab7221 */ /* 0x000fe60000010000 */
[----:B------:R-:W-:Y:S01]  /*1faa0*/  FADD.FTZ R3, R167, R168 ;  /* 0x000000a8a7037221 */ /* 0x000fe20000010000 */
[----:B------:R-:W-:Y:S01]  /*1fab0*/  FADD.FTZ R170, R170, R171 ;  /* 0x000000abaaaa7221 */ /* 0x000fe20000010000 */
[----:B----4-:R-:W-:Y:S02]  /*1fac0*/  LDSM.16.MT88.4 R148, [R194+0xf800] ;  /* 0x00f80000c294783b */ /* 0x010fe40000004200 */
[----:B------:R-:W4:Y:S01]  /*1fad0*/  MUFU.EX2 R203, R203 ;  /* 0x000000cb00cb7308 */ /* 0x000f220000000800 */
[----:B------:R-:W-:Y:S01]  /*1fae0*/  FADD.FTZ R3, R166, R3 ;  /* 0x00000003a6037221 */ /* 0x000fe20000010000 */
[C---:B-1----:R-:W-:Y:S03]  /*1faf0*/  HMMA.16816.F32 R92, R128.reuse, R104, R92 ;  /* 0x00000068805c723c */ /* 0x042fe6000000185c */
[----:B------:R-:W-:Y:S01]  /*1fb00*/  FADD.FTZ R169, R169, R170 ;  /* 0x000000aaa9a97221 */ /* 0x000fe20000010000 */
[----:B------:R-:W-:Y:S01]  /*1fb10*/  FADD.FTZ R174, R174, R3 ;  /* 0x00000003aeae7221 */ /* 0x000fe20000010000 */
[----:B------:R-:W-:Y:S01]  /*1fb20*/  MOV R3, R132 ;  /* 0x0000008400037202 */ /* 0x000fe20000000f00 */
[----:B------:R-:W-:Y:S01]  /*1fb30*/  HMMA.16816.F32 R96, R128, R106, R96 ;  /* 0x0000006a8060723c */ /* 0x000fe20000001860 */
[----:B------:R-:W1:Y:S01]  /*1fb40*/  LDSM.16.MT88.4 R104, [R192+0xe800] ;  /* 0x00e80000c068783b */ /* 0x000e620000004200 */
[----:B------:R-:W5:Y:S03]  /*1fb50*/  MUFU.EX2 R223, R223 ;  /* 0x000000df00df7308 */ /* 0x000f660000000800 */
[----:B------:R-:W-:Y:S01]  /*1fb60*/  FADD.FTZ R178, R178, R169 ;  /* 0x000000a9b2b27221 */ /* 0x000fe20000010000 */
[C---:B------:R-:W-:Y:S03]  /*1fb70*/  HMMA.16816.F32 R4, R100.reuse, R108, R4 ;  /* 0x0000006c6404723c */ /* 0x040fe60000001804 */
[----:B------:R-:W-:Y:S03]  /*1fb80*/  LDSM.16.MT88.4 R128, [R192+0xd000] ;  /* 0x00d00000c080783b */ /* 0x000fe60000004200 */
[----:B------:R-:W5:Y:S01]  /*1fb90*/  MUFU.EX2 R135, R135 ;  /* 0x0000008700877308 */ /* 0x000f620000000800 */
[----:B------:R-:W-:Y:S01]  /*1fba0*/  FADD.FTZ R175, R175, R174 ;  /* 0x000000aeafaf7221 */ /* 0x000fe20000010000 */
[C---:B------:R-:W-:Y:S03]  /*1fbb0*/  HMMA.16816.F32 R8, R100.reuse, R110, R8 ;  /* 0x0000006e6408723c */ /* 0x040fe60000001808 */
[----:B------:R-:W4:Y:S03]  /*1fbc0*/  LDSM.16.MT88.4 R108, [R196+0x10800] ;  /* 0x01080000c46c783b */ /* 0x000f260000004200 */
[C---:B------:R-:W-:Y:S02]  /*1fbd0*/  HMMA.16816.F32 R12, R100.reuse, R112, R12 ;  /* 0x00000070640c723c */ /* 0x040fe4000000180c */
[----:B------:R-:W-:Y:S03]  /*1fbe0*/  MUFU.EX2 R231, R231 ;  /* 0x000000e700e77308 */ /* 0x000fe60000000800 */
[----:B------:R-:W-:Y:S01]  /*1fbf0*/  FADD.FTZ R178, R179, R178 ;  /* 0x000000b2b3b27221 */ /* 0x000fe20000010000 */
[C---:B------:R-:W-:Y:S01]  /*1fc00*/  HMMA.16816.F32 R16, R100.reuse, R114, R16 ;  /* 0x000000726410723c */ /* 0x040fe20000001810 */
[----:B------:R-:W5:Y:S05]  /*1fc10*/  LDSM.16.MT88.4 R112, [R194+0x10800] ;  /* 0x01080000c270783b */ /* 0x000f6a0000004200 */
[----:B------:R-:W5:Y:S01]  /*1fc20*/  MUFU.EX2 R234, R234 ;  /* 0x000000ea00ea7308 */ /* 0x000f620000000800 */
[----:B------:R-:W-:Y:S01]  /*1fc30*/  FADD.FTZ R176, R176, R175 ;  /* 0x000000afb0b07221 */ /* 0x000fe20000010000 */
[C---:B------:R-:W-:Y:S03]  /*1fc40*/  HMMA.16816.F32 R20, R100.reuse, R116, R20 ;  /* 0x000000746414723c */ /* 0x040fe60000001814 */
[----:B------:R-:W-:Y:S03]  /*1fc50*/  FADD.FTZ R201, R201, R178 ;  /* 0x000000b2c9c97221 */ /* 0x000fe60000010000 */
[C---:B------:R-:W-:Y:S01]  /*1fc60*/  HMMA.16816.F32 R24, R100.reuse, R118, R24 ;  /* 0x000000766418723c */ /* 0x040fe20000001818 */
[----:B------:R-:W5:Y:S04]  /*1fc70*/  LDSM.16.MT88.4 R116, [R193+0x10800] ;  /* 0x01080000c174783b */ /* 0x000f680000004200 */
[----:B------:R-:W-:Y:S01]  /*1fc80*/  FADD.FTZ R177, R177, R176 ;  /* 0x000000b0b1b17221 */ /* 0x000fe20000010000 */
[C---:B------:R-:W-:Y:S05]  /*1fc90*/  HMMA.16816.F32 R28, R100.reuse, R120, R28 ;  /* 0x00000078641c723c */ /* 0x040fea000000181c */
[----:B------:R-:W-:Y:S01]  /*1fca0*/  FADD.FTZ R202, R202, R201 ;  /* 0x000000c9caca7221 */ /* 0x000fe20000010000 */
[C---:B------:R-:W-:Y:S01]  /*1fcb0*/  HMMA.16816.F32 R32, R100.reuse, R122, R32 ;  /* 0x0000007a6420723c */ /* 0x040fe20000001820 */
[----:B------:R-:W-:Y:S04]  /*1fcc0*/  LDSM.16.MT88.4 R120, [R196+0xd000] ;  /* 0x00d00000c478783b */ /* 0x000fe80000004200 */
[----:B--2---:R-:W-:Y:S01]  /*1fcd0*/  FADD.FTZ R2, R222, R177 ;  /* 0x000000b1de027221 */ /* 0x004fe20000010000 */
[C---:B------:R-:W-:Y:S05]  /*1fce0*/  HMMA.16816.F32 R36, R100.reuse, R124, R36 ;  /* 0x0000007c6424723c */ /* 0x040fea0000001824 */
[C---:B---3--:R-:W-:Y:S01]  /*1fcf0*/  FADD.FTZ R2, R221.reuse, R2 ;  /* 0x00000002dd027221 */ /* 0x048fe20000010000 */
        /* <DEDUP_REMOVED lines=13> */
[----:B------:R-:W-:Y:S01]  /*1fdd0*/  F2FP.F16.F32.PACK_AB R109, R221, R222 ;  /* 0x000000dedd6d723e */ /* 0x000fe200000000ff */
[C---:B-----5:R-:W-:Y:S05]  /*1fde0*/  HMMA.16816.F32 R76, R100.reuse, R112, R76 ;  /* 0x00000070644c723c */ /* 0x060fea000000184c */
[----:B------:R-:W-:Y:S01]  /*1fdf0*/  F2FP.F16.F32.PACK_AB R111, R224, R203 ;  /* 0x000000cbe06f723e */ /* 0x000fe200000000ff */
[C---:B------:R-:W-:Y:S01]  /*1fe00*/  HMMA.16816.F32 R80, R100.reuse, R114, R80 ;  /* 0x000000726450723c */ /* 0x040fe20000001850 */
[----:B------:R-:W2:Y:S04]  /*1fe10*/  LDSM.16.MT88.4 R112, [R193+0xd000] ;  /* 0x00d00000c170783b */ /* 0x000ea80000004200 */
[----:B------:R-:W-:Y:S01]  /*1fe20*/  F2FP.F16.F32.PACK_AB R108, R226, R223 ;  /* 0x000000dfe26c723e */ /* 0x000fe200000000ff */
        /* <DEDUP_REMOVED lines=12> */
[----:B------:R-:W-:Y:S01]  /*1fef0*/  IADD3 R2, R213, -0x1, RZ ;  /* 0xffffffffd5027810 */ /* 0x000fe20007ffe0ff */
        /* <DEDUP_REMOVED lines=11> */
[----:B------:R-:W-:Y:S01]  /*1ffb0*/  MOV R213, R2 ;  /* 0x0000000200d57202 */ /* 0x000fe20000000f00 */
[C---:B------:R-:W-:Y:S05]  /*1ffc0*/  HMMA.16816.F32 R28, R108.reuse, R128, R28 ;  /* 0x000000806c1c723c */ /* 0x040fea000000181c */
[----:B------:R-:W-:Y:S01]  /*1ffd0*/  MOV R2, R133 ;  /* 0x0000008500027202 */ /* 0x000fe20000000f00 */
        /* <DEDUP_REMOVED lines=63> */
.L_x_3086:
        /* <DEDUP_REMOVED lines=264> */
.L_x_3091:
[----:B------:R-:W1:Y:S01]  /*21450*/  S2R R32, SR_CTAID.Z ;  /* 0x0000000000207919 */ /* 0x000e620000002700 */
[----:B------:R-:W1:Y:S01]  /*21460*/  LDC R2, c[0x0][0x270] ;  /* 0x00009c00ff027b82 */ /* 0x000e620000000800 */
[----:B---3--:R-:W1:Y:S07]  /*21470*/  S2R R17, SR_CTAID.Y ;  /* 0x0000000000117919 */ /* 0x008e6e0000002600 */
[----:B------:R-:W2:Y:S01]  /*21480*/  LDC R3, c[0x0][0x2c4] ;  /* 0x0000b100ff037b82 */ /* 0x000ea20000000800 */
[----:B-1----:R-:W-:-:S04]  /*21490*/  IMAD R2, R17, R2, R32 ;  /* 0x0000000211027224 */ /* 0x002fc800078e0220 */
[----:B--2---:R-:W-:-:S07]  /*214a0*/  IMAD R3, R2, R3, RZ ;  /* 0x0000000302037224 */ /* 0x004fce00078e02ff */
.L_x_3092:
        /* <DEDUP_REMOVED lines=34> */
.L_x_3094:
[----:B------:R-:W-:Y:S05]  /*216d0*/  BSYNC B0 ;  /* 0x0000000000007941 */ /* 0x000fea0003800000 */
.L_x_3093:
[----:B------:R-:W2:Y:S01]  /*216e0*/  S2UR UR5, SR_CTAID.X ;  /* 0x00000000000579c3 */ /* 0x000ea20000002500 */
[----:B-1----:R-:W-:Y:S01]  /*216f0*/  LEA.HI R11, R7, R0, RZ, 0x3 ;  /* 0x00000000070b7211 */ /* 0x002fe200078f18ff */
[----:B------:R1:W3:Y:S01]  /*21700*/  LDS.128 R12, [R212+0x1800] ;  /* 0x00180000d40c7984 */ /* 0x0002e20000000c00 */
[----:B------:R-:W-:Y:S01]  /*21710*/  SHF.R.S32.HI R19, RZ, 0x1f, R17 ;  /* 0x0000001fff137819 */ /* 0x000fe20000011411 */
[----:B------:R-:W-:Y:S01]  /*21720*/  BSSY B0, `(.L_x_3095) ;  /* 0x0000040000007945 */ /* 0x000fe20003800000 */
[----:B------:R-:W-:Y:S02]  /*21730*/  LOP3.LUT R11, R11, 0xfffffff8, RZ, 0xc0, !PT ;  /* 0xfffffff80b0b7812 */ /* 0x000fe400078ec0ff */
[----:B------:R-:W-:Y:S01]  /*21740*/  ISETP.NE.AND P0, PT, R209, -0x1, PT ;  /* 0xffffffffd100780c */ /* 0x000fe20003f05270 */
[----:B------:R-:W4:Y:S01]  /*21750*/  LDC.64 R2, c[0x0][0x290] ;  /* 0x0000a400ff027b82 */ /* 0x000f220000000a00 */
[----:B------:R-:W-:Y:S01]  /*21760*/  LEA.HI R9, R9, R8, RZ, 0x3 ;  /* 0x0000000809097211 */ /* 0x000fe200078f18ff */
[----:B------:R-:W-:-:S03]  /*21770*/  IMAD.IADD R28, R0, 0x1, -R11 ;  /* 0x00000001001c7824 */ /* 0x000fc600078e0a0b */
[----:B------:R-:W-:Y:S01]  /*21780*/  SHF.R.S32.HI R6, RZ, 0x3, R9 ;  /* 0x00000003ff067819 */ /* 0x000fe20000011409 */
[----:B------:R-:W-:Y:S01]  /*21790*/  IMAD.SHL.U32 R28, R28, 0x8, RZ ;  /* 0x000000081c1c7824 */ /* 0x000fe200078e00ff */
[----:B------:R-:W-:Y:S01]  /*217a0*/  LOP3.LUT R9, R9, 0xfffffff8, RZ, 0xc0, !PT ;  /* 0xfffffff809097812 */ /* 0x000fe200078ec0ff */
[----:B------:R-:W5:Y:S02]  /*217b0*/  LDC.64 R4, c[0x0][0x298] ;  /* 0x0000a600ff047b82 */ /* 0x000f640000000a00 */
[----:B------:R-:W-:Y:S01]  /*217c0*/  VIADD R10, R6, 0x10 ;  /* 0x00000010060a7836 */ /* 0x000fe20000000000 */
[----:B------:R-:W-:Y:S02]  /*217d0*/  SHF.R.S32.HI R29, RZ, 0x1f, R28 ;  /* 0x0000001fff1d7819 */ /* 0x000fe4000001141c */
[----:B------:R-:W-:Y:S01]  /*217e0*/  IADD3 R0, -R9, R8, RZ ;  /* 0x0000000809007210 */ /* 0x000fe20007ffe1ff */
[----:B--2---:R-:W-:-:S04]  /*217f0*/  USHF.L.U32 UR5, UR5, 0x6, URZ ;  /* 0x0000000605057899 */ /* 0x004fc8000800063f */
[----:B------:R-:W-:Y:S01]  /*21800*/  IMAD.SHL.U32 R0, R0, 0x8, RZ ;  /* 0x0000000800007824 */ /* 0x000fe200078e00ff */
[----:B------:R-:W-:Y:S01]  /*21810*/  USHF.R.S32.HI UR4, URZ, 0x1f, UR5 ;  /* 0x0000001f3f047899 */ /* 0x000fe20008011405 */
[----:B------:R-:W-:Y:S02]  /*21820*/  VIADD R7, R208, -UR5 ;  /* 0x80000005d0077c36 */ /* 0x000fe40008000000 */
[-C--:B----4-:R-:W-:Y:S02]  /*21830*/  IMAD R16, R19, R2.reuse, RZ ;  /* 0x0000000213107224 */ /* 0x090fe400078e02ff */
[C---:B------:R-:W-:Y:S01]  /*21840*/  IMAD.WIDE.U32 R24, R17.reuse, R2, RZ ;  /* 0x0000000211187225 */ /* 0x040fe200078e00ff */
[----:B------:R-:W-:Y:S02]  /*21850*/  ISETP.GE.AND P6, PT, R10, R7, PT ;  /* 0x000000070a00720c */ /* 0x000fe40003fc6270 */
[----:B------:R1:W2:Y:S01]  /*21860*/  LDS.128 R8, [R212+0x3800] ;  /* 0x00380000d4087984 */ /* 0x0002a20000000c00 */
[----:B------:R-:W-:Y:S01]  /*21870*/  IMAD R3, R17, R3, R16 ;  /* 0x0000000311037224 */ /* 0x000fe200078e0210 */
[----:B------:R-:W-:Y:S01]  /*21880*/  SHF.R.S32.HI R17, RZ, 0x1f, R32 ;  /* 0x0000001fff117819 */ /* 0x000fe20000011420 */
[----:B-----5:R-:W-:-:S04]  /*21890*/  IMAD.WIDE.U32 R22, R209, R4, RZ ;  /* 0x00000004d1167225 */ /* 0x020fc800078e00ff */
        /* <DEDUP_REMOVED lines=10> */
[----:B------:R1:W4:Y:S01]  /*21940*/  LDS.128 R24, [R212] ;  /* 0x00000000d4187984 */ /* 0x0003220000000c00 */
[----:B------:R-:W-:Y:S01]  /*21950*/  IADD3.X R21, R18, R21, R3, P0, !PT ;  /* 0x0000001512157210 */ /* 0x000fe200007fe403 */
[----:B------:R-:W-:Y:S01]  /*21960*/  VIADD R2, R6, 0x30 ;  /* 0x0000003006027836 */ /* 0x000fe20000000000 */
[-C--:B------:R-:W-:Y:S01]  /*21970*/  ISETP.GE.AND P5, PT, R16, R7.reuse, PT ;  /* 0x000000071000720c */ /* 0x080fe20003fa6270 */
[----:B------:R-:W-:Y:S01]  /*21980*/  IMAD R35, R32, UR5, R17 ;  /* 0x0000000520237c24 */ /* 0x000fe2000f8e0211 */
[-C--:B------:R-:W-:Y:S01]  /*21990*/  ISETP.GE.AND P0, PT, R6, R7.reuse, PT ;  /* 0x000000070600720c */ /* 0x080fe20003f06270 */
[----:B------:R-:W-:Y:S01]  /*219a0*/  IMAD.WIDE.U32 R32, R32, UR4, R20 ;  /* 0x0000000420207c25 */ /* 0x000fe2000f8e0014 */
[----:B------:R1:W1:Y:S01]  /*219b0*/  LDS.128 R16, [R212+0x4000] ;  /* 0x00400000d4107984 */ /* 0x0002620000000c00 */
[----:B------:R-:W-:-:S02]  /*219c0*/  ISETP.GE.AND P4, PT, R2, R7, PT ;  /* 0x000000070200720c */ /* 0x000fc40003f86270 */
[C---:B------:R-:W-:Y:S01]  /*219d0*/  IADD3 R2, R0.reuse, 0x80, RZ ;  /* 0x0000008000027810 */ /* 0x040fe20007ffe0ff */
[----:B------:R1:W1:Y:S01]  /*219e0*/  LDS.128 R20, [R212+0x2000] ;  /* 0x00200000d4147984 */ /* 0x0002620000000c00 */
[----:B------:R-:W-:Y:S01]  /*219f0*/  SHF.R.S32.HI R3, RZ, 0x1f, R6 ;  /* 0x0000001fff037819 */ /* 0x000fe20000011406 */
[----:B------:R-:W-:Y:S01]  /*21a00*/  VIADD R0, R0, 0x40 ;  /* 0x0000004000007836 */ /* 0x000fe20000000000 */
[----:B------:R-:W-:-:S04]  /*21a10*/  IADD3 R35, R35, R33, RZ ;  /* 0x0000002123237210 */ /* 0x000fc80007ffe0ff */
[----:B---3--:R-:W-:Y:S05]  /*21a20*/  @P0 BRA `(.L_x_3096) ;  /* 0x00000000003c0947 */ /* 0x008fea0003800000 */
        /* <DEDUP_REMOVED lines=12> */
[----:B----4-:R3:W-:Y:S04]  /*21af0*/  @!P2 STG.E.128 desc[UR6][R36.64], R24 ;  /* 0x000000182400a986 */ /* 0x0107e8000c101d06 */
[----:B-1----:R3:W-:Y:S04]  /*21b00*/  @!P1 STG.E.128 desc[UR6][R36.64+0x80], R20 ;  /* 0x0000801424009986 */ /* 0x0027e8000c101d06 */
[----:B------:R3:W-:Y:S02]  /*21b10*/  @!P0 STG.E.128 desc[UR6][R36.64+0x100], R16 ;  /* 0x0001001024008986 */ /* 0x0007e4000c101d06 */
.L_x_3096:
[----:B------:R-:W-:Y:S05]  /*21b20*/  BSYNC B0 ;  /* 0x0000000000007941 */ /* 0x000fea0003800000 */
.L_x_3095:
[----:B---34-:R3:W4:Y:S01]  /*21b30*/  LDS.128 R24, [R212+0x800] ;  /* 0x00080000d4187984 */ /* 0x0187220000000c00 */
        /* <DEDUP_REMOVED lines=22> */
.L_x_3098:
[----:B------:R-:W-:Y:S05]  /*21ca0*/  BSYNC B0 ;  /* 0x0000000000007941 */ /* 0x000fea0003800000 */
.L_x_3097:
        /* <DEDUP_REMOVED lines=23> */
.L_x_3100:
[----:B------:R-:W-:Y:S05]  /*21e20*/  BSYNC B0 ;  /* 0x0000000000007941 */ /* 0x000fea0003800000 */
.L_x_3099:
[----:B---34-:R-:W3:Y:S01]  /*21e30*/  LDS.128 R212, [R212+0x5800] ;  /* 0x00580000d4d47984 */ /* 0x018ee20000000c00 */
[----:B------:R-:W-:Y:S05]  /*21e40*/  @P4 EXIT ;  /* 0x000000000000494d */ /* 0x000fea0003800000 */
[----:B------:R-:W-:Y:S01]  /*21e50*/  IADD3 R6, P0, R6, 0x30, RZ ;  /* 0x0000003006067810 */ /* 0x000fe20007f1e0ff */
[----:B-12---:R-:W-:Y:S01]  /*21e60*/  IMAD.MOV.U32 R16, RZ, RZ, R32 ;  /* 0x000000ffff107224 */ /* 0x006fe200078e0020 */
        /* <DEDUP_REMOVED lines=16> */
[----:B---3--:R-:W-:Y:S01]  /*21f70*/  STG.E.128 desc[UR6][R4.64+0x100], R212 ;  /* 0x000100d404007986 */ /* 0x008fe2000c101d06 */
[----:B------:R-:W-:Y:S05]  /*21f80*/  EXIT ;  /* 0x000000000000794d */ /* 0x000fea0003800000 */
.L_x_3101:
        /* <DEDUP_REMOVED lines=15> */
.L_x_4173:


//--------------------- .text._ZN5flash24flash_fwd_splitkv_kernelI23Flash_fwd_kernel_traitsILi192ELi64ELi64ELi4ELb0ELb0EN7cutlass6half_tE19Flash_kernel_traitsILi192ELi64ELi64ELi4ES3_EELb1ELb0ELb0ELb0ELb1ELb0ELb1ELb0EEEvNS_16Flash_fwd_paramsE --------------------------
	.section	.text._ZN5flash24flash_fwd_splitkv_kernelI23Flash_fwd_kernel_traitsILi192ELi64ELi64ELi4ELb0ELb0EN7cutlass6half_tE19Flash_kernel_traitsILi192ELi64ELi64ELi4ES3_EELb1ELb0ELb0ELb0ELb1ELb0ELb1ELb0EEEvNS_16Flash_fwd_paramsE,"ax",@progbits
	.align	128
        .global         _ZN5flash24flash_fwd_splitkv_kernelI23Flash_fwd_kernel_traitsILi192ELi64ELi64ELi4ELb0ELb0EN7cutlass6half_tE19Flash_kernel_traitsILi192ELi64ELi64ELi4ES3_EELb1ELb0ELb0ELb0ELb1ELb0ELb1ELb0EEEvNS_16Flash_fwd_paramsE
        .type           _ZN5flash24flash_fwd_splitkv_kernelI23Flash_fwd_kernel_traitsILi192ELi64ELi64ELi4ELb0ELb0EN7cutlass6half_tE19Flash_kernel_traitsILi192ELi64ELi64ELi4ES3_EELb1ELb0ELb0ELb0ELb1ELb0ELb1ELb0EEEvNS_16Flash_fwd_paramsE,@function
        .size           _ZN5flash24flash_fwd_splitkv_kernelI23Flash_fwd_kernel_traitsILi192ELi64ELi64ELi4ELb0ELb0EN7cutlass6half_tE19Flash_kernel_traitsILi192ELi64ELi64ELi4ES3_EELb1ELb0ELb0ELb0ELb1ELb0ELb1ELb0EEEvNS_16Flash_fwd_paramsE,(.L_x_4174 - _ZN5flash24flash_fwd_splitkv_kernelI23Flash_fwd_kernel_traitsILi192ELi64ELi64ELi4ELb0ELb0EN7cutlass6half_tE19Flash_kernel_traitsILi192ELi64ELi64ELi4ES3_EELb1ELb0ELb0ELb0ELb1ELb0ELb1ELb0EEEvNS_16Flash_fwd_paramsE)
        .other          _ZN5flash24flash_fwd_splitkv_kernelI23Flash_fwd_kernel_traitsILi192ELi64ELi64ELi4ELb0ELb0EN7cutlass6half_tE19Flash_kernel_traitsILi192ELi64ELi64ELi4ES3_EELb1ELb0ELb0ELb0ELb1ELb0ELb1ELb0EEEvNS_16Flash_fwd_paramsE,@"STO_CUDA_ENTRY STV_DEFAULT"
_ZN5flash24flash_fwd_splitkv_kernelI23Flash_fwd_kernel_traitsILi192ELi64ELi64ELi4ELb0ELb0EN7cutlass6half_tE19Flash_kernel_traitsILi192ELi64ELi64ELi4ES3_EELb1ELb0ELb0ELb0ELb1ELb0ELb1ELb0EEEvNS_16Flash_fwd_paramsE:
.text._ZN5flash24flash_fwd_splitkv_kernelI23Flash_fwd_kernel_traitsILi192ELi64ELi64ELi4ELb0ELb0EN7cutlass6half_tE19Flash_kernel_traitsILi192ELi64ELi64ELi4ES3_EELb1ELb0ELb0ELb0ELb1ELb0ELb1ELb0EEEvNS_16Flash_fwd_paramsE:
[----:B------:R-:W-:Y:S08]  /*0000*/  LDC R1, c[0x0][0x28] ;  /* 0x00000a00ff017b82 */ /* 0x000ff00000000800 */
[----:B------:R-:W1:Y:S01]  /*0010*/  LDC R7, c[0x0][0x270] ;  /* 0x00009c00ff077b82 */ /* 0x000e620000000800 */
[----:B------:R-:W2:Y:S01]  /*0020*/  S2R R14, SR_CTAID.Z ;  /* 0x00000000000e7919 */ /* 0x000ea20000002700 */
[----:B------:R-:W-:Y:S01]  /*0030*/  MOV R2, RZ ;  /* 0x000000ff00027202 */ /* 0x000fe20000000f00 */
[----:B------:R-:W-:Y:S01]  /*0040*/  ULDC.64 UR10, c[0x0][0x208] ;  /* 0x00008200000a7ab9 */ /* 0x000fe20000000a00 */
[----:B------:R-:W-:-:S04]  /*0050*/  MOV R11, 0xffffffff ;  /* 0xffffffff000b7802 */ /* 0x000fc80000000f00 */
[----:B------:R-:W3:Y:S08]  /*0060*/  LDC.64 R8, c[0x0][0x2f0] ;  /* 0x0000bc00ff087b82 */ /* 0x000ef00000000a00 */
[----:B------:R-:W4:Y:S01]  /*0070*/  LDC.64 R12, c[0x0][0x2f8] ;  /* 0x0000be00ff0c7b82 */ /* 0x000f220000000a00 */
        /* <DEDUP_REMOVED lines=20> */
[----:B------:R-:W-:Y:S02]  /*01c0*/  ISETP.GE.U32.AND P3, PT, R0, R7, PT ;  /* 0x000000070000720c */ /* 0x000fe40003f66070 */
[----:B------:R-:W-:-:S03]  /*01d0*/  ISETP.NE.AND.EX P1, PT, R5, RZ, PT, P1 ;  /* 0x000000ff0500720c */ /* 0x000fc60003f25310 */
[----:B------:R-:W2:Y:S08]  /*01e0*/  LDC.U8 R0, c[0x0][0x3c2] ;  /* 0x0000f080ff007b82 */ /* 0x000eb00000000000 */
[----:B------:R-:W-:Y:S01]  /*01f0*/  @P3 VIADD R209, R209, 0x1 ;  /* 0x00000001d1d13836 */ /* 0x000fe20000000000 */
[----:B------:R-:W-:-:S05]  /*0200*/  @!P2 LOP3.LUT R209, RZ, R7, RZ, 0x33, !PT ;  /* 0x00000007ffd1a212 */ /* 0x000fca00078e33ff */
[----:B---3--:R-:W-:Y:S02]  /*0210*/  IMAD.WIDE R18, R209, 0x4, R8 ;  /* 0x00000004d1127825 */ /* 0x008fe400078e0208 */
[----:B------:R-:W3:Y:S03]  /*0220*/  @P0 LDC.64 R8, c[0x0][0x300] ;  /* 0x0000c000ff080b82 */ /* 0x000ee60000000a00 */
[----:B------:R-:W4:Y:S04]  /*0230*/  @P1 LDG.E R11, desc[UR10][R18.64] ;  /* 0x0000000a120b1981 */ /* 0x000f28000c1e1900 */
[----:B------:R-:W4:Y:S01]  /*0240*/  @P1 LDG.E R6, desc[UR10][R18.64+0x4] ;  /* 0x0000040a12061981 */ /* 0x000f22000c1e1900 */
[----:B--2---:R-:W-:Y:S01]  /*0250*/  ISETP.NE.AND P3, PT, R0, RZ, PT ;  /* 0x000000ff0000720c */ /* 0x004fe20003f65270 */
[----:B------:R-:W-:Y:S01]  /*0260*/  IMAD.MOV.U32 R5, RZ, RZ, RZ ;  /* 0x000000ffff057224 */ /* 0x000fe200078e00ff */
[----:B-1----:R-:W-:-:S02]  /*0270*/  ISETP.EQ.U32.AND P2, PT, R2, RZ, PT ;  /* 0x000000ff0200720c */ /* 0x002fc40003f42070 */
[----:B------:R-:W-:Y:S02]  /*0280*/  MOV R10, 0xffffffff ;  /* 0xffffffff000a7802 */ /* 0x000fe40000000f00 */
[----:B------:R-:W-:Y:S01]  /*0290*/  ISETP.EQ.OR.EX P2, PT, R3, RZ, !P3, P2 ;  /* 0x000000ff0300720c */ /* 0x000fe20005f42720 */
[----:B---3--:R-:W-:-:S04]  /*02a0*/  @P0 IMAD.WIDE R16, R209, 0x4, R8 ;  /* 0x00000004d1100825 */ /* 0x008fc800078e0208 */
[C---:B----4-:R-:W-:Y:S01]  /*02b0*/  IMAD.WIDE R8, R209.reuse, 0x4, R12 ;  /* 0x00000004d1087825 */ /* 0x050fe200078e020c */
[----:B------:R1:W5:Y:S07]  /*02c0*/  @P0 LDG.E R5, desc[UR10][R16.64] ;  /* 0x0000000a10050981 */ /* 0x00036e000c1e1900 */
[----:B------:R1:W5:Y:S01]  /*02d0*/  @!P2 LDG.E R10, desc[UR10][R8.64] ;  /* 0x0000000a080aa981 */ /* 0x000362000c1e1900 */
[----:B------:R-:W-:Y:S02]  /*02e0*/  ISETP.NE.U32.AND P0, PT, R2, RZ, PT ;  /* 0x000000ff0200720c */ /* 0x000fe40003f05070 */
[----:B------:R-:W-:Y:S01]  /*02f0*/  IADD3 R2, -R209, RZ, RZ ;  /* 0x000000ffd1027210 */ /* 0x000fe20007ffe1ff */
[----:B------:R-:W2:Y:S01]  /*0300*/  S2R R33, SR_CTAID.X ;  /* 0x0000000000217919 */ /* 0x000ea20000002500 */
[----:B------:R-:W-:Y:S01]  /*0310*/  ISETP.NE.AND.EX P0, PT, R3, RZ, PT, P0 ;  /* 0x000000ff0300720c */ /* 0x000fe20003f05300 */
[----:B------:R-:W3:Y:S02]  /*0320*/  S2R R0, SR_CTAID.Y ;  /* 0x0000000000007919 */ /* 0x000ee40000002600 */
[----:B------:R-:W-:Y:S01]  /*0330*/  IMAD R14, R7, R2, R14 ;  /* 0x00000002070e7224 */ /* 0x000fe200078e020e */
[----:B------:R-:W4:Y:S01]  /*0340*/  S2R R4, SR_TID.X ;  /* 0x0000000000047919 */ /* 0x000f220000002100 */
[----:B------:R-:W-:-:S06]  /*0350*/  @P1 IMAD.IADD R89, R6, 0x1, -R11 ;  /* 0x0000000106591824 */ /* 0x000fcc00078e0a0b */
[----:B------:R-:W1:Y:S02]  /*0360*/  @!P1 LDC R89, c[0x0][0x2c4] ;  /* 0x0000b100ff599b82 */ /* 0x000e640000000800 */
[----:B--234-:R-:W-:Y:S05]  /*0370*/  @!P0 BRA `(.L_x_3102) ;  /* 0x0000000000108947 */ /* 0x01cfea0003800000 */
[----:B------:R-:W2:Y:S02]  /*0380*/  @P3 LDG.E R3, desc[UR10][R8.64+0x4] ;  /* 0x0000040a08033981 */ /* 0x000ea4000c1e1900 */
[----:B--2--5:R-:W-:-:S06]  /*0390*/  @P3 IADD3 R6, R3, -R10, RZ ;  /* 0x8000000a03063210 */ /* 0x024fcc0007ffe0ff */
[----:B------:R3:W5:Y:S01]  /*03a0*/  @!P3 LDG.E R6, desc[UR10][R8.64] ;  /* 0x0000000a0806b981 */ /* 0x000762000c1e1900 */
[----:B------:R-:W-:Y:S05]  /*03b0*/  BRA `(.L_x_3103) ;  /* 0x0000000000047947 */ /* 0x000fea0003800000 */
.L_x_3102:
[----:B------:R-:W2:Y:S02]  /*03c0*/  LDC R6, c[0x0][0x2c8] ;  /* 0x0000b200ff067b82 */ /* 0x000ea40000000800 */
.L_x_3103:
[----:B------:R-:W4:Y:S02]  /*03d0*/  LDC.64 R2, c[0x0][0x308] ;  /* 0x0000c200ff027b82 */ /* 0x000f240000000a00 */
[----:B----4-:R-:W-:-:S04]  /*03e0*/  ISETP.NE.U32.AND P3, PT, R2, RZ, PT ;  /* 0x000000ff0200720c */ /* 0x010fc80003f65070 */
[----:B------:R-:W-:-:S13]  /*03f0*/  ISETP.NE.AND.EX P3, PT, R3, RZ, PT, P3 ;  /* 0x000000ff0300720c */ /* 0x000fda0003f65330 */
[----:B------:R-:W4:Y:S02]  /*0400*/  @P3 LDC.64 R2, c[0x0][0x308] ;  /* 0x0000c200ff023b82 */ /* 0x000f240000000a00 */
[----:B----4-:R-:W-:-:S05]  /*0410*/  @P3 IMAD.WIDE R2, R209, 0x4, R2 ;  /* 0x00000004d1023825 */ /* 0x010fca00078e0202 */
[----:B------:R4:W5:Y:S01]  /*0420*/  @P3 LDG.E R84, desc[UR10][R2.64] ;  /* 0x0000000a02543981 */ /* 0x000962000c1e1900 */
[----:B------:R-:W-:-:S05]  /*0430*/  IMAD.SHL.U32 R88, R33, 0x40, RZ ;  /* 0x0000004021587824 */ /* 0x000fca00078e00ff */
[----:B-1----:R-:W-:-:S13]  /*0440*/  ISETP.GT.AND P0, PT, R89, R88, PT ;  /* 0x000000585900720c */ /* 0x002fda0003f04270 */
[----:B------:R-:W-:Y:S05]  /*0450*/  @!P0 EXIT ;  /* 0x000000000000894d */ /* 0x000fea0003800000 */
[----:B---3--:R-:W1:Y:S01]  /*0460*/  LDC R9, c[0x0][0x10] ;  /* 0x00000400ff097b82 */ /* 0x008e620000000800 */
[----:B-----5:R-:W-:-:S07]  /*0470*/  @P3 IMAD.IADD R84, R84, 0x1, -R5 ;  /* 0x0000000154543824 */ /* 0x020fce00078e0a05 */
[----:B----4-:R-:W3:Y:S08]  /*0480*/  LDC R3, c[0x0][0x2c8] ;  /* 0x0000b200ff037b82 */ /* 0x010ef00000000800 */
[----:B------:R-:W4:Y:S01]  /*0490*/  LDC R87, c[0x0][0x398] ;  /* 0x0000e600ff577b82 */ /* 0x000f220000000800 */
[----:B-1----:R-:W-:-:S04]  /*04a0*/  IABS R13, R9 ;  /* 0x00000009000d7213 */ /* 0x002fc80000000000 */
[----:B------:R-:W1:Y:S01]  /*04b0*/  I2F.RP R2, R13 ;  /* 0x0000000d00027306 */ /* 0x000e620000209400 */
[----:B---3--:R-:W-:-:S05]  /*04c0*/  VIADD R3, R3, 0x3f ;  /* 0x0000003f03037836 */ /* 0x008fca0000000000 */
[----:B------:R-:W-:-:S04]  /*04d0*/  SHF.R.S32.HI R18, RZ, 0x1f, R3 ;  /* 0x0000001fff127819 */ /* 0x000fc80000011403 */
[----:B------:R-:W-:Y:S01]  /*04e0*/  LEA.HI R18, R18, R3, RZ, 0x6 ;  /* 0x0000000312127211 */ /* 0x000fe200078f30ff */
[----:B-1----:R-:W1:Y:S03]  /*04f0*/  MUFU.RCP R16, R2 ;  /* 0x0000000200107308 */ /* 0x002e660000001000 */
[----:B------:R-:W-:-:S05]  /*0500*/  LEA.HI.SX32 R18, R18, R9, 0x1a ;  /* 0x0000000912127211 */ /* 0x000fca00078fd2ff */
[----:B------:R-:W-:-:S05]  /*0510*/  VIADD R18, R18, 0xffffffff ;  /* 0xffffffff12127836 */ /* 0x000fca0000000000 */
[----:B------:R-:W-:Y:S02]  /*0520*/  IABS R3, R18 ;  /* 0x0000001200037213 */ /* 0x000fe40000000000 */
[-C--:B------:R-:W-:Y:S01]  /*0530*/  LOP3.LUT R18, R18, R9.reuse, RZ, 0x3c, !PT ;  /* 0x0000000912127212 */ /* 0x080fe200078e3cff */
[----:B-1----:R-:W-:Y:S01]  /*0540*/  VIADD R16, R16, 0xffffffe ;  /* 0x0ffffffe10107836 */ /* 0x002fe20000000000 */
[----:B------:R-:W-:Y:S02]  /*0550*/  IABS R2, R9 ;  /* 0x0000000900027213 */ /* 0x000fe40000000000 */
[----:B------:R-:W-:Y:S01]  /*0560*/  ISETP.GE.AND P0, PT, R18, RZ, PT ;  /* 0x000000ff1200720c */ /* 0x000fe20003f06270 */
[----:B------:R-:W1:Y:S02]  /*0570*/  F2I.FTZ.U32.TRUNC.NTZ R17, R16 ;  /* 0x0000001000117305 */ /* 0x000e64000021f000 */
[----:B------:R-:W-:Y:S02]  /*0580*/  IMAD.MOV R2, RZ, RZ, -R2 ;  /* 0x000000ffff027224 */ /* 0x000fe400078e0a02 */
[----:B-1----:R-:W-:-:S02]  /*0590*/  IMAD.MOV R8, RZ, RZ, -R17 ;  /* 0x000000ffff087224 */ /* 0x002fc400078e0a11 */
[----:B------:R-:W-:Y:S02]  /*05a0*/  IMAD.MOV.U32 R16, RZ, RZ, RZ ;  /* 0x000000ffff107224 */ /* 0x000fe400078e00ff */
[----:B------:R-:W-:-:S04]  /*05b0*/  IMAD R8, R8, R13, RZ ;  /* 0x0000000d08087224 */ /* 0x000fc800078e02ff */
[----:B------:R-:W-:-:S06]  /*05c0*/  IMAD.HI.U32 R8, R17, R8, R16 ;  /* 0x0000000811087227 */ /* 0x000fcc00078e0010 */
[----:B------:R-:W-:Y:S02]  /*05d0*/  IMAD.HI.U32 R12, R8, R3, RZ ;  /* 0x00000003080c7227 */ /* 0x000fe400078e00ff */
[----:B------:R-:W1:Y:S02]  /*05e0*/  @!P3 LDC R8, c[0x0][0x2cc] ;  /* 0x0000b300ff08bb82 */ /* 0x000e640000000800 */
[----:B------:R-:W-:-:S05]  /*05f0*/  IMAD R16, R12, R2, R3 ;  /* 0x000000020c107224 */ /* 0x000fca00078e0203 */
[----:B------:R-:W-:Y:S01]  /*0600*/  ISETP.GT.U32.AND P1, PT, R13, R16, PT ;  /* 0x000000100d00720c */ /* 0x000fe20003f24070 */
[----:B------:R-:W3:-:S12]  /*0610*/  @!P3 LDC.64 R2, c[0x0][0x318] ;  /* 0x0000c600ff02bb82 */ /* 0x000ed80000000a00 */
[----:B------:R-:W-:Y:S02]  /*0620*/  @!P1 IMAD.IADD R16, R16, 0x1, -R13 ;  /* 0x0000000110109824 */ /* 0x000fe400078e0a0d */
[----:B------:R-:W-:Y:S01]  /*0630*/  @!P1 VIADD R12, R12, 0x1 ;  /* 0x000000010c0c9836 */ /* 0x000fe20000000000 */
[----:B------:R-:W-:Y:S02]  /*0640*/  ISETP.NE.AND P1, PT, R9, RZ, PT ;  /* 0x000000ff0900720c */ /* 0x000fe40003f25270 */
[----:B------:R-:W-:Y:S02]  /*0650*/  ISETP.GE.U32.AND P4, PT, R16, R13, PT ;  /* 0x0000000d1000720c */ /* 0x000fe40003f86070 */
[----:B---3--:R-:W-:-:S04]  /*0660*/  @!P3 ISETP.NE.U32.AND P2, PT, R2, RZ, PT ;  /* 0x000000ff0200b20c */ /* 0x008fc80003f45070 */
[----:B------:R-:W-:Y:S02]  /*0670*/  @!P3 ISETP.NE.AND.EX P2, PT, R3, RZ, PT, P2 ;  /* 0x000000ff0300b20c */ /* 0x000fe40003f45320 */
[----:B------:R-:W-:-:S05]  /*0680*/  IADD3 R3, -R89, 0x7f, R88 ;  /* 0x0000007f59037810 */ /* 0x000fca0007ffe158 */
[----:B------:R-:W-:Y:S01]  /*0690*/  @P4 VIADD R12, R12, 0x1 ;  /* 0x000000010c0c4836 */ /* 0x000fe20000000000 */
[----:B-1----:R-:W-:-:S03]  /*06a0*/  @!P3 SEL R8, R8, RZ, P2 ;  /* 0x000000ff0808b207 */ /* 0x002fc60001000000 */
[----:B------:R-:W-:Y:S01]  /*06b0*/  @!P0 IMAD.MOV R12, RZ, RZ, -R12 ;  /* 0x000000ffff0c8224 */ /* 0x000fe200078e0a0c */
[----:B--2---:R-:W-:Y:S02]  /*06c0*/  @!P3 IADD3 R84, R8, R6, -R5 ;  /* 0x000000060854b210 */ /* 0x004fe40007ffe805 */
[----:B------:R-:W-:Y:S02]  /*06d0*/  @!P1 LOP3.LUT R12, RZ, R9, RZ, 0x33, !PT ;  /* 0x00000009ff0c9212 */ /* 0x000fe400078e33ff */
[----:B----4-:R-:W-:Y:S01]  /*06e0*/  IADD3 R3, R3, R87, R84 ;  /* 0x0000005703037210 */ /* 0x010fe20007ffe054 */
[----:B------:R-:W-:Y:S02]  /*06f0*/  VIADD R13, R84, 0x3f ;  /* 0x0000003f540d7836 */ /* 0x000fe40000000000 */
[----:B------:R-:W-:Y:S01]  /*0700*/  IMAD R200, R12, R0, RZ ;  /* 0x000000000cc87224 */ /* 0x000fe200078e02ff */
[----:B------:R-:W-:Y:S02]  /*0710*/  SHF.R.S32.HI R2, RZ, 0x1f, R3 ;  /* 0x0000001fff027819 */ /* 0x000fe40000011403 */
[----:B------:R-:W-:-:S02]  /*0720*/  SHF.R.S32.HI R6, RZ, 0x1f, R13 ;  /* 0x0000001fff067819 */ /* 0x000fc4000001140d */
        /* <DEDUP_REMOVED lines=11> */
[----:B------:R-:W-:Y:S01]  /*07e0*/  IMAD.IADD R89, R89, 0x1, -R88 ;  /* 0x0000000159597824 */ /* 0x000fe200078e0a58 */
[----:B------:R-:W-:Y:S02]  /*07f0*/  LOP3.LUT P6, RZ, R4, 0xf, RZ, 0xc0, !PT ;  /* 0x0000000f04ff7812 */ /* 0x000fe400078cc0ff */
[----:B------:R-:W-:-:S04]  /*0800*/  LEA.HI R5, R5, R4, RZ, 0x4 ;  /* 0x0000000405057211 */ /* 0x000fc800078f20ff */
[----:B------:R-:W-:-:S05]  /*0810*/  LOP3.LUT R9, R5, 0x3ffffff0, RZ, 0xc0, !PT ;  /* 0x3ffffff005097812 */ /* 0x000fca00078ec0ff */
[----:B------:R-:W-:-:S04]  /*0820*/  IMAD.IADD R9, R4, 0x1, -R9 ;  /* 0x0000000104097824 */ /* 0x000fc800078e0a09 */
[----:B------:R-:W-:Y:S02]  /*0830*/  IMAD.SHL.U32 R6, R9, 0x4, RZ ;  /* 0x0000000409067824 */ /* 0x000fe400078e00ff */
[----:B-1----:R-:W-:Y:S01]  /*0840*/  IMAD R2, R0, R2, R209 ;  /* 0x0000000200027224 */ /* 0x002fe200078e02d1 */
[----:B------:R-:W-:-:S03]  /*0850*/  SHF.R.S32.HI R0, RZ, 0x4, R5 ;  /* 0x00000004ff007819 */ /* 0x000fc60000011405 */
[----:B------:R-:W-:Y:S01]  /*0860*/  IMAD R2, R2, R7, R14 ;  /* 0x0000000702027224 */ /* 0x000fe200078e020e */
[----:B------:R-:W-:Y:S01]  /*0870*/  SHF.R.S32.HI R7, RZ, 0x1f, R6 ;  /* 0x0000001fff077819 */ /* 0x000fe20000011406 */
[C---:B------:R-:W-:Y:S01]  /*0880*/  VIADD R10, R0.reuse, 0x18 ;  /* 0x00000018000a7836 */ /* 0x040fe20000000000 */
[----:B------:R-:W-:Y:S01]  /*0890*/  ISETP.GE.AND P3, PT, R0, R89, PT ;  /* 0x000000590000720c */ /* 0x000fe20003f66270 */
[----:B------:R-:W-:Y:S02]  /*08a0*/  IMAD R3, R2, R3, R88 ;  /* 0x0000000302037224 */ /* 0x000fe400078e0258 */
[----:B------:R-:W-:-:S04]  /*08b0*/  IMAD.WIDE R6, R0, 0xc0, R6 ;  /* 0x000000c000067825 */ /* 0x000fc800078e0206 */
[----:B------:R-:W-:Y:S01]  /*08c0*/  IMAD R5, R3, UR4, RZ ;  /* 0x0000000403057c24 */ /* 0x000fe2000f8e02ff */
[----:B------:R-:W-:Y:S01]  /*08d0*/  ULDC.64 UR4, c[0x0][0x288] ;  /* 0x0000a20000047ab9 */ /* 0x000fe20000000a00 */
[C---:B------:R-:W-:Y:S02]  /*08e0*/  VIADD R4, R0.reuse, 0x10 ;  /* 0x0000001000047836 */ /* 0x040fe40000000000 */
[C---:B------:R-:W-:Y:S01]  /*08f0*/  VIADD R8, R0.reuse, 0x20 ;  /* 0x0000002000087836 */ /* 0x040fe20000000000 */
[C---:B------:R-:W-:Y:S01]  /*0900*/  IADD3 R2, P0, R5.reuse, R6, RZ ;  /* 0x0000000605027210 */ /* 0x040fe20007f1e0ff */
[----:B------:R-:W-:Y:S01]  /*0910*/  VIADD R6, R0, 0x8 ;  /* 0x0000000800067836 */ /* 0x000fe20000000000 */
[----:B------:R-:W-:Y:S02]  /*0920*/  ISETP.GE.AND P1, PT, R4, R89, PT ;  /* 0x000000590400720c */ /* 0x000fe40003f26270 */
[----:B------:R-:W-:Y:S02]  /*0930*/  LEA.HI.X.SX32 R5, R5, R7, 0x1, P0 ;  /* 0x0000000705057211 */ /* 0x000fe400000f0eff */
[----:B------:R-:W-:-:S02]  /*0940*/  LEA R12, P0, R2, UR4, 0x2 ;  /* 0x00000004020c7c11 */ /* 0x000fc4000f8010ff */
[-C--:B------:R-:W-:Y:S02]  /*0950*/  ISETP.GE.AND P2, PT, R6, R89.reuse, PT ;  /* 0x000000590600720c */ /* 0x080fe40003f46270 */
[----:B------:R-:W-:Y:S01]  /*0960*/  LEA.HI.X R13, R2, UR5, R5, 0x2, P0 ;  /* 0x00000005020d7c11 */ /* 0x000fe200080f1405 */
[----:B------:R-:W-:Y:S01]  /*0970*/  VIADD R2, R0, 0x38 ;  /* 0x0000003800027836 */ /* 0x000fe20000000000 */
[-C--:B------:R-:W-:Y:S01]  /*0980*/  ISETP.GE.AND P0, PT, R10, R89.reuse, PT ;  /* 0x000000590a00720c */ /* 0x080fe20003f06270 */
[----:B------:R-:W-:Y:S01]  /*0990*/  ULDC.64 UR4, c[0x0][0x2b8] ;  /* 0x0000ae0000047ab9 */ /* 0x000fe20000000a00 */
[-C--:B------:R-:W-:Y:S01]  /*09a0*/  ISETP.GE.OR P5, PT, R6, R89.reuse, P6 ;  /* 0x000000590600720c */ /* 0x080fe200037a6670 */
[----:B------:R-:W-:Y:S01]  /*09b0*/  @!P3 STG.E.128 desc[UR10][R12.64], RZ ;  /* 0x000000ff0c00b986 */ /* 0x000fe2000c101d0a */
[----:B------:R-:W-:Y:S01]  /*09c0*/  ISETP.GE.OR P4, PT, R4, R89, P6 ;  /* 0x000000590400720c */ /* 0x000fe20003786670 */
[C---:B------:R-:W-:Y:S01]  /*09d0*/  VIADD R6, R0.reuse, 0x28 ;  /* 0x0000002800067836 */ /* 0x040fe20000000000 */
[----:B------:R-:W-:Y:S01]  /*09e0*/  SHF.R.S32.HI R5, RZ, 0x1f, R3 ;  /* 0x0000001fff057819 */ /* 0x000fe20000011403 */
[----:B------:R-:W-:Y:S01]  /*09f0*/  @!P3 STG.E.128 desc[UR10][R12.64+0x100], RZ ;  /* 0x000100ff0c00b986 */ /* 0x000fe2000c101d0a */
[----:B------:R-:W-:-:S03]  /*0a00*/  VIADD R4, R0, 0x30 ;  /* 0x0000003000047836 */ /* 0x000fc60000000000 */
[----:B------:R-:W-:Y:S01]  /*0a10*/  @!P3 STG.E.128 desc[UR10][R12.64+0x200], RZ ;  /* 0x000200ff0c00b986 */ /* 0x000fe2000c101d0a */
[----:B------:R-:W-:-:S03]  /*0a20*/  ISETP.GE.AND P3, PT, R8, R89, PT ;  /* 0x000000590800720c */ /* 0x000fc60003f66270 */
[----:B------:R-:W-:Y:S02]  /*0a30*/  @!P0 STG.E.128 desc[UR10][R12.64+0x4800], RZ ;  /* 0x004800ff0c008986 */ /* 0x000fe4000c101d0a */
[----:B------:R-:W-:Y:S02]  /*0a40*/  @!P4 IMAD.MOV.U32 R15, RZ, RZ, -0x800000 ;  /* 0xff800000ff0fc424 */ /* 0x000fe400078e00ff */
[----:B------:R-:W-:Y:S04]  /*0a50*/  @!P0 STG.E.128 desc[UR10][R12.64+0x4900], RZ ;  /* 0x004900ff0c008986 */ /* 0x000fe8000c101d0a */
[----:B------:R-:W-:Y:S01]  /*0a60*/  @!P0 STG.E.128 desc[UR10][R12.64+0x4a00], RZ ;  /* 0x004a00ff0c008986 */ /* 0x000fe2000c101d0a */
[----:B------:R-:W-:-:S03]  /*0a70*/  IADD3 R3, P0, R3, R0, RZ ;  /* 0x0000000003037210 */ /* 0x000fc60007f1e0ff */
[----:B------:R-:W-:Y:S01]  /*0a80*/  @!P2 STG.E.128 desc[UR10][R12.64+0x1800], RZ ;  /* 0x001800ff0c00a986 */ /* 0x000fe2000c101d0a */
[----:B------:R-:W-:Y:S02]  /*0a90*/  LEA.HI.X.SX32 R14, R0, R5, 0x1, P0 ;  /* 0x00000005000e7211 */ /* 0x000fe400000f0eff */
[C---:B------:R-:W-:Y:S01]  /*0aa0*/  LEA R16, P0, R3.reuse, UR4, 0x2 ;  /* 0x0000000403107c11 */ /* 0x040fe2000f8010ff */
[----:B------:R-:W-:Y:S03]  /*0ab0*/  @!P2 STG.E.128 desc[UR10][R12.64+0x1900], RZ ;  /* 0x001900ff0c00a986 */ /* 0x000fe6000c101d0a */
[----:B------:R-:W-:Y:S01]  /*0ac0*/  LEA.HI.X R17, R3, UR5, R14, 0x2, P0 ;  /* 0x0000000503117c11 */ /* 0x000fe200080f140e */
[----:B------:R-:W-:Y:S01]  /*0ad0*/  @!P2 STG.E.128 desc[UR10][R12.64+0x1a00], RZ ;  /* 0x001a00ff0c00a986 */ /* 0x000fe2000c101d0a */
[-C--:B------:R-:W-:Y:S01]  /*0ae0*/  ISETP.GE.AND P2, PT, R6, R89.reuse, PT ;  /* 0x000000590600720c */ /* 0x080fe20003f46270 */
[----:B------:R-:W-:Y:S01]  /*0af0*/  @!P5 IMAD.MOV.U32 R3, RZ, RZ, -0x800000 ;  /* 0xff800000ff03d424 */ /* 0x000fe200078e00ff */
[CC--:B------:R-:W-:Y:S01]  /*0b00*/  ISETP.GE.OR P0, PT, R4.reuse, R89.reuse, P6 ;  /* 0x000000590400720c */ /* 0x0c0fe20003706670 */
[----:B------:R-:W-:Y:S04]  /*0b10*/  @!P1 STG.E.128 desc[UR10][R12.64+0x3000], RZ ;  /* 0x003000ff0c009986 */ /* 0x000fe8000c101d0a */
[----:B------:R-:W-:Y:S04]  /*0b20*/  @!P1 STG.E.128 desc[UR10][R12.64+0x3100], RZ ;  /* 0x003100ff0c009986 */ /* 0x000fe8000c101d0a */
[----:B------:R-:W-:Y:S01]  /*0b30*/  @!P1 STG.E.128 desc[UR10][R12.64+0x3200], RZ ;  /* 0x003200ff0c009986 */ /* 0x000fe2000c101d0a */
[----:B------:R-:W-:-:S03]  /*0b40*/  ISETP.GE.AND P1, PT, R4, R89, PT ;  /* 0x000000590400720c */ /* 0x000fc60003f26270 */
[----:B------:R-:W-:Y:S01]  /*0b50*/  @!P3 STG.E.128 desc[UR10][R12.64+0x6000], RZ ;  /* 0x006000ff0c00b986 */ /* 0x000fe2000c101d0a */
[----:B------:R-:W-:-:S03]  /*0b60*/  @!P0 IMAD.MOV.U32 R5, RZ, RZ, -0x800000 ;  /* 0xff800000ff058424 */ /* 0x000fc600078e00ff */
[----:B------:R-:W-:Y:S04]  /*0b70*/  @!P3 STG.E.128 desc[UR10][R12.64+0x6100], RZ ;  /* 0x006100ff0c00b986 */ /* 0x000fe8000c101d0a */
[----:B------:R-:W-:Y:S01]  /*0b80*/  @!P3 STG.E.128 desc[UR10][R12.64+0x6200], RZ ;  /* 0x006200ff0c00b986 */ /* 0x000fe2000c101d0a */
[----:B------:R-:W-:-:S03]  /*0b90*/  ISETP.GE.AND P3, PT, R2, R89, PT ;  /* 0x000000590200720c */ /* 0x000fc60003f66270 */
[----:B------:R-:W-:Y:S04]  /*0ba0*/  @!P2 STG.E.128 desc[UR10][R12.64+0x7800], RZ ;  /* 0x007800ff0c00a986 */ /* 0x000fe8000c101d0a */
[----:B------:R-:W-:Y:S04]  /*0bb0*/  @!P2 STG.E.128 desc[UR10][R12.64+0x7900], RZ ;  /* 0x007900ff0c00a986 */ /* 0x000fe8000c101d0a */
[----:B------:R-:W-:Y:S01]  /*0bc0*/  @!P2 STG.E.128 desc[UR10][R12.64+0x7a00], RZ ;  /* 0x007a00ff0c00a986 */ /* 0x000fe2000c101d0a */
[----:B------:R-:W-:-:S03]  /*0bd0*/  ISETP.GE.OR P2, PT, R10, R89, P6 ;  /* 0x000000590a00720c */ /* 0x000fc60003746670 */
[----:B------:R-:W-:Y:S04]  /*0be0*/  @!P1 STG.E.128 desc[UR10][R12.64+0x9000], RZ ;  /* 0x009000ff0c009986 */ /* 0x000fe8000c101d0a */
[----:B------:R-:W-:Y:S04]  /*0bf0*/  @!P1 STG.E.128 desc[UR10][R12.64+0x9100], RZ ;  /* 0x009100ff0c009986 */ /* 0x000fe8000c101d0a */
[----:B------:R-:W-:Y:S01]  /*0c00*/  @!P1 STG.E.128 desc[UR10][R12.64+0x9200], RZ ;  /* 0x009200ff0c009986 */ /* 0x000fe2000c101d0a */
[----:B------:R-:W-:Y:S01]  /*0c10*/  ISETP.GE.OR P1, PT, R8, R89, P6 ;  /* 0x000000590800720c */ /* 0x000fe20003726670 */
[----:B------:R-:W-:-:S02]  /*0c20*/  @!P2 IMAD.MOV.U32 R11, RZ, RZ, -0x800000 ;  /* 0xff800000ff0ba424 */ /* 0x000fc400078e00ff */
[----:B------:R-:W-:Y:S04]  /*0c30*/  @!P3 STG.E.128 desc[UR10][R12.64+0xa800], RZ ;  /* 0x00a800ff0c00b986 */ /* 0x000fe8000c101d0a */
[----:B------:R-:W-:Y:S04]  /*0c40*/  @!P3 STG.E.128 desc[UR10][R12.64+0xa900], RZ ;  /* 0x00a900ff0c00b986 */ /* 0x000fe8000c101d0a */
[----:B------:R1:W-:Y:S01]  /*0c50*/  @!P3 STG.E.128 desc[UR10][R12.64+0xaa00], RZ ;  /* 0x00aa00ff0c00b986 */ /* 0x0003e2000c101d0a */
[----:B------:R-:W-:Y:S01]  /*0c60*/  ISETP.GE.OR P3, PT, R6, R89, P6 ;  /* 0x000000590600720c */ /* 0x000fe20003766670 */
[----:B------:R-:W-:-:S02]  /*0c70*/  @!P1 IMAD.MOV.U32 R9, RZ, RZ, -0x800000 ;  /* 0xff800000ff099424 */ /* 0x000fc400078e00ff */
[----:B------:R2:W-:Y:S01]  /*0c80*/  @!P5 STG.E desc[UR10][R16.64+0x20], R3 ;  /* 0x000020031000d986 */ /* 0x0005e2000c10190a */
[-C--:B------:R-:W-:Y:S02]  /*0c90*/  ISETP.GE.OR P5, PT, R0, R89.reuse, P6 ;  /* 0x000000590000720c */ /* 0x080fe400037a6670 */
[----:B------:R-:W-:Y:S01]  /*0ca0*/  ISETP.GE.OR P6, PT, R2, R89, P6 ;  /* 0x000000590200720c */ /* 0x000fe200037c6670 */
[----:B------:R2:W-:Y:S04]  /*0cb0*/  @!P4 STG.E desc[UR10][R16.64+0x40], R15 ;  /* 0x0000400f1000c986 */ /* 0x0005e8000c10190a */
[----:B------:R2:W-:Y:S02]  /*0cc0*/  @!P2 STG.E desc[UR10][R16.64+0x60], R11 ;  /* 0x0000600b1000a986 */ /* 0x0005e4000c10190a */
[----:B------:R-:W-:-:S02]  /*0cd0*/  @!P3 IMAD.MOV.U32 R7, RZ, RZ, -0x800000 ;  /* 0xff800000ff07b424 */ /* 0x000fc400078e00ff */
[----:B------:R2:W-:Y:S04]  /*0ce0*/  @!P1 STG.E desc[UR10][R16.64+0x80], R9 ;  /* 0x0000800910009986 */ /* 0x0005e8000c10190a */
[----:B------:R2:W-:Y:S04]  /*0cf0*/  @!P3 STG.E desc[UR10][R16.64+0xa0], R7 ;  /* 0x0000a0071000b986 */ /* 0x0005e8000c10190a */
[----:B------:R2:W-:Y:S01]  /*0d00*/  @!P0 STG.E desc[UR10][R16.64+0xc0], R5 ;  /* 0x0000c00510008986 */ /* 0x0005e2000c10190a */
[----:B-1----:R-:W-:-:S05]  /*0d10*/  @!P5 IMAD.MOV.U32 R13, RZ, RZ, -0x800000 ;  /* 0xff800000ff0dd424 */ /* 0x002fca00078e00ff */
[----:B------:R2:W-:Y:S01]  /*0d20*/  @!P5 STG.E desc[UR10][R16.64], R13 ;  /* 0x0000000d1000d986 */ /* 0x0005e2000c10190a */
[----:B------:R-:W-:Y:S05]  /*0d30*/  @P6 EXIT ;  /* 0x000000000000694d */ /* 0x000fea0003800000 */
[----:B--2---:R-:W-:-:S05]  /*0d40*/  MOV R3, 0xff800000 ;  /* 0xff80000000037802 */ /* 0x004fca0000000f00 */
[----:B------:R-:W-:Y:S01]  /*0d50*/  STG.E desc[UR10][R16.64+0xe0], R3 ;  /* 0x0000e00310007986 */ /* 0x000fe2000c10190a */
[----:B------:R-:W-:Y:S05]  /*0d60*/  EXIT ;  /* 0x000000000000794d */ /* 0x000fea0003800000 */
.L_x_3104:
        /* <DEDUP_REMOVED lines=24> */
.L_x_3105:
[----:B------:R-:W-:Y:S05]  /*0ef0*/  @!P0 BRA `(.L_x_3106) ;  /* 0x00000004003c8947 */ /* 0x000fea0003800000 */
[----:B------:R-:W1:Y:S01]  /*0f00*/  LDC R8, c[0x0][0x380] ;  /* 0x0000e000ff087b82 */ /* 0x000e620000000800 */
[----:B------:R-:W-:Y:S01]  /*0f10*/  LEA R13, R145, 0xffffffc0, 0x6 ;  /* 0xffffffc0910d7811 */ /* 0x000fe200078e30ff */
[----:B------:R-:W-:Y:S01]  /*0f20*/  IMAD.MOV.U32 R16, RZ, RZ, RZ ;  /* 0x000000ffff107224 */ /* 0x000fe200078e00ff */
[----:B------:R-:W-:Y:S02]  /*0f30*/  ULDC.64 UR4, c[0x0][0x230] ;  /* 0x00008c0000047ab9 */ /* 0x000fe40000000a00 */
[----:B-----5:R-:W-:-:S03]  /*0f40*/  IABS R0, R13 ;  /* 0x0000000d00007213 */ /* 0x020fc60000000000 */
        /* <DEDUP_REMOVED lines=11> */
[----:B------:R-:W-:Y:S02]  /*1000*/  IMAD.HI.U32 R9, R7, R2, RZ ;  /* 0x0000000207097227 */ /* 0x000fe400078e00ff */
[----:B------:R-:W1:Y:S03]  /*1010*/  LDC R7, c[0x0][0x278] ;  /* 0x00009e00ff077b82 */ /* 0x000e660000000800 */
        /* <DEDUP_REMOVED lines=19> */
[----:B-1----:R-:W-:Y:S02]  /*1150*/  IADD3 R3, RZ, -R17, RZ ;  /* 0x80000011ff037210 */ /* 0x002fe40007ffe0ff */
[----:B------:R-:W-:-:S03]  /*1160*/  IADD3 R6, -R9, RZ, RZ ;  /* 0x000000ff09067210 */ /* 0x000fc60007ffe1ff */
[----:B------:R-:W-:Y:S01]  /*1170*/  IMAD R5, R3, R2, RZ ;  /* 0x0000000203057224 */ /* 0x000fe200078e02ff */
[----:B------:R-:W-:Y:S01]  /*1180*/  IABS R3, R14 ;  /* 0x0000000e00037213 */ /* 0x000fe20000000000 */
[----:B------:R-:W-:Y:S02]  /*1190*/  IMAD R13, R8, R6, R13 ;  /* 0x00000006080d7224 */ /* 0x000fe400078e020d */
[----:B------:R-:W-:Y:S01]  /*11a0*/  IMAD.HI.U32 R16, R17, R5, R16 ;  /* 0x0000000511107227 */ /* 0x000fe200078e0010 */
[----:B------:R-:W-:Y:S02]  /*11b0*/  MOV R5, R3 ;  /* 0x0000000300057202 */ /* 0x000fe40000000f00 */
[----:B------:R-:W-:-:S03]  /*11c0*/  SHF.R.S32.HI R23, RZ, 0x1f, R13 ;  /* 0x0000001fff177819 */ /* 0x000fc6000001140d */
        /* <DEDUP_REMOVED lines=24> */
[-C--:B--2---:R-:W-:Y:S01]  /*1350*/  IMAD R6, R23, R172.reuse, RZ ;  /* 0x000000ac17067224 */ /* 0x084fe200078e02ff */
[----:B------:R-:W-:Y:S01]  /*1360*/  IADD3 R10, R27, R3, RZ ;  /* 0x000000031b0a7210 */ /* 0x000fe20007ffe0ff */
[----:B------:R-:W-:-:S04]  /*1370*/  IMAD.WIDE.U32 R8, R13, R172, R8 ;  /* 0x000000ac0d087225 */ /* 0x000fc800078e0008 */
[----:B------:R-:W-:-:S04]  /*1380*/  IMAD R6, R13, R173, R6 ;  /* 0x000000ad0d067224 */ /* 0x000fc800078e0206 */
[----:B------:R-:W-:Y:S02]  /*1390*/  IMAD.IADD R9, R9, 0x1, R6 ;  /* 0x0000000109097824 */ /* 0x000fe400078e0206 */
[----:B------:R-:W-:Y:S02]  /*13a0*/  IMAD R6, R21, UR4, RZ ;  /* 0x0000000415067c24 */ /* 0x000fe4000f8e02ff */
[----:B------:R-:W-:-:S04]  /*13b0*/  IMAD.WIDE.U32 R36, R17, UR4, R8 ;  /* 0x0000000411247c25 */ /* 0x000fc8000f8e0008 */
[----:B------:R-:W-:-:S05]  /*13c0*/  IMAD R6, R17, UR5, R6 ;  /* 0x0000000511067c24 */ /* 0x000fca000f8e0206 */
[----:B------:R-:W-:Y:S01]  /*13d0*/  IADD3 R8, R37, R6, RZ ;  /* 0x0000000625087210 */ /* 0x000fe20007ffe0ff */
[----:B------:R-:W-:Y:S06]  /*13e0*/  BRA `(.L_x_3107) ;  /* 0x0000000400347947 */ /* 0x000fec0003800000 */
.L_x_3106:
        /* <DEDUP_REMOVED lines=49> */
.L_x_3108:
        /* <DEDUP_REMOVED lines=28> */
.L_x_3107:
[----:B------:R-:W-:Y:S01]  /*18c0*/  ISETP.NE.AND P3, PT, R11, -0x1, PT ;  /* 0xffffffff0b00780c */ /* 0x000fe20003f65270 */
[----:B------:R-:W-:Y:S01]  /*18d0*/  IMAD.IADD R199, R89, 0x1, -R88 ;  /* 0x0000000159c77824 */ /* 0x000fe200078e0a58 */
[----:B------:R-:W-:Y:S01]  /*18e0*/  SHF.R.S32.HI R5, RZ, 0x1f, R4 ;  /* 0x0000001fff057819 */ /* 0x000fe20000011404 */
[----:B------:R-:W-:Y:S01]  /*18f0*/  ULDC.64 UR4, c[0x0][0x258] ;  /* 0x0000960000047ab9 */ /* 0x000fe20000000a00 */
[----:B------:R-:W-:Y:S01]  /*1900*/  SHF.R.S32.HI R35, RZ, 0x1f, R14 ;  /* 0x0000001fff237819 */ /* 0x000fe2000001140e */
[----:B------:R-:W1:Y:S01]  /*1910*/  S2UR UR6, SR_CgaCtaId ;  /* 0x00000000000679c3 */ /* 0x000e620000008800 */
[----:B-----5:R-:W-:Y:S01]  /*1920*/  LEA.HI R0, R5, R4, RZ, 0x3 ;  /* 0x0000000405007211 */ /* 0x020fe200078f18ff */
[----:B------:R-:W-:Y:S01]  /*1930*/  ULDC.64 UR8, c[0x0][0x220] ;  /* 0x0000880000087ab9 */ /* 0x000fe20000000a00 */
[----:B------:R-:W-:Y:S01]  /*1940*/  IADD3 R205, R145, -0x1, RZ ;  /* 0xffffffff91cd7810 */ /* 0x000fe20007ffe0ff */
[----:B------:R-:W-:Y:S01]  /*1950*/  IMAD R35, R35, UR4, RZ ;  /* 0x0000000423237c24 */ /* 0x000fe2000f8e02ff */
[----:B------:R-:W-:-:S02]  /*1960*/  SHF.R.S32.HI R18, RZ, 0x3, R0 ;  /* 0x00000003ff127819 */ /* 0x000fc40000011400 */
[----:B------:R-:W-:Y:S01]  /*1970*/  LEA.HI R90, R5, R4, RZ, 0x5 ;  /* 0x00000004055a7211 */ /* 0x000fe200078f28ff */
[----:B------:R-:W2:Y:S01]  /*1980*/  @P3 LDC.64 R6, c[0x0][0x240] ;  /* 0x00009000ff063b82 */ /* 0x000ea20000000a00 */
[CC--:B------:R-:W-:Y:S01]  /*1990*/  ISETP.GE.AND P6, PT, R18.reuse, R199.reuse, PT ;  /* 0x000000c71200720c */ /* 0x0c0fe20003fc6270 */
[C---:B------:R-:W-:Y:S01]  /*19a0*/  VIADD R24, R18.reuse, 0x10 ;  /* 0x0000001012187836 */ /* 0x040fe20000000000 */
[----:B------:R-:W-:Y:S01]  /*19b0*/  @!P3 SHF.R.S32.HI R9, RZ, 0x1f, R209 ;  /* 0x0000001fff09b819 */ /* 0x000fe200000114d1 */
[C---:B------:R-:W-:Y:S01]  /*19c0*/  VIADD R22, R18.reuse, 0x20 ;  /* 0x0000002012167836 */ /* 0x040fe20000000000 */
[--C-:B------:R-:W-:Y:S01]  /*19d0*/  SHF.R.S32.HI R19, RZ, 0x1f, R18.reuse ;  /* 0x0000001fff137819 */ /* 0x100fe20000011412 */
[----:B------:R-:W-:Y:S01]  /*19e0*/  VIADD R20, R18, 0x30 ;  /* 0x0000003012147836 */ /* 0x000fe20000000000 */
[-C--:B------:R-:W-:Y:S01]  /*19f0*/  ISETP.GE.AND P1, PT, R24, R199.reuse, PT ;  /* 0x000000c71800720c */ /* 0x080fe20003f26270 */
[----:B------:R-:W3:Y:S01]  /*1a00*/  @!P3 LDC.64 R2, c[0x0][0x228] ;  /* 0x00008a00ff02bb82 */ /* 0x000ee20000000a00 */
[-C--:B------:R-:W-:Y:S01]  /*1a10*/  ISETP.GE.AND P4, PT, R22, R199.reuse, PT ;  /* 0x000000c71600720c */ /* 0x080fe20003f86270 */
[----:B------:R-:W-:Y:S01]  /*1a20*/  IMAD.SHL.U32 R12, R18, 0x40, RZ ;  /* 0x00000040120c7824 */ /* 0x000fe200078e00ff */
[----:B------:R-:W-:Y:S01]  /*1a30*/  ISETP.GE.AND P2, PT, R20, R199, PT ;  /* 0x000000c71400720c */ /* 0x000fe20003f46270 */
[----:B------:R-:W-:Y:S01]  /*1a40*/  IMAD.WIDE R32, R33, 0x40, R18 ;  /* 0x0000004021207825 */ /* 0x000fe200078e0212 */
[----:B------:R-:W-:-:S02]  /*1a50*/  SHF.R.S32.HI R86, RZ, 0x5, R90 ;  /* 0x00000005ff567819 */ /* 0x000fc4000001145a */
[----:B------:R-:W-:Y:S01]  /*1a60*/  LOP3.LUT R12, R12, 0x1c0, RZ, 0xc0, !PT ;  /* 0x000001c00c0c7812 */ /* 0x000fe200078ec0ff */
[----:B------:R-:W-:Y:S01]  /*1a70*/  IMAD R35, R14, UR5, R35 ;  /* 0x000000050e237c24 */ /* 0x000fe2000f8e0223 */
[----:B------:R-:W4:Y:S02]  /*1a80*/  LDC.64 R174, c[0x0][0x250] ;  /* 0x00009400ffae7b82 */ /* 0x000f240000000a00 */
[----:B------:R-:W-:-:S03]  /*1a90*/  SHF.R.U32.HI R39, RZ, 0x3, R12 ;  /* 0x00000003ff277819 */ /* 0x000fc6000001160c */
[----:B------:R-:W1:Y:S01]  /*1aa0*/  @!P4 S2R R25, SR_CgaCtaId ;  /* 0x000000000019c919 */ /* 0x000e620000008800 */
[----:B--2---:R-:W-:-:S04]  /*1ab0*/  @P3 IMAD.WIDE.U32 R30, R11, R6, RZ ;  /* 0x000000060b1e3225 */ /* 0x004fc800078e00ff */
[----:B------:R-:W-:Y:S01]  /*1ac0*/  @P3 IMAD R11, R11, R7, R31 ;  /* 0x000000070b0b3224 */ /* 0x000fe200078e021f */
[----:B------:R-:W-:Y:S01]  /*1ad0*/  LOP3.LUT R7, R0, 0xfffffff8, RZ, 0xc0, !PT ;  /* 0xfffffff800077812 */ /* 0x000fe200078ec0ff */
[----:B---3--:R-:W-:-:S04]  /*1ae0*/  @!P3 IMAD R6, R9, R2, RZ ;  /* 0x000000020906b224 */ /* 0x008fc800078e02ff */
[----:B------:R-:W-:Y:S01]  /*1af0*/  IMAD.IADD R0, R4, 0x1, -R7 ;  /* 0x0000000104007824 */ /* 0x000fe200078e0a07 */
[----:B------:R-:W2:Y:S01]  /*1b00*/  @!P1 S2R R9, SR_CgaCtaId ;  /* 0x0000000000099919 */ /* 0x000ea20000008800 */
[C---:B------:R-:W-:Y:S02]  /*1b10*/  @!P3 IMAD R3, R209.reuse, R3, R6 ;  /* 0x00000003d103b224 */ /* 0x040fe400078e0206 */
[----:B------:R-:W-:Y:S01]  /*1b20*/  @!P3 IMAD.WIDE.U32 R28, R209, R2, RZ ;  /* 0x00000002d11cb225 */ /* 0x000fe200078e00ff */
[----:B------:R-:W3:Y:S03]  /*1b30*/  @!P6 LDC.64 R6, c[0x0][0x240] ;  /* 0x00009000ff06eb82 */ /* 0x000ee60000000a00 */
[----:B------:R-:W-:Y:S02]  /*1b40*/  IMAD.SHL.U32 R31, R0, 0x8, RZ ;  /* 0x00000008001f7824 */ /* 0x000fe400078e00ff */
[----:B------:R-:W-:Y:S01]  /*1b50*/  @!P3 IMAD.MOV.U32 R30, RZ, RZ, R28 ;  /* 0x000000ffff1eb224 */ /* 0x000fe200078e001c */
[----:B------:R-:W-:Y:S01]  /*1b60*/  @!P1 MOV R28, 0x400 ;  /* 0x00000400001c9802 */ /* 0x000fe20000000f00 */
[----:B------:R-:W-:Y:S01]  /*1b70*/  @!P3 IMAD.IADD R11, R29, 0x1, R3 ;  /* 0x000000011d0bb824 */ /* 0x000fe200078e0203 */
[C---:B------:R-:W-:Y:S01]  /*1b80*/  IADD3 R26, P5, R31.reuse, R26, RZ ;  /* 0x0000001a1f1a7210 */ /* 0x040fe20007fbe0ff */
[----:B------:R-:W4:Y:S01]  /*1b90*/  @!P2 S2R R29, SR_CgaCtaId ;  /* 0x00000000001da919 */ /* 0x000f220000008800 */
[----:B------:R-:W-:Y:S01]  /*1ba0*/  SHF.R.S32.HI R15, RZ, 0x1f, R31 ;  /* 0x0000001fff0f7819 */ /* 0x000fe2000001141f */
[----:B------:R-:W4:Y:S01]  /*1bb0*/  @!P6 LDC.64 R2, c[0x0][0x210] ;  /* 0x00008400ff02eb82 */ /* 0x000f220000000a00 */
[----:B------:R-:W-:-:S02]  /*1bc0*/  IADD3 R30, P3, R31, R30, RZ ;  /* 0x0000001e1f1e7210 */ /* 0x000fc40007f7e0ff */
[----:B------:R-:W-:Y:S01]  /*1bd0*/  LOP3.LUT R16, R12, 0x38, R31, 0xf8, !PT ;  /* 0x000000380c107812 */ /* 0x000fe200078ef81f */
[----:B------:R-:W-:Y:S01]  /*1be0*/  IMAD.X R27, R15, 0x1, R10, P5 ;  /* 0x000000010f1b7824 */ /* 0x000fe200028e060a */
[----:B------:R-:W-:Y:S01]  /*1bf0*/  IADD3 R36, P5, R31, R36, RZ ;  /* 0x000000241f247210 */ /* 0x000fe20007fbe0ff */
[C---:B------:R-:W-:Y:S01]  /*1c00*/  IMAD.X R31, R15.reuse, 0x1, R11, P3 ;  /* 0x000000010f1f7824 */ /* 0x040fe200018e060b */
[----:B------:R-:W-:Y:S01]  /*1c10*/  @!P4 MOV R12, 0x400 ;  /* 0x00000400000cc802 */ /* 0x000fe20000000f00 */
[----:B------:R-:W4:Y:S01]  /*1c20*/  @!P1 LDC.64 R10, c[0x0][0x240] ;  /* 0x00009000ff0a9b82 */ /* 0x000f220000000a00 */
[----:B------:R-:W-:Y:S01]  /*1c30*/  @!P1 IADD3 R40, P3, R32, 0x10, RZ ;  /* 0x0000001020289810 */ /* 0x000fe20007f7e0ff */
[----:B------:R-:W-:Y:S01]  /*1c40*/  IMAD.X R37, R15, 0x1, R8, P5 ;  /* 0x000000010f257824 */ /* 0x000fe200028e0608 */
[----:B-1----:R-:W-:Y:S01]  /*1c50*/  @!P4 LEA R25, R25, R12, 0x18 ;  /* 0x0000000c1919c211 */ /* 0x002fe200078ec0ff */
[----:B------:R-:W-:Y:S01]  /*1c60*/  IMAD.WIDE.U32 R14, R14, UR4, R30 ;  /* 0x000000040e0e7c25 */ /* 0x000fe2000f8e001e */
[----:B------:R-:W-:Y:S01]  /*1c70*/  @!P2 MOV R12, 0x400 ;  /* 0x00000400000ca802 */ /* 0x000fe20000000f00 */
[----:B------:R-:W-:Y:S01]  /*1c80*/  UMOV UR4, 0x400 ;  /* 0x0000040000047882 */ /* 0x000fe20000000000 */
[----:B------:R-:W-:Y:S01]  /*1c90*/  LOP3.LUT R16, R16, R39, RZ, 0x3c, !PT ;  /* 0x0000002710107212 */ /* 0x000fe200078e3cff */
[----:B---3--:R-:W-:Y:S01]  /*1ca0*/  @!P6 IMAD R8, R33, R6, RZ ;  /* 0x000000062108e224 */ /* 0x008fe200078e02ff */
[----:B------:R-:W-:Y:S01]  /*1cb0*/  ULEA UR4, UR6, UR4, 0x18 ;  /* 0x0000000406047291 */ /* 0x000fe2000f8ec03f */
[----:B------:R-:W-:Y:S01]  /*1cc0*/  IMAD.IADD R35, R15, 0x1, R35 ;  /* 0x000000010f237824 */ /* 0x000fe200078e0223 */
[----:B--2---:R-:W-:Y:S01]  /*1cd0*/  @!P1 LEA R15, R9, R28, 0x18 ;  /* 0x0000001c090f9211 */ /* 0x004fe200078ec0ff */
[----:B------:R-:W-:Y:S01]  /*1ce0*/  @!P6 IMAD.MOV.U32 R34, RZ, RZ, R14 ;  /* 0x000000ffff22e224 */ /* 0x000fe200078e000e */
[----:B------:R-:W-:Y:S01]  /*1cf0*/  ULDC.64 UR6, c[0x0][0x268] ;  /* 0x00009a0000067ab9 */ /* 0x000fe20000000a00 */
[C---:B------:R-:W-:Y:S01]  /*1d00*/  @!P6 IMAD R8, R32.reuse, R7, R8 ;  /* 0x000000072008e224 */ /* 0x040fe200078e0208 */
[----:B------:R-:W-:Y:S01]  /*1d10*/  LEA.HI R7, R5, R4, RZ, 0x6 ;  /* 0x0000000405077211 */ /* 0x000fe200078f30ff */
[----:B------:R-:W-:-:S04]  /*1d20*/  @!P6 IMAD.WIDE.U32 R30, R32, R6, R34 ;  /* 0x00000006201ee225 */ /* 0x000fc800078e0022 */
[----:B------:R-:W-:Y:S01]  /*1d30*/  @!P6 IMAD.IADD R6, R31, 0x1, R8 ;  /* 0x000000011f06e824 */ /* 0x000fe200078e0208 */
[C---:B----4-:R-:W-:Y:S01]  /*1d40*/  @!P6 LEA R38, P5, R30.reuse, R2, 0x1 ;  /* 0x000000021e26e211 */ /* 0x050fe200078a08ff */
[----:B------:R-:W1:Y:S01]  /*1d50*/  @!P1 LDC.64 R8, c[0x0][0x210] ;  /* 0x00008400ff089b82 */ /* 0x000e620000000a00 */
[----:B------:R-:W-:Y:S01]  /*1d60*/  IMAD.SHL.U32 R7, R7, 0x8, RZ ;  /* 0x0000000807077824 */ /* 0x000fe200078e00ff */
[----:B------:R-:W-:Y:S01]  /*1d70*/  @!P2 LEA R29, R29, R12, 0x18 ;  /* 0x0000000c1d1da211 */ /* 0x000fe200078ec0ff */
[----:B------:R-:W-:Y:S01]  /*1d80*/  @!P1 IMAD.X R31, RZ, RZ, R33, P3 ;  /* 0x000000ffff1f9224 */ /* 0x000fe200018e0621 */
[----:B------:R-:W-:Y:S01]  /*1d90*/  @!P6 LEA.HI.X R39, R30, R3, R6, 0x1, P5 ;  /* 0x000000031e27e211 */ /* 0x000fe200028f0c06 */
[----:B------:R-:W-:Y:S01]  /*1da0*/  @!P1 IMAD.MOV.U32 R12, RZ, RZ, R14 ;  /* 0x000000ffff0c9224 */ /* 0x000fe200078e000e */
[----:B------:R-:W-:Y:S01]  /*1db0*/  IADD3 R146, P3, R18, R13, RZ ;  /* 0x0000000d12927210 */ /* 0x000fe20007f7e0ff */
[-C--:B------:R-:W-:Y:S01]  /*1dc0*/  @!P1 IMAD R30, R31, R10.reuse, RZ ;  /* 0x0000000a1f1e9224 */ /* 0x080fe200078e02ff */
[----:B------:R-:W-:Y:S01]  /*1dd0*/  LOP3.LUT R16, R16, 0xfffffe00, R7, 0xf8, !PT ;  /* 0xfffffe0010107812 */ /* 0x000fe200078ef807 */
[----:B------:R-:W-:Y:S01]  /*1de0*/  @!P1 IMAD.MOV.U32 R13, RZ, RZ, R35 ;  /* 0x000000ffff0d9224 */ /* 0x000fe200078e0023 */
[----:B------:R-:W2:Y:S01]  /*1df0*/  @!P4 LDC.64 R6, c[0x0][0x240] ;  /* 0x00009000ff06cb82 */ /* 0x000ea20000000a00 */
[----:B------:R-:W-:Y:S01]  /*1e00*/  @!P1 IMAD R30, R40, R11, R30 ;  /* 0x0000000b281e9224 */ /* 0x000fe200078e021e */
[----:B------:R-:W-:Y:S01]  /*1e10*/  LEA R207, R16, UR4, 0x1 ;  /* 0x0000000410cf7c11 */ /* 0x000fe2000f8e08ff */
[----:B------:R-:W-:-:S04]  /*1e20*/  @!P1 IMAD.WIDE.U32 R40, R40, R10, R12 ;  /* 0x0000000a28289225 */ /* 0x000fc800078e000c */
[----:B------:R-:W-:Y:S01]  /*1e30*/  @!PT LDS RZ, [RZ] ;  /* 0x00000000fffff984 */ /* 0x000fe20000000800 */
[----:B------:R-:W-:Y:S01]  /*1e40*/  @!PT LDS RZ, [RZ] ;  /* 0x00000000fffff984 */ /* 0x000fe20000000800 */
[----:B------:R-:W-:Y:S01]  /*1e50*/  @!PT LDS RZ, [RZ] ;  /* 0x00000000fffff984 */ /* 0x000fe20000000800 */
[----:B------:R-:W-:Y:S01]  /*1e60*/  @!P6 LDGSTS.E.BYPASS.LTC128B.128 [R207], desc[UR10][R38.64] ;  /* 0x0000000026cfefae */ /* 0x000fe2000b901d4a */
[----:B------:R-:W3:Y:S01]  /*1e70*/  @!P2 LDC.64 R10, c[0x0][0x240] ;  /* 0x00009000ff0aab82 */ /* 0x000ee20000000a00 */
[----:B------:R-:W-:Y:S02]  /*1e80*/  IMAD.SHL.U32 R3, R205, 0x40, RZ ;  /* 0x00000040cd037824 */ /* 0x000fe400078e00ff */
[----:B------:R-:W-:Y:S01]  /*1e90*/  @!P6 LDGSTS.E.BYPASS.LTC128B.128 [R207+0x2000], desc[UR10][R38.64+0x80] ;  /* 0x0200008026cfefae */ /* 0x000fe2000b901d4a */
[C---:B------:R-:W-:Y:S02]  /*1ea0*/  IMAD.X R23, R19.reuse, 0x1, R23, P3 ;  /* 0x0000000113177824 */ /* 0x040fe400018e0617 */
[-C--:B------:R-:W-:Y:S01]  /*1eb0*/  IMAD R2, R19, R172.reuse, RZ ;  /* 0x000000ac13027224 */ /* 0x080fe200078e02ff */
[----:B------:R1:W-:Y:S01]  /*1ec0*/  @!P6 LDGSTS.E.BYPASS.LTC128B.128 [R207+0x4000], desc[UR10][R38.64+0x100] ;  /* 0x0400010026cfefae */ /* 0x0003e2000b901d4a */
[C---:B------:R-:W-:Y:S01]  /*1ed0*/  @!P4 IADD3 R28, P6, R32.reuse, 0x20, RZ ;  /* 0x00000020201cc810 */ /* 0x040fe20007fde0ff */
[----:B------:R-:W4:Y:S01]  /*1ee0*/  @!P4 LDC.64 R12, c[0x0][0x210] ;  /* 0x00008400ff0ccb82 */ /* 0x000f220000000a00 */
[----:B------:R-:W-:Y:S01]  /*1ef0*/  @!P2 IADD3 R19, P5, R32, 0x30, RZ ;  /* 0x000000302013a810 */ /* 0x000fe20007fbe0ff */
[----:B------:R-:W-:-:S04]  /*1f00*/  IMAD.WIDE.U32 R42, R18, R172, R36 ;  /* 0x000000ac122a7225 */ /* 0x000fc800078e0024 */
[----:B------:R-:W-:Y:S01]  /*1f10*/  IMAD.IADD R31, R84, 0x1, -R3 ;  /* 0x00000001541f7824 */ /* 0x000fe200078e0a03 */
[----:B------:R-:W-:Y:S01]  /*1f20*/  MOV R133, R42 ;  /* 0x0000002a00857202 */ /* 0x000fe20000000f00 */
[--C-:B------:R-:W-:Y:S02]  /*1f30*/  @!P4 IMAD.X R37, RZ, RZ, R33.reuse, P6 ;  /* 0x000000ffff25c224 */ /* 0x100fe400030e0621 */
[----:B------:R-:W-:Y:S01]  /*1f40*/  @!P1 IMAD.IADD R30, R41, 0x1, R30 ;  /* 0x00000001291e9824 */ /* 0x000fe200078e021e */
[-C--:B------:R-:W-:Y:S01]  /*1f50*/  ISETP.GE.AND P3, PT, R24, R31.reuse, PT ;  /* 0x0000001f1800720c */ /* 0x080fe20003f66270 */
[----:B------:R-:W-:Y:S01]  /*1f60*/  @!P2 IMAD.X R33, RZ, RZ, R33, P5 ;  /* 0x000000ffff21a224 */ /* 0x000fe200028e0621 */
[C---:B------:R-:W-:Y:S01]  /*1f70*/  ISETP.GE.AND P5, PT, R18.reuse, R31, PT ;  /* 0x0000001f1200720c */ /* 0x040fe20003fa6270 */
[----:B------:R-:W-:Y:S02]  /*1f80*/  IMAD R2, R18, R173, R2 ;  /* 0x000000ad12027224 */ /* 0x000fe400078e0202 */
[----:B------:R-:W-:-:S02]  /*1f90*/  @!P4 IMAD.MOV.U32 R42, RZ, RZ, R14 ;  /* 0x000000ffff2ac224 */ /* 0x000fc400078e000e */
[----:B------:R-:W-:Y:S02]  /*1fa0*/  IMAD.IADD R2, R43, 0x1, R2 ;  /* 0x000000012b027824 */ /* 0x000fe400078e0202 */
[----:B------:R-:W-:Y:S02]  /*1fb0*/  @!P2 IMAD.MOV.U32 R34, RZ, RZ, R14 ;  /* 0x000000ffff22a224 */ /* 0x000fe400078e000e */
[----:B--2---:R-:W-:Y:S02]  /*1fc0*/  @!P4 IMAD R37, R37, R6, RZ ;  /* 0x000000062525c224 */ /* 0x004fe400078e02ff */
[----:B------:R-:W-:Y:S01]  /*1fd0*/  @!P4 IMAD.MOV.U32 R43, RZ, RZ, R35 ;  /* 0x000000ffff2bc224 */ /* 0x000fe200078e0023 */
[----:B-1----:R-:W-:Y:S01]  /*1fe0*/  @!P1 LEA R38, P6, R40, R8, 0x1 ;  /* 0x0000000828269211 */ /* 0x002fe200078c08ff */
[----:B---3--:R-:W-:Y:S02]  /*1ff0*/  @!P2 IMAD R14, R33, R10, RZ ;  /* 0x0000000a210ea224 */ /* 0x008fe400078e02ff */
[----:B------:R-:W-:Y:S01]  /*2000*/  @!P1 IMAD R41, R16, 0x2, R15 ;  /* 0x0000000210299824 */ /* 0x000fe200078e020f */
[----:B------:R-:W-:Y:S01]  /*2010*/  @!P1 LEA.HI.X R39, R40, R9, R30, 0x1, P6 ;  /* 0x0000000928279211 */ /* 0x000fe200030f0c1e */
[C---:B------:R-:W-:Y:S01]  /*2020*/  @!P4 IMAD R37, R28.reuse, R7, R37 ;  /* 0x000000071c25c224 */ /* 0x040fe200078e0225 */
[----:B------:R-:W1:Y:S01]  /*2030*/  @!P2 LDC.64 R8, c[0x0][0x210] ;  /* 0x00008400ff08ab82 */ /* 0x000e620000000a00 */
[----:B------:R-:W-:-:S02]  /*2040*/  @!P4 IMAD.WIDE.U32 R42, R28, R6, R42 ;  /* 0x000000061c2ac225 */ /* 0x000fc400078e002a */
[----:B------:R-:W-:Y:S02]  /*2050*/  @!P1 LDGSTS.E.BYPASS.LTC128B.128 [R41+0x800], desc[UR10][R38.64] ;  /* 0x0080000026299fae */ /* 0x000fe4000b901d4a */
[C---:B------:R-:W-:Y:S02]  /*2060*/  @!P2 IMAD R11, R19.reuse, R11, R14 ;  /* 0x0000000b130ba224 */ /* 0x040fe400078e020e */
[----:B------:R-:W-:Y:S01]  /*2070*/  @!P1 LDGSTS.E.BYPASS.LTC128B.128 [R41+0x2800], desc[UR10][R38.64+0x80] ;  /* 0x0280008026299fae */ /* 0x000fe2000b901d4a */
[----:B------:R-:W2:Y:S01]  /*2080*/  @!P3 LDC.64 R6, c[0x0][0x218] ;  /* 0x00008600ff06bb82 */ /* 0x000ea20000000a00 */
[----:B------:R-:W-:Y:S01]  /*2090*/  @!P2 IMAD.WIDE.U32 R34, R19, R10, R34 ;  /* 0x0000000a1322a225 */ /* 0x000fe200078e0022 */
[----:B------:R-:W-:Y:S01]  /*20a0*/  @!P3 MOV R19, 0x400 ;  /* 0x000004000013b802 */ /* 0x000fe20000000f00 */
[----:B------:R-:W-:Y:S01]  /*20b0*/  @!P1 LDGSTS.E.BYPASS.LTC128B.128 [R41+0x4800], desc[UR10][R38.64+0x100] ;  /* 0x0480010026299fae */ /* 0x000fe2000b901d4a */
[----:B----4-:R-:W-:Y:S01]  /*20c0*/  @!P4 LEA R32, P1, R42, R12, 0x1 ;  /* 0x0000000c2a20c211 */ /* 0x010fe200078208ff */
[----:B------:R-:W-:Y:S01]  /*20d0*/  @!P4 IMAD.IADD R37, R43, 0x1, R37 ;  /* 0x000000012b25c824 */ /* 0x000fe200078e0225 */
[----:B------:R-:W3:Y:S02]  /*20e0*/  @!P3 S2R R10, SR_CgaCtaId ;  /* 0x00000000000ab919 */ /* 0x000ee40000008800 */
[----:B------:R-:W4:Y:S01]  /*20f0*/  @!P5 LDC.64 R14, c[0x0][0x218] ;  /* 0x00008600ff0edb82 */ /* 0x000f220000000a00 */
[----:B------:R-:W-:Y:S01]  /*2100*/  @!P4 IMAD R25, R16, 0x2, R25 ;  /* 0x000000021019c824 */ /* 0x000fe200078e0219 */
[----:B------:R-:W-:Y:S01]  /*2110*/  @!P4 LEA.HI.X R33, R42, R13, R37, 0x1, P1 ;  /* 0x0000000d2a21c211 */ /* 0x000fe200008f0c25 */
[----:B------:R-:W3:Y:S01]  /*2120*/  @!P5 S2R R12, SR_CgaCtaId ;  /* 0x00000000000cd919 */ /* 0x000ee20000008800 */
[----:B------:R-:W-:Y:S01]  /*2130*/  ISETP.GE.AND P1, PT, R22, R31, PT ;  /* 0x0000001f1600720c */ /* 0x000fe20003f26270 */
[----:B------:R-:W-:-:S02]  /*2140*/  @!P2 IMAD.IADD R11, R35, 0x1, R11 ;  /* 0x00000001230ba824 */ /* 0x000fc400078e020b */
[----:B------:R-:W-:Y:S01]  /*2150*/  @!P4 LDGSTS.E.BYPASS.LTC128B.128 [R25+0x1000], desc[UR10][R32.64] ;  /* 0x010000002019cfae */ /* 0x000fe2000b901d4a */
[----:B-1----:R-:W-:Y:S01]  /*2160*/  @!P2 LEA R36, P6, R34, R8, 0x1 ;  /* 0x000000082224a211 */ /* 0x002fe200078c08ff */
[----:B------:R-:W-:Y:S02]  /*2170*/  @!P2 IMAD R29, R16, 0x2, R29 ;  /* 0x00000002101da824 */ /* 0x000fe400078e021d */
[----:B------:R-:W-:Y:S01]  /*2180*/  @!P4 LDGSTS.E.BYPASS.LTC128B.128 [R25+0x3000], desc[UR10][R32.64+0x80] ;  /* 0x030000802019cfae */ /* 0x000fe2000b901d4a */
[----:B------:R-:W-:Y:S01]  /*2190*/  @!P2 LEA.HI.X R37, R34, R9, R11, 0x1, P6 ;  /* 0x000000092225a211 */ /* 0x000fe200030f0c0b */
[----:B------:R-:W-:Y:S01]  /*21a0*/  IMAD.SHL.U32 R11, R173, 0x20, RZ ;  /* 0x00000020ad0b7824 */ /* 0x000fe200078e00ff */
[----:B------:R-:W-:Y:S01]  /*21b0*/  ISETP.GE.AND P6, PT, R20, R31, PT ;  /* 0x0000001f1400720c */ /* 0x000fe20003fc6270 */
[----:B------:R1:W-:Y:S01]  /*21c0*/  @!P4 LDGSTS.E.BYPASS.LTC128B.128 [R25+0x5000], desc[UR10][R32.64+0x100] ;  /* 0x050001002019cfae */ /* 0x0003e2000b901d4a */
[C---:B------:R-:W-:Y:S01]  /*21d0*/  @!P3 LEA R13, P4, R172.reuse, R133, 0x4 ;  /* 0x00000085ac0db211 */ /* 0x040fe200078820ff */
[----:B------:R-:W1:Y:S01]  /*21e0*/  @!P1 LDC.64 R8, c[0x0][0x218] ;  /* 0x00008600ff089b82 */ /* 0x000e620000000a00 */
[----:B------:R-:W-:Y:S01]  /*21f0*/  IMAD.WIDE.U32 R26, R17, UR6, R26 ;  /* 0x00000006111a7c25 */ /* 0x000fe2000f8e001a */
[----:B------:R-:W-:Y:S01]  /*2200*/  @!P2 LDGSTS.E.BYPASS.LTC128B.128 [R29+0x1800], desc[UR10][R36.64] ;  /* 0x01800000241dafae */ /* 0x000fe2000b901d4a */
[----:B------:R-:W-:-:S02]  /*2210*/  @!P3 LEA.HI.X R28, R172, R2, R173, 0x4, P4 ;  /* 0x00000002ac1cb211 */ /* 0x000fc400020f24ad */
[----:B--2---:R-:W-:Y:S01]  /*2220*/  @!P3 LEA R6, P4, R13, R6, 0x1 ;  /* 0x000000060d06b211 */ /* 0x004fe200078808ff */
[----:B------:R-:W-:Y:S01]  /*2230*/  @!P2 LDGSTS.E.BYPASS.LTC128B.128 [R29+0x3800], desc[UR10][R36.64+0x80] ;  /* 0x03800080241dafae */ /* 0x000fe2000b901d4a */
[----:B------:R-:W-:Y:S02]  /*2240*/  IMAD R23, R23, R174, RZ ;  /* 0x000000ae17177224 */ /* 0x000fe400078e02ff */
[----:B------:R-:W-:Y:S01]  /*2250*/  @!P3 LEA.HI.X R7, R13, R7, R28, 0x1, P4 ;  /* 0x000000070d07b211 */ /* 0x000fe200020f0c1c */
[----:B------:R2:W-:Y:S01]  /*2260*/  @!P2 LDGSTS.E.BYPASS.LTC128B.128 [R29+0x5800], desc[UR10][R36.64+0x100] ;  /* 0x05800100241dafae */ /* 0x0005e2000b901d4a */
[C---:B----4-:R-:W-:Y:S01]  /*2270*/  @!P5 LEA R14, P2, R133.reuse, R14, 0x1 ;  /* 0x0000000e850ed211 */ /* 0x050fe200078408ff */
[----:B------:R-:W-:Y:S01]  /*2280*/  IMAD R23, R146, R175, R23 ;  /* 0x000000af92177224 */ /* 0x000fe200078e0217 */
[----:B------:R-:W-:Y:S02]  /*2290*/  ISETP.GE.AND P4, PT, R24, R31, PT ;  /* 0x0000001f1800720c */ /* 0x000fe40003f86270 */
[----:B------:R-:W-:-:S02]  /*22a0*/  @!P5 LEA.HI.X R15, R133, R15, R2, 0x1, P2 ;  /* 0x0000000f850fd211 */ /* 0x000fc400010f0c02 */
[----:B---3--:R-:W-:Y:S02]  /*22b0*/  @!P3 LEA R19, R10, R19, 0x18 ;  /* 0x000000130a13b211 */ /* 0x008fe400078ec0ff */
[----:B------:R-:W3:Y:S03]  /*22c0*/  @!P6 S2R R10, SR_CgaCtaId ;  /* 0x00000000000ae919 */ /* 0x000ee60000008800 */
[----:B------:R-:W-:Y:S02]  /*22d0*/  @!P3 IMAD R19, R16, 0x2, R19 ;  /* 0x000000021013b824 */ /* 0x000fe400078e0213 */
[----:B-1----:R-:W-:Y:S01]  /*22e0*/  IMAD.WIDE.U32 R32, R172, 0x20, RZ ;  /* 0x00000020ac207825 */ /* 0x002fe200078e00ff */
[----:B------:R-:W-:Y:S02]  /*22f0*/  @!P5 MOV R25, 0x400 ;  /* 0x000004000019d802 */ /* 0x000fe40000000f00 */
[----:B------:R-:W-:-:S02]  /*2300*/  @!P1 IADD3 R13, P2, R133, R32, RZ ;  /* 0x00000020850d9210 */ /* 0x000fc40007f5e0ff */
[----:B------:R-:W-:Y:S02]  /*2310*/  @!P5 LEA R25, R12, R25, 0x18 ;  /* 0x000000190c19d211 */ /* 0x000fe400078ec0ff */
[----:B------:R-:W-:Y:S02]  /*2320*/  @!P1 IADD3.X R24, R2, R33, R11, P2, !PT ;  /* 0x0000002102189210 */ /* 0x000fe400017fe40b */
[----:B------:R-:W1:Y:S01]  /*2330*/  @!P1 S2R R11, SR_CgaCtaId ;  /* 0x00000000000b9919 */ /* 0x000e620000008800 */
[----:B------:R-:W-:Y:S01]  /*2340*/  LEA.HI R12, R5, R4, RZ, 0x4 ;  /* 0x00000004050c7211 */ /* 0x000fe200078f20ff */
[----:B------:R-:W-:Y:S01]  /*2350*/  @!P5 IMAD R25, R16, 0x2, R25 ;  /* 0x000000021019d824 */ /* 0x000fe200078e0219 */
[C---:B------:R-:W-:Y:S02]  /*2360*/  @!P1 LEA R8, P2, R13.reuse, R8, 0x1 ;  /* 0x000000080d089211 */ /* 0x040fe400078408ff */
[----:B------:R-:W-:Y:S02]  /*2370*/  SHF.R.S32.HI R28, RZ, 0x4, R12 ;  /* 0x00000004ff1c7819 */ /* 0x000fe4000001140c */
[----:B------:R-:W-:Y:S01]  /*2380*/  @!P5 LDGSTS.E.BYPASS.LTC128B.128 [R25+0x6000], desc[UR10][R14.64] ;  /* 0x060000000e19dfae */ /* 0x000fe2000b901d4a */
[----:B------:R-:W-:-:S02]  /*2390*/  @!P1 LEA.HI.X R9, R13, R9, R24, 0x1, P2 ;  /* 0x000000090d099211 */ /* 0x000fc400010f0c18 */
[----:B--2---:R-:W-:Y:S01]  /*23a0*/  LOP3.LUT R29, R12, 0xfffffff0, RZ, 0xc0, !PT ;  /* 0xfffffff00c1d7812 */ /* 0x004fe200078ec0ff */
[----:B------:R-:W-:Y:S01]  /*23b0*/  @!P5 LDGSTS.E.BYPASS.LTC128B.128 [R25+0x8000], desc[UR10][R14.64+0x80] ;  /* 0x080000800e19dfae */ /* 0x000fe2000b901d4a */
[----:B------:R-:W-:Y:S02]  /*23c0*/  LEA.HI R13, R28, R28, RZ, 0x1 ;  /* 0x0000001c1c0d7211 */ /* 0x000fe400078f08ff */
[----:B------:R-:W-:Y:S01]  /*23d0*/  ISETP.GE.AND P2, PT, R20, R31, PT ;  /* 0x0000001f1400720c */ /* 0x000fe20003f46270 */
[----:B------:R2:W-:Y:S01]  /*23e0*/  @!P5 LDGSTS.E.BYPASS.LTC128B.128 [R25+0xa000], desc[UR10][R14.64+0x100] ;  /* 0x0a0001000e19dfae */ /* 0x0005e2000b901d4a */
[----:B------:R-:W-:Y:S01]  /*23f0*/  LOP3.LUT R13, R13, 0xfffffffe, RZ, 0xc0, !PT ;  /* 0xfffffffe0d0d7812 */ /* 0x000fe200078ec0ff */
[----:B------:R-:W-:Y:S01]  /*2400*/  IMAD.IADD R12, R4, 0x1, -R29 ;  /* 0x00000001040c7824 */ /* 0x000fe200078e0a1d */
[----:B------:R-:W-:Y:S01]  /*2410*/  @!P1 MOV R20, 0x400 ;  /* 0x0000040000149802 */ /* 0x000fe20000000f00 */
[----:B------:R-:W-:Y:S01]  /*2420*/  @!P3 LDGSTS.E.BYPASS.LTC128B.128 [R19+0x6800], desc[UR10][R6.64] ;  /* 0x068000000613bfae */ /* 0x000fe2000b901d4a */
[----:B------:R-:W-:-:S02]  /*2430*/  IADD3 R28, R28, -R13, RZ ;  /* 0x8000000d1c1c7210 */ /* 0x000fc40007ffe0ff */
[----:B------:R-:W-:Y:S01]  /*2440*/  SHF.R.S32.HI R13, RZ, 0x1f, R12 ;  /* 0x0000001fff0d7819 */ /* 0x000fe2000001140c */
[----:B------:R-:W-:Y:S01]  /*2450*/  @!P3 LDGSTS.E.BYPASS.LTC128B.128 [R19+0x8800], desc[UR10][R6.64+0x80] ;  /* 0x088000800613bfae */ /* 0x000fe2000b901d4a */
[CC--:B------:R-:W-:Y:S01]  /*2460*/  ISETP.GE.AND P5, PT, R18.reuse, R31.reuse, PT ;  /* 0x0000001f1200720c */ /* 0x0c0fe20003fa6270 */
[----:B------:R-:W-:Y:S01]  /*2470*/  IMAD.SHL.U32 R18, R18, 0x8, RZ ;  /* 0x0000000812127824 */ /* 0x000fe200078e00ff */
[----:B------:R-:W-:Y:S01]  /*2480*/  LEA.HI R13, R13, R12, RZ, 0x3 ;  /* 0x0000000c0d0d7211 */ /* 0x000fe200078f18ff */
[----:B------:R4:W-:Y:S01]  /*2490*/  @!P3 LDGSTS.E.BYPASS.LTC128B.128 [R19+0xa800], desc[UR10][R6.64+0x100] ;  /* 0x0a8001000613bfae */ /* 0x0009e2000b901d4a */
[----:B------:R-:W-:-:S03]  /*24a0*/  ISETP.GE.AND P3, PT, R22, R31, PT ;  /* 0x0000001f1600720c */ /* 0x000fc60003f66270 */
[----:B------:R-:W-:-:S05]  /*24b0*/  IMAD.SHL.U32 R85, R13, 0x40, RZ ;  /* 0x000000400d557824 */ /* 0x000fca00078e00ff */
[----:B------:R-:W-:-:S05]  /*24c0*/  LOP3.LUT R85, R85, 0xfffffe00, RZ, 0xc0, !PT ;  /* 0xfffffe0055557812 */ /* 0x000fca00078ec0ff */
[----:B------:R-:W-:Y:S01]  /*24d0*/  IMAD R5, R86, 0x400, R85 ;  /* 0x0000040056057824 */ /* 0x000fe200078e0255 */
[----:B--2---:R-:W-:Y:S01]  /*24e0*/  LOP3.LUT R15, R13, 0xfffffff8, RZ, 0xc0, !PT ;  /* 0xfffffff80d0f7812 */ /* 0x004fe200078ec0ff */
[----:B------:R-:W-:Y:S02]  /*24f0*/  IMAD R14, R21, UR6, RZ ;  /* 0x00000006150e7c24 */ /* 0x000fe4000f8e02ff */
[----:B------:R-:W-:Y:S02]  /*2500*/  @!P6 IMAD.MOV.U32 R21, RZ, RZ, R2 ;  /* 0x000000ffff15e224 */ /* 0x000fe400078e0002 */
[----:B------:R-:W-:Y:S01]  /*2510*/  IMAD R14, R17, UR7, R14 ;  /* 0x00000007110e7c24 */ /* 0x000fe2000f8e020e */
[----:B------:R-:W-:Y:S01]  /*2520*/  @!P6 MOV R17, 0x400 ;  /* 0x000004000011e802 */ /* 0x000fe20000000f00 */
[----:B------:R-:W-:Y:S02]  /*2530*/  IMAD.IADD R12, R12, 0x1, -R15 ;  /* 0x000000010c0c7824 */ /* 0x000fe400078e0a0f */
[----:B------:R-:W-:-:S02]  /*2540*/  IMAD.IADD R27, R27, 0x1, R14 ;  /* 0x000000011b1b7824 */ /* 0x000fc400078e020e */
[----:B------:R-:W-:Y:S01]  /*2550*/  @!P2 IMAD R14, R175, 0x60, RZ ;  /* 0x00000060af0ea824 */ /* 0x000fe200078e02ff */
[----:B----4-:R-:W2:Y:S01]  /*2560*/  @!P6 LDC.64 R6, c[0x0][0x218] ;  /* 0x00008600ff06eb82 */ /* 0x010ea20000000a00 */
[----:B-1----:R-:W-:Y:S01]  /*2570*/  @!P1 LEA R19, R11, R20, 0x18 ;  /* 0x000000140b139211 */ /* 0x002fe200078ec0ff */
[----:B------:R-:W-:Y:S01]  /*2580*/  @!P6 IMAD.MOV.U32 R20, RZ, RZ, R133 ;  /* 0x000000ffff14e224 */ /* 0x000fe200078e0085 */
[----:B---3--:R-:W-:Y:S01]  /*2590*/  @!P6 LEA R11, R10, R17, 0x18 ;  /* 0x000000110a0be211 */ /* 0x008fe200078ec0ff */
[----:B------:R-:W-:Y:S02]  /*25a0*/  IMAD.SHL.U32 R10, R0, 0x40, RZ ;  /* 0x00000040000a7824 */ /* 0x000fe400078e00ff */
[----:B------:R-:W-:Y:S02]  /*25b0*/  @!P1 IMAD R19, R16, 0x2, R19 ;  /* 0x0000000210139824 */ /* 0x000fe400078e0213 */
[----:B------:R-:W-:Y:S01]  /*25c0*/  @!P6 IMAD.WIDE.U32 R20, R172, 0x30, R20 ;  /* 0x00000030ac14e825 */ /* 0x000fe200078e0014 */
[----:B------:R-:W-:-:S02]  /*25d0*/  LOP3.LUT R15, R10, 0x1c0, RZ, 0xc0, !PT ;  /* 0x000001c00a0f7812 */ /* 0x000fc400078ec0ff */
[----:B------:R-:W-:Y:S01]  /*25e0*/  @!P1 LDGSTS.E.BYPASS.LTC128B.128 [R19+0x7000], desc[UR10][R8.64] ;  /* 0x0700000008139fae */ /* 0x000fe2000b901d4a */
[----:B------:R-:W-:Y:S01]  /*25f0*/  @!P6 IMAD R10, R173, 0x30, RZ ;  /* 0x00000030ad0ae824 */ /* 0x000fe200078e02ff */
[----:B------:R-:W-:Y:S01]  /*2600*/  LOP3.LUT R18, R15, 0x8, R18, 0xf8, !PT ;  /* 0x000000080f127812 */ /* 0x000fe200078ef812 */
[----:B------:R-:W-:Y:S01]  /*2610*/  IMAD.WIDE.U32 R146, R146, R174, R26 ;  /* 0x000000ae92927225 */ /* 0x000fe200078e001a */
[----:B------:R-:W-:Y:S01]  /*2620*/  @!P1 LDGSTS.E.BYPASS.LTC128B.128 [R19+0x9000], desc[UR10][R8.64+0x80] ;  /* 0x0900008008139fae */ /* 0x000fe2000b901d4a */
[----:B------:R-:W-:Y:S02]  /*2630*/  SHF.R.U32.HI R15, RZ, 0x3, R15 ;  /* 0x00000003ff0f7819 */ /* 0x000fe4000001160f */
[----:B------:R-:W-:Y:S01]  /*2640*/  @!P6 IMAD.IADD R10, R21, 0x1, R10 ;  /* 0x00000001150ae824 */ /* 0x000fe200078e020a */
[----:B------:R1:W-:Y:S01]  /*2650*/  @!P1 LDGSTS.E.BYPASS.LTC128B.128 [R19+0xb000], desc[UR10][R8.64+0x100] ;  /* 0x0b00010008139fae */ /* 0x0003e2000b901d4a */
[----:B------:R-:W-:Y:S01]  /*2660*/  @!P6 IMAD R21, R16, 0x2, R11 ;  /* 0x000000021015e824 */ /* 0x000fe200078e020b */
[----:B------:R-:W-:Y:S01]  /*2670*/  LOP3.LUT R15, R18, R15, RZ, 0x3c, !PT ;  /* 0x0000000f120f7212 */ /* 0x000fe200078e3cff */
[----:B------:R-:W-:Y:S01]  /*2680*/  IMAD.IADD R144, R147, 0x1, R23 ;  /* 0x0000000193907824 */ /* 0x000fe200078e0217 */
[----:B--2---:R-:W-:Y:S01]  /*2690*/  @!P6 LEA R6, P1, R20, R6, 0x1 ;  /* 0x000000061406e211 */ /* 0x004fe200078208ff */
[----:B------:R-:W-:Y:S01]  /*26a0*/  IMAD R86, R86, 0x10, R88 ;  /* 0x0000001056567824 */ /* 0x000fe200078e0258 */
[----:B------:R-:W-:-:S02]  /*26b0*/  LEA R197, R28, R15, 0x9 ;  /* 0x0000000f1cc57211 */ /* 0x000fc400078e48ff */
[----:B------:R-:W-:Y:S01]  /*26c0*/  @!P6 LEA.HI.X R7, R20, R7, R10, 0x1, P1 ;  /* 0x000000071407e211 */ /* 0x000fe200008f0c0a */
[----:B------:R-:W-:Y:S01]  /*26d0*/  IMAD.WIDE.U32 R10, R174, 0x20, RZ ;  /* 0x00000020ae0a7825 */ /* 0x000fe200078e00ff */
[C---:B------:R-:W-:Y:S02]  /*26e0*/  LEA R202, P1, R146.reuse, UR8, 0x1 ;  /* 0x0000000892ca7c11 */ /* 0x040fe4000f8208ff */
[----:B------:R-:W-:Y:S01]  /*26f0*/  LEA R197, R197, UR4, 0x1 ;  /* 0x00000004c5c57c11 */ /* 0x000fe2000f8e08ff */
[----:B------:R-:W-:Y:S01]  /*2700*/  @!P6 LDGSTS.E.BYPASS.LTC128B.128 [R21+0x7800], desc[UR10][R6.64] ;  /* 0x078000000615efae */ /* 0x000fe2000b901d4a */
[----:B------:R-:W-:Y:S02]  /*2710*/  LEA.HI.X R201, R146, UR9, R144, 0x1, P1 ;  /* 0x0000000992c97c11 */ /* 0x000fe400088f0c90 */
[----:B------:R-:W-:Y:S01]  /*2720*/  @!P4 IADD3 R10, P1, R202, R10, RZ ;  /* 0x0000000aca0ac210 */ /* 0x000fe20007f3e0ff */
[----:B------:R-:W-:Y:S01]  /*2730*/  @!P6 LDGSTS.E.BYPASS.LTC128B.128 [R21+0x9800], desc[UR10][R6.64+0x80] ;  /* 0x098000800615efae */ /* 0x000fe2000b901d4a */
[----:B------:R-:W-:-:S02]  /*2740*/  VIADD R195, R197, 0x6020 ;  /* 0x00006020c5c37836 */ /* 0x000fc40000000000 */
[----:B------:R-:W-:Y:S01]  /*2750*/  @!P2 IMAD.MOV.U32 R203, RZ, RZ, R201 ;  /* 0x000000ffffcba224 */ /* 0x000fe200078e00c9 */
[----:B------:R2:W-:Y:S01]  /*2760*/  @!P6 LDGSTS.E.BYPASS.LTC128B.128 [R21+0xb800], desc[UR10][R6.64+0x100] ;  /* 0x0b8001000615efae */ /* 0x0005e2000b901d4a */
[----:B------:R-:W-:-:S03]  /*2770*/  @!P2 IMAD.WIDE.U32 R16, R174, 0x60, R202 ;  /* 0x00000060ae10a825 */ /* 0x000fc600078e00ca */
[----:B------:R-:W0:Y:S01]  /*2780*/  LDGDEPBAR ;  /* 0x00000000000079af */ /* 0x000e220000000000 */
[----:B-1----:R-:W-:Y:S02]  /*2790*/  IMAD.SHL.U32 R8, R12, 0x40, RZ ;  /* 0x000000400c087824 */ /* 0x002fe400078e00ff */
[----:B------:R-:W-:Y:S02]  /*27a0*/  IMAD.SHL.U32 R9, R28, 0x8, RZ ;  /* 0x000000081c097824 */ /* 0x000fe400078e00ff */
[----:B------:R-:W-:Y:S01]  /*27b0*/  @!P5 IMAD.MOV.U32 R203, RZ, RZ, R201 ;  /* 0x000000ffffcbd224 */ /* 0x000fe200078e00c9 */
[----:B------:R-:W-:Y:S01]  /*27c0*/  LOP3.LUT R8, R8, 0x1c0, RZ, 0xc0, !PT ;  /* 0x000001c008087812 */ /* 0x000fe200078ec0ff */
[----:B------:R-:W-:Y:S02]  /*27d0*/  @!P2 IMAD.IADD R15, R17, 0x1, R14 ;  /* 0x00000001110fa824 */ /* 0x000fe400078e020e */
[----:B------:R-:W-:Y:S01]  /*27e0*/  @!P2 IMAD.MOV.U32 R14, RZ, RZ, R16 ;  /* 0x000000ffff0ea224 */ /* 0x000fe200078e0010 */
[----:B--2---:R-:W-:Y:S01]  /*27f0*/  LOP3.LUT R7, R8, 0x8, R9, 0xf8, !PT ;  /* 0x0000000808077812 */ /* 0x004fe200078ef809 */
[----:B------:R-:W-:-:S04]  /*2800*/  DEPBAR.LE SB0, 0x0 ;  /* 0x000080000000791a */ /* 0x000fc80000000000 */
[----:B------:R-:W-:Y:S01]  /*2810*/  BAR.SYNC.DEFER_BLOCKING 0x0 ;  /* 0x0000000000007b1d */ /* 0x000fe20000010000 */
[----:B------:R-:W-:Y:S01]  /*2820*/  SHF.R.U32.HI R6, RZ, 0x3, R8 ;  /* 0x00000003ff067819 */ /* 0x000fe20000011608 */
[----:B------:R-:W-:-:S03]  /*2830*/  IMAD.SHL.U32 R8, R175, 0x20, RZ ;  /* 0x00000020af087824 */ /* 0x000fc600078e00ff */
[----:B------:R-:W-:Y:S01]  /*2840*/  LOP3.LUT R6, R7, R6, RZ, 0x3c, !PT ;  /* 0x0000000607067212 */ /* 0x000fe200078e3cff */
[----:B------:R-:W-:Y:S01]  /*2850*/  IMAD.MOV.U32 R7, RZ, RZ, 0x10 ;  /* 0x00000010ff077424 */ /* 0x000fe200078e00ff */
[----:B------:R-:W-:Y:S02]  /*2860*/  @!P4 IADD3.X R11, R201, R11, R8, P1, !PT ;  /* 0x0000000bc90bc210 */ /* 0x000fe40000ffe408 */
[----:B------:R-:W-:Y:S01]  /*2870*/  @!P3 LEA R16, P1, R174, R202, 0x6 ;  /* 0x000000caae10b211 */ /* 0x000fe200078230ff */
[----:B------:R-:W-:Y:S02]  /*2880*/  IMAD.IADD R198, R6, 0x1, R5 ;  /* 0x0000000106c67824 */ /* 0x000fe400078e0205 */
[----:B------:R-:W-:Y:S01]  /*2890*/  IMAD.MOV.U32 R5, RZ, RZ, 0x20 ;  /* 0x00000020ff057424 */ /* 0x000fe200078e00ff */
[----:B------:R-:W-:Y:S02]  /*28a0*/  @!P3 LEA.HI.X R17, R174, R201, R175, 0x6, P1 ;  /* 0x000000c9ae11b211 */ /* 0x000fe400008f34af */
        /* <DEDUP_REMOVED lines=38> */
[----:B------:R-:W-:Y:S02]  /*2b10*/  LDSM.16.M88.4 R32, [R198] ;  /* 0x00000000c620783b */ /* 0x000fe40000000200 */
[----:B------:R-:W-:Y:S02]  /*2b20*/  SEL R7, R7, 0xfffffff0, !P1 ;  /* 0xfffffff007077807 */ /* 0x000fe40004800000 */
[----:B-1----:R-:W3:Y:S01]  /*2b30*/  LDSM.16.M88.4 R8, [R197+0x6000] ;  /* 0x00600000c508783b */ /* 0x002ee20000000200 */
[----:B------:R-:W-:Y:S02]  /*2b40*/  SEL R5, R5, 0xffffffe0, !P2 ;  /* 0xffffffe005057807 */ /* 0x000fe40005000000 */
[----:B------:R-:W-:Y:S01]  /*2b50*/  R2P PR, R0, 0x6 ;  /* 0x0000000600007804 */ /* 0x000fe20000000000 */
[----:B------:R-:W1:Y:S01]  /*2b60*/  LDSM.16.M88.4 R40, [R197+0x7000] ;  /* 0x00700000c528783b */ /* 0x000e620000000200 */
[----:B------:R-:W-:Y:S01]  /*2b70*/  IADD3 R0, R197, 0x6000, RZ ;  /* 0x00006000c5007810 */ /* 0x000fe20007ffe0ff */
[----:B------:R-:W-:-:S02]  /*2b80*/  IMAD R196, R7, 0x2, R198 ;  /* 0x0000000207c47824 */ /* 0x000fc400078e02c6 */
[----:B------:R-:W-:Y:S01]  /*2b90*/  LDSM.16.M88.4 R72, [R197+0x6800] ;  /* 0x00680000c548783b */ /* 0x000fe20000000200 */
[C---:B------:R-:W-:Y:S02]  /*2ba0*/  IMAD R194, R5.reuse, 0x2, R198 ;  /* 0x0000000205c27824 */ /* 0x040fe400078e02c6 */
[----:B------:R-:W-:Y:S01]  /*2bb0*/  IMAD R193, R5, 0x2, R196 ;  /* 0x0000000205c17824 */ /* 0x000fe200078e02c4 */
[----:B------:R-:W-:Y:S04]  /*2bc0*/  LDSM.16.M88.4 R56, [R196] ;  /* 0x00000000c438783b */ /* 0x000fe80000000200 */
[----:B------:R-:W-:Y:S01]  /*2bd0*/  @P1 VIADD R195, R0, 0xffffffe0 ;  /* 0xffffffe000c31836 */ /* 0x000fe20000000000 */
[----:B------:R-:W-:Y:S01]  /*2be0*/  LDSM.16.M88.4 R64, [R197+0x7800] ;  /* 0x00780000c540783b */ /* 0x000fe20000000200 */
[----:B------:R-:W-:-:S02]  /*2bf0*/  IMAD.MOV.U32 R0, RZ, RZ, 0x40 ;  /* 0x00000040ff007424 */ /* 0x000fc400078e00ff */
[C---:B------:R-:W-:Y:S01]  /*2c00*/  VIADD R186, R195.reuse, 0x1000 ;  /* 0x00001000c3ba7836 */ /* 0x040fe20000000000 */
[----:B--2---:R-:W2:Y:S01]  /*2c10*/  LDSM.16.M88.4 R16, [R195] ;  /* 0x00000000c310783b */ /* 0x004ea20000000200 */
[C---:B------:R-:W-:Y:S01]  /*2c20*/  IADD3 R187, R195.reuse, 0x800, RZ ;  /* 0x00000800c3bb7810 */ /* 0x040fe20007ffe0ff */
[----:B------:R-:W-:Y:S01]  /*2c30*/  VIADD R185, R195, 0x1800 ;  /* 0x00001800c3b97836 */ /* 0x000fe20000000000 */
[----:B------:R-:W-:Y:S01]  /*2c40*/  SEL R0, R0, 0xffffffc0, !P2 ;  /* 0xffffffc000007807 */ /* 0x000fe20005000000 */
[----:B------:R-:W4:Y:S01]  /*2c50*/  LDSM.16.M88.4 R52, [R195+0x1000] ;  /* 0x00100000c334783b */ /* 0x000f220000000200 */
[----:B------:R-:W-:Y:S01]  /*2c60*/  ISETP.GT.AND P2, PT, R205, R200, PT ;  /* 0x000000c8cd00720c */ /* 0x000fe20003f44270 */
[----:B------:R-:W-:Y:S02]  /*2c70*/  VIADD R183, R195, 0x2000 ;  /* 0x00002000c3b77836 */ /* 0x000fe40000000000 */
[----:B------:R-:W-:Y:S01]  /*2c80*/  IMAD.IADD R191, R197, 0x1, R0 ;  /* 0x00000001c5bf7824 */ /* 0x000fe200078e0200 */
[----:B------:R-:W-:Y:S01]  /*2c90*/  LDSM.16.M88.4 R28, [R194] ;  /* 0x00000000c21c783b */ /* 0x000fe20000000200 */
[----:B------:R-:W-:-:S02]  /*2ca0*/  IMAD.IADD R184, R0, 0x1, R195 ;  /* 0x0000000100b87824 */ /* 0x000fc400078e02c3 */
[C---:B------:R-:W-:Y:S01]  /*2cb0*/  VIADD R182, R195.reuse, 0x2800 ;  /* 0x00002800c3b67836 */ /* 0x040fe20000000000 */
[----:B------:R-:W4:Y:S01]  /*2cc0*/  LDSM.16.M88.4 R24, [R191+0x6000] ;  /* 0x00600000bf18783b */ /* 0x000f220000000200 */
[C---:B------:R-:W-:Y:S02]  /*2cd0*/  VIADD R181, R195.reuse, 0x3000 ;  /* 0x00003000c3b57836 */ /* 0x040fe40000000000 */
[C---:B------:R-:W-:Y:S01]  /*2ce0*/  VIADD R180, R195.reuse, 0x3800 ;  /* 0x00003800c3b47836 */ /* 0x040fe20000000000 */
[----:B------:R-:W4:Y:S01]  /*2cf0*/  LDSM.16.M88.4 R60, [R195+0x800] ;  /* 0x00080000c33c783b */ /* 0x000f220000000200 */
[----:B------:R-:W2:Y:S01]  /*2d00*/  @!P2 LDC.64 R134, c[0x0][0x218] ;  /* 0x00008600ff86ab82 */ /* 0x000ea20000000a00 */
[----:B---3--:R-:W-:Y:S01]  /*2d10*/  HMMA.16816.F32 R12, R32, R8, RZ ;  /* 0x00000008200c723c */ /* 0x008fe200000018ff */
[C---:B------:R-:W-:Y:S01]  /*2d20*/  VIADD R179, R195.reuse, 0x4000 ;  /* 0x00004000c3b37836 */ /* 0x040fe20000000000 */
[----:B------:R-:W3:Y:S01]  /*2d30*/  LDSM.16.M88.4 R48, [R195+0x1800] ;  /* 0x00180000c330783b */ /* 0x000ee20000000200 */
[----:B------:R-:W-:-:S02]  /*2d40*/  VIADD R178, R195, 0x4800 ;  /* 0x00004800c3b27836 */ /* 0x000fc40000000000 */
[C---:B------:R-:W-:Y:S01]  /*2d50*/  VIADD R177, R195.reuse, 0x5000 ;  /* 0x00005000c3b17836 */ /* 0x040fe20000000000 */
[----:B------:R-:W-:Y:S01]  /*2d60*/  HMMA.16816.F32 R8, R32, R10, RZ ;  /* 0x0000000a2008723c */ /* 0x000fe200000018ff */
[----:B------:R-:W-:Y:S01]  /*2d70*/  LDSM.16.M88.4 R68, [R193] ;  /* 0x00000000c144783b */ /* 0x000fe20000000200 */
[----:B------:R-:W-:-:S03]  /*2d80*/  VIADD R176, R195, 0x5800 ;  /* 0x00005800c3b07836 */ /* 0x000fc60000000000 */
[----:B------:R-:W-:Y:S01]  /*2d90*/  LDSM.16.M88.4 R20, [R191+0x6800] ;  /* 0x00680000bf14783b */ /* 0x000fe20000000200 */
[C---:B-1----:R-:W-:Y:S03]  /*2da0*/  HMMA.16816.F32 R44, R32.reuse, R40, RZ ;  /* 0x00000028202c723c */ /* 0x042fe600000018ff */
[----:B------:R-:W-:Y:S03]  /*2db0*/  LDSM.16.M88.4 R80, [R191+0x7800] ;  /* 0x00780000bf50783b */ /* 0x000fe60000000200 */
[----:B------:R-:W-:Y:S01]  /*2dc0*/  HMMA.16816.F32 R40, R32, R42, RZ ;  /* 0x0000002a2028723c */ /* 0x000fe200000018ff */
[----:B------:R-:W0:Y:S01]  /*2dd0*/  LDGDEPBAR ;  /* 0x00000000000079af */ /* 0x000e220000000000 */
[----:B--2---:R-:W-:-:S04]  /*2de0*/  @!P2 LEA R212, P1, R133, R134, 0x1 ;  /* 0x0000008685d4a211 */ /* 0x004fc800078208ff */
[----:B------:R-:W-:Y:S01]  /*2df0*/  HMMA.16816.F32 R12, R56, R16, R12 ;  /* 0x00000010380c723c */ /* 0x000fe2000000180c */
[----:B------:R-:W-:-:S05]  /*2e00*/  @!P2 LEA.HI.X R213, R133, R135, R2, 0x1, P1 ;  /* 0x0000008785d5a211 */ /* 0x000fca00008f0c02 */
[----:B------:R-:W-:Y:S01]  /*2e10*/  HMMA.16816.F32 R8, R56, R18, R8 ;  /* 0x000000123808723c */ /* 0x000fe20000001808 */
[----:B------:R-:W1:Y:S05]  /*2e20*/  LDSM.16.M88.4 R16, [R191+0x7000] ;  /* 0x00700000bf10783b */ /* 0x000e6a0000000200 */
[C---:B------:R-:W-:Y:S06]  /*2e30*/  HMMA.16816.F32 R76, R32.reuse, R72, RZ ;  /* 0x00000048204c723c */ /* 0x040fec00000018ff */
[C---:B------:R-:W-:Y:S06]  /*2e40*/  HMMA.16816.F32 R72, R32.reuse, R74, RZ ;  /* 0x0000004a2048723c */ /* 0x040fec00000018ff */
[C---:B------:R-:W-:Y:S06]  /*2e50*/  HMMA.16816.F32 R36, R32.reuse, R64, RZ ;  /* 0x000000402024723c */ /* 0x040fec00000018ff */
[----:B------:R-:W-:Y:S01]  /*2e60*/  HMMA.16816.F32 R32, R32, R66, RZ ;  /* 0x000000422020723c */ /* 0x000fe200000018ff */
[----:B------:R-:W2:Y:S05]  /*2e70*/  LDSM.16.M88.4 R64, [R184] ;  /* 0x00000000b840783b */ /* 0x000eaa0000000200 */
[----:B----4-:R-:W-:Y:S06]  /*2e80*/  HMMA.16816.F32 R44, R56, R52, R44 ;  /* 0x00000034382c723c */ /* 0x010fec000000182c */
[----:B------:R-:W-:Y:S06]  /*2e90*/  HMMA.16816.F32 R12, R28, R24, R12 ;  /* 0x000000181c0c723c */ /* 0x000fec000000180c */
[----:B------:R-:W-:Y:S01]  /*2ea0*/  HMMA.16816.F32 R40, R56, R54, R40 ;  /* 0x000000363828723c */ /* 0x000fe20000001828 */
[----:B------:R-:W-:Y:S05]  /*2eb0*/  LDSM.16.M88.4 R52, [R198+0x2000] ;  /* 0x00200000c634783b */ /* 0x000fea0000000200 */
[----:B------:R-:W-:Y:S01]  /*2ec0*/  HMMA.16816.F32 R8, R28, R26, R8 ;  /* 0x0000001a1c08723c */ /* 0x000fe20000001808 */
[----:B------:R-:W4:Y:S05]  /*2ed0*/  LDSM.16.M88.4 R24, [R184+0x1000] ;  /* 0x00100000b818783b */ /* 0x000f2a0000000200 */
[C---:B------:R-:W-:Y:S06]  /*2ee0*/  HMMA.16816.F32 R76, R56.reuse, R60, R76 ;  /* 0x0000003c384c723c */ /* 0x040fec000000184c */
[C---:B------:R-:W-:Y:S01]  /*2ef0*/  HMMA.16816.F32 R72, R56.reuse, R62, R72 ;  /* 0x0000003e3848723c */ /* 0x040fe20000001848 */
[----:B------:R-:W-:Y:S05]  /*2f00*/  LDSM.16.M88.4 R60, [R184+0x800] ;  /* 0x00080000b83c783b */ /* 0x000fea0000000200 */
[C---:B---3--:R-:W-:Y:S06]  /*2f10*/  HMMA.16816.F32 R36, R56.reuse, R48, R36 ;  /* 0x000000303824723c */ /* 0x048fec0000001824 */
[----:B------:R-:W-:Y:S01]  /*2f20*/  HMMA.16816.F32 R32, R56, R50, R32 ;  /* 0x000000323820723c */ /* 0x000fe20000001820 */
[----:B------:R-:W3:Y:S04]  /*2f30*/  LDSM.16.M88.4 R48, [R197+0x8000] ;  /* 0x00800000c530783b */ /* 0x000ee80000000200 */
[----:B------:R-:W3:Y:S01]  /*2f40*/  LDSM.16.M88.4 R56, [R184+0x1800] ;  /* 0x00180000b838783b */ /* 0x000ee20000000200 */
[----:B-1----:R-:W-:Y:S06]  /*2f50*/  HMMA.16816.F32 R44, R28, R16, R44 ;  /* 0x000000101c2c723c */ /* 0x002fec000000182c */
[----:B--2---:R-:W-:Y:S06]  /*2f60*/  HMMA.16816.F32 R12, R68, R64, R12 ;  /* 0x00000040440c723c */ /* 0x004fec000000180c */
[----:B------:R-:W-:Y:S01]  /*2f70*/  HMMA.16816.F32 R40, R28, R18, R40 ;  /* 0x000000121c28723c */ /* 0x000fe20000001828 */
[----:B------:R-:W1:Y:S05]  /*2f80*/  LDSM.16.M88.4 R16, [R197+0x9000] ;  /* 0x00900000c510783b */ /* 0x000e6a0000000200 */
        /* <DEDUP_REMOVED lines=8> */
[----:B------:R-:W2:Y:S01]  /*3010*/  LDSM.16.M88.4 R80, [R197+0x9800] ;  /* 0x00980000c550783b */ /* 0x000ea20000000200 */
[----:B----4-:R-:W-:Y:S06]  /*3020*/  HMMA.16816.F32 R44, R68, R24, R44 ;  /* 0x00000018442c723c */ /* 0x010fec000000182c */
[----:B---3--:R-:W-:Y:S06]  /*3030*/  HMMA.16816.F32 R12, R52, R48, R12 ;  /* 0x00000030340c723c */ /* 0x008fec000000180c */
[----:B------:R-:W-:Y:S01]  /*3040*/  HMMA.16816.F32 R40, R68, R26, R40 ;  /* 0x0000001a4428723c */ /* 0x000fe20000001828 */
[----:B------:R-:W3:Y:S05]  /*3050*/  LDSM.16.M88.4 R24, [R195+0x3000] ;  /* 0x00300000c318783b */ /* 0x000eea0000000200 */
[----:B------:R-:W-:Y:S01]  /*3060*/  HMMA.16816.F32 R8, R52, R50, R8 ;  /* 0x000000323408723c */ /* 0x000fe20000001808 */
[----:B------:R-:W-:Y:S05]  /*3070*/  LDSM.16.M88.4 R48, [R191+0x8000] ;  /* 0x00800000bf30783b */ /* 0x000fea0000000200 */
[C---:B------:R-:W-:Y:S06]  /*3080*/  HMMA.16816.F32 R76, R68.reuse, R60, R76 ;  /* 0x0000003c444c723c */ /* 0x040fec000000184c */
[C---:B------:R-:W-:Y:S01]  /*3090*/  HMMA.16816.F32 R72, R68.reuse, R62, R72 ;  /* 0x0000003e4448723c */ /* 0x040fe20000001848 */
[----:B------:R-:W-:Y:S05]  /*30a0*/  LDSM.16.M88.4 R60, [R195+0x2800] ;  /* 0x00280000c33c783b */ /* 0x000fea0000000200 */
[C---:B------:R-:W-:Y:S06]  /*30b0*/  HMMA.16816.F32 R36, R68.reuse, R56, R36 ;  /* 0x000000384424723c */ /* 0x040fec0000001824 */
[----:B------:R-:W-:Y:S01]  /*30c0*/  HMMA.16816.F32 R32, R68, R58, R32 ;  /* 0x0000003a4420723c */ /* 0x000fe20000001820 */
[----:B------:R-:W4:Y:S04]  /*30d0*/  LDSM.16.M88.4 R56, [R194+0x2000] ;  /* 0x00200000c238783b */ /* 0x000f280000000200 */
[----:B------:R-:W4:Y:S01]  /*30e0*/  LDSM.16.M88.4 R68, [R195+0x3800] ;  /* 0x00380000c344783b */ /* 0x000f220000000200 */
        /* <DEDUP_REMOVED lines=13> */
[----:B---3--:R-:W-:Y:S06]  /*31c0*/  HMMA.16816.F32 R44, R64, R24, R44 ;  /* 0x00000018402c723c */ /* 0x008fec000000182c */
[----:B----4-:R-:W-:Y:S06]  /*31d0*/  HMMA.16816.F32 R12, R56, R48, R12 ;  /* 0x00000030380c723c */ /* 0x010fec000000180c */
        /* <DEDUP_REMOVED lines=45> */
[----:B------:R-:W2:Y:S05]  /*34b0*/  LDSM.16.M88.4 R20, [R191+0xa800] ;  /* 0x00a80000bf14783b */ /* 0x000eaa0000000200 */
[C---:B------:R-:W-:Y:S06]  /*34c0*/  HMMA.16816.F32 R36, R64.reuse, R80, R36 ;  /* 0x000000504024723c */ /* 0x040fec0000001824 */
[----:B------:R-:W-:Y:S01]  /*34d0*/  HMMA.16816.F32 R32, R64, R82, R32 ;  /* 0x000000524020723c */ /* 0x000fe20000001820 */
[----:B------:R-:W2:Y:S04]  /*34e0*/  LDSM.16.M88.4 R80, [R191+0xb800] ;  /* 0x00b80000bf50783b */ /* 0x000ea80000000200 */
[----:B------:R-:W-:Y:S01]  /*34f0*/  LDSM.16.M88.4 R64, [R184+0x4000] ;  /* 0x00400000b840783b */ /* 0x000fe20000000200 */
[----:B---3--:R-:W-:Y:S06]  /*3500*/  HMMA.16816.F32 R44, R56, R24, R44 ;  /* 0x00000018382c723c */ /* 0x008fec000000182c */
[C---:B----4-:R-:W-:Y:S06]  /*3510*/  HMMA.16816.F32 R12, R52.reuse, R48, R12 ;  /* 0x00000030340c723c */ /* 0x050fec000000180c */
[----:B------:R-:W-:Y:S01]  /*3520*/  HMMA.16816.F32 R48, R52, R50, R8 ;  /* 0x000000323430723c */ /* 0x000fe20000001808 */
[----:B------:R-:W3:Y:S05]  /*3530*/  LDSM.16.M88.4 R8, [R184+0x5000] ;  /* 0x00500000b808783b */ /* 0x000eea0000000200 */
[C---:B------:R-:W-:Y:S06]  /*3540*/  HMMA.16816.F32 R76, R56.reuse, R60, R76 ;  /* 0x0000003c384c723c */ /* 0x040fec000000184c */
[C---:B------:R-:W-:Y:S01]  /*3550*/  HMMA.16816.F32 R72, R56.reuse, R62, R72 ;  /* 0x0000003e3848723c */ /* 0x040fe20000001848 */
[----:B------:R-:W4:Y:S05]  /*3560*/  LDSM.16.M88.4 R60, [R184+0x4800] ;  /* 0x00480000b83c783b */ /* 0x000f2a0000000200 */
[----:B------:R-:W-:Y:S01]  /*3570*/  HMMA.16816.F32 R40, R56, R26, R40 ;  /* 0x0000001a3828723c */ /* 0x000fe20000001828 */
[----:B------:R-:W4:Y:S01]  /*3580*/  LDSM.16.M88.4 R24, [R184+0x5800] ;  /* 0x00580000b818783b */ /* 0x000f220000000200 */
[----:B------:R-:W-:-:S04]  /*3590*/  DEPBAR.LE SB0, 0x0 ;  /* 0x000080000000791a */ /* 0x000fc80000000000 */
[C---:B------:R-:W-:Y:S06]  /*35a0*/  HMMA.16816.F32 R36, R56.reuse, R68, R36 ;  /* 0x000000443824723c */ /* 0x040fec0000001824 */
[----:B------:R-:W-:Y:S06]  /*35b0*/  HMMA.16816.F32 R32, R56, R70, R32 ;  /* 0x000000463820723c */ /* 0x000fec0000001820 */
[C---:B-1----:R-:W-:Y:S06]  /*35c0*/  HMMA.16816.F32 R44, R52.reuse, R16, R44 ;  /* 0x00000010342c723c */ /* 0x042fec000000182c */
[----:B--2---:R-:W-:Y:S01]  /*35d0*/  HMMA.16816.F32 R76, R52, R20, R76 ;  /* 0x00000014344c723c */ /* 0x004fe2000000184c */
[----:B------:R-:W-:-:S05]  /*35e0*/  LOP3.LUT R17, R90, 0xffffffe0, RZ, 0xc0, !PT ;  /* 0xffffffe05a117812 */ /* 0x000fca00078ec0ff */
[----:B------:R-:W-:Y:S01]  /*35f0*/  IMAD.IADD R17, R4, 0x1, -R17 ;  /* 0x0000000104117824 */ /* 0x000fe200078e0a11 */
[C---:B------:R-:W-:Y:S04]  /*3600*/  HMMA.16816.F32 R72, R52.reuse, R22, R72 ;  /* 0x000000163448723c */ /* 0x040fe80000001848 */
[----:B------:R-:W-:Y:S02]  /*3610*/  SHF.R.S32.HI R0, RZ, 0x1f, R17 ;  /* 0x0000001fff007819 */ /* 0x000fe40000011411 */
[----:B------:R-:W-:Y:S02]  /*3620*/  HMMA.16816.F32 R40, R52, R18, R40 ;  /* 0x000000123428723c */ /* 0x000fe40000001828 */
[----:B------:R-:W-:-:S04]  /*3630*/  LEA.HI R0, R0, R17, RZ, 0x2 ;  /* 0x0000001100007211 */ /* 0x000fc800078f10ff */
[C---:B------:R-:W-:Y:S06]  /*3640*/  HMMA.16816.F32 R36, R52.reuse, R80, R36 ;  /* 0x000000503424723c */ /* 0x040fec0000001824 */
[----:B------:R-:W-:Y:S06]  /*3650*/  HMMA.16816.F32 R32, R52, R82, R32 ;  /* 0x000000523420723c */ /* 0x000fec0000001820 */
[C---:B---3--:R-:W-:Y:S06]  /*3660*/  HMMA.16816.F32 R44, R28.reuse, R8, R44 ;  /* 0x000000081c2c723c */ /* 0x048fec000000182c */
[----:B------:R-:W-:Y:S01]  /*3670*/  HMMA.16816.F32 R12, R28, R64, R12 ;  /* 0x000000401c0c723c */ /* 0x000fe2000000180c */
[----:B------:R-:W-:-:S04]  /*3680*/  SHF.R.S32.HI R9, RZ, 0x2, R0 ;  /* 0x00000002ff097819 */ /* 0x000fc80000011400 */
[----:B------:R-:W-:Y:S01]  /*3690*/  IADD3 R9, R86, 0x1, R9 ;  /* 0x0000000156097810 */ /* 0x000fe20007ffe009 */
[----:B------:R-:W-:Y:S03]  /*36a0*/  HMMA.16816.F32 R48, R28, R66, R48 ;  /* 0x000000421c30723c */ /* 0x000fe60000001830 */
[----:B------:R-:W-:-:S03]  /*36b0*/  IADD3 R0, R84, R9, -R89 ;  /* 0x0000000954007210 */ /* 0x000fc60007ffe859 */
[----:B----4-:R-:W-:Y:S02]  /*36c0*/  HMMA.16816.F32 R76, R28, R60, R76 ;  /* 0x0000003c1c4c723c */ /* 0x010fe4000000184c */
[----:B------:R-:W-:Y:S01]  /*36d0*/  IMAD.IADD R87, R0, 0x1, R87 ;  /* 0x0000000100577824 */ /* 0x000fe200078e0257 */
[----:B------:R-:W-:-:S03]  /*36e0*/  LOP3.LUT R0, R6, R85, RZ, 0xfc, !PT ;  /* 0x0000005506007212 */ /* 0x000fc600078efcff */
[----:B------:R-:W-:Y:S01]  /*36f0*/  HMMA.16816.F32 R72, R28, R62, R72 ;  /* 0x0000003e1c48723c */ /* 0x000fe20000001848 */
[C---:B------:R-:W-:Y:S02]  /*3700*/  VIMNMX R204, R87.reuse, R84, PT ;  /* 0x0000005457cc7248 */ /* 0x040fe40003fe0100 */
[----:B------:R-:W-:-:S03]  /*3710*/  VIADDMNMX R203, R87, 0x8, R84, PT ;  /* 0x0000000857cb7846 */ /* 0x000fc60003800154 */
[C---:B------:R-:W-:Y:S06]  /*3720*/  HMMA.16816.F32 R40, R28.reuse, R10, R40 ;  /* 0x0000000a1c28723c */ /* 0x040fec0000001828 */
[C---:B------:R-:W-:Y:S06]  /*3730*/  HMMA.16816.F32 R36, R28.reuse, R24, R36 ;  /* 0x000000181c24723c */ /* 0x040fec0000001824 */
        /* <DEDUP_REMOVED lines=12> */
[----:B------:R-:W1:Y:S02]  /*3800*/  I2F.RP R9, R6 ;  /* 0x0000000600097306 */ /* 0x000e640000209400 */
[----:B------:R-:W-:-:S06]  /*3810*/  ISETP.GE.AND P1, PT, R19, RZ, PT ;  /* 0x000000ff1300720c */ /* 0x000fcc0003f26270 */
        /* <DEDUP_REMOVED lines=21> */
[----:B------:R-:W-:-:S02]  /*3970*/  LOP3.LUT R6, R3, R8, RZ, 0x3c, !PT ;  /* 0x0000000803067212 */ /* 0x000fc400078e3cff */
[----:B------:R-:W-:Y:S02]  /*3980*/  ISETP.NE.AND P2, PT, R8, RZ, PT ;  /* 0x000000ff0800720c */ /* 0x000fe40003f45270 */
[----:B------:R-:W-:Y:S02]  /*3990*/  ISETP.GE.AND P3, PT, R6, RZ, PT ;  /* 0x000000ff0600720c */ /* 0x000fe40003f66270 */
[----:B------:R-:W-:-:S03]  /*39a0*/  LOP3.LUT R6, RZ, R8, RZ, 0x33, !PT ;  /* 0x00000008ff067212 */ /* 0x000fc600078e33ff */
        /* <DEDUP_REMOVED lines=13> */
[----:B------:R-:W-:-:S04]  /*3a80*/  IMAD R6, R11, R172, RZ ;  /* 0x000000ac0b067224 */ /* 0x000fc800078e02ff */
[----:B------:R-:W-:Y:S01]  /*3a90*/  IMAD R6, R9, R173, R6 ;  /* 0x000000ad09067224 */ /* 0x000fe200078e0206 */
[----:B--2---:R-:W-:Y:S01]  /*3aa0*/  IADD3 R10, -R17, R10, RZ ;  /* 0x0000000a110a7210 */ /* 0x004fe20007ffe1ff */
[----:B------:R-:W-:-:S03]  /*3ab0*/  IMAD.WIDE.U32 R16, R9, R172, RZ ;  /* 0x000000ac09107225 */ /* 0x000fc600078e00ff */
[----:B------:R-:W-:Y:S01]  /*3ac0*/  SHF.R.S32.HI R8, RZ, 0x1f, R10 ;  /* 0x0000001fff087819 */ /* 0x000fe2000001140a */
[----:B------:R-:W-:-:S04]  /*3ad0*/  IMAD.IADD R17, R17, 0x1, R6 ;  /* 0x0000000111117824 */ /* 0x000fc800078e0206 */
[----:B------:R-:W-:-:S04]  /*3ae0*/  IMAD R9, R8, UR6, RZ ;  /* 0x0000000608097c24 */ /* 0x000fc8000f8e02ff */
[C---:B------:R-:W-:Y:S02]  /*3af0*/  IMAD R9, R10.reuse, UR7, R9 ;  /* 0x000000070a097c24 */ /* 0x040fe4000f8e0209 */
[----:B------:R-:W-:-:S04]  /*3b00*/  IMAD.WIDE.U32 R10, R10, UR6, R16 ;  /* 0x000000060a0a7c25 */ /* 0x000fc8000f8e0010 */
[----:B------:R-:W-:Y:S01]  /*3b10*/  IMAD.MOV.U32 R6, RZ, RZ, R10 ;  /* 0x000000ffff067224 */ /* 0x000fe200078e000a */
[----:B------:R-:W-:Y:S01]  /*3b20*/  IADD3 R11, R11, R9, RZ ;  /* 0x000000090b0b7210 */ /* 0x000fe20007ffe0ff */
[----:B------:R-:W-:Y:S06]  /*3b30*/  BRA `(.L_x_3111) ;  /* 0x0000000000087947 */ /* 0x000fec0003800000 */
.L_x_3110:
[----:B------:R-:W-:-:S04]  /*3b40*/  LEA R6, -R172, RZ, 0x6 ;  /* 0x000000ffac067211 */ /* 0x000fc800078e31ff */
[----:B------:R-:W-:-:S07]  /*3b50*/  SHF.R.S32.HI R11, RZ, 0x1f, R6 ;  /* 0x0000001fff0b7819 */ /* 0x000fce0000011406 */
.L_x_3111:
[----:B------:R-:W1:Y:S01]  /*3b60*/  LDC.64 R134, c[0x0][0x218] ;  /* 0x00008600ff867b82 */ /* 0x000e620000000a00 */
[----:B------:R-:W-:Y:S01]  /*3b70*/  IADD3 R133, P1, R6, R133, RZ ;  /* 0x0000008506857210 */ /* 0x000fe20007f3e0ff */
[C---:B------:R-:W-:Y:S01]  /*3b80*/  IMAD.SHL.U32 R9, R172.reuse, 0x20, RZ ;  /* 0x00000020ac097824 */ /* 0x040fe200078e00ff */
[----:B------:R-:W-:-:S03]  /*3b90*/  SHF.L.U64.HI R6, R172, 0x5, R173 ;  /* 0x00000005ac067819 */ /* 0x000fc600000102ad */
[----:B------:R-:W-:Y:S01]  /*3ba0*/  IMAD.X R2, R11, 0x1, R2, P1 ;  /* 0x000000010b027824 */ /* 0x000fe200008e0602 */
[----:B-1----:R-:W-:-:S04]  /*3bb0*/  LEA R212, P2, R133, R134, 0x1 ;  /* 0x0000008685d47211 */ /* 0x002fc800078408ff */
[----:B------:R-:W-:Y:S02]  /*3bc0*/  IADD3 R10, P1, R9, R212, RZ ;  /* 0x000000d4090a7210 */ /* 0x000fe40007f3e0ff */
[----:B------:R-:W-:Y:S02]  /*3bd0*/  LEA.HI.X R213, R133, R135, R2, 0x1, P2 ;  /* 0x0000008785d57211 */ /* 0x000fe400010f0c02 */
[----:B------:R-:W-:-:S03]  /*3be0*/  IADD3 R8, P2, R9, R10, RZ ;  /* 0x0000000a09087210 */ /* 0x000fc60007f5e0ff */
[C---:B------:R-:W-:Y:S01]  /*3bf0*/  IMAD.X R11, R6.reuse, 0x1, R213, P1 ;  /* 0x00000001060b7824 */ /* 0x040fe200008e06d5 */
        /* <DEDUP_REMOVED lines=19> */
.L_x_3109:
[----:B------:R-:W-:Y:S01]  /*3d30*/  IMAD.SHL.U32 R4, R4, 0x2, RZ ;  /* 0x0000000204047824 */ /* 0x000fe200078e00ff */
[----:B------:R-:W-:Y:S01]  /*3d40*/  ULDC UR6, c[0x0][0x2ec] ;  /* 0x0000bb0000067ab9 */ /* 0x000fe20000000800 */
[----:B------:R-:W-:-:S03]  /*3d50*/  LEA R192, R0, UR4, 0x1 ;  /* 0x0000000400c07c11 */ /* 0x000fc6000f8e08ff */
[----:B------:R-:W-:Y:S02]  /*3d60*/  LOP3.LUT R4, R4, 0x6, RZ, 0xc0, !PT ;  /* 0x0000000604047812 */ /* 0x000fe400078ec0ff */
[--C-:B------:R-:W-:Y:S01]  /*3d70*/  IMAD R190, R7, 0x2, R192.reuse ;  /* 0x0000000207be7824 */ /* 0x100fe200078e02c0 */
[----:B------:R-:W-:Y:S01]  /*3d80*/  LDSM.16.MT88.4 R68, [R192+0xe000] ;  /* 0x00e00000c044783b */ /* 0x000fe20000004200 */
[----:B------:R-:W-:Y:S02]  /*3d90*/  IMAD R189, R5, 0x2, R192 ;  /* 0x0000000205bd7824 */ /* 0x000fe400078e02c0 */
[----:B------:R-:W-:Y:S01]  /*3da0*/  IMAD.IADD R4, R3, 0x1, R4 ;  /* 0x0000000103047824 */ /* 0x000fe200078e0204 */
[----:B------:R-:W-:Y:S01]  /*3db0*/  LDSM.16.MT88.4 R100, [R192+0x10000] ;  /* 0x01000000c064783b */ /* 0x000fe20000004200 */
[----:B------:R-:W-:Y:S02]  /*3dc0*/  IMAD R188, R5, 0x2, R190 ;  /* 0x0000000205bc7824 */ /* 0x000fe400078e02be */
[C---:B------:R-:W-:Y:S01]  /*3dd0*/  VIADD R6, R4.reuse, 0x1 ;  /* 0x0000000104067836 */ /* 0x040fe20000000000 */
[----:B------:R-:W-:Y:S01]  /*3de0*/  LDSM.16.MT88.4 R84, [R189+0xe000] ;  /* 0x00e00000bd54783b */ /* 0x000fe20000004200 */
[----:B------:R-:W-:-:S02]  /*3df0*/  VIADD R3, R4, 0x8 ;  /* 0x0000000804037836 */ /* 0x000fc40000000000 */
[----:B-1----:R-:W-:Y:S01]  /*3e00*/  VIADD R8, R4, 0x20 ;  /* 0x0000002004087836 */ /* 0x002fe20000000000 */
[-C--:B------:R-:W-:Y:S01]  /*3e10*/  ISETP.GE.AND P2, PT, R6, R204.reuse, PT ;  /* 0x000000cc0600720c */ /* 0x080fe20003f46270 */
[----:B------:R-:W-:Y:S01]  /*3e20*/  VIADD R10, R4, 0x30 ;  /* 0x00000030040a7836 */ /* 0x000fe20000000000 */
[-C--:B------:R-:W-:Y:S01]  /*3e30*/  ISETP.GE.AND P5, PT, R6, R203.reuse, PT ;  /* 0x000000cb0600720c */ /* 0x080fe20003fa6270 */
[C---:B------:R-:W-:Y:S01]  /*3e40*/  VIADD R6, R4.reuse, 0x9 ;  /* 0x0000000904067836 */ /* 0x040fe20000000000 */
[CC--:B------:R-:W-:Y:S01]  /*3e50*/  ISETP.GE.AND P1, PT, R3.reuse, R204.reuse, PT ;  /* 0x000000cc0300720c */ /* 0x0c0fe20003f26270 */
[----:B------:R-:W-:Y:S01]  /*3e60*/  LDSM.16.MT88.4 R92, [R188+0xe000] ;  /* 0x00e00000bc5c783b */ /* 0x000fe20000004200 */
[-C--:B------:R-:W-:Y:S01]  /*3e70*/  ISETP.GE.AND P3, PT, R3, R203.reuse, PT ;  /* 0x000000cb0300720c */ /* 0x080fe20003f66270 */
[----:B------:R-:W-:Y:S01]  /*3e80*/  VIADD R3, R4, 0x10 ;  /* 0x0000001004037836 */ /* 0x000fe20000000000 */
        /* <DEDUP_REMOVED lines=13> */
[----:B------:R-:W-:Y:S02]  /*3f60*/  ISETP.GE.AND P6, PT, R6, R204, PT ;  /* 0x000000cc0600720c */ /* 0x000fe40003fc6270 */
[----:B------:R-:W-:Y:S01]  /*3f70*/  FSEL R25, R76, -INF , !P1 ;  /* 0xff8000004c197808 */ /* 0x000fe20004800000 */
[----:B------:R-:W-:Y:S01]  /*3f80*/  LDSM.16.MT88.4 R136, [R192+0xc800] ;  /* 0x00c80000c088783b */ /* 0x000fe20000004200 */
[----:B------:R-:W-:-:S02]  /*3f90*/  FSEL R19, R78, -INF , !P3 ;  /* 0xff8000004e137808 */ /* 0x000fc40005800000 */
[----:B------:R-:W-:Y:S02]  /*3fa0*/  FSEL R51, R51, -INF , !P4 ;  /* 0xff80000033337808 */ /* 0x000fe40006000000 */
[CC--:B------:R-:W-:Y:S02]  /*3fb0*/  ISETP.GE.AND P1, PT, R3.reuse, R204.reuse, PT ;  /* 0x000000cc0300720c */ /* 0x0c0fe40003f26270 */
[-C--:B------:R-:W-:Y:S01]  /*3fc0*/  ISETP.GE.AND P3, PT, R3, R203.reuse, PT ;  /* 0x000000cb0300720c */ /* 0x080fe20003f66270 */
[----:B------:R-:W-:Y:S01]  /*3fd0*/  VIADD R3, R4, 0x19 ;  /* 0x0000001904037836 */ /* 0x000fe20000000000 */
[----:B------:R-:W-:Y:S01]  /*3fe0*/  ISETP.GE.AND P4, PT, R6, R203, PT ;  /* 0x000000cb0600720c */ /* 0x000fe20003f86270 */
[C---:B------:R-:W-:Y:S01]  /*3ff0*/  VIADD R6, R4.reuse, 0x21 ;  /* 0x0000002104067836 */ /* 0x040fe20000000000 */
[----:B------:R-:W-:Y:S02]  /*4000*/  FSEL R23, R77, -INF , !P6 ;  /* 0xff8000004d177808 */ /* 0x000fe40007000000 */
[----:B------:R-:W-:-:S02]  /*4010*/  ISETP.GE.AND P6, PT, R4, R204, PT ;  /* 0x000000cc0400720c */ /* 0x000fc40003fc6270 */
[----:B------:R-:W-:Y:S02]  /*4020*/  FSEL R17, R79, -INF , !P4 ;  /* 0xff8000004f117808 */ /* 0x000fe40006000000 */
[----:B------:R-:W-:Y:S01]  /*4030*/  FSEL R31, R13, -INF , !P2 ;  /* 0xff8000000d1f7808 */ /* 0x000fe20005000000 */
[----:B------:R-:W-:Y:S01]  /*4040*/  LDSM.16.MT88.4 R76, [R190+0xe000] ;  /* 0x00e00000be4c783b */ /* 0x000fe20000004200 */
[C---:B------:R-:W-:Y:S02]  /*4050*/  ISETP.GE.AND P2, PT, R3.reuse, R204, PT ;  /* 0x000000cc0300720c */ /* 0x040fe40003f46270 */
[----:B------:R-:W-:Y:S02]  /*4060*/  ISETP.GE.AND P4, PT, R3, R203, PT ;  /* 0x000000cb0300720c */ /* 0x000fe40003f86270 */
[----:B------:R-:W-:Y:S02]  /*4070*/  FSEL R3, R12, -INF , !P6 ;  /* 0xff8000000c037808 */ /* 0x000fe40007000000 */
[----:B------:R-:W-:-:S02]  /*4080*/  FSEL R21, R72, -INF , !P1 ;  /* 0xff80000048157808 */ /* 0x000fc40004800000 */
[----:B------:R-:W-:Y:S02]  /*4090*/  FSEL R11, R74, -INF , !P3 ;  /* 0xff8000004a0b7808 */ /* 0x000fe40005800000 */
[C---:B------:R-:W-:Y:S02]  /*40a0*/  ISETP.GE.AND P1, PT, R8.reuse, R204, PT ;  /* 0x000000cc0800720c */ /* 0x040fe40003f26270 */
[----:B------:R-:W-:Y:S02]  /*40b0*/  ISETP.GE.AND P3, PT, R8, R203, PT ;  /* 0x000000cb0800720c */ /* 0x000fe40003f66270 */
[----:B------:R-:W-:Y:S02]  /*40c0*/  FMNMX.FTZ R8, R3, R31, !PT ;  /* 0x0000001f03087209 */ /* 0x000fe40007810000 */
[----:B------:R-:W-:Y:S02]  /*40d0*/  FSEL R9, R75, -INF , !P4 ;  /* 0xff8000004b097808 */ /* 0x000fe40006000000 */
[----:B------:R-:W-:-:S02]  /*40e0*/  FMNMX.FTZ R8, R29, R8, !PT ;  /* 0x000000081d087209 */ /* 0x000fc40007810000 */
[----:B------:R-:W-:Y:S02]  /*40f0*/  ISETP.GE.AND P4, PT, R4, R203, PT ;  /* 0x000000cb0400720c */ /* 0x000fe40003f86270 */
[----:B------:R-:W-:Y:S02]  /*4100*/  FMNMX.FTZ R8, R49, R8, !PT ;  /* 0x0000000831087209 */ /* 0x000fe40007810000 */
[----:B------:R-:W-:Y:S02]  /*4110*/  FSEL R15, R15, -INF , !P5 ;  /* 0xff8000000f0f7808 */ /* 0x000fe40006800000 */
[----:B------:R-:W-:Y:S02]  /*4120*/  FMNMX.FTZ R8, R25, R8, !PT ;  /* 0x0000000819087209 */ /* 0x000fe40007810000 */
[----:B------:R-:W-:Y:S02]  /*4130*/  FSEL R53, R14, -INF , !P4 ;  /* 0xff8000000e357808 */ /* 0x000fe40006000000 */
[----:B------:R-:W-:Y:S01]  /*4140*/  FMNMX.FTZ R14, R23, R8, !PT ;  /* 0x00000008170e7209 */ /* 0x000fe20007810000 */
[----:B------:R-:W-:Y:S01]  /*4150*/  VIADD R8, R4, 0x31 ;  /* 0x0000003104087836 */ /* 0x000fe20000000000 */
[----:B------:R-:W-:-:S02]  /*4160*/  FMNMX.FTZ R12, R53, R15, !PT ;  /* 0x0000000f350c7209 */ /* 0x000fc40007810000 */
[----:B------:R-:W-:Y:S02]  /*4170*/  FSEL R13, R73, -INF , !P2 ;  /* 0xff800000490d7808 */ /* 0x000fe40005000000 */
[C---:B------:R-:W-:Y:S02]  /*4180*/  ISETP.GE.AND P6, PT, R6.reuse, R204, PT ;  /* 0x000000cc0600720c */ /* 0x040fe40003fc6270 */
[----:B------:R-:W-:Y:S01]  /*4190*/  ISETP.GE.AND P2, PT, R6, R203, PT ;  /* 0x000000cb0600720c */ /* 0x000fe20003f46270 */
[----:B------:R-:W-:Y:S01]  /*41a0*/  VIADD R6, R4, 0x28 ;  /* 0x0000002804067836 */ /* 0x000fe20000000000 */
[----:B------:R-:W-:Y:S02]  /*41b0*/  FMNMX.FTZ R14, R21, R14, !PT ;  /* 0x0000000e150e7209 */ /* 0x000fe40007810000 */
[----:B------:R-:W-:Y:S02]  /*41c0*/  FMNMX.FTZ R12, R27, R12, !PT ;  /* 0x0000000c1b0c7209 */ /* 0x000fe40007810000 */
[----:B------:R-:W-:-:S02]  /*41d0*/  FSEL R237, R44, -INF , !P1 ;  /* 0xff8000002ced7808 */ /* 0x000fc40004800000 */
[----:B------:R-:W-:Y:S02]  /*41e0*/  FMNMX.FTZ R14, R13, R14, !PT ;  /* 0x0000000e0d0e7209 */ /* 0x000fe40007810000 */
[----:B------:R-:W-:Y:S02]  /*41f0*/  FMNMX.FTZ R12, R51, R12, !PT ;  /* 0x0000000c330c7209 */ /* 0x000fe40007810000 */
[C---:B------:R-:W-:Y:S02]  /*4200*/  ISETP.GE.AND P5, PT, R6.reuse, R204, PT ;  /* 0x000000cc0600720c */ /* 0x040fe40003fa6270 */
[----:B------:R-:W-:Y:S01]  /*4210*/  ISETP.GE.AND P1, PT, R6, R203, PT ;  /* 0x000000cb0600720c */ /* 0x000fe20003f26270 */
[----:B------:R-:W-:Y:S01]  /*4220*/  VIADD R6, R4, 0x29 ;  /* 0x0000002904067836 */ /* 0x000fe20000000000 */
[----:B------:R-:W-:Y:S02]  /*4230*/  FSEL R165, R45, -INF , !P6 ;  /* 0xff8000002da57808 */ /* 0x000fe40007000000 */
[----:B------:R-:W-:-:S02]  /*4240*/  FMNMX.FTZ R14, R237, R14, !PT ;  /* 0x0000000eed0e7209 */ /* 0x000fc40007810000 */
[----:B------:R-:W-:Y:S02]  /*4250*/  FMNMX.FTZ R12, R19, R12, !PT ;  /* 0x0000000c130c7209 */ /* 0x000fe40007810000 */
[----:B------:R-:W-:Y:S02]  /*4260*/  FSEL R233, R46, -INF , !P3 ;  /* 0xff8000002ee97808 */ /* 0x000fe40005800000 */
[----:B------:R-:W-:Y:S02]  /*4270*/  ISETP.GE.AND P3, PT, R6, R204, PT ;  /* 0x000000cc0600720c */ /* 0x000fe40003f66270 */
[----:B------:R-:W-:Y:S02]  /*4280*/  FSEL R235, R40, -INF , !P5 ;  /* 0xff80000028eb7808 */ /* 0x000fe40006800000 */
[----:B------:R-:W-:Y:S02]  /*4290*/  FMNMX.FTZ R14, R165, R14, !PT ;  /* 0x0000000ea50e7209 */ /* 0x000fe40007810000 */
[----:B------:R-:W-:-:S02]  /*42a0*/  FMNMX.FTZ R12, R17, R12, !PT ;  /* 0x0000000c110c7209 */ /* 0x000fc40007810000 */
[----:B------:R-:W-:Y:S02]  /*42b0*/  FSEL R171, R47, -INF , !P2 ;  /* 0xff8000002fab7808 */ /* 0x000fe40005000000 */
[----:B------:R-:W-:Y:S01]  /*42c0*/  ISETP.GE.AND P2, PT, R10, R204, PT ;  /* 0x000000cc0a00720c */ /* 0x000fe20003f46270 */
[----:B------:R-:W-:Y:S01]  /*42d0*/  LDSM.16.MT88.4 R44, [R190+0xc000] ;  /* 0x00c00000be2c783b */ /* 0x000fe20000004200 */
[----:B------:R-:W-:Y:S02]  /*42e0*/  FSEL R167, R41, -INF , !P3 ;  /* 0xff80000029a77808 */ /* 0x000fe40005800000 */
[----:B------:R-:W-:Y:S02]  /*42f0*/  FMNMX.FTZ R14, R235, R14, !PT ;  /* 0x0000000eeb0e7209 */ /* 0x000fe40007810000 */
[----:B------:R-:W-:Y:S02]  /*4300*/  FMNMX.FTZ R12, R11, R12, !PT ;  /* 0x0000000c0b0c7209 */ /* 0x000fe40007810000 */
[----:B------:R-:W-:Y:S01]  /*4310*/  ISETP.GE.AND P4, PT, R6, R203, PT ;  /* 0x000000cb0600720c */ /* 0x000fe20003f86270 */
[----:B------:R-:W-:Y:S01]  /*4320*/  VIADD R6, R4, 0x38 ;  /* 0x0000003804067836 */ /* 0x000fe20000000000 */
[----:B------:R-:W-:Y:S01]  /*4330*/  ISETP.GE.AND P3, PT, R8, R204, PT ;  /* 0x000000cc0800720c */ /* 0x000fe20003f66270 */
[----:B------:R-:W-:Y:S01]  /*4340*/  VIADD R4, R4, 0x39 ;  /* 0x0000003904047836 */ /* 0x000fe20000000000 */
[----:B------:R-:W-:-:S02]  /*4350*/  FSEL R229, R36, -INF , !P2 ;  /* 0xff80000024e57808 */ /* 0x000fc40005000000 */
[----:B------:R-:W-:Y:S02]  /*4360*/  FMNMX.FTZ R14, R167, R14, !PT ;  /* 0x0000000ea70e7209 */ /* 0x000fe40007810000 */
[----:B------:R-:W-:Y:S02]  /*4370*/  FMNMX.FTZ R12, R9, R12, !PT ;  /* 0x0000000c090c7209 */ /* 0x000fe40007810000 */
[----:B------:R-:W-:Y:S02]  /*4380*/  ISETP.GE.AND P2, PT, R6, R204, PT ;  /* 0x000000cc0600720c */ /* 0x000fe40003f46270 */
        /* <DEDUP_REMOVED lines=8> */
[----:B------:R-:W-:-:S02]  /*4410*/  FSEL R223, R33, -INF , !P3 ;  /* 0xff80000021df7808 */ /* 0x000fc40005800000 */
[----:B------:R-:W-:Y:S02]  /*4420*/  FMNMX.FTZ R14, R225, R14, !PT ;  /* 0x0000000ee10e7209 */ /* 0x000fe40007810000 */
[-C--:B------:R-:W-:Y:S02]  /*4430*/  ISETP.GE.AND P1, PT, R10, R203.reuse, PT ;  /* 0x000000cb0a00720c */ /* 0x080fe40003f26270 */
[----:B------:R-:W-:Y:S02]  /*4440*/  FSEL R219, R43, -INF , !P4 ;  /* 0xff8000002bdb7808 */ /* 0x000fe40006000000 */
[----:B------:R-:W-:Y:S02]  /*4450*/  FMNMX.FTZ R12, R231, R12, !PT ;  /* 0x0000000ce70c7209 */ /* 0x000fe40007810000 */
[----:B------:R-:W-:Y:S02]  /*4460*/  FMNMX.FTZ R10, R223, R14, !PT ;  /* 0x0000000edf0a7209 */ /* 0x000fe40007810000 */
[----:B------:R-:W-:-:S02]  /*4470*/  ISETP.GE.AND P2, PT, R8, R203, PT ;  /* 0x000000cb0800720c */ /* 0x000fc40003f46270 */
[----:B------:R-:W-:Y:S01]  /*4480*/  FSEL R221, R38, -INF , !P1 ;  /* 0xff80000026dd7808 */ /* 0x000fe20004800000 */
[----:B------:R-:W1:Y:S01]  /*4490*/  SHFL.BFLY PT, R33, R10, 0x2, 0x1f ;  /* 0x0c401f000a217f89 */ /* 0x000e6200000e0000 */
[----:B------:R-:W-:Y:S02]  /*44a0*/  FMNMX.FTZ R12, R219, R12, !PT ;  /* 0x0000000cdb0c7209 */ /* 0x000fe40007810000 */
[-C--:B------:R-:W-:Y:S02]  /*44b0*/  ISETP.GE.AND P1, PT, R6, R203.reuse, PT ;  /* 0x000000cb0600720c */ /* 0x080fe40003f26270 */
[----:B------:R-:W-:Y:S02]  /*44c0*/  FSEL R217, R39, -INF , !P2 ;  /* 0xff80000027d97808 */ /* 0x000fe40005000000 */
[----:B------:R-:W-:Y:S02]  /*44d0*/  FMNMX.FTZ R12, R221, R12, !PT ;  /* 0x0000000cdd0c7209 */ /* 0x000fe40007810000 */
[----:B------:R-:W-:-:S02]  /*44e0*/  ISETP.GE.AND P2, PT, R4, R203, PT ;  /* 0x000000cb0400720c */ /* 0x000fc40003f46270 */
[----:B------:R-:W-:Y:S02]  /*44f0*/  FSEL R215, R34, -INF , !P1 ;  /* 0xff80000022d77808 */ /* 0x000fe40004800000 */
[----:B------:R-:W-:Y:S02]  /*4500*/  FMNMX.FTZ R12, R217, R12, !PT ;  /* 0x0000000cd90c7209 */ /* 0x000fe40007810000 */
[----:B------:R-:W-:Y:S02]  /*4510*/  FSEL R169, R35, -INF , !P2 ;  /* 0xff80000023a97808 */ /* 0x000fe40005000000 */
[----:B------:R-:W-:Y:S02]  /*4520*/  FMNMX.FTZ R12, R215, R12, !PT ;  /* 0x0000000cd70c7209 */ /* 0x000fe40007810000 */
[----:B------:R-:W-:Y:S02]  /*4530*/  ISETP.GT.AND P4, PT, R205, R200, PT ;  /* 0x000000c8cd00720c */ /* 0x000fe40003f84270 */
[----:B------:R-:W-:-:S02]  /*4540*/  FMNMX.FTZ R37, R169, R12, !PT ;  /* 0x0000000ca9257209 */ /* 0x000fc40007810000 */
        /* <DEDUP_REMOVED lines=43> */
[----:B------:R-:W3:Y:S01]  /*4800*/  LDSM.16.MT88.4 R12, [R190+0xc800] ;  /* 0x00c80000be0c783b */ /* 0x000ee20000004200 */
[----:B-1----:R-:W-:Y:S01]  /*4810*/  F2FP.F16.F32.PACK_AB R116, R158, R161 ;  /* 0x000000a19e74723e */ /* 0x002fe200000000ff */
[--C-:B------:R-:W-:Y:S01]  /*4820*/  FFMA.FTZ R153, R19, UR6, -R168.reuse ;  /* 0x0000000613997c23 */ /* 0x100fe200080108a8 */
[--C-:B------:R-:W-:Y:S01]  /*4830*/  FFMA.FTZ R150, R17, UR6, -R168.reuse ;  /* 0x0000000611967c23 */ /* 0x100fe200080108a8 */
[----:B------:R-:W1:Y:S01]  /*4840*/  LDSM.16.MT88.4 R8, [R192+0xe800] ;  /* 0x00e80000c008783b */ /* 0x000e620000004200 */
[----:B------:R-:W-:Y:S01]  /*4850*/  MUFU.EX2 R160, R160 ;  /* 0x000000a000a07308 */ /* 0x000fe20000000800 */
[--C-:B------:R-:W-:Y:S01]  /*4860*/  FFMA.FTZ R166, R233, UR6, -R168.reuse ;  /* 0x00000006e9a67c23 */ /* 0x100fe200080108a8 */
[--C-:B------:R-:W-:Y:S01]  /*4870*/  FFMA.FTZ R171, R171, UR6, -R168.reuse ;  /* 0x00000006abab7c23 */ /* 0x100fe200080108a8 */
[----:B------:R-:W4:Y:S01]  /*4880*/  LDSM.16.MT88.4 R52, [R189+0xc000] ;  /* 0x00c00000bd34783b */ /* 0x000f220000004200 */
[--C-:B------:R-:W-:Y:S01]  /*4890*/  FFMA.FTZ R170, R231, UR6, -R168.reuse ;  /* 0x00000006e7aa7c23 */ /* 0x100fe200080108a8 */
[--C-:B------:R-:W-:Y:S01]  /*48a0*/  FFMA.FTZ R219, R219, UR6, -R168.reuse ;  /* 0x00000006dbdb7c23 */ /* 0x100fe200080108a8 */
[--C-:B------:R-:W-:Y:S01]  /*48b0*/  FFMA.FTZ R206, R221, UR6, -R168.reuse ;  /* 0x00000006ddce7c23 */ /* 0x100fe200080108a8 */
[----:B------:R-:W5:Y:S01]  /*48c0*/  LDSM.16.MT88.4 R16, [R188+0xe800] ;  /* 0x00e80000bc10783b */ /* 0x000f620000004200 */
[----:B------:R-:W3:Y:S01]  /*48d0*/  MUFU.EX2 R163, R163 ;  /* 0x000000a300a37308 */ /* 0x000ee20000000800 */
[----:B--2---:R-:W-:Y:S01]  /*48e0*/  F2FP.F16.F32.PACK_AB R118, R154, R157 ;  /* 0x0000009d9a76723e */ /* 0x004fe200000000ff */
[--C-:B------:R-:W-:Y:S01]  /*48f0*/  FFMA.FTZ R217, R217, UR6, -R168.reuse ;  /* 0x00000006d9d97c23 */ /* 0x100fe200080108a8 */
[----:B------:R-:W-:Y:S01]  /*4900*/  LDSM.16.MT88.4 R24, [R190+0xe800] ;  /* 0x00e80000be18783b */ /* 0x000fe20000004200 */
[--C-:B------:R-:W-:Y:S01]  /*4910*/  FFMA.FTZ R215, R215, UR6, -R168.reuse ;  /* 0x00000006d7d77c23 */ /* 0x100fe200080108a8 */
[----:B------:R-:W-:Y:S01]  /*4920*/  FFMA.FTZ R168, R169, UR6, -R168 ;  /* 0x00000006a9a87c23 */ /* 0x000fe200080108a8 */
[----:B------:R-:W-:-:S02]  /*4930*/  FADD.FTZ R158, R161, R158 ;  /* 0x0000009ea19e7221 */ /* 0x000fc40000010000 */
[----:B------:R-:W-:Y:S02]  /*4940*/  MUFU.EX2 R159, R159 ;  /* 0x0000009f009f7308 */ /* 0x000fe40000000800 */
[----:B------:R-:W-:-:S04]  /*4950*/  FADD.FTZ R157, R157, R158 ;  /* 0x0000009e9d9d7221 */ /* 0x000fc80000010000 */
[----:B------:R-:W-:Y:S02]  /*4960*/  FADD.FTZ R154, R154, R157 ;  /* 0x0000009d9a9a7221 */ /* 0x000fe40000010000 */
[----:B------:R-:W2:Y:S01]  /*4970*/  MUFU.EX2 R156, R156 ;  /* 0x0000009c009c7308 */ /* 0x000ea20000000800 */
[----:B---3--:R-:W-:Y:S01]  /*4980*/  F2FP.F16.F32.PACK_AB R117, R163, R160 ;  /* 0x000000a0a375723e */ /* 0x008fe200000000ff */
[----:B------:R-:W-:-:S06]  /*4990*/  FADD.FTZ R160, R160, R163 ;  /* 0x000000a3a0a07221 */ /* 0x000fcc0000010000 */
[----:B------:R-:W-:Y:S08]  /*49a0*/  MUFU.EX2 R155, R155 ;  /* 0x0000009b009b7308 */ /* 0x000ff00000000800 */
[----:B------:R-:W3:Y:S01]  /*49b0*/  MUFU.EX2 R152, R152 ;  /* 0x0000009800987308 */ /* 0x000ee20000000800 */
[----:B--2---:R-:W-:Y:S01]  /*49c0*/  F2FP.F16.F32.PACK_AB R119, R156, R159 ;  /* 0x0000009f9c77723e */ /* 0x004fe200000000ff */
[----:B------:R-:W-:-:S04]  /*49d0*/  FADD.FTZ R159, R159, R160 ;  /* 0x000000a09f9f7221 */ /* 0x000fc80000010000 */
[----:B------:R-:W-:Y:S02]  /*49e0*/  FADD.FTZ R156, R156, R159 ;  /* 0x0000009f9c9c7221 */ /* 0x000fe40000010000 */
[C---:B------:R-:W-:Y:S01]  /*49f0*/  HMMA.16816.F32 R40, R116.reuse, R44, RZ ;  /* 0x0000002c7428723c */ /* 0x040fe200000018ff */
[----:B------:R-:W-:Y:S05]  /*4a00*/  MUFU.EX2 R151, R151 ;  /* 0x0000009700977308 */ /* 0x000fea0000000800 */
[C---:B------:R-:W-:Y:S03]  /*4a10*/  HMMA.16816.F32 R64, R116.reuse, R68, RZ ;  /* 0x000000447440723c */ /* 0x040fe600000018ff */
[----:B------:R-:W2:Y:S01]  /*4a20*/  MUFU.EX2 R0, R0 ;  /* 0x0000000000007308 */ /* 0x000ea20000000800 */
        /* <DEDUP_REMOVED lines=27> */
[C---:B------:R-:W-:Y:S01]  /*4be0*/  HMMA.16816.F32 R40, R4.reuse, R12, R40 ;  /* 0x0000000c0428723c */ /* 0x040fe20000001828 */
[----:B------:R-:W-:Y:S05]  /*4bf0*/  MUFU.EX2 R164, R164 ;  /* 0x000000a400a47308 */ /* 0x000fea0000000800 */
[C---:B------:R-:W-:Y:S01]  /*4c00*/  HMMA.16816.F32 R44, R4.reuse, R14, R44 ;  /* 0x0000000e042c723c */ /* 0x040fe2000000182c */
[----:B------:R-:W3:Y:S02]  /*4c10*/  LDSM.16.MT88.4 R12, [R192+0x10800] ;  /* 0x01080000c00c783b */ /* 0x000ee40000004200 */
[----:B------:R-:W-:Y:S03]  /*4c20*/  MUFU.EX2 R167, R167 ;  /* 0x000000a700a77308 */ /* 0x000fe60000000800 */
[C---:B-1----:R-:W-:Y:S05]  /*4c30*/  HMMA.16816.F32 R64, R4.reuse, R8, R64 ;  /* 0x000000080440723c */ /* 0x042fea0000001840 */
[----:B------:R-:W-:Y:S01]  /*4c40*/  MUFU.EX2 R166, R166 ;  /* 0x000000a600a67308 */ /* 0x000fe20000000800 */
[----:B------:R-:W-:Y:S01]  /*4c50*/  HMMA.16816.F32 R68, R4, R10, R68 ;  /* 0x0000000a0444723c */ /* 0x000fe20000001844 */
[----:B------:R-:W1:Y:S05]  /*4c60*/  LDSM.16.MT88.4 R8, [R190+0x10800] ;  /* 0x01080000be08783b */ /* 0x000e6a0000004200 */
[C---:B------:R-:W-:Y:S01]  /*4c70*/  HMMA.16816.F32 R124, R116.reuse, R126, RZ ;  /* 0x0000007e747c723c */ /* 0x040fe200000018ff */
[----:B------:R-:W2:Y:S05]  /*4c80*/  MUFU.EX2 R171, R171 ;  /* 0x000000ab00ab7308 */ /* 0x000eaa0000000800 */
[----:B----4-:R-:W-:Y:S03]  /*4c90*/  HMMA.16816.F32 R48, R116, R52, RZ ;  /* 0x000000347430723c */ /* 0x010fe600000018ff */
        /* <DEDUP_REMOVED lines=15> */
[----:B------:R-:W-:Y:S04]  /*4d90*/  MUFU.EX2 R223, R223 ;  /* 0x000000df00df7308 */ /* 0x000fe80000000800 */
        /* <DEDUP_REMOVED lines=38> */
[----:B------:R-:W-:Y:S01]  /*5000*/  F2FP.F16.F32.PACK_AB R5, R171, R166 ;  /* 0x000000a6ab05723e */ /* 0x000fe200000000ff */
[----:B------:R-:W-:Y:S01]  /*5010*/  FADD.FTZ R166, R166, R149 ;  /* 0x00000095a6a67221 */ /* 0x000fe20000010000 */
[----:B------:R-:W-:Y:S01]  /*5020*/  F2FP.F16.F32.PACK_AB R6, R167, R164 ;  /* 0x000000a4a706723e */ /* 0x000fe200000000ff */
[----:B------:R-:W-:Y:S01]  /*5030*/  FADD.FTZ R165, R165, R162 ;  /* 0x000000a2a5a57221 */ /* 0x000fe20000010000 */
[----:B----4-:R-:W-:Y:S01]  /*5040*/  F2FP.F16.F32.PACK_AB R7, R219, R170 ;  /* 0x000000aadb07723e */ /* 0x010fe200000000ff */
[----:B------:R-:W-:-:S02]  /*5050*/  FADD.FTZ R171, R171, R166 ;  /* 0x000000a6abab7221 */ /* 0x000fc40000010000 */
[----:B------:R-:W-:Y:S02]  /*5060*/  FADD.FTZ R164, R164, R165 ;  /* 0x000000a5a4a47221 */ /* 0x000fe40000010000 */
[----:B------:R-:W-:Y:S02]  /*5070*/  FADD.FTZ R170, R170, R171 ;  /* 0x000000abaaaa7221 */ /* 0x000fe40000010000 */
[----:B---3--:R-:W-:Y:S01]  /*5080*/  HMMA.16816.F32 R48, R4, R12, R48 ;  /* 0x0000000c0430723c */ /* 0x008fe20000001830 */
[----:B------:R-:W-:Y:S01]  /*5090*/  FADD.FTZ R167, R167, R164 ;  /* 0x000000a4a7a77221 */ /* 0x000fe20000010000 */
[----:B------:R-:W-:-:S04]  /*50a0*/  FADD.FTZ R219, R219, R170 ;  /* 0x000000aadbdb7221 */ /* 0x000fc80000010000 */
        /* <DEDUP_REMOVED lines=140> */
.L_x_3113:
[----:B------:R-:W-:-:S04]  /*5970*/  LEA R0, -R174, RZ, 0x6 ;  /* 0x000000ffae007211 */ /* 0x000fc800078e31ff */
[----:B------:R-:W-:-:S07]  /*5980*/  SHF.R.S32.HI R5, RZ, 0x1f, R0 ;  /* 0x0000001fff057819 */ /* 0x000fce0000011400 */
.L_x_3114:
[----:B------:R-:W-:Y:S02]  /*5990*/  IADD3 R7, P1, R0, R146, RZ ;  /* 0x0000009200077210 */ /* 0x000fe40007f3e0ff */
[----:B------:R-:W-:Y:S02]  /*59a0*/  LEA R9, P2, R174, R0, 0x4 ;  /* 0x00000000ae097211 */ /* 0x000fe400078420ff */
[----:B------:R-:W-:Y:S01]  /*59b0*/  LEA R202, P4, R0, R202, 0x1 ;  /* 0x000000ca00ca7211 */ /* 0x000fe200078808ff */
[----:B------:R-:W-:Y:S01]  /*59c0*/  IMAD.X R4, R5, 0x1, R144, P1 ;  /* 0x0000000105047824 */ /* 0x000fe200008e0690 */
[----:B------:R-:W-:Y:S02]  /*59d0*/  IADD3 R146, P1, R9, R146, RZ ;  /* 0x0000009209927210 */ /* 0x000fe40007f3e0ff */
[----:B------:R-:W-:Y:S01]  /*59e0*/  LEA.HI.X R9, R174, R5, R175, 0x4, P2 ;  /* 0x00000005ae097211 */ /* 0x000fe200010f24af */
[----:B------:R-:W-:Y:S01]  /*59f0*/  IMAD.MOV.U32 R12, RZ, RZ, R202 ;  /* 0x000000ffff0c7224 */ /* 0x000fe200078e00ca */
[----:B------:R-:W-:Y:S01]  /*5a00*/  LEA.HI.X R201, R0, R201, R5, 0x1, P4 ;  /* 0x000000c900c97211 */ /* 0x000fe200020f0c05 */
[C---:B------:R-:W-:Y:S01]  /*5a10*/  IMAD.SHL.U32 R5, R174.reuse, 0x20, RZ ;  /* 0x00000020ae057824 */ /* 0x040fe200078e00ff */
[----:B------:R-:W-:Y:S01]  /*5a20*/  SHF.L.U64.HI R0, R174, 0x5, R175 ;  /* 0x00000005ae007819 */ /* 0x000fe200000102af */
[----:B------:R-:W-:Y:S01]  /*5a30*/  IMAD.X R9, R9, 0x1, R144, P1 ;  /* 0x0000000109097824 */ /* 0x000fe200008e0690 */
[----:B------:R-:W-:Y:S01]  /*5a40*/  LEA R8, P1, R146, UR8, 0x1 ;  /* 0x0000000892087c11 */ /* 0x000fe2000f8208ff */
[----:B------:R-:W-:Y:S01]  /*5a50*/  IMAD.MOV.U32 R13, RZ, RZ, R201 ;  /* 0x000000ffff0d7224 */ /* 0x000fe200078e00c9 */
[----:B------:R-:W-:-:S02]  /*5a60*/  IADD3 R10, P2, R5, R202, RZ ;  /* 0x000000ca050a7210 */ /* 0x000fc40007f5e0ff */
[C---:B------:R-:W-:Y:S02]  /*5a70*/  LEA R6, P3, R7.reuse, UR8, 0x1 ;  /* 0x0000000807067c11 */ /* 0x040fe4000f8608ff */
[----:B------:R-:W-:Y:S01]  /*5a80*/  LEA.HI.X R9, R146, UR9, R9, 0x1, P1 ;  /* 0x0000000992097c11 */ /* 0x000fe200088f0c09 */
[----:B------:R-:W-:Y:S01]  /*5a90*/  IMAD.X R11, R0, 0x1, R201, P2 ;  /* 0x00000001000b7824 */ /* 0x000fe200010e06c9 */
[-C--:B------:R-:W-:Y:S01]  /*5aa0*/  IADD3 R16, P1, R10, R5.reuse, RZ ;  /* 0x000000050a107210 */ /* 0x080fe20007f3e0ff */
[----:B------:R-:W-:Y:S01]  /*5ab0*/  @!PT LDS RZ, [RZ] ;  /* 0x00000000fffff984 */ /* 0x000fe20000000800 */
[----:B------:R-:W-:Y:S01]  /*5ac0*/  @!PT LDS RZ, [RZ] ;  /* 0x00000000fffff984 */ /* 0x000fe20000000800 */
[----:B------:R-:W-:Y:S01]  /*5ad0*/  @!PT LDS RZ, [RZ] ;  /* 0x00000000fffff984 */ /* 0x000fe20000000800 */
[----:B------:R1:W-:Y:S01]  /*5ae0*/  LDGSTS.E.BYPASS.LTC128B.128 [R207+0xc000], desc[UR10][R12.64] ;  /* 0x0c0000000ccf7fae */ /* 0x0003e2000b901d4a */
[----:B------:R-:W-:Y:S02]  /*5af0*/  LEA.HI.X R7, R7, UR9, R4, 0x1, P3 ;  /* 0x0000000907077c11 */ /* 0x000fe400098f0c04 */
[-C--:B------:R-:W-:Y:S01]  /*5b00*/  IADD3 R28, P3, R8, R5.reuse, RZ ;  /* 0x00000005081c7210 */ /* 0x080fe20007f7e0ff */
[--C-:B------:R-:W-:Y:S01]  /*5b10*/  IMAD.X R17, R11, 0x1, R0.reuse, P1 ;  /* 0x000000010b117824 */ /* 0x100fe200008e0600 */
[-C--:B------:R-:W-:Y:S01]  /*5b20*/  IADD3 R18, P2, R16, R5.reuse, RZ ;  /* 0x0000000510127210 */ /* 0x080fe20007f5e0ff */
[----:B------:R-:W-:Y:S01]  /*5b30*/  LDGSTS.E.BYPASS.LTC128B.128 [R207+0xe000], desc[UR10][R6.64+0x80] ;  /* 0x0e00008006cf7fae */ /* 0x000fe2000b901d4a */
[----:B------:R-:W-:Y:S01]  /*5b40*/  IADD3 R30, P1, R28, R5, RZ ;  /* 0x000000051c1e7210 */ /* 0x000fe20007f3e0ff */
[----:B------:R-:W-:-:S02]  /*5b50*/  IMAD.X R29, R9, 0x1, R0, P3 ;  /* 0x00000001091d7824 */ /* 0x000fc400018e0600 */
[----:B------:R2:W-:Y:S01]  /*5b60*/  LDGSTS.E.BYPASS.LTC128B.128 [R207+0x10000], desc[UR10][R6.64+0x100] ;  /* 0x1000010006cf7fae */ /* 0x0005e2000b901d4a */
[--C-:B------:R-:W-:Y:S02]  /*5b70*/  IMAD.X R19, R17, 0x1, R0.reuse, P2 ;  /* 0x0000000111137824 */ /* 0x100fe400010e0600 */
[----:B------:R-:W-:Y:S01]  /*5b80*/  IMAD.X R31, R29, 0x1, R0, P1 ;  /* 0x000000011d1f7824 */ /* 0x000fe200008e0600 */
[----:B------:R-:W-:Y:S04]  /*5b90*/  LDGSTS.E.BYPASS.LTC128B.128 [R207+0xc800], desc[UR10][R10.64] ;  /* 0x0c8000000acf7fae */ /* 0x000fe8000b901d4a */
[----:B------:R-:W-:Y:S04]  /*5ba0*/  LDGSTS.E.BYPASS.LTC128B.128 [R207+0xe800], desc[UR10][R8.64+0x80] ;  /* 0x0e80008008cf7fae */ /* 0x000fe8000b901d4a */
[----:B------:R-:W-:Y:S04]  /*5bb0*/  LDGSTS.E.BYPASS.LTC128B.128 [R207+0x10800], desc[UR10][R8.64+0x100] ;  /* 0x1080010008cf7fae */ /* 0x000fe8000b901d4a */
[----:B------:R-:W-:Y:S04]  /*5bc0*/  LDGSTS.E.BYPASS.LTC128B.128 [R207+0xd000], desc[UR10][R16.64] ;  /* 0x0d00000010cf7fae */ /* 0x000fe8000b901d4a */
[----:B------:R-:W-:Y:S04]  /*5bd0*/  LDGSTS.E.BYPASS.LTC128B.128 [R207+0xf000], desc[UR10][R28.64+0x80] ;  /* 0x0f0000801ccf7fae */ /* 0x000fe8000b901d4a */
[----:B------:R-:W-:Y:S04]  /*5be0*/  LDGSTS.E.BYPASS.LTC128B.128 [R207+0x11000], desc[UR10][R28.64+0x100] ;  /* 0x110001001ccf7fae */ /* 0x000fe8000b901d4a */
[----:B------:R-:W-:Y:S04]  /*5bf0*/  LDGSTS.E.BYPASS.LTC128B.128 [R207+0xd800], desc[UR10][R18.64] ;  /* 0x0d80000012cf7fae */ /* 0x000fe8000b901d4a */
[----:B------:R-:W-:Y:S04]  /*5c00*/  LDGSTS.E.BYPASS.LTC128B.128 [R207+0xf800], desc[UR10][R30.64+0x80] ;  /* 0x0f8000801ecf7fae */ /* 0x000fe8000b901d4a */
[----:B------:R3:W-:Y:S04]  /*5c10*/  LDGSTS.E.BYPASS.LTC128B.128 [R207+0x11800], desc[UR10][R30.64+0x100] ;  /* 0x118001001ecf7fae */ /* 0x0007e8000b901d4a */
[----:B------:R-:W-:Y:S04]  /*5c20*/  LDSM.16.M88.4 R164, [R198] ;  /* 0x00000000c6a4783b */ /* 0x000fe80000000200 */
[----:B-1----:R-:W1:Y:S04]  /*5c30*/  LDSM.16.M88.4 R12, [R197+0x6000] ;  /* 0x00600000c50c783b */ /* 0x002e680000000200 */
[----:B------:R-:W4:Y:S04]  /*5c40*/  LDSM.16.M88.4 R140, [R197+0x6800] ;  /* 0x00680000c58c783b */ /* 0x000f280000000200 */
[----:B------:R-:W5:Y:S04]  /*5c50*/  LDSM.16.M88.4 R32, [R197+0x7000] ;  /* 0x00700000c520783b */ /* 0x000f680000000200 */
[----:B------:R-:W5:Y:S04]  /*5c60*/  LDSM.16.M88.4 R24, [R197+0x7800] ;  /* 0x00780000c518783b */ /* 0x000f680000000200 */
[----:B------:R-:W-:Y:S04]  /*5c70*/  LDSM.16.M88.4 R20, [R196] ;  /* 0x00000000c414783b */ /* 0x000fe80000000200 */
[----:B--2---:R-:W2:Y:S04]  /*5c80*/  LDSM.16.M88.4 R4, [R195] ;  /* 0x00000000c304783b */ /* 0x004ea80000000200 */
[----:B------:R-:W2:Y:S04]  /*5c90*/  LDSM.16.M88.4 R228, [R187] ;  /* 0x00000000bbe4783b */ /* 0x000ea80000000200 */
[----:B------:R-:W2:Y:S04]  /*5ca0*/  LDSM.16.M88.4 R156, [R186] ;  /* 0x00000000ba9c783b */ /* 0x000ea80000000200 */
[----:B------:R-:W2:Y:S04]  /*5cb0*/  LDSM.16.M88.4 R152, [R185] ;  /* 0x00000000b998783b */ /* 0x000ea80000000200 */
[----:B---3--:R-:W-:Y:S01]  /*5cc0*/  LDSM.16.M88.4 R28, [R194] ;  /* 0x00000000c21c783b */ /* 0x008fe20000000200 */
[C---:B-1----:R-:W-:Y:S03]  /*5cd0*/  HMMA.16816.F32 R16, R164.reuse, R12, RZ ;  /* 0x0000000ca410723c */ /* 0x042fe600000018ff */
[----:B------:R-:W1:Y:S04]  /*5ce0*/  LDSM.16.M88.4 R8, [R191+0x6000] ;  /* 0x00600000bf08783b */ /* 0x000e680000000200 */
[----:B------:R-:W3:Y:S01]  /*5cf0*/  LDSM.16.M88.4 R224, [R191+0x6800] ;  /* 0x00680000bfe0783b */ /* 0x000ee20000000200 */
[C---:B------:R-:W-:Y:S03]  /*5d00*/  HMMA.16816.F32 R12, R164.reuse, R14, RZ ;  /* 0x0000000ea40c723c */ /* 0x040fe600000018ff */
[----:B------:R-:W3:Y:S03]  /*5d10*/  LDSM.16.M88.4 R160, [R191+0x7000] ;  /* 0x00700000bfa0783b */ /* 0x000ee60000000200 */
[C---:B----4-:R-:W-:Y:S01]  /*5d20*/  HMMA.16816.F32 R144, R164.reuse, R140, RZ ;  /* 0x0000008ca490723c */ /* 0x050fe200000018ff */
[----:B------:R-:W4:Y:S01]  /*5d30*/  LDSM.16.M88.4 R148, [R191+0x7800] ;  /* 0x00780000bf94783b */ /* 0x000f220000000200 */
[----:B------:R-:W1:Y:S04]  /*5d40*/  S2R R0, SR_TID.X ;  /* 0x0000000000007919 */ /* 0x000e680000002100 */
[C---:B------:R-:W-:Y:S01]  /*5d50*/  HMMA.16816.F32 R140, R164.reuse, R142, RZ ;  /* 0x0000008ea48c723c */ /* 0x040fe200000018ff */
[----:B------:R-:W0:Y:S05]  /*5d60*/  LDGDEPBAR ;  /* 0x00000000000079af */ /* 0x000e2a0000000000 */
[C---:B-----5:R-:W-:Y:S06]  /*5d70*/  HMMA.16816.F32 R136, R164.reuse, R32, RZ ;  /* 0x00000020a488723c */ /* 0x060fec00000018ff */
[C---:B------:R-:W-:Y:S06]  /*5d80*/  HMMA.16816.F32 R32, R164.reuse, R34, RZ ;  /* 0x00000022a420723c */ /* 0x040fec00000018ff */
[C---:B------:R-:W-:Y:S06]  /*5d90*/  HMMA.16816.F32 R168, R164.reuse, R24, RZ ;  /* 0x00000018a4a8723c */ /* 0x040fec00000018ff */
[----:B------:R-:W-:Y:S01]  /*5da0*/  HMMA.16816.F32 R164, R164, R26, RZ ;  /* 0x0000001aa4a4723c */ /* 0x000fe200000018ff */
[----:B------:R-:W-:Y:S05]  /*5db0*/  LDSM.16.M88.4 R24, [R193] ;  /* 0x00000000c118783b */ /* 0x000fea0000000200 */
[----:B--2---:R-:W-:Y:S01]  /*5dc0*/  HMMA.16816.F32 R16, R20, R4, R16 ;  /* 0x000000041410723c */ /* 0x004fe20000001810 */
[----:B-1----:R-:W-:-:S05]  /*5dd0*/  IMAD.SHL.U32 R0, R0, 0x2, RZ ;  /* 0x0000000200007824 */ /* 0x002fca00078e00ff */
[----:B------:R-:W-:Y:S01]  /*5de0*/  HMMA.16816.F32 R12, R20, R6, R12 ;  /* 0x00000006140c723c */ /* 0x000fe2000000180c */
[----:B------:R-:W1:Y:S01]  /*5df0*/  LDSM.16.M88.4 R4, [R184] ;  /* 0x00000000b804783b */ /* 0x000e620000000200 */
[----:B------:R-:W-:-:S04]  /*5e00*/  LOP3.LUT R0, R0, 0x6, RZ, 0xc0, !PT ;  /* 0x0000000600007812 */ /* 0x000fc800078ec0ff */
[----:B------:R-:W-:Y:S01]  /*5e10*/  HMMA.16816.F32 R144, R20, R228, R144 ;  /* 0x000000e41490723c */ /* 0x000fe20000001890 */
[----:B------:R-:W-:-:S05]  /*5e20*/  IMAD R0, R205, 0x40, R0 ;  /* 0x00000040cd007824 */ /* 0x000fca00078e0200 */
[C---:B------:R-:W-:Y:S01]  /*5e30*/  HMMA.16816.F32 R140, R20.reuse, R230, R140 ;  /* 0x000000e6148c723c */ /* 0x040fe2000000188c */
[----:B------:R-:W2:Y:S05]  /*5e40*/  LDSM.16.M88.4 R228, [R184+0x800] ;  /* 0x00080000b8e4783b */ /* 0x000eaa0000000200 */
[C---:B------:R-:W-:Y:S06]  /*5e50*/  HMMA.16816.F32 R136, R20.reuse, R156, R136 ;  /* 0x0000009c1488723c */ /* 0x040fec0000001888 */
[C---:B------:R-:W-:Y:S01]  /*5e60*/  HMMA.16816.F32 R32, R20.reuse, R158, R32 ;  /* 0x0000009e1420723c */ /* 0x040fe20000001820 */
[----:B------:R-:W5:Y:S05]  /*5e70*/  LDSM.16.M88.4 R156, [R184+0x1000] ;  /* 0x00100000b89c783b */ /* 0x000f6a0000000200 */
[C---:B------:R-:W-:Y:S06]  /*5e80*/  HMMA.16816.F32 R168, R20.reuse, R152, R168 ;  /* 0x0000009814a8723c */ /* 0x040fec00000018a8 */
[----:B------:R-:W-:Y:S01]  /*5e90*/  HMMA.16816.F32 R164, R20, R154, R164 ;  /* 0x0000009a14a4723c */ /* 0x000fe200000018a4 */
[----:B------:R-:W5:Y:S04]  /*5ea0*/  LDSM.16.M88.4 R152, [R184+0x1800] ;  /* 0x00180000b898783b */ /* 0x000f680000000200 */
[----:B------:R-:W-:Y:S01]  /*5eb0*/  LDSM.16.M88.4 R20, [R198+0x2000] ;  /* 0x00200000c614783b */ /* 0x000fe20000000200 */
[C---:B------:R-:W-:Y:S06]  /*5ec0*/  HMMA.16816.F32 R16, R28.reuse, R8, R16 ;  /* 0x000000081c10723c */ /* 0x040fec0000001810 */
[C---:B------:R-:W-:Y:S01]  /*5ed0*/  HMMA.16816.F32 R12, R28.reuse, R10, R12 ;  /* 0x0000000a1c0c723c */ /* 0x040fe2000000180c */
[----:B------:R-:W5:Y:S05]  /*5ee0*/  LDSM.16.M88.4 R8, [R197+0x8000] ;  /* 0x00800000c508783b */ /* 0x000f6a0000000200 */
[C---:B---3--:R-:W-:Y:S06]  /*5ef0*/  HMMA.16816.F32 R144, R28.reuse, R224, R144 ;  /* 0x000000e01c90723c */ /* 0x048fec0000001890 */
[C---:B------:R-:W-:Y:S01]  /*5f00*/  HMMA.16816.F32 R140, R28.reuse, R226, R140 ;  /* 0x000000e21c8c723c */ /* 0x040fe2000000188c */
[----:B------:R-:W3:Y:S05]  /*5f10*/  LDSM.16.M88.4 R224, [R197+0x8800] ;  /* 0x00880000c5e0783b */ /* 0x000eea0000000200 */
[C---:B------:R-:W-:Y:S06]  /*5f20*/  HMMA.16816.F32 R136, R28.reuse, R160, R136 ;  /* 0x000000a01c88723c */ /* 0x040fec0000001888 */
[C---:B------:R-:W-:Y:S01]  /*5f30*/  HMMA.16816.F32 R32, R28.reuse, R162, R32 ;  /* 0x000000a21c20723c */ /* 0x040fe20000001820 */
[----:B------:R-:W3:Y:S05]  /*5f40*/  LDSM.16.M88.4 R160, [R197+0x9000] ;  /* 0x00900000c5a0783b */ /* 0x000eea0000000200 */
[C---:B----4-:R-:W-:Y:S06]  /*5f50*/  HMMA.16816.F32 R168, R28.reuse, R148, R168 ;  /* 0x000000941ca8723c */ /* 0x050fec00000018a8 */
[----:B------:R-:W-:Y:S01]  /*5f60*/  HMMA.16816.F32 R164, R28, R150, R164 ;  /* 0x000000961ca4723c */ /* 0x000fe200000018a4 */
[----:B------:R-:W4:Y:S04]  /*5f70*/  LDSM.16.M88.4 R28, [R197+0x9800] ;  /* 0x00980000c51c783b */ /* 0x000f280000000200 */
[----:B------:R-:W-:Y:S01]  /*5f80*/  LDSM.16.M88.4 R148, [R196+0x2000] ;  /* 0x00200000c494783b */ /* 0x000fe20000000200 */
[C---:B-1----:R-:W-:Y:S06]  /*5f90*/  HMMA.16816.F32 R16, R24.reuse, R4, R16 ;  /* 0x000000041810723c */ /* 0x042fec0000001810 */
[C---:B------:R-:W-:Y:S01]  /*5fa0*/  HMMA.16816.F32 R12, R24.reuse, R6, R12 ;  /* 0x00000006180c723c */ /* 0x040fe2000000180c */
[----:B------:R-:W1:Y:S05]  /*5fb0*/  LDSM.16.M88.4 R4, [R183] ;  /* 0x00000000b704783b */ /* 0x000e6a0000000200 */
[C---:B--2---:R-:W-:Y:S06]  /*5fc0*/  HMMA.16816.F32 R144, R24.reuse, R228, R144 ;  /* 0x000000e41890723c */ /* 0x044fec0000001890 */
[C---:B------:R-:W-:Y:S01]  /*5fd0*/  HMMA.16816.F32 R140, R24.reuse, R230, R140 ;  /* 0x000000e6188c723c */ /* 0x040fe2000000188c */
[----:B------:R-:W2:Y:S05]  /*5fe0*/  LDSM.16.M88.4 R228, [R182] ;  /* 0x00000000b6e4783b */ /* 0x000eaa0000000200 */
[C---:B-----5:R-:W-:Y:S06]  /*5ff0*/  HMMA.16816.F32 R136, R24.reuse, R156, R136 ;  /* 0x0000009c1888723c */ /* 0x060fec0000001888 */
[C---:B------:R-:W-:Y:S01]  /*6000*/  HMMA.16816.F32 R32, R24.reuse, R158, R32 ;  /* 0x0000009e1820723c */ /* 0x040fe20000001820 */
[----:B------:R-:W5:Y:S05]  /*6010*/  LDSM.16.M88.4 R156, [R181] ;  /* 0x00000000b59c783b */ /* 0x000f6a0000000200 */
[C---:B------:R-:W-:Y:S06]  /*6020*/  HMMA.16816.F32 R168, R24.reuse, R152, R168 ;  /* 0x0000009818a8723c */ /* 0x040fec00000018a8 */
[----:B------:R-:W-:Y:S01]  /*6030*/  HMMA.16816.F32 R164, R24, R154, R164 ;  /* 0x0000009a18a4723c */ /* 0x000fe200000018a4 */
[----:B------:R-:W5:Y:S04]  /*6040*/  LDSM.16.M88.4 R152, [R180] ;  /* 0x00000000b498783b */ /* 0x000f680000000200 */
        /* <DEDUP_REMOVED lines=9> */
[----:B------:R-:W-:Y:S05]  /*60e0*/  LDSM.16.M88.4 R160, [R191+0x9000] ;  /* 0x00900000bfa0783b */ /* 0x000fea0000000200 */
[C---:B----4-:R-:W-:Y:S06]  /*60f0*/  HMMA.16816.F32 R168, R20.reuse, R28, R168 ;  /* 0x0000001c14a8723c */ /* 0x050fec00000018a8 */
        /* <DEDUP_REMOVED lines=8> */
[----:B------:R-:W-:Y:S05]  /*6180*/  LDSM.16.M88.4 R228, [R198+0x4000] ;  /* 0x00400000c6e4783b */ /* 0x000fea0000000200 */
[C---:B-----5:R-:W-:Y:S06]  /*6190*/  HMMA.16816.F32 R136, R148.reuse, R156, R136 ;  /* 0x0000009c9488723c */ /* 0x060fec0000001888 */
[C---:B------:R-:W-:Y:S01]  /*61a0*/  HMMA.16816.F32 R32, R148.reuse, R158, R32 ;  /* 0x0000009e9420723c */ /* 0x040fe20000001820 */
        /* <DEDUP_REMOVED lines=8> */
[C---:B---3--:R-:W-:Y:S06]  /*6230*/  HMMA.16816.F32 R144, R8.reuse, R224, R144 ;  /* 0x000000e00890723c */ /* 0x048fec0000001890 */
[C---:B------:R-:W-:Y:S01]  /*6240*/  HMMA.16816.F32 R140, R8.reuse, R226, R140 ;  /* 0x000000e2088c723c */ /* 0x040fe2000000188c */
[----:B------:R-:W-:Y:S05]  /*6250*/  LDSM.16.M88.4 R224, [R197+0xb800] ;  /* 0x00b80000c5e0783b */ /* 0x000fea0000000200 */
[C---:B----4-:R-:W-:Y:S06]  /*6260*/  HMMA.16816.F32 R168, R8.reuse, R20, R168 ;  /* 0x0000001408a8723c */ /* 0x050fec00000018a8 */
        /* <DEDUP_REMOVED lines=12> */
[----:B-----5:R-:W-:Y:S06]  /*6330*/  HMMA.16816.F32 R16, R228, R24, R16 ;  /* 0x00000018e410723c */ /* 0x020fec0000001810 */
        /* <DEDUP_REMOVED lines=30> */
[C---:B------:R-:W-:Y:S06]  /*6520*/  HMMA.16816.F32 R136, R160.reuse, R152, R136 ;  /* 0x00000098a088723c */ /* 0x040fec0000001888 */
[----:B------:R-:W-:Y:S06]  /*6530*/  HMMA.16816.F32 R32, R160, R154, R32 ;  /* 0x0000009aa020723c */ /* 0x000fec0000001820 */
[----:B-1----:R-:W-:Y:S06]  /*6540*/  HMMA.16816.F32 R16, R8, R4, R16 ;  /* 0x000000040810723c */ /* 0x002fec0000001810 */
[----:B------:R-:W-:Y:S01]  /*6550*/  HMMA.16816.F32 R168, R160, R148, R168 ;  /* 0x00000094a0a8723c */ /* 0x000fe200000018a8 */
[----:B------:R-:W-:-:S02]  /*6560*/  VIADD R4, R0, 0x1 ;  /* 0x0000000100047836 */ /* 0x000fc40000000000 */
[----:B------:R-:W-:-:S03]  /*6570*/  VIADD R5, R0, 0x8 ;  /* 0x0000000800057836 */ /* 0x000fc60000000000 */
[CC--:B------:R-:W-:Y:S01]  /*6580*/  ISETP.GE.AND P3, PT, R4.reuse, R204.reuse, PT ;  /* 0x000000cc0400720c */ /* 0x0c0fe20003f66270 */
[----:B------:R-:W-:Y:S01]  /*6590*/  HMMA.16816.F32 R164, R160, R150, R164 ;  /* 0x00000096a0a4723c */ /* 0x000fe200000018a4 */
[-C--:B------:R-:W-:Y:S01]  /*65a0*/  ISETP.GE.AND P4, PT, R4, R203.reuse, PT ;  /* 0x000000cb0400720c */ /* 0x080fe20003f86270 */
[C---:B------:R-:W-:Y:S01]  /*65b0*/  VIADD R4, R0.reuse, 0x9 ;  /* 0x0000000900047836 */ /* 0x040fe20000000000 */
[CC--:B------:R-:W-:Y:S01]  /*65c0*/  ISETP.GE.AND P6, PT, R5.reuse, R204.reuse, PT ;  /* 0x000000cc0500720c */ /* 0x0c0fe20003fc6270 */
[----:B------:R-:W-:Y:S01]  /*65d0*/  VIADD R149, R0, 0x10 ;  /* 0x0000001000957836 */ /* 0x000fe20000000000 */
[-C--:B------:R-:W-:Y:S01]  /*65e0*/  ISETP.GE.AND P2, PT, R5, R203.reuse, PT ;  /* 0x000000cb0500720c */ /* 0x080fe20003f46270 */
[----:B------:R-:W-:Y:S01]  /*65f0*/  HMMA.16816.F32 R12, R8, R6, R12 ;  /* 0x00000006080c723c */ /* 0x000fe2000000180c */
[----:B------:R-:W-:Y:S01]  /*6600*/  ISETP.GE.AND P5, PT, R4, R204, PT ;  /* 0x000000cc0400720c */ /* 0x000fe20003fa6270 */
[----:B------:R-:W-:Y:S01]  /*6610*/  VIADD R148, R0, 0x11 ;  /* 0x0000001100947836 */ /* 0x000fe20000000000 */
[----:B------:R-:W-:-:S02]  /*6620*/  ISETP.GE.AND P1, PT, R4, R203, PT ;  /* 0x000000cb0400720c */ /* 0x000fc40003f26270 */
[----:B------:R-:W1:Y:S01]  /*6630*/  LDSM.16.M88.4 R4, [R184+0x5800] ;  /* 0x00580000b804783b */ /* 0x000e620000000200 */
[----:B--2---:R-:W-:Y:S01]  /*6640*/  HMMA.16816.F32 R136, R28, R156, R136 ;  /* 0x0000009c1c88723c */ /* 0x004fe20000001888 */
[----:B------:R-:W-:Y:S01]  /*6650*/  FSEL R19, R19, -INF , !P4 ;  /* 0xff80000013137808 */ /* 0x000fe20006000000 */
[----:B------:R-:W-:-:S04]  /*6660*/  DEPBAR.LE SB0, 0x0 ;  /* 0x000080000000791a */ /* 0x000fc80000000000 */
[----:B------:R-:W-:Y:S01]  /*6670*/  HMMA.16816.F32 R32, R28, R158, R32 ;  /* 0x0000009e1c20723c */ /* 0x000fe20000001820 */
[----:B------:R-:W-:Y:S02]  /*6680*/  FSEL R156, R17, -INF , !P3 ;  /* 0xff800000119c7808 */ /* 0x000fe40005800000 */
[-C--:B------:R-:W-:Y:S02]  /*6690*/  ISETP.GE.AND P3, PT, R149, R204.reuse, PT ;  /* 0x000000cc9500720c */ /* 0x080fe40003f66270 */
[----:B------:R-:W-:Y:S01]  /*66a0*/  ISETP.GE.AND P4, PT, R0, R204, PT ;  /* 0x000000cc0000720c */ /* 0x000fe20003f86270 */
[----:B----4-:R-:W-:Y:S03]  /*66b0*/  HMMA.16816.F32 R144, R8, R224, R144 ;  /* 0x000000e00890723c */ /* 0x010fe60000001890 */
[----:B------:R-:W-:Y:S02]  /*66c0*/  FSEL R16, R16, -INF , !P4 ;  /* 0xff80000010107808 */ /* 0x000fe40006000000 */
[----:B------:R-:W-:Y:S01]  /*66d0*/  ISETP.GT.AND P4, PT, R205, R200, PT ;  /* 0x000000c8cd00720c */ /* 0x000fe20003f84270 */
[----:B---3--:R-:W-:Y:S01]  /*66e0*/  HMMA.16816.F32 R168, R28, R20, R168 ;  /* 0x000000141ca8723c */ /* 0x008fe200000018a8 */
[----:B------:R-:W-:-:S02]  /*66f0*/  FSEL R17, R14, -INF , !P2 ;  /* 0xff8000000e117808 */ /* 0x000fc40005000000 */
[----:B------:R-:W-:Y:S01]  /*6700*/  FSEL R14, R13, -INF , !P5 ;  /* 0xff8000000d0e7808 */ /* 0x000fe20006800000 */
[----:B------:R-:W-:Y:S01]  /*6710*/  VIADD R13, R0, 0x18 ;  /* 0x00000018000d7836 */ /* 0x000fe20000000000 */
[----:B------:R-:W-:Y:S01]  /*6720*/  FSEL R15, R15, -INF , !P1 ;  /* 0xff8000000f0f7808 */ /* 0x000fe20004800000 */
[----:B------:R-:W-:Y:S01]  /*6730*/  HMMA.16816.F32 R140, R8, R226, R140 ;  /* 0x000000e2088c723c */ /* 0x000fe2000000188c */
[-C--:B------:R-:W-:Y:S01]  /*6740*/  ISETP.GE.AND P5, PT, R148, R203.reuse, PT ;  /* 0x000000cb9400720c */ /* 0x080fe20003fa6270 */
[----:B------:R-:W-:Y:S01]  /*6750*/  VIADD R20, R0, 0x19 ;  /* 0x0000001900147836 */ /* 0x000fe20000000000 */
[----:B------:R-:W-:Y:S02]  /*6760*/  ISETP.GE.AND P1, PT, R13, R204, PT ;  /* 0x000000cc0d00720c */ /* 0x000fe40003f26270 */
[----:B------:R-:W-:Y:S01]  /*6770*/  FSEL R12, R12, -INF , !P6 ;  /* 0xff8000000c0c7808 */ /* 0x000fe20007000000 */
[----:B------:R-:W-:Y:S01]  /*6780*/  HMMA.16816.F32 R164, R28, R22, R164 ;  /* 0x000000161ca4723c */ /* 0x000fe200000018a4 */
[----:B------:R-:W-:-:S02]  /*6790*/  ISETP.GE.AND P6, PT, R149, R203, PT ;  /* 0x000000cb9500720c */ /* 0x000fc40003fc6270 */
[----:B------:R-:W-:-:S03]  /*67a0*/  ISETP.GE.AND P2, PT, R148, R204, PT ;  /* 0x000000cc9400720c */ /* 0x000fc60003f46270 */
[C---:B------:R-:W-:Y:S01]  /*67b0*/  HMMA.16816.F32 R136, R8.reuse, R24, R136 ;  /* 0x000000180888723c */ /* 0x040fe20000001888 */
[----:B------:R-:W-:Y:S02]  /*67c0*/  FSEL R154, R144, -INF , !P3 ;  /* 0xff800000909a7808 */ /* 0x000fe40005800000 */
[----:B------:R-:W-:Y:S01]  /*67d0*/  ISETP.GE.AND P3, PT, R13, R203, PT ;  /* 0x000000cb0d00720c */ /* 0x000fe20003f66270 */
[----:B------:R-:W-:Y:S01]  /*67e0*/  VIADD R13, R0, 0x20 ;  /* 0x00000020000d7836 */ /* 0x000fe20000000000 */
[----:B------:R-:W-:Y:S01]  /*67f0*/  FSEL R157, R147, -INF , !P5 ;  /* 0xff800000939d7808 */ /* 0x000fe20006800000 */
[C---:B------:R-:W-:Y:S01]  /*6800*/  HMMA.16816.F32 R32, R8.reuse, R26, R32 ;  /* 0x0000001a0820723c */ /* 0x040fe20000001820 */
[----:B------:R-:W-:Y:S01]  /*6810*/  FSEL R159, R146, -INF , !P6 ;  /* 0xff800000929f7808 */ /* 0x000fe20007000000 */
[----:B------:R-:W-:Y:S01]  /*6820*/  BAR.SYNC.DEFER_BLOCKING 0x0 ;  /* 0x0000000000007b1d */ /* 0x000fe20000010000 */
[----:B------:R-:W-:Y:S02]  /*6830*/  ISETP.GE.AND P5, PT, R13, R204, PT ;  /* 0x000000cc0d00720c */ /* 0x000fe40003fa6270 */
[----:B------:R-:W-:Y:S01]  /*6840*/  FSEL R152, R145, -INF , !P2 ;  /* 0xff80000091987808 */ /* 0x000fe20005000000 */
[----:B-1----:R-:W-:Y:S01]  /*6850*/  HMMA.16816.F32 R168, R8, R4, R168 ;  /* 0x0000000408a8723c */ /* 0x002fe200000018a8 */
[----:B------:R-:W-:-:S02]  /*6860*/  FSEL R140, R140, -INF , !P1 ;  /* 0xff8000008c8c7808 */ /* 0x000fc40004800000 */
[-C--:B------:R-:W-:Y:S01]  /*6870*/  ISETP.GE.AND P1, PT, R13, R203.reuse, PT ;  /* 0x000000cb0d00720c */ /* 0x080fe20003f26270 */
[----:B------:R-:W-:Y:S01]  /*6880*/  VIADD R13, R0, 0x21 ;  /* 0x00000021000d7836 */ /* 0x000fe20000000000 */
[CC--:B------:R-:W-:Y:S01]  /*6890*/  ISETP.GE.AND P6, PT, R20.reuse, R204.reuse, PT ;  /* 0x000000cc1400720c */ /* 0x0c0fe20003fc6270 */
[----:B------:R-:W-:Y:S01]  /*68a0*/  HMMA.16816.F32 R164, R8, R6, R164 ;  /* 0x0000000608a4723c */ /* 0x000fe200000018a4 */
[----:B------:R-:W-:Y:S01]  /*68b0*/  ISETP.GE.AND P2, PT, R20, R203, PT ;  /* 0x000000cb1400720c */ /* 0x000fe20003f46270 */
[----:B------:R-:W-:Y:S01]  /*68c0*/  VIADD R20, R0, 0x28 ;  /* 0x0000002800147836 */ /* 0x000fe20000000000 */
[----:B------:R-:W-:Y:S01]  /*68d0*/  FSEL R155, R142, -INF , !P3 ;  /* 0xff8000008e9b7808 */ /* 0x000fe20005800000 */
[C---:B------:R-:W-:Y:S01]  /*68e0*/  VIADD R5, R0.reuse, 0x29 ;  /* 0x0000002900057836 */ /* 0x040fe20000000000 */
[----:B------:R-:W-:Y:S01]  /*68f0*/  ISETP.GE.AND P3, PT, R13, R204, PT ;  /* 0x000000cc0d00720c */ /* 0x000fe20003f66270 */
[----:B------:R-:W-:Y:S01]  /*6900*/  VIADD R4, R0, 0x30 ;  /* 0x0000003000047836 */ /* 0x000fe20000000000 */
[----:B------:R-:W-:-:S02]  /*6910*/  FSEL R142, R141, -INF , !P6 ;  /* 0xff8000008d8e7808 */ /* 0x000fc40007000000 */
[----:B------:R-:W-:Y:S02]  /*6920*/  FSEL R153, R143, -INF , !P2 ;  /* 0xff8000008f997808 */ /* 0x000fe40005000000 */
[----:B------:R-:W-:Y:S02]  /*6930*/  ISETP.GE.AND P6, PT, R13, R203, PT ;  /* 0x000000cb0d00720c */ /* 0x000fe40003fc6270 */
[----:B------:R-:W-:Y:S02]  /*6940*/  ISETP.GE.AND P2, PT, R20, R204, PT ;  /* 0x000000cc1400720c */ /* 0x000fe40003f46270 */
[----:B------:R-:W-:Y:S02]  /*6950*/  FSEL R151, R138, -INF , !P1 ;  /* 0xff8000008a977808 */ /* 0x000fe40004800000 */
[----:B------:R-:W-:Y:S02]  /*6960*/  FSEL R148, R137, -INF , !P3 ;  /* 0xff80000089947808 */ /* 0x000fe40005800000 */
[----:B------:R-:W-:-:S02]  /*6970*/  FSEL R150, R136, -INF , !P5 ;  /* 0xff80000088967808 */ /* 0x000fc40006800000 */
[CC--:B------:R-:W-:Y:S02]  /*6980*/  ISETP.GE.AND P1, PT, R5.reuse, R204.reuse, PT ;  /* 0x000000cc0500720c */ /* 0x0c0fe40003f26270 */
[-C--:B------:R-:W-:Y:S01]  /*6990*/  ISETP.GE.AND P3, PT, R5, R203.reuse, PT ;  /* 0x000000cb0500720c */ /* 0x080fe20003f66270 */
[----:B------:R-:W-:Y:S01]  /*69a0*/  VIADD R5, R0, 0x31 ;  /* 0x0000003100057836 */ /* 0x000fe20000000000 */
[----:B------:R-:W-:Y:S02]  /*69b0*/  ISETP.GE.AND P5, PT, R20, R203, PT ;  /* 0x000000cb1400720c */ /* 0x000fe40003fa6270 */
[----:B------:R-:W-:Y:S02]  /*69c0*/  FSEL R149, R139, -INF , !P6 ;  /* 0xff8000008b957808 */ /* 0x000fe40007000000 */
[----:B------:R-:W-:Y:S02]  /*69d0*/  FSEL R146, R32, -INF , !P2 ;  /* 0xff80000020927808 */ /* 0x000fe40005000000 */
[----:B------:R-:W-:-:S02]  /*69e0*/  ISETP.GE.AND P6, PT, R4, R204, PT ;  /* 0x000000cc0400720c */ /* 0x000fc40003fc6270 */
[-C--:B------:R-:W-:Y:S01]  /*69f0*/  ISETP.GE.AND P2, PT, R4, R203.reuse, PT ;  /* 0x000000cb0400720c */ /* 0x080fe20003f46270 */
[----:B------:R-:W-:Y:S01]  /*6a00*/  VIADD R4, R0, 0x38 ;  /* 0x0000003800047836 */ /* 0x000fe20000000000 */
[----:B------:R-:W-:Y:S02]  /*6a10*/  FSEL R147, R35, -INF , !P3 ;  /* 0xff80000023937808 */ /* 0x000fe40005800000 */
[----:B------:R-:W-:Y:S02]  /*6a20*/  FSEL R145, R34, -INF , !P5 ;  /* 0xff80000022917808 */ /* 0x000fe40006800000 */
[----:B------:R-:W-:Y:S02]  /*6a30*/  FSEL R144, R33, -INF , !P1 ;  /* 0xff80000021907808 */ /* 0x000fe40004800000 */
[C---:B------:R-:W-:Y:S01]  /*6a40*/  ISETP.GE.AND P3, PT, R0.reuse, R203, PT ;  /* 0x000000cb0000720c */ /* 0x040fe20003f66270 */
[----:B------:R-:W-:Y:S01]  /*6a50*/  VIADD R0, R0, 0x39 ;  /* 0x0000003900007836 */ /* 0x000fe20000000000 */
[----:B------:R-:W-:-:S02]  /*6a60*/  ISETP.GE.AND P5, PT, R5, R204, PT ;  /* 0x000000cc0500720c */ /* 0x000fc40003fa6270 */
[----:B------:R-:W-:Y:S02]  /*6a70*/  ISETP.GE.AND P1, PT, R5, R203, PT ;  /* 0x000000cb0500720c */ /* 0x000fe40003f26270 */
[----:B------:R-:W-:Y:S02]  /*6a80*/  FSEL R226, R168, -INF , !P6 ;  /* 0xff800000a8e27808 */ /* 0x000fe40007000000 */
[----:B------:R-:W-:Y:S02]  /*6a90*/  FSEL R223, R170, -INF , !P2 ;  /* 0xff800000aadf7808 */ /* 0x000fe40005000000 */
[----:B------:R-:W-:Y:S02]  /*6aa0*/  FSEL R222, R169, -INF , !P5 ;  /* 0xff800000a9de7808 */ /* 0x000fe40006800000 */
[----:B------:R-:W-:Y:S02]  /*6ab0*/  FSEL R171, R171, -INF , !P1 ;  /* 0xff800000abab7808 */ /* 0x000fe40004800000 */
[----:B------:R-:W-:-:S02]  /*6ac0*/  ISETP.GE.AND P6, PT, R4, R204, PT ;  /* 0x000000cc0400720c */ /* 0x000fc40003fc6270 */
[-C--:B------:R-:W-:Y:S02]  /*6ad0*/  ISETP.GE.AND P2, PT, R4, R203.reuse, PT ;  /* 0x000000cb0400720c */ /* 0x080fe40003f46270 */
[C---:B------:R-:W-:Y:S02]  /*6ae0*/  ISETP.GE.AND P5, PT, R0.reuse, R204, PT ;  /* 0x000000cc0000720c */ /* 0x040fe40003fa6270 */
[----:B------:R-:W-:Y:S02]  /*6af0*/  ISETP.GE.AND P1, PT, R0, R203, PT ;  /* 0x000000cb0000720c */ /* 0x000fe40003f26270 */
[----:B------:R-:W-:Y:S02]  /*6b00*/  FSEL R5, R18, -INF , !P3 ;  /* 0xff80000012057808 */ /* 0x000fe40005800000 */
[----:B------:R-:W-:Y:S02]  /*6b10*/  FSEL R224, R164, -INF , !P6 ;  /* 0xff800000a4e07808 */ /* 0x000fe40007000000 */
[----:B------:R-:W-:-:S02]  /*6b20*/  FSEL R169, R166, -INF , !P2 ;  /* 0xff800000a6a97808 */ /* 0x000fc40005000000 */
        /* <DEDUP_REMOVED lines=14> */
[----:B------:R-:W-:-:S05]  /*6c10*/  ISETP.GE.AND P3, PT, R7, RZ, PT ;  /* 0x000000ff0700720c */ /* 0x000fca0003f66270 */
        /* <DEDUP_REMOVED lines=21> */
[----:B------:R-:W-:Y:S02]  /*6d70*/  ISETP.GE.AND P1, PT, R13, RZ, PT ;  /* 0x000000ff0d00720c */ /* 0x000fe40003f26270 */
[----:B------:R-:W-:-:S02]  /*6d80*/  ISETP.NE.AND P2, PT, R4, RZ, PT ;  /* 0x000000ff0400720c */ /* 0x000fc40003f45270 */
[----:B------:R-:W-:-:S05]  /*6d90*/  LOP3.LUT R0, RZ, R4, RZ, 0x33, !PT ;  /* 0x00000004ff007212 */ /* 0x000fca00078e33ff */
        /* <DEDUP_REMOVED lines=24> */
.L_x_3116:
[----:B------:R-:W-:-:S04]  /*6f20*/  LEA R8, -R172, RZ, 0x6 ;  /* 0x000000ffac087211 */ /* 0x000fc800078e31ff */
[----:B------:R-:W-:-:S07]  /*6f30*/  SHF.R.S32.HI R7, RZ, 0x1f, R8 ;  /* 0x0000001fff077819 */ /* 0x000fce0000011408 */
.L_x_3117:
        /* <DEDUP_REMOVED lines=28> */
.L_x_3115:
        /* <DEDUP_REMOVED lines=42> */
[----:B------:R-:W2:Y:S04]  /*73a0*/  SHFL.BFLY PT, R215, R0, 0x1, 0x1f ;  /* 0x0c201f0000d77f89 */ /* 0x000ea800000e0000 */
[----:B------:R-:W3:Y:S01]  /*73b0*/  LDSM.16.MT88.4 R8, [R192+0xc000] ;  /* 0x00c00000c008783b */ /* 0x000ee20000004200 */
        /* <DEDUP_REMOVED lines=46> */
[----:B------:R-:W4:Y:S01]  /*76a0*/  MUFU.EX2 R203, R203 ;  /* 0x000000cb00cb7308 */ /* 0x000f220000000800 */
[----:B--2---:R-:W-:Y:S01]  /*76b0*/  F2FP.F16.F32.PACK_AB R4, R208, R214 ;  /* 0x000000d6d004723e */ /* 0x004fe200000000ff */
[--C-:B------:R-:W-:Y:S01]  /*76c0*/  FFMA.FTZ R249, R222, UR6, -R225.reuse ;  /* 0x00000006def97c23 */ /* 0x100fe200080108e1 */
[--C-:B------:R-:W-:Y:S01]  /*76d0*/  FFMA.FTZ R220, R223, UR6, -R170.reuse ;  /* 0x00000006dfdc7c23 */ /* 0x100fe200080108aa */
[--C-:B------:R-:W-:Y:S01]  /*76e0*/  FFMA.FTZ R248, R226, UR6, -R225.reuse ;  /* 0x00000006e2f87c23 */ /* 0x100fe200080108e1 */
[----:B------:R-:W-:Y:S01]  /*76f0*/  FFMA.FTZ R222, R224, UR6, -R225 ;  /* 0x00000006e0de7c23 */ /* 0x000fe200080108e1 */
[--C-:B------:R-:W-:Y:S01]  /*7700*/  FFMA.FTZ R223, R171, UR6, -R170.reuse ;  /* 0x00000006abdf7c23 */ /* 0x100fe200080108aa */
[--C-:B------:R-:W-:Y:S01]  /*7710*/  FFMA.FTZ R250, R169, UR6, -R170.reuse ;  /* 0x00000006a9fa7c23 */ /* 0x100fe200080108aa */
[----:B------:R-:W-:Y:S01]  /*7720*/  MUFU.EX2 R204, R204 ;  /* 0x000000cc00cc7308 */ /* 0x000fe20000000800 */
[----:B------:R-:W-:Y:S01]  /*7730*/  FFMA.FTZ R252, R168, UR6, -R170 ;  /* 0x00000006a8fc7c23 */ /* 0x000fe200080108aa */
[----:B------:R-:W-:Y:S04]  /*7740*/  LDSM.16.MT88.4 R156, [R190+0xd000] ;  /* 0x00d00000be9c783b */ /* 0x000fe80000004200 */
[----:B------:R-:W-:Y:S02]  /*7750*/  LDSM.16.MT88.4 R224, [R190+0x11800] ;  /* 0x01180000bee0783b */ /* 0x000fe40000004200 */
[----:B------:R-:W2:Y:S01]  /*7760*/  MUFU.EX2 R2, R2 ;  /* 0x0000000200027308 */ /* 0x000ea20000000800 */
[----:B----4-:R-:W-:-:S07]  /*7770*/  F2FP.F16.F32.PACK_AB R6, R203, R206 ;  /* 0x000000cecb06723e */ /* 0x010fce00000000ff */
[----:B------:R-:W-:Y:S08]  /*7780*/  MUFU.EX2 R0, R0 ;  /* 0x0000000000007308 */ /* 0x000ff00000000800 */
[----:B------:R-:W4:Y:S01]  /*7790*/  MUFU.EX2 R217, R217 ;  /* 0x000000d900d97308 */ /* 0x000f220000000800 */
[----:B--2---:R-:W-:-:S07]  /*77a0*/  F2FP.F16.F32.PACK_AB R5, R2, R204 ;  /* 0x000000cc0205723e */ /* 0x004fce00000000ff */
[----:B------:R-:W2:Y:S08]  /*77b0*/  MUFU.EX2 R218, R218 ;  /* 0x000000da00da7308 */ /* 0x000eb00000000800 */
[----:B------:R-:W5:Y:S01]  /*77c0*/  MUFU.EX2 R3, R3 ;  /* 0x0000000300037308 */ /* 0x000f620000000800 */
[----:B----4-:R-:W-:-:S07]  /*77d0*/  F2FP.F16.F32.PACK_AB R7, R217, R0 ;  /* 0x00000000d907723e */ /* 0x010fce00000000ff */
[----:B------:R-:W4:Y:S01]  /*77e0*/  MUFU.EX2 R232, R232 ;  /* 0x000000e800e87308 */ /* 0x000f220000000800 */
        /* <DEDUP_REMOVED lines=92> */
[C---:B---3--:R-:W-:Y:S01]  /*7db0*/  HMMA.16816.F32 R68, R4.reuse, R64, R68 ;  /* 0x000000400444723c */ /* 0x048fe20000001844 */
        /* <DEDUP_REMOVED lines=9> */
[----:B------:R-:W-:Y:S01]  /*7e50*/  MUFU.EX2 R235, R235 ;  /* 0x000000eb00eb7308 */ /* 0x000fe20000000800 */
        /* <DEDUP_REMOVED lines=21> */
[----:B------:R-:W3:Y:S01]  /*7fb0*/  MUFU.EX2 R236, R236 ;  /* 0x000000ec00ec7308 */ /* 0x000ee20000000800 */
        /* <DEDUP_REMOVED lines=21> */
[----:B---3--:R-:W-:Y:S01]  /*8110*/  FADD.FTZ R2, R236, R217 ;  /* 0x000000d9ec027221 */ /* 0x008fe20000010000 */
[----:B------:R-:W-:-:S03]  /*8120*/  FADD.FTZ R0, R235, R0 ;  /* 0x00000000eb007221 */ /* 0x000fc60000010000 */
[----:B-1----:R-:W-:Y:S01]  /*8130*/  FADD.FTZ R2, R239, R2 ;  /* 0x00000002ef027221 */ /* 0x002fe20000010000 */
[----:B------:R-:W-:Y:S01]  /*8140*/  HMMA.16816.F32 R72, R4, R74, R100 ;  /* 0x0000004a0448723c */ /* 0x000fe20000001864 */
[----:B------:R-:W-:Y:S01]  /*8150*/  MUFU.EX2 R240, R240 ;  /* 0x000000f000f07308 */ /* 0x000fe20000000800 */
[----:B------:R-:W-:-:S04]  /*8160*/  FADD.FTZ R3, R233, R0 ;  /* 0x00000000e9037221 */ /* 0x000fc80000010000 */
[C---:B------:R-:W-:Y:S01]  /*8170*/  HMMA.16816.F32 R96, R4.reuse, R140, R96 ;  /* 0x0000008c0460723c */ /* 0x040fe20000001860 */
[----:B------:R-:W-:Y:S01]  /*8180*/  F2FP.F16.F32.PACK_AB R100, R235, R232 ;  /* 0x000000e8eb64723e */ /* 0x000fe200000000ff */
[C---:B------:R-:W-:Y:S01]  /*8190*/  FADD.FTZ R3, R234.reuse, R3 ;  /* 0x00000003ea037221 */ /* 0x040fe20000010000 */
[----:B------:R-:W-:Y:S01]  /*81a0*/  F2FP.F16.F32.PACK_AB R101, R239, R236 ;  /* 0x000000ecef65723e */ /* 0x000fe200000000ff */
        /* <DEDUP_REMOVED lines=53> */
[C---:B------:R-:W-:Y:S01]  /*8500*/  HMMA.16816.F32 R92, R100.reuse, R106, R92 ;  /* 0x0000006a645c723c */ /* 0x040fe2000000185c */
[----:B------:R-:W-:Y:S01]  /*8510*/  F2FP.F16.F32.PACK_AB R104, R241, R240 ;  /* 0x000000f0f168723e */ /* 0x000fe200000000ff */
[----:B------:R-:W-:Y:S01]  /*8520*/  FADD.FTZ R240, R240, R3 ;  /* 0x00000003f0f07221 */ /* 0x000fe20000010000 */
[----:B------:R-:W-:Y:S02]  /*8530*/  F2FP.F16.F32.PACK_AB R105, R245, R244 ;  /* 0x000000f4f569723e */ /* 0x000fe400000000ff */
[----:B------:R-:W-:Y:S01]  /*8540*/  MOV R3, R215 ;  /* 0x000000d700037202 */ /* 0x000fe20000000f00 */
[----:B------:R-:W-:Y:S01]  /*8550*/  HMMA.16816.F32 R96, R100, R116, R96 ;  /* 0x000000746460723c */ /* 0x000fe20000001860 */
[----:B------:R-:W-:Y:S01]  /*8560*/  F2FP.F16.F32.PACK_AB R106, R243, R242 ;  /* 0x000000f2f36a723e */ /* 0x000fe200000000ff */
[----:B------:R-:W-:Y:S01]  /*8570*/  FADD.FTZ R241, R241, R240 ;  /* 0x000000f0f1f17221 */ /* 0x000fe20000010000 */
[----:B------:R-:W-:-:S03]  /*8580*/  F2FP.F16.F32.PACK_AB R107, R247, R246 ;  /* 0x000000f6f76b723e */ /* 0x000fc600000000ff */
[----:B------:R-:W-:Y:S01]  /*8590*/  HMMA.16816.F32 R4, R100, R118, R4 ;  /* 0x000000766404723c */ /* 0x000fe20000001804 */
[----:B------:R-:W2:Y:S01]  /*85a0*/  LDSM.16.MT88.4 R100, [R192+0x11000] ;  /* 0x01100000c064783b */ /* 0x000ea20000004200 */
        /* <DEDUP_REMOVED lines=9> */
[----:B-1----:R-:W-:Y:S01]  /*8640*/  HMMA.16816.F32 R116, R104, R120, R52 ;  /* 0x000000786874723c */ /* 0x002fe20000001834 */
[----:B------:R-:W-:Y:S01]  /*8650*/  LDSM.16.MT88.4 R52, [R189+0xd800] ;  /* 0x00d80000bd34783b */ /* 0x000fe20000004200 */
[----:B------:R-:W-:-:S04]  /*8660*/  FADD.FTZ R221, R251, R222 ;  /* 0x000000defbdd7221 */ /* 0x000fc80000010000 */
[C---:B------:R-:W-:Y:S01]  /*8670*/  HMMA.16816.F32 R32, R104.reuse, R122, R48 ;  /* 0x0000007a6820723c */ /* 0x040fe20000001830 */
[----:B------:R-:W1:Y:S05]  /*8680*/  LDSM.16.MT88.4 R120, [R189+0x11000] ;  /* 0x01100000bd78783b */ /* 0x000e6a0000004200 */
[C---:B------:R-:W-:Y:S01]  /*8690*/  HMMA.16816.F32 R136, R104.reuse, R132, R44 ;  /* 0x000000846888723c */ /* 0x040fe2000000182c */
[----:B------:R-:W-:Y:S05]  /*86a0*/  LDSM.16.MT88.4 R44, [R190+0xd800] ;  /* 0x00d80000be2c783b */ /* 0x000fea0000004200 */
[C---:B--2---:R-:W-:Y:S01]  /*86b0*/  HMMA.16816.F32 R12, R104.reuse, R100, R76 ;  /* 0x00000064680c723c */ /* 0x044fe2000000184c */
[----:B------:R-:W2:Y:S05]  /*86c0*/  LDSM.16.MT88.4 R76, [R190+0xf800] ;  /* 0x00f80000be4c783b */ /* 0x000eaa0000004200 */
[C---:B------:R-:W-:Y:S06]  /*86d0*/  HMMA.16816.F32 R152, R104.reuse, R148, R28 ;  /* 0x000000946898723c */ /* 0x040fec000000181c */
[C---:B------:R-:W-:Y:S01]  /*86e0*/  HMMA.16816.F32 R132, R104.reuse, R134, R40 ;  /* 0x000000866884723c */ /* 0x040fe20000001828 */
[----:B------:R-:W3:Y:S05]  /*86f0*/  LDSM.16.MT88.4 R40, [R188+0x11000] ;  /* 0x01100000bc28783b */ /* 0x000eea0000004200 */
[C---:B------:R-:W-:Y:S06]  /*8700*/  HMMA.16816.F32 R148, R104.reuse, R150, R24 ;  /* 0x000000966894723c */ /* 0x040fec0000001818 */
[C---:B------:R-:W-:Y:S06]  /*8710*/  HMMA.16816.F32 R164, R104.reuse, R166, R8 ;  /* 0x000000a668a4723c */ /* 0x040fec0000001808 */
[C---:B------:R-:W-:Y:S01]  /*8720*/  HMMA.16816.F32 R28, R104.reuse, R108, R60 ;  /* 0x0000006c681c723c */ /* 0x040fe2000000183c */
[----:B------:R-:W4:Y:S05]  /*8730*/  LDSM.16.MT88.4 R60, [R188+0xd800] ;  /* 0x00d80000bc3c783b */ /* 0x000f2a0000004200 */
[C---:B------:R-:W-:Y:S06]  /*8740*/  HMMA.16816.F32 R24, R104.reuse, R110, R56 ;  /* 0x0000006e6818723c */ /* 0x040fec0000001838 */
        /* <DEDUP_REMOVED lines=16> */
[C---:B---3--:R-:W-:Y:S06]  /*8850*/  HMMA.16816.F32 R112, R104.reuse, R40, R96 ;  /* 0x000000286870723c */ /* 0x048fec0000001860 */
[C---:B------:R-:W-:Y:S06]  /*8860*/  HMMA.16816.F32 R124, R104.reuse, R126, R88 ;  /* 0x0000007e687c723c */ /* 0x040fec0000001858 */
[----:B------:R-:W-:Y:S06]  /*8870*/  HMMA.16816.F32 R4, R104, R42, R4 ;  /* 0x0000002a6804723c */ /* 0x000fec0000001804 */
[C---:B------:R-:W-:Y:S06]  /*8880*/  HMMA.16816.F32 R104, R168.reuse, R224, R8 ;  /* 0x000000e0a868723c */ /* 0x040fec0000001808 */
[----:B------:R-:W-:Y:S01]  /*8890*/  HMMA.16816.F32 R128, R168, R36, R128 ;  /* 0x00000024a880723c */ /* 0x000fe20000001880 */
[----:B------:R-:W-:-:S04]  /*88a0*/  FADD.FTZ R9, R237, R2 ;  /* 0x00000002ed097221 */ /* 0x000fc80000010000 */
[----:B------:R-:W-:Y:S01]  /*88b0*/  FADD.FTZ R9, R238, R9 ;  /* 0x00000009ee097221 */ /* 0x000fe20000010000 */
[----:B------:R-:W-:Y:S03]  /*88c0*/  HMMA.16816.F32 R40, R168, R44, R160 ;  /* 0x0000002ca828723c */ /* 0x000fe600000018a0 */
[----:B------:R-:W-:-:S03]  /*88d0*/  FADD.FTZ R244, R244, R9 ;  /* 0x00000009f4f47221 */ /* 0x000fc60000010000 */
[----:B----4-:R-:W-:Y:S01]  /*88e0*/  HMMA.16816.F32 R56, R168, R60, R144 ;  /* 0x0000003ca838723c */ /* 0x010fe20000001890 */
[----:B------:R-:W-:-:S04]  /*88f0*/  FADD.FTZ R245, R245, R244 ;  /* 0x000000f4f5f57221 */ /* 0x000fc80000010000 */
[----:B------:R-:W-:Y:S01]  /*8900*/  FADD.FTZ R246, R246, R245 ;  /* 0x000000f5f6f67221 */ /* 0x000fe20000010000 */
[----:B-1----:R-:W-:Y:S03]  /*8910*/  HMMA.16816.F32 R80, R168, R84, R28 ;  /* 0x00000054a850723c */ /* 0x002fe6000000181c */
[----:B------:R-:W-:-:S03]  /*8920*/  FADD.FTZ R247, R247, R246 ;  /* 0x000000f6f7f77221 */ /* 0x000fc60000010000 */
[----:B-----5:R-:W-:Y:S01]  /*8930*/  HMMA.16816.F32 R88, R168, R92, R20 ;  /* 0x0000005ca858723c */ /* 0x020fe20000001814 */
[----:B------:R-:W-:-:S04]  /*8940*/  FADD.FTZ R220, R220, R247 ;  /* 0x000000f7dcdc7221 */ /* 0x000fc80000010000 */
[----:B------:R-:W-:Y:S01]  /*8950*/  FADD.FTZ R223, R223, R220 ;  /* 0x000000dcdfdf7221 */ /* 0x000fe20000010000 */
[----:B--2---:R-:W-:Y:S03]  /*8960*/  HMMA.16816.F32 R112, R168, R116, R112 ;  /* 0x00000074a870723c */ /* 0x004fe60000001870 */
        /* <DEDUP_REMOVED lines=18> */
.L_x_3112:
        /* <DEDUP_REMOVED lines=12> */
.L_x_3122:
[----:B------:R-:W-:Y:S04]  /*8b50*/  DEPBAR.LE SB0, 0x0 ;  /* 0x000080000000791a */ /* 0x000fe80000000000 */
[----:B------:R-:W-:Y:S01]  /*8b60*/  BAR.SYNC.DEFER_BLOCKING 0x0 ;  /* 0x0000000000007b1d */ /* 0x000fe20000010000 */
[----:B------:R-:W-:Y:S02]  /*8b70*/  IADD3 R205, R205, -0x1, RZ ;  /* 0xffffffffcdcd7810 */ /* 0x000fe40007ffe0ff */
[----:B------:R-:W-:Y:S02]  /*8b80*/  MOV R10, R218 ;  /* 0x000000da000a7202 */ /* 0x000fe40000000f00 */
[----:B------:R-:W-:Y:S01]  /*8b90*/  MOV R2, R216 ;  /* 0x000000d800027202 */ /* 0x000fe20000000f00 */
[----:B------:R-:W-:Y:S06]  /*8ba0*/  @!P0 BRA `(.L_x_3119) ;  /* 0x0000000000f48947 */ /* 0x000fec0003800000 */
[----:B------:R-:W1:Y:S02]  /*8bb0*/  LDC R6, c[0x0][0x380] ;  /* 0x0000e000ff067b82 */ /* 0x000e640000000800 */
[-C--:B-1----:R-:W-:Y:S04]  /*8bc0*/  IABS R2, R6.reuse ;  /* 0x0000000600027213 */ /* 0x082fe80000000000 */
[----:B------:R-:W1:Y:S10]  /*8bd0*/  I2F.RP R7, R2 ;  /* 0x0000000200077306 */ /* 0x000e740000209400 */
[----:B-1----:R-:W1:Y:S02]  /*8be0*/  MUFU.RCP R3, R7 ;  /* 0x0000000700037308 */ /* 0x002e640000001000 */
[----:B-1----:R-:W-:Y:S01]  /*8bf0*/  VIADD R12, R3, 0xffffffe ;  /* 0x0ffffffe030c7836 */ /* 0x002fe20000000000 */
[----:B------:R-:W-:Y:S07]  /*8c00*/  SHF.L.U32 R3, R205, 0x6, RZ ;  /* 0x00000006cd037819 */ /* 0x000fee00000006ff */
[----:B------:R-:W1:Y:S01]  /*8c10*/  F2I.FTZ.U32.TRUNC.NTZ R13, R12 ;  /* 0x0000000c000d7305 */ /* 0x000e62000021f000 */
[----:B------:R-:W-:Y:S01]  /*8c20*/  IABS R4, R3 ;  /* 0x0000000300047213 */ /* 0x000fe20000000000 */
[C---:B------:R-:W-:Y:S01]  /*8c30*/  VIADD R11, R3.reuse, 0x40 ;  /* 0x00000040030b7836 */ /* 0x040fe20000000000 */
[-C--:B------:R-:W-:Y:S04]  /*8c40*/  LOP3.LUT R3, R3, R6.reuse, RZ, 0x3c, !PT ;  /* 0x0000000603037212 */ /* 0x080fe800078e3cff */
[----:B------:R-:W-:Y:S02]  /*8c50*/  IABS R8, R11 ;  /* 0x0000000b00087213 */ /* 0x000fe40000000000 */
[----:B------:R-:W-:Y:S02]  /*8c60*/  ISETP.GE.AND P1, PT, R3, RZ, PT ;  /* 0x000000ff0300720c */ /* 0x000fe40003f26270 */
[----:B------:R-:W-:Y:S01]  /*8c70*/  LOP3.LUT R11, R11, R6, RZ, 0x3c, !PT ;  /* 0x000000060b0b7212 */ /* 0x000fe200078e3cff */
[--C-:B-1----:R-:W-:Y:S03]  /*8c80*/  IMAD.MOV R5, RZ, RZ, -R13.reuse ;  /* 0x000000ffff057224 */ /* 0x102fe600078e0a0d */
[----:B------:R-:W-:Y:S01]  /*8c90*/  ISETP.GE.AND P3, PT, R11, RZ, PT ;  /* 0x000000ff0b00720c */ /* 0x000fe20003f66270 */
        /* <DEDUP_REMOVED lines=46> */
.L_x_3119:
[C---:B------:R-:W-:Y:S04]  /*8f80*/  LEA R202, P1, R10.reuse, R202, 0x1 ;  /* 0x000000ca0aca7211 */ /* 0x040fe800078208ff */
[----:B------:R-:W-:Y:S02]  /*8f90*/  LEA.HI.X R201, R10, R201, R2, 0x1, P1 ;  /* 0x000000c90ac97211 */ /* 0x000fe400008f0c02 */
[C---:B------:R-:W-:Y:S03]  /*8fa0*/  IADD3 R222, P1, R217.reuse, R202, RZ ;  /* 0x000000cad9de7210 */ /* 0x040fe60007f3e0ff */
[--C-:B------:R-:W-:Y:S02]  /*8fb0*/  IMAD.MOV.U32 R203, RZ, RZ, R201.reuse ;  /* 0x000000ffffcb7224 */ /* 0x100fe400078e00c9 */
[C---:B------:R-:W-:Y:S01]  /*8fc0*/  IMAD.X R223, R206.reuse, 0x1, R201, P1 ;  /* 0x00000001cedf7824 */ /* 0x040fe200008e06c9 */
[C---:B------:R-:W-:Y:S02]  /*8fd0*/  IADD3 R134, P1, R217.reuse, R222, RZ ;  /* 0x000000ded9867210 */ /* 0x040fe40007f3e0ff */
[----:B------:R-:W-:Y:S01]  /*8fe0*/  @!PT LDS RZ, [RZ] ;  /* 0x00000000fffff984 */ /* 0x000fe20000000800 */
[----:B------:R-:W-:Y:S01]  /*8ff0*/  @!PT LDS RZ, [RZ] ;  /* 0x00000000fffff984 */ /* 0x000fe20000000800 */
[----:B------:R-:W-:Y:S01]  /*9000*/  @!PT LDS RZ, [RZ] ;  /* 0x00000000fffff984 */ /* 0x000fe20000000800 */
[----:B------:R1:W-:Y:S03]  /*9010*/  LDGSTS.E.BYPASS.LTC128B.128 [R207+0xc000], desc[UR10][R202.64] ;  /* 0x0c000000cacf7fae */ /* 0x0003e6000b901d4a */
[C---:B------:R-:W-:Y:S01]  /*9020*/  IMAD.X R135, R206.reuse, 0x1, R223, P1 ;  /* 0x00000001ce877824 */ /* 0x040fe200008e06df */
[----:B------:R1:W-:Y:S01]  /*9030*/  LDGSTS.E.BYPASS.LTC128B.128 [R207+0xe000], desc[UR10][R202.64+0x80] ;  /* 0x0e000080cacf7fae */ /* 0x0003e2000b901d4a */
[----:B------:R-:W-:Y:S03]  /*9040*/  IADD3 R2, P1, R217, R134, RZ ;  /* 0x00000086d9027210 */ /* 0x000fe60007f3e0ff */
[----:B------:R1:W-:Y:S02]  /*9050*/  LDGSTS.E.BYPASS.LTC128B.128 [R207+0x10000], desc[UR10][R202.64+0x100] ;  /* 0x10000100cacf7fae */ /* 0x0003e4000b901d4a */
[----:B------:R-:W-:Y:S01]  /*9060*/  IMAD.X R3, R206, 0x1, R135, P1 ;  /* 0x00000001ce037824 */ /* 0x000fe200008e0687 */
[----:B------:R-:W-:Y:S01]  /*9070*/  ISETP.GT.AND P1, PT, R205, R200, PT ;  /* 0x000000c8cd00720c */ /* 0x000fe20003f24270 */
        /* <DEDUP_REMOVED lines=186> */
[-C--:B------:R-:W-:Y:S01]  /*9c20*/  LOP3.LUT R139, R139, R132.reuse, RZ, 0x3c, !PT ;  /* 0x000000848b8b7212 */ /* 0x080fe200078e3cff */
[--C-:B-1----:R-:W-:Y:S03]  /*9c30*/  IMAD.MOV R135, RZ, RZ, -R141.reuse ;  /* 0x000000ffff877224 */ /* 0x102fe600078e0a8d */
[----:B------:R-:W-:Y:S01]  /*9c40*/  ISETP.GE.AND P1, PT, R139, RZ, PT ;  /* 0x000000ff8b00720c */ /* 0x000fe20003f26270 */
[----:B------:R-:W-:Y:S01]  /*9c50*/  IMAD.MOV.U32 R140, RZ, RZ, RZ ;  /* 0x000000ffff8c7224 */ /* 0x000fe200078e00ff */
[----:B------:R-:W-:Y:S01]  /*9c60*/  LOP3.LUT R139, RZ, R132, RZ, 0x33, !PT ;  /* 0x00000084ff8b7212 */ /* 0x000fe200078e33ff */
        /* <DEDUP_REMOVED lines=17> */
[----:B------:R-:W1:Y:S10]  /*9d80*/  LDC.64 R134, c[0x0][0x248] ;  /* 0x00009200ff867b82 */ /* 0x000e740000000a00 */
        /* <DEDUP_REMOVED lines=26> */
.L_x_3121:
        /* <DEDUP_REMOVED lines=24> */
.L_x_3120:
        /* <DEDUP_REMOVED lines=410> */
.L_x_3118:
[----:B------:R-:W1:Y:S01]  /*ba50*/  SHFL.BFLY PT, R0, R221, 0x2, 0x1f ;  /* 0x0c401f00dd007f89 */ /* 0x000e6200000e0000 */
[----:B------:R-:W-:Y:S01]  /*ba60*/  MOV R11, 0x3f800000 ;  /* 0x3f800000000b7802 */ /* 0x000fe20000000f00 */
[----:B------:R-:W2:Y:S01]  /*ba70*/  S2UR UR5, SR_CgaCtaId ;  /* 0x00000000000579c3 */ /* 0x000ea20000008800 */
[----:B------:R-:W-:Y:S01]  /*ba80*/  UMOV UR4, 0x400 ;  /* 0x0000040000047882 */ /* 0x000fe20000000000 */
[----:B------:R-:W3:Y:S01]  /*ba90*/  SHFL.BFLY PT, R8, R219, 0x2, 0x1f ;  /* 0x0c401f00db087f89 */ /* 0x000ee200000e0000 */
[----:B------:R-:W-:Y:S01]  /*baa0*/  IADD3 R23, -R209, RZ, RZ ;  /* 0x000000ffd1177210 */ /* 0x000fe20007ffe1ff */
[----:B------:R-:W-:Y:S01]  /*bab0*/  BSSY B0, `(.L_x_3123) ;  /* 0x0000101000007945 */ /* 0x000fe20003800000 */
[----:B------:R-:W4:Y:S03]  /*bac0*/  S2R R7, SR_TID.X ;  /* 0x0000000000077919 */ /* 0x000f260000002100 */
[----:B------:R-:W5:Y:S01]  /*bad0*/  LDC R20, c[0x0][0x270] ;  /* 0x00009c00ff147b82 */ /* 0x000f620000000800 */
[----:B------:R-:W5:Y:S01]  /*bae0*/  S2R R18, SR_CTAID.Y ;  /* 0x0000000000127919 */ /* 0x000f620000002600 */
[----:B------:R-:W5:Y:S01]  /*baf0*/  S2R R19, SR_CTAID.X ;  /* 0x0000000000137919 */ /* 0x000f620000002500 */
[----:B-1----:R-:W-:-:S02]  /*bb00*/  FADD.FTZ R9, R0, R221 ;  /* 0x000000dd00097221 */ /* 0x002fc40000010000 */
[----:B------:R-:W1:Y:S01]  /*bb10*/  S2R R0, SR_TID.X ;  /* 0x0000000000007919 */ /* 0x000e620000002100 */
[----:B--2---:R-:W-:Y:S01]  /*bb20*/  ULEA UR5, UR5, UR4, 0x18 ;  /* 0x0000000405057291 */ /* 0x004fe2000f8ec03f */
[----:B---3--:R-:W-:Y:S01]  /*bb30*/  FADD.FTZ R8, R8, R219 ;  /* 0x000000db08087221 */ /* 0x008fe20000010000 */
[----:B------:R-:W5:Y:S01]  /*bb40*/  S2UR UR4, SR_CTAID.Z ;  /* 0x00000000000479c3 */ /* 0x000f620000002700 */
[----:B------:R-:W2:Y:S04]  /*bb50*/  SHFL.BFLY PT, R6, R9, 0x1, 0x1f ;  /* 0x0c201f0009067f89 */ /* 0x000ea800000e0000 */
[----:B------:R-:W3:Y:S01]  /*bb60*/  SHFL.BFLY PT, R5, R8, 0x1, 0x1f ;  /* 0x0c201f0008057f89 */ /* 0x000ee200000e0000 */
[----:B----4-:R-:W-:-:S04]  /*bb70*/  SHF.R.S32.HI R10, RZ, 0x1f, R7 ;  /* 0x0000001fff0a7819 */ /* 0x010fc80000011407 */
[CC--:B------:R-:W-:Y:S02]  /*bb80*/  LEA.HI R2, R10.reuse, R7.reuse, RZ, 0x2 ;  /* 0x000000070a027211 */ /* 0x0c0fe400078f10ff */
[----:B------:R-:W-:Y:S02]  /*bb90*/  LEA.HI R10, R10, R7, RZ, 0x5 ;  /* 0x000000070a0a7211 */ /* 0x000fe400078f28ff */
[--C-:B------:R-:W-:Y:S02]  /*bba0*/  SHF.R.S32.HI R13, RZ, 0x2, R2.reuse ;  /* 0x00000002ff0d7819 */ /* 0x100fe40000011402 */
[----:B------:R-:W-:Y:S02]  /*bbb0*/  SHF.R.S32.HI R12, RZ, 0x1f, R2 ;  /* 0x0000001fff0c7819 */ /* 0x000fe40000011402 */
[----:B------:R-:W-:Y:S01]  /*bbc0*/  LOP3.LUT R2, R2, 0x1ffffffc, RZ, 0xc0, !PT ;  /* 0x1ffffffc02027812 */ /* 0x000fe200078ec0ff */
[----:B-----5:R-:W-:Y:S02]  /*bbd0*/  IMAD R23, R20, R23, UR4 ;  /* 0x0000000414177e24 */ /* 0x020fe4000f8e0217 */
[----:B--2---:R-:W-:Y:S01]  /*bbe0*/  FADD.FTZ R6, R9, R6 ;  /* 0x0000000609067221 */ /* 0x004fe20000010000 */
[----:B------:R-:W-:-:S02]  /*bbf0*/  MOV R9, 0x3f800000 ;  /* 0x3f80000000097802 */ /* 0x000fc40000000f00 */
[----:B------:R-:W-:Y:S01]  /*bc00*/  LEA.HI R12, R12, R13, RZ, 0x3 ;  /* 0x0000000d0c0c7211 */ /* 0x000fe200078f18ff */
[----:B---3--:R-:W-:Y:S01]  /*bc10*/  FADD.FTZ R5, R8, R5 ;  /* 0x0000000508057221 */ /* 0x008fe20000010000 */
[----:B------:R-:W-:Y:S01]  /*bc20*/  BAR.SYNC.DEFER_BLOCKING 0x0 ;  /* 0x0000000000007b1d */ /* 0x000fe20000010000 */
[----:B------:R-:W-:Y:S02]  /*bc30*/  FSETP.NE.FTZ.AND P4, PT, R6, RZ, PT ;  /* 0x000000ff0600720b */ /* 0x000fe40003f95000 */
[----:B-1----:R-:W-:Y:S02]  /*bc40*/  SHF.R.S32.HI R15, RZ, 0x1f, R0 ;  /* 0x0000001fff0f7819 */ /* 0x002fe40000011400 */
[----:B------:R-:W-:Y:S02]  /*bc50*/  FSETP.NE.FTZ.AND P3, PT, R5, RZ, PT ;  /* 0x000000ff0500720b */ /* 0x000fe40003f75000 */
[----:B------:R-:W-:Y:S02]  /*bc60*/  LOP3.LUT R8, R10, 0xffffffe0, RZ, 0xc0, !PT ;  /* 0xffffffe00a087812 */ /* 0x000fe400078ec0ff */
[----:B------:R-:W-:-:S02]  /*bc70*/  LEA.HI R4, R15, R0, RZ, 0x4 ;  /* 0x000000000f047211 */ /* 0x000fc400078f20ff */
[----:B------:R-:W-:Y:S02]  /*bc80*/  LEA.HI R15, R15, R0, RZ, 0x5 ;  /* 0x000000000f0f7211 */ /* 0x000fe400078f28ff */
[----:B------:R-:W-:Y:S01]  /*bc90*/  IADD3 R8, R7, -R8, RZ ;  /* 0x8000000807087210 */ /* 0x000fe20007ffe0ff */
[----:B------:R-:W1:Y:S01]  /*bca0*/  @P4 MUFU.RCP R11, R6 ;  /* 0x00000006000b4308 */ /* 0x000e620000001000 */
[----:B------:R-:W-:Y:S01]  /*bcb0*/  LOP3.LUT R17, R4, 0xfffffff0, RZ, 0xc0, !PT ;  /* 0xfffffff004117812 */ /* 0x000fe200078ec0ff */
[----:B------:R-:W2:Y:S01]  /*bcc0*/  @P4 LDC R21, c[0x0][0x2e8] ;  /* 0x0000ba00ff154b82 */ /* 0x000ea20000000800 */
[----:B------:R-:W-:Y:S02]  /*bcd0*/  LOP3.LUT R12, R12, 0xfffffff8, RZ, 0xc0, !PT ;  /* 0xfffffff80c0c7812 */ /* 0x000fe400078ec0ff */
[----:B------:R-:W-:Y:S02]  /*bce0*/  LOP3.LUT R15, R15, 0xffffffe0, RZ, 0xc0, !PT ;  /* 0xffffffe00f0f7812 */ /* 0x000fe400078ec0ff */
[----:B------:R-:W-:Y:S01]  /*bcf0*/  SHF.R.S32.HI R10, RZ, 0x5, R10 ;  /* 0x00000005ff0a7819 */ /* 0x000fe2000001140a */
[----:B------:R-:W3:Y:S01]  /*bd00*/  @P3 MUFU.RCP R9, R5 ;  /* 0x0000000500093308 */ /* 0x000ee20000001000 */
[----:B------:R-:W-:Y:S01]  /*bd10*/  IADD3 R7, -R2, R7, RZ ;  /* 0x0000000702077210 */ /* 0x000fe20007ffe1ff */
[----:B------:R-:W4:Y:S01]  /*bd20*/  @P3 LDC R22, c[0x0][0x2e8] ;  /* 0x0000ba00ff163b82 */ /* 0x000f220000000800 */
[----:B------:R-:W-:-:S02]  /*bd30*/  LOP3.LUT P5, RZ, R8, 0x3, RZ, 0xc0, !PT ;  /* 0x0000000308ff7812 */ /* 0x000fc400078ac0ff */
[----:B------:R-:W-:Y:S02]  /*bd40*/  IADD3 R2, -R17, R0, RZ ;  /* 0x0000000011027210 */ /* 0x000fe40007ffe1ff */
[----:B------:R-:W-:Y:S01]  /*bd50*/  IADD3 R8, R13, -R12, RZ ;  /* 0x8000000c0d087210 */ /* 0x000fe20007ffe0ff */
[----:B------:R-:W5:Y:S01]  /*bd60*/  @P3 MUFU.LG2 R5, R5 ;  /* 0x0000000500053308 */ /* 0x000f620000000c00 */
[----:B------:R-:W-:Y:S01]  /*bd70*/  IADD3 R0, R0, -R15, RZ ;  /* 0x8000000f00007210 */ /* 0x000fe20007ffe0ff */
[C---:B-1----:R-:W-:Y:S01]  /*bd80*/  FMUL.FTZ R128, R11.reuse, R128 ;  /* 0x000000800b807220 */ /* 0x042fe20000410000 */
[----:B------:R-:W-:Y:S01]  /*bd90*/  SHF.R.S32.HI R13, RZ, 0x1f, R10 ;  /* 0x0000001fff0d7819 */ /* 0x000fe2000001140a */
        /* <DEDUP_REMOVED lines=48> */
[C---:B---3--:R-:W-:Y:S01]  /*c0a0*/  FMUL.FTZ R131, R9.reuse, R131 ;  /* 0x0000008309837220 */ /* 0x048fe20000410000 */
        /* <DEDUP_REMOVED lines=48> */
[----:B------:R-:W-:Y:S01]  /*c3b0*/  LOP3.LUT R13, R13, 0xffffffc, RZ, 0xc0, !PT ;  /* 0x0ffffffc0d0d7812 */ /* 0x000fe200078ec0ff */
[----:B------:R-:W1:Y:S01]  /*c3c0*/  @P4 MUFU.LG2 R6, R6 ;  /* 0x0000000600064308 */ /* 0x000e620000000c00 */
[----:B------:R-:W-:-:S02]  /*c3d0*/  LEA.HI R11, R11, R0, RZ, 0x2 ;  /* 0x000000000b0b7211 */ /* 0x000fc400078f10ff */
[C---:B------:R-:W-:Y:S02]  /*c3e0*/  R2P PR, R8.reuse, 0x6 ;  /* 0x0000000608007804 */ /* 0x040fe40000000000 */
[C---:B------:R-:W-:Y:S02]  /*c3f0*/  LOP3.LUT R9, R8.reuse, 0x1, RZ, 0xc0, !PT ;  /* 0x0000000108097812 */ /* 0x040fe400078ec0ff */
[----:B------:R-:W-:Y:S02]  /*c400*/  SHF.R.S32.HI R0, RZ, 0x4, R4 ;  /* 0x00000004ff007819 */ /* 0x000fe40000011404 */
[----:B------:R-:W-:Y:S02]  /*c410*/  SHF.L.U32 R8, R8, 0x6, RZ ;  /* 0x0000000608087819 */ /* 0x000fe400000006ff */
[C---:B------:R-:W-:Y:S02]  /*c420*/  LEA R7, R10.reuse, R7, 0x9 ;  /* 0x000000070a077211 */ /* 0x040fe400078e48ff */
[----:B------:R-:W-:-:S02]  /*c430*/  IADD3 R13, R10, -R13, RZ ;  /* 0x8000000d0a0d7210 */ /* 0x000fc40007ffe0ff */
[----:B------:R-:W-:Y:S02]  /*c440*/  SHF.L.U32 R4, R0, 0x6, RZ ;  /* 0x0000000600047819 */ /* 0x000fe400000006ff */
[----:B------:R-:W-:Y:S02]  /*c450*/  LEA.HI R10, R2, R2, RZ, 0x1 ;  /* 0x00000002020a7211 */ /* 0x000fe400078f08ff */
[----:B------:R-:W-:Y:S02]  /*c460*/  LOP3.LUT R8, R8, 0x1c0, RZ, 0xc0, !PT ;  /* 0x000001c008087812 */ /* 0x000fe400078ec0ff */
[----:B------:R-:W-:Y:S02]  /*c470*/  ISETP.NE.U32.AND P0, PT, R9, 0x1, PT ;  /* 0x000000010900780c */ /* 0x000fe40003f05070 */
[----:B------:R-:W-:Y:S02]  /*c480*/  LOP3.LUT R4, R4, 0x1c0, RZ, 0xc0, !PT ;  /* 0x000001c004047812 */ /* 0x000fe400078ec0ff */
[----:B------:R-:W-:-:S02]  /*c490*/  SHF.L.U32 R9, R10, 0x2, RZ ;  /* 0x000000020a097819 */ /* 0x000fc400000006ff */
[----:B------:R-:W-:Y:S02]  /*c4a0*/  LEA.HI R8, R8, R8, RZ, 0x1d ;  /* 0x0000000808087211 */ /* 0x000fe400078fe8ff */
[----:B------:R-:W-:Y:S02]  /*c4b0*/  LOP3.LUT R9, R4, 0x38, R9, 0xf8, !PT ;  /* 0x0000003804097812 */ /* 0x000fe400078ef809 */
[----:B------:R-:W-:Y:S02]  /*c4c0*/  LEA R8, R7, R8, 0x1 ;  /* 0x0000000807087211 */ /* 0x000fe400078e08ff */
[----:B------:R-:W-:Y:S02]  /*c4d0*/  SHF.R.U32.HI R4, RZ, 0x3, R4 ;  /* 0x00000003ff047819 */ /* 0x000fe40000011604 */
[----:B------:R-:W-:Y:S02]  /*c4e0*/  LOP3.LUT R7, R10, 0xffffffe, RZ, 0xc0, !PT ;  /* 0x0ffffffe0a077812 */ /* 0x000fe400078ec0ff */
[----:B------:R-:W-:-:S02]  /*c4f0*/  LOP3.LUT R4, R9, R4, RZ, 0x3c, !PT ;  /* 0x0000000409047212 */ /* 0x000fc400078e3cff */
[----:B------:R-:W-:Y:S02]  /*c500*/  IADD3 R7, R2, -R7, RZ ;  /* 0x8000000702077210 */ /* 0x000fe40007ffe0ff */
[----:B------:R-:W-:Y:S02]  /*c510*/  SHF.R.S32.HI R10, RZ, 0x2, R11 ;  /* 0x00000002ff0a7819 */ /* 0x000fe4000001140b */
[----:B------:R-:W-:Y:S02]  /*c520*/  LEA R8, R8, UR5, 0x2 ;  /* 0x0000000508087c11 */ /* 0x000fe4000f8e10ff */
[----:B------:R-:W-:Y:S02]  /*c530*/  MOV R11, 0x40 ;  /* 0x00000040000b7802 */ /* 0x000fe40000000f00 */
[----:B------:R-:W-:Y:S01]  /*c540*/  LEA R4, R7, R4, 0x2 ;  /* 0x0000000407047211 */ /* 0x000fe200078e10ff */
[----:B------:R-:W-:Y:S01]  /*c550*/  STS.64 [R8], R128 ;  /* 0x0000008008007388 */ /* 0x000fe20000000a00 */
[----:B------:R-:W-:-:S02]  /*c560*/  MOV R7, 0x80 ;  /* 0x0000008000077802 */ /* 0x000fc40000000f00 */
[C---:B------:R-:W-:Y:S01]  /*c570*/  IADD3 R9, R8.reuse, -0x20, RZ ;  /* 0xffffffe008097810 */ /* 0x040fe20007ffe0ff */
[----:B------:R-:W-:Y:S01]  /*c580*/  STS.64 [R8+0x800], R130 ;  /* 0x0008008208007388 */ /* 0x000fe20000000a00 */
[----:B------:R-:W-:Y:S02]  /*c590*/  SEL R11, R11, 0xffffffc0, !P1 ;  /* 0xffffffc00b0b7807 */ /* 0x000fe40004800000 */
[C---:B------:R-:W-:Y:S02]  /*c5a0*/  @P0 IADD3 R9, R8.reuse, 0x20, RZ ;  /* 0x0000002008090810 */ /* 0x040fe40007ffe0ff */
[----:B------:R-:W-:Y:S02]  /*c5b0*/  LEA R10, R13, R10, 0x4 ;  /* 0x0000000a0d0a7211 */ /* 0x000fe400078e20ff */
[----:B------:R-:W-:Y:S01]  /*c5c0*/  SEL R7, R7, 0xffffff80, !P2 ;  /* 0xffffff8007077807 */ /* 0x000fe20005000000 */
[----:B------:R-:W3:Y:S01]  /*c5d0*/  LDC.64 R12, c[0x0][0x2c0] ;  /* 0x0000b000ff0c7b82 */ /* 0x000ee20000000a00 */
[----:B------:R-:W-:Y:S01]  /*c5e0*/  IADD3 R14, R8, R11, RZ ;  /* 0x0000000b080e7210 */ /* 0x000fe20007ffe0ff */
[----:B------:R-:W-:Y:S01]  /*c5f0*/  STS.64 [R9], R36 ;  /* 0x0000002409007388 */ /* 0x000fe20000000a00 */
[----:B------:R-:W-:-:S02]  /*c600*/  IADD3 R11, R11, R9, RZ ;  /* 0x000000090b0b7210 */ /* 0x000fc40007ffe0ff */
[----:B------:R-:W-:Y:S01]  /*c610*/  IADD3 R15, R8, R7, RZ ;  /* 0x00000007080f7210 */ /* 0x000fe20007ffe0ff */
[----:B------:R-:W-:Y:S01]  /*c620*/  STS.64 [R9+0x800], R38 ;  /* 0x0008002609007388 */ /* 0x000fe20000000a00 */
[----:B------:R-:W-:Y:S02]  /*c630*/  IADD3 R16, R7, R9, RZ ;  /* 0x0000000907107210 */ /* 0x000fe40007ffe0ff */
[-C--:B------:R-:W-:Y:S01]  /*c640*/  IADD3 R17, R14, R7.reuse, RZ ;  /* 0x000000070e117210 */ /* 0x080fe20007ffe0ff */
[----:B------:R-:W-:Y:S01]  /*c650*/  STS.64 [R14], R40 ;  /* 0x000000280e007388 */ /* 0x000fe20000000a00 */
[----:B------:R-:W-:Y:S02]  /*c660*/  IADD3 R7, R11, R7, RZ ;  /* 0x000000070b077210 */ /* 0x000fe40007ffe0ff */
[----:B------:R-:W-:Y:S01]  /*c670*/  SHF.L.U32 R19, R19, 0x6, RZ ;  /* 0x0000000613137819 */ /* 0x000fe200000006ff */
[----:B------:R-:W-:Y:S04]  /*c680*/  STS.64 [R14+0x800], R42 ;  /* 0x0008002a0e007388 */ /* 0x000fe80000000a00 */
[----:B------:R-:W-:Y:S04]  /*c690*/  STS.64 [R11], R44 ;  /* 0x0000002c0b007388 */ /* 0x000fe80000000a00 */
[----:B------:R-:W-:Y:S01]  /*c6a0*/  STS.64 [R11+0x800], R46 ;  /* 0x0008002e0b007388 */ /* 0x000fe20000000a00 */
[----:B---3--:R-:W-:-:S03]  /*c6b0*/  IMAD R209, R18, R12, R209 ;  /* 0x0000000c12d17224 */ /* 0x008fc600078e02d1 */
[----:B------:R-:W-:Y:S01]  /*c6c0*/  STS.64 [R15], R48 ;  /* 0x000000300f007388 */ /* 0x000fe20000000a00 */
[----:B------:R-:W-:-:S03]  /*c6d0*/  IMAD R20, R209, R20, R23 ;  /* 0x00000014d1147224 */ /* 0x000fc600078e0217 */
[----:B------:R-:W-:Y:S01]  /*c6e0*/  STS.64 [R15+0x800], R50 ;  /* 0x000800320f007388 */ /* 0x000fe20000000a00 */
[----:B------:R-:W-:-:S03]  /*c6f0*/  IMAD R13, R20, R13, R19 ;  /* 0x0000000d140d7224 */ /* 0x000fc600078e0213 */
[----:B------:R-:W-:Y:S04]  /*c700*/  STS.64 [R16], R52 ;  /* 0x0000003410007388 */ /* 0x000fe80000000a00 */
[----:B------:R-:W-:Y:S04]  /*c710*/  STS.64 [R16+0x800], R54 ;  /* 0x0008003610007388 */ /* 0x000fe80000000a00 */
        /* <DEDUP_REMOVED lines=23> */
[----:B------:R5:W-:Y:S04]  /*c890*/  STS.64 [R9+0x8800], R102 ;  /* 0x0088006609007388 */ /* 0x000be80000000a00 */
[----:B------:R-:W-:Y:S04]  /*c8a0*/  STS.64 [R14+0x8000], R104 ;  /* 0x008000680e007388 */ /* 0x000fe80000000a00 */
[----:B------:R2:W-:Y:S04]  /*c8b0*/  STS.64 [R14+0x8800], R106 ;  /* 0x0088006a0e007388 */ /* 0x0005e80000000a00 */
[----:B------:R-:W-:Y:S04]  /*c8c0*/  STS.64 [R11+0x8000], R124 ;  /* 0x0080007c0b007388 */ /* 0x000fe80000000a00 */
[----:B------:R1:W-:Y:S01]  /*c8d0*/  STS.64 [R11+0x8800], R126 ;  /* 0x0088007e0b007388 */ /* 0x0003e20000000a00 */
[----:B---3--:R-:W-:-:S03]  /*c8e0*/  MOV R8, 0xff800000 ;  /* 0xff80000000087802 */ /* 0x008fc60000000f00 */
[----:B------:R-:W-:Y:S04]  /*c8f0*/  STS.64 [R15+0x8000], R108 ;  /* 0x0080006c0f007388 */ /* 0x000fe80000000a00 */
[----:B------:R3:W-:Y:S01]  /*c900*/  STS.64 [R15+0x8800], R110 ;  /* 0x0088006e0f007388 */ /* 0x0007e20000000a00 */
[----:B-----5:R-:W-:-:S03]  /*c910*/  MOV R9, 0xff800000 ;  /* 0xff80000000097802 */ /* 0x020fc60000000f00 */
[----:B------:R3:W-:Y:S04]  /*c920*/  STS.64 [R16+0x8000], R120 ;  /* 0x0080007810007388 */ /* 0x0007e80000000a00 */
[----:B------:R3:W-:Y:S01]  /*c930*/  STS.64 [R16+0x8800], R122 ;  /* 0x0088007a10007388 */ /* 0x0007e20000000a00 */
[----:B--2---:R-:W-:Y:S01]  /*c940*/  SHF.L.U32 R14, R2, 0x2, RZ ;  /* 0x00000002020e7819 */ /* 0x004fe200000006ff */
[----:B------:R-:W-:Y:S02]  /*c950*/  @P3 FMUL.FTZ R2, R5, 0.69314718246459960938 ;  /* 0x3f31721805023820 */ /* 0x000fe40000410000 */
[----:B------:R2:W-:Y:S02]  /*c960*/  STS.64 [R17+0x8000], R112 ;  /* 0x0080007011007388 */ /* 0x0005e40000000a00 */
[----:B----4-:R-:W-:-:S02]  /*c970*/  @P3 FFMA.FTZ R9, R3, R22, R2 ;  /* 0x0000001603093223 */ /* 0x010fc40000010002 */
[----:B------:R2:W-:Y:S01]  /*c980*/  STS.64 [R17+0x8800], R114 ;  /* 0x0088007211007388 */ /* 0x0005e20000000a00 */
[----:B------:R-:W-:Y:S01]  /*c990*/  LEA R3, R4, UR5, 0x2 ;  /* 0x0000000504037c11 */ /* 0x000fe2000f8e10ff */
[----:B-1----:R-:W-:Y:S02]  /*c9a0*/  @P4 FMUL.FTZ R11, R6, 0.69314718246459960938 ;  /* 0x3f317218060b4820 */ /* 0x002fe40000410000 */
[----:B------:R2:W-:Y:S02]  /*c9b0*/  STS.64 [R7+0x8000], R116 ;  /* 0x0080007407007388 */ /* 0x0005e40000000a00 */
[----:B------:R-:W-:Y:S02]  /*c9c0*/  @P4 FFMA.FTZ R8, R132, R21, R11 ;  /* 0x0000001584084223 */ /* 0x000fe4000001000b */
[----:B------:R2:W-:Y:S01]  /*c9d0*/  STS.64 [R7+0x8800], R118 ;  /* 0x0088007607007388 */ /* 0x0005e20000000a00 */
[----:B---3--:R-:W-:Y:S01]  /*c9e0*/  SHF.R.S32.HI R15, RZ, 0x1f, R14 ;  /* 0x0000001fff0f7819 */ /* 0x008fe2000001140e */
[----:B------:R-:W-:Y:S06]  /*c9f0*/  BAR.SYNC.DEFER_BLOCKING 0x0 ;  /* 0x0000000000007b1d */ /* 0x000fec0000010000 */
[----:B------:R-:W-:Y:S05]  /*ca00*/  @P5 BRA `(.L_x_3124) ;  /* 0x00000000002c5947 */ /* 0x000fea0003800000 */
        /* <DEDUP_REMOVED lines=11> */
.L_x_3124:
[----:B------:R-:W-:Y:S05]  /*cac0*/  BSYNC B0 ;  /* 0x0000000000007941 */ /* 0x000fea0003800000 */
.L_x_3123:
[----:B------:R-:W3:Y:S01]  /*cad0*/  LDS.128 R96, [R3] ;  /* 0x0000000003607984 */ /* 0x000ee20000000c00 */
[----:B------:R-:W-:Y:S01]  /*cae0*/  ULDC UR4, c[0x0][0x2dc] ;  /* 0x0000b70000047ab9 */ /* 0x000fe20000000800 */
[C---:B------:R-:W-:Y:S02]  /*caf0*/  IMAD.WIDE R14, R0.reuse, 0xc0, R14 ;  /* 0x000000c0000e7825 */ /* 0x040fe400078e020e */
[----:B------:R-:W4:Y:S02]  /*cb00*/  LDS.128 R64, [R3+0x4000] ;  /* 0x0040000003407984 */ /* 0x000f240000000c00 */
[----:B-1----:R-:W-:Y:S01]  /*cb10*/  IMAD R5, R13, UR4, RZ ;  /* 0x000000040d057c24 */ /* 0x002fe2000f8e02ff */
[----:B------:R-:W-:Y:S01]  /*cb20*/  ULDC.64 UR4, c[0x0][0x288] ;  /* 0x0000a20000047ab9 */ /* 0x000fe20000000a00 */
[----:B------:R-:W1:Y:S01]  /*cb30*/  LDS.128 R32, [R3+0x8000] ;  /* 0x0080000003207984 */ /* 0x000e620000000c00 */
[C---:B------:R-:W-:Y:S02]  /*cb40*/  VIADD R4, R0.reuse, 0x8 ;  /* 0x0000000800047836 */ /* 0x040fe40000000000 */
[C---:B------:R-:W-:Y:S01]  /*cb50*/  IADD3 R6, P0, R5.reuse, R14, RZ ;  /* 0x0000000e05067210 */ /* 0x040fe20007f1e0ff */
[----:B------:R-:W5:Y:S01]  /*cb60*/  LDS.128 R92, [R3+0x800] ;  /* 0x00080000035c7984 */ /* 0x000f620000000c00 */
[----:B------:R-:W-:Y:S01]  /*cb70*/  VIADD R2, R0, 0x10 ;  /* 0x0000001000027836 */ /* 0x000fe20000000000 */
[----:B------:R-:W-:Y:S01]  /*cb80*/  ISETP.GE.AND P6, PT, R4, R199, PT ;  /* 0x000000c70400720c */ /* 0x000fe20003fc6270 */
[----:B------:R-:W-:Y:S01]  /*cb90*/  VIADD R104, R0, 0x18 ;  /* 0x0000001800687836 */ /* 0x000fe20000000000 */
[----:B------:R-:W-:Y:S01]  /*cba0*/  LEA.HI.X.SX32 R5, R5, R15, 0x1, P0 ;  /* 0x0000000f05057211 */ /* 0x000fe200000f0eff */
[----:B------:R-:W5:Y:S01]  /*cbb0*/  LDS.128 R88, [R3+0x1000] ;  /* 0x0010000003587984 */ /* 0x000f620000000c00 */
[----:B------:R-:W-:Y:S01]  /*cbc0*/  LEA R106, P0, R6, UR4, 0x2 ;  /* 0x00000004066a7c11 */ /* 0x000fe2000f8010ff */
[----:B------:R-:W-:Y:S01]  /*cbd0*/  VIADD R102, R0, 0x20 ;  /* 0x0000002000667836 */ /* 0x000fe20000000000 */
[-C--:B------:R-:W-:Y:S01]  /*cbe0*/  ISETP.GE.AND P5, PT, R2, R199.reuse, PT ;  /* 0x000000c70200720c */ /* 0x080fe20003fa6270 */
[----:B------:R-:W5:Y:S01]  /*cbf0*/  LDS.128 R84, [R3+0x1800] ;  /* 0x0018000003547984 */ /* 0x000f620000000c00 */
[----:B------:R-:W-:Y:S01]  /*cc00*/  LEA.HI.X R107, R6, UR5, R5, 0x2, P0 ;  /* 0x00000005066b7c11 */ /* 0x000fe200080f1405 */
[C---:B------:R-:W-:Y:S01]  /*cc10*/  VIADD R100, R0.reuse, 0x28 ;  /* 0x0000002800647836 */ /* 0x040fe20000000000 */
[CC--:B------:R-:W-:Y:S01]  /*cc20*/  ISETP.GE.AND P0, PT, R0.reuse, R199.reuse, PT ;  /* 0x000000c70000720c */ /* 0x0c0fe20003f06270 */
[----:B------:R-:W5:Y:S01]  /*cc30*/  LDS.128 R80, [R3+0x2000] ;  /* 0x0020000003507984 */ /* 0x000f620000000c00 */
[----:B------:R-:W-:Y:S01]  /*cc40*/  VIADD R2, R0, 0x30 ;  /* 0x0000003000027836 */ /* 0x000fe20000000000 */
[-C--:B------:R-:W-:Y:S01]  /*cc50*/  ISETP.GE.AND P4, PT, R104, R199.reuse, PT ;  /* 0x000000c76800720c */ /* 0x080fe20003f86270 */
[----:B------:R-:W-:Y:S01]  /*cc60*/  VIADD R0, R0, 0x38 ;  /* 0x0000003800007836 */ /* 0x000fe20000000000 */
[----:B------:R-:W5:Y:S01]  /*cc70*/  LDS.128 R76, [R3+0x2800] ;  /* 0x00280000034c7984 */ /* 0x000f620000000c00 */
[----:B------:R-:W-:-:S02]  /*cc80*/  ISETP.GE.AND P3, PT, R102, R199, PT ;  /* 0x000000c76600720c */ /* 0x000fc40003f66270 */
[-C--:B------:R-:W-:Y:S01]  /*cc90*/  ISETP.GE.AND P2, PT, R100, R199.reuse, PT ;  /* 0x000000c76400720c */ /* 0x080fe20003f46270 */
[----:B------:R-:W5:Y:S01]  /*cca0*/  LDS.128 R72, [R3+0x3000] ;  /* 0x0030000003487984 */ /* 0x000f620000000c00 */
[----:B------:R-:W-:-:S03]  /*ccb0*/  ISETP.GE.AND P1, PT, R2, R199, PT ;  /* 0x000000c70200720c */ /* 0x000fc60003f26270 */
[----:B------:R-:W5:Y:S04]  /*ccc0*/  LDS.128 R60, [R3+0x4800] ;  /* 0x00480000033c7984 */ /* 0x000f680000000c00 */
        /* <DEDUP_REMOVED lines=8> */
[----:B--2---:R-:W2:Y:S04]  /*cd50*/  LDS.128 R16, [R3+0xa000] ;  /* 0x00a0000003107984 */ /* 0x004ea80000000c00 */
[----:B------:R-:W2:Y:S04]  /*cd60*/  LDS.128 R12, [R3+0xa800] ;  /* 0x00a80000030c7984 */ /* 0x000ea80000000c00 */
[----:B------:R-:W2:Y:S04]  /*cd70*/  LDS.128 R8, [R3+0xb000] ;  /* 0x00b0000003087984 */ /* 0x000ea80000000c00 */
[----:B------:R1:W2:Y:S04]  /*cd80*/  LDS.128 R68, [R3+0x3800] ;  /* 0x0038000003447984 */ /* 0x0002a80000000c00 */
[----:B------:R2:W2:Y:S04]  /*cd90*/  LDS.128 R36, [R3+0x7800] ;  /* 0x0078000003247984 */ /* 0x0004a80000000c00 */
[----:B------:R2:W2:Y:S04]  /*cda0*/  LDS.128 R4, [R3+0xb800] ;  /* 0x00b8000003047984 */ /* 0x0004a80000000c00 */
[----:B---3--:R3:W-:Y:S04]  /*cdb0*/  @!P0 STG.E.64 desc[UR10][R106.64], R96 ;  /* 0x000000606a008986 */ /* 0x0087e8000c101b0a */
[----:B------:R3:W-:Y:S04]  /*cdc0*/  @!P0 STG.E.64 desc[UR10][R106.64+0x8], R98 ;  /* 0x000008626a008986 */ /* 0x0007e8000c101b0a */
[----:B----4-:R3:W-:Y:S04]  /*cdd0*/  @!P0 STG.E.128 desc[UR10][R106.64+0x100], R64 ;  /* 0x000100406a008986 */ /* 0x0107e8000c101d0a */
[----:B-1----:R3:W-:Y:S01]  /*cde0*/  @!P0 STG.E.128 desc[UR10][R106.64+0x200], R32 ;  /* 0x000200206a008986 */ /* 0x0027e2000c101d0a */
[----:B------:R-:W-:-:S03]  /*cdf0*/  ISETP.GE.AND P0, PT, R0, R199, PT ;  /* 0x000000c70000720c */ /* 0x000fc60003f06270 */
[----:B-----5:R3:W-:Y:S04]  /*ce00*/  @!P6 STG.E.128 desc[UR10][R106.64+0x1800], R92 ;  /* 0x0018005c6a00e986 */ /* 0x0207e8000c101d0a */
[----:B------:R3:W-:Y:S04]  /*ce10*/  @!P5 STG.E.128 desc[UR10][R106.64+0x3000], R88 ;  /* 0x003000586a00d986 */ /* 0x0007e8000c101d0a */
        /* <DEDUP_REMOVED lines=13> */
[----:B--2---:R3:W-:Y:S04]  /*cef0*/  @!P3 STG.E.128 desc[UR10][R106.64+0x6200], R16 ;  /* 0x006200106a00b986 */ /* 0x0047e8000c101d0a */
[----:B------:R3:W-:Y:S04]  /*cf00*/  @!P2 STG.E.128 desc[UR10][R106.64+0x7a00], R12 ;  /* 0x007a000c6a00a986 */ /* 0x0007e8000c101d0a */
[----:B------:R3:W-:Y:S01]  /*cf10*/  @!P1 STG.E.128 desc[UR10][R106.64+0x9200], R8 ;  /* 0x009200086a009986 */ /* 0x0007e2000c101d0a */
[----:B------:R-:W-:Y:S05]  /*cf20*/  @P0 EXIT ;  /* 0x000000000000094d */ /* 0x000fea0003800000 */
[----:B------:R-:W-:Y:S04]  /*cf30*/  STG.E.128 desc[UR10][R106.64+0xa800], R68 ;  /* 0x00a800446a007986 */ /* 0x000fe8000c101d0a */
[----:B------:R-:W-:Y:S04]  /*cf40*/  STG.E.128 desc[UR10][R106.64+0xa900], R36 ;  /* 0x00a900246a007986 */ /* 0x000fe8000c101d0a */
[----:B------:R-:W-:Y:S01]  /*cf50*/  STG.E.128 desc[UR10][R106.64+0xaa00], R4 ;  /* 0x00aa00046a007986 */ /* 0x000fe2000c101d0a */
[----:B------:R-:W-:Y:S05]  /*cf60*/  EXIT ;  /* 0x000000000000794d */ /* 0x000fea0003800000 */
.L_x_3125:
        /* <DEDUP_REMOVED lines=9> */
.L_x_4174:


//--------------------- .text._ZN5flash24flash_fwd_splitkv_kernelI23Flash_fwd_kernel_traitsILi192ELi64ELi64ELi4ELb0ELb0EN7cutlass6half_tE19Flash_kernel_traitsILi192ELi64ELi64ELi4ES3_EELb1ELb0ELb0ELb0ELb1ELb1ELb1ELb0EEEvNS_16Flash_fwd_paramsE --------------------------
	.section	.text._ZN5flash24flash_fwd_splitkv_kernelI23Flash_fwd_kernel_traitsILi192ELi64ELi64ELi4ELb0ELb0EN7cutlass6half_tE19Flash_kernel_traitsILi192ELi64ELi64ELi4ES3_EELb1ELb0ELb0ELb0ELb1ELb1ELb1ELb0EEEvNS_16Flash_fwd_paramsE,"ax",@progbits
	.align	128
        .global         _ZN5flash24flash_fwd_splitkv_kernelI23Flash_fwd_kernel_traitsILi192ELi64ELi64ELi4ELb0ELb0EN7cutlass6half_tE19Flash_kernel_traitsILi192ELi64ELi64ELi4ES3_EELb1ELb0ELb0ELb0ELb1ELb1ELb1ELb0EEEvNS_16Flash_fwd_paramsE
        .type           _ZN5flash24flash_fwd_splitkv_kernelI23Flash_fwd_kernel_traitsILi192ELi64ELi64ELi4ELb0ELb0EN7cutlass6half_tE19Flash_kernel_traitsILi192ELi64ELi64ELi4ES3_EELb1ELb0ELb0ELb0ELb1ELb1ELb1ELb0EEEvNS_16Flash_fwd_paramsE,@function
        .size           _ZN5flash24flash_fwd_splitkv_kernelI23Flash_fwd_kernel_traitsILi192ELi64ELi64ELi4ELb0ELb0EN7cutlass6half_tE19Flash_kernel_traitsILi192ELi64ELi64ELi4ES3_EELb1ELb0ELb0ELb0ELb1ELb1ELb1ELb0EEEvNS_16Flash_fwd_paramsE,(.L_x_4175 - _ZN5flash24flash_fwd_splitkv_kernelI23Flash_fwd_kernel_traitsILi192ELi64ELi64ELi4ELb0ELb0EN7cutlass6half_tE19Flash_kernel_traitsILi192ELi64ELi64ELi4ES3_EELb1ELb0ELb0ELb0ELb1ELb1ELb1ELb0EEEvNS_16Flash_fwd_paramsE)
        .other          _ZN5flash24flash_fwd_splitkv_kernelI23Flash_fwd_kernel_traitsILi192ELi64ELi64ELi4ELb0ELb0EN7cutlass6half_tE19Flash_kernel_traitsILi192ELi64ELi64ELi4ES3_EELb1ELb0ELb0ELb0ELb1ELb1ELb1ELb0EEEvNS_16Flash_fwd_paramsE,@"STO_CUDA_ENTRY STV_DEFAULT"
_ZN5flash24flash_fwd_splitkv_kernelI23Flash_fwd_kernel_traitsILi192ELi64ELi64ELi4ELb0ELb0EN7cutlass6half_tE19Flash_kernel_traitsILi192ELi64ELi64ELi4ES3_EELb1ELb0ELb0ELb0ELb1ELb1ELb1ELb0EEEvNS_16Flash_fwd_paramsE:
.text._ZN5flash24flash_fwd_splitkv_kernelI23Flash_fwd_kernel_traitsILi192ELi64ELi64ELi4ELb0ELb0EN7cutlass6half_tE19Flash_kernel_traitsILi192ELi64ELi64ELi4ES3_EELb1ELb0ELb0ELb0ELb1ELb1ELb1ELb0EEEvNS_16Flash_fwd_paramsE:
        /* <DEDUP_REMOVED lines=60> */
.L_x_3126:
[----:B------:R-:W2:Y:S02]  /*03c0*/  LDC R6, c[0x0][0x2c8] ;  /* 0x0000b200ff067b82 */ /* 0x000ea40000000800 */
.L_x_3127:
        /* <DEDUP_REMOVED lines=20> */
[----:B------:R-:W-:Y:S02]  /*0510*/  VIADD R15, R15, 0xffffffff ;  /* 0xffffffff0f0f7836 */ /* 0x000fe40000000000 */
[----:B-1----:R-:W-:-:S03]  /*0520*/  VIADD R16, R16, 0xffffffe ;  /* 0x0ffffffe10107836 */ /* 0x002fc60000000000 */
[----:B------:R-:W-:Y:S02]  /*0530*/  IABS R3, R15 ;  /* 0x0000000f00037213 */ /* 0x000fe40000000000 */
[-C--:B------:R-:W-:Y:S01]  /*0540*/  LOP3.LUT R15, R15, R10.reuse, RZ, 0x3c, !PT ;  /* 0x0000000a0f0f7212 */ /* 0x080fe200078e3cff */
[----:B------:R-:W1:Y:S03]  /*0550*/  F2I.FTZ.U32.TRUNC.NTZ R17, R16 ;  /* 0x0000001000117305 */ /* 0x000e66000021f000 */
[----:B------:R-:W-:Y:S01]  /*0560*/  ISETP.GE.AND P0, PT, R15, RZ, PT ;  /* 0x000000ff0f00720c */ /* 0x000fe20003f06270 */
[----:B-1----:R-:W-:Y:S02]  /*0570*/  IMAD.MOV R2, RZ, RZ, -R17 ;  /* 0x000000ffff027224 */ /* 0x002fe400078e0a11 */
[----:B------:R-:W-:Y:S02]  /*0580*/  IMAD.MOV.U32 R16, RZ, RZ, RZ ;  /* 0x000000ffff107224 */ /* 0x000fe400078e00ff */
[----:B------:R-:W-:Y:S01]  /*0590*/  IMAD R9, R2, R13, RZ ;  /* 0x0000000d02097224 */ /* 0x000fe200078e02ff */
[----:B------:R-:W-:-:S03]  /*05a0*/  IABS R2, R10 ;  /* 0x0000000a00027213 */ /* 0x000fc60000000000 */
[----:B------:R-:W-:-:S04]  /*05b0*/  IMAD.HI.U32 R9, R17, R9, R16 ;  /* 0x0000000911097227 */ /* 0x000fc800078e0010 */
[----:B------:R-:W-:Y:S02]  /*05c0*/  IMAD.MOV R2, RZ, RZ, -R2 ;  /* 0x000000ffff027224 */ /* 0x000fe400078e0a02 */
        /* <DEDUP_REMOVED lines=122> */
.L_x_3128:
        /* <DEDUP_REMOVED lines=24> */
.L_x_3129:
        /* <DEDUP_REMOVED lines=32> */
[----:B------:R3:W4:Y:S01]  /*10f0*/  LDG.E R0, desc[UR10][R14.64] ;  /* 0x0000000a0e007981 */ /* 0x000722000c1e1900 */
[----:B-1----:R-:W-:-:S04]  /*1100*/  IABS R2, R7 ;  /* 0x0000000700027213 */ /* 0x002fc80000000000 */
[----:B------:R-:W1:Y:S08]  /*1110*/  I2F.RP R6, R2 ;  /* 0x0000000200067306 */ /* 0x000e700000209400 */
[----:B-1----:R-:W1:Y:S02]  /*1120*/  MUFU.RCP R13, R6 ;  /* 0x00000006000d7308 */ /* 0x002e640000001000 */
[----:B-1----:R-:W-:Y:S01]  /*1130*/  VIADD R13, R13, 0xffffffe ;  /* 0x0ffffffe0d0d7836 */ /* 0x002fe20000000000 */
[----:B------:R-:W-:-:S05]  /*1140*/  IADD3 R6, -R9, RZ, RZ ;  /* 0x000000ff09067210 */ /* 0x000fca0007ffe1ff */
[----:B------:R-:W1:Y:S01]  /*1150*/  F2I.FTZ.U32.TRUNC.NTZ R13, R13 ;  /* 0x0000000d000d7305 */ /* 0x000e62000021f000 */
[----:B------:R-:W-:-:S05]  /*1160*/  IMAD R25, R10, R6, R25 ;  /* 0x000000060a197224 */ /* 0x000fca00078e0219 */
[----:B------:R-:W-:Y:S02]  /*1170*/  SHF.R.S32.HI R23, RZ, 0x1f, R25 ;  /* 0x0000001fff177819 */ /* 0x000fe40000011419 */
[----:B-1----:R-:W-:-:S05]  /*1180*/  IADD3 R3, RZ, -R13, RZ ;  /* 0x8000000dff037210 */ /* 0x002fca0007ffe0ff */
[----:B------:R-:W-:Y:S01]  /*1190*/  IMAD R5, R3, R2, RZ ;  /* 0x0000000203057224 */ /* 0x000fe200078e02ff */
[----:B------:R-:W-:-:S03]  /*11a0*/  IABS R3, R32 ;  /* 0x0000002000037213 */ /* 0x000fc60000000000 */
[----:B------:R-:W-:Y:S01]  /*11b0*/  IMAD.HI.U32 R12, R13, R5, R12 ;  /* 0x000000050d0c7227 */ /* 0x000fe200078e000c */
[----:B------:R-:W-:-:S05]  /*11c0*/  MOV R5, R3 ;  /* 0x0000000300057202 */ /* 0x000fca0000000f00 */
[----:B---3--:R-:W-:-:S04]  /*11d0*/  IMAD.HI.U32 R14, R12, R5, RZ ;  /* 0x000000050c0e7227 */ /* 0x008fc800078e00ff */
        /* <DEDUP_REMOVED lines=14> */
[----:B----4-:R-:W-:Y:S01]  /*12c0*/  SHF.R.S32.HI R5, RZ, 0x1f, R0 ;  /* 0x0000001fff057819 */ /* 0x010fe20000011400 */
[----:B------:R-:W-:-:S04]  /*12d0*/  IMAD.WIDE.U32 R10, R0, UR4, RZ ;  /* 0x00000004000a7c25 */ /* 0x000fc8000f8e00ff */
[C---:B------:R-:W-:Y:S02]  /*12e0*/  IMAD R9, R5.reuse, UR4, RZ ;  /* 0x0000000405097c24 */ /* 0x040fe4000f8e02ff */
[----:B-1----:R-:W-:Y:S02]  /*12f0*/  IMAD R5, R5, R2, RZ ;  /* 0x0000000205057224 */ /* 0x002fe400078e02ff */
[C---:B------:R-:W-:Y:S01]  /*1300*/  IMAD R6, R0.reuse, UR5, R9 ;  /* 0x0000000500067c24 */ /* 0x040fe2000f8e0209 */
[----:B------:R-:W-:Y:S01]  /*1310*/  ULDC.64 UR4, c[0x0][0x260] ;  /* 0x0000980000047ab9 */ /* 0x000fe20000000a00 */
[----:B------:R-:W-:Y:S02]  /*1320*/  IMAD R3, R0, R3, R5 ;  /* 0x0000000300037224 */ /* 0x000fe400078e0205 */
[----:B------:R-:W-:Y:S01]  /*1330*/  IMAD R7, R15, UR4, RZ ;  /* 0x000000040f077c24 */ /* 0x000fe2000f8e02ff */
[----:B------:R-:W-:Y:S01]  /*1340*/  IADD3 R11, R11, R6, RZ ;  /* 0x000000060b0b7210 */ /* 0x000fe20007ffe0ff */
[----:B--2---:R-:W-:-:S02]  /*1350*/  IMAD R6, R23, R134, RZ ;  /* 0x0000008617067224 */ /* 0x004fc400078e02ff */
[----:B------:R-:W-:-:S04]  /*1360*/  IMAD.WIDE.U32 R20, R0, R2, RZ ;  /* 0x0000000200147225 */ /* 0x000fc800078e00ff */
[C---:B------:R-:W-:Y:S02]  /*1370*/  IMAD R6, R25.reuse, R135, R6 ;  /* 0x0000008719067224 */ /* 0x040fe400078e0206 */
[----:B------:R-:W-:-:S04]  /*1380*/  IMAD.WIDE.U32 R10, R25, R134, R10 ;  /* 0x00000086190a7225 */ /* 0x000fc800078e000a */
[----:B------:R-:W-:Y:S02]  /*1390*/  IMAD.IADD R11, R11, 0x1, R6 ;  /* 0x000000010b0b7824 */ /* 0x000fe400078e0206 */
[C---:B------:R-:W-:Y:S02]  /*13a0*/  IMAD R7, R14.reuse, UR5, R7 ;  /* 0x000000050e077c24 */ /* 0x040fe4000f8e0207 */
[----:B------:R-:W-:Y:S01]  /*13b0*/  IMAD.WIDE.U32 R34, R14, UR4, R10 ;  /* 0x000000040e227c25 */ /* 0x000fe2000f8e000a */
[----:B------:R-:W-:-:S04]  /*13c0*/  IADD3 R11, R21, R3, RZ ;  /* 0x00000003150b7210 */ /* 0x000fc80007ffe0ff */
[----:B------:R-:W-:Y:S01]  /*13d0*/  IADD3 R10, R35, R7, RZ ;  /* 0x00000007230a7210 */ /* 0x000fe20007ffe0ff */
[----:B------:R-:W-:Y:S06]  /*13e0*/  BRA `(.L_x_3131) ;  /* 0x0000000400287947 */ /* 0x000fec0003800000 */
.L_x_3130:
        /* <DEDUP_REMOVED lines=9> */
[----:B-1----:R-:W-:-:S02]  /*1480*/  VIADD R10, R10, 0xffffffe ;  /* 0x0ffffffe0a0a7836 */ /* 0x002fc40000000000 */
[----:B--2---:R-:W-:-:S04]  /*1490*/  @P3 IMAD R7, R16, R135, RZ ;  /* 0x0000008710073224 */ /* 0x004fc800078e02ff */
[----:B------:R-:W1:Y:S01]  /*14a0*/  F2I.FTZ.U32.TRUNC.NTZ R11, R10 ;  /* 0x0000000a000b7305 */ /* 0x000e62000021f000 */
[----:B------:R-:W-:-:S04]  /*14b0*/  @P3 IMAD.WIDE.U32 R16, R16, R134, RZ ;  /* 0x0000008610103225 */ /* 0x000fc800078e00ff */
[----:B------:R-:W-:Y:S02]  /*14c0*/  @P3 IMAD.IADD R7, R17, 0x1, R7 ;  /* 0x0000000111073824 */ /* 0x000fe400078e0207 */
[----:B-1----:R-:W-:Y:S01]  /*14d0*/  IMAD.MOV R2, RZ, RZ, -R11 ;  /* 0x000000ffff027224 */ /* 0x002fe200078e0a0b */
[----:B------:R-:W-:-:S03]  /*14e0*/  MOV R10, RZ ;  /* 0x000000ff000a7202 */ /* 0x000fc60000000f00 */
[----:B------:R-:W-:Y:S01]  /*14f0*/  IMAD R6, R2, R3, RZ ;  /* 0x0000000302067224 */ /* 0x000fe200078e02ff */
[----:B------:R-:W-:-:S03]  /*1500*/  IABS R2, R32 ;  /* 0x0000002000027213 */ /* 0x000fc60000000000 */
[----:B------:R-:W-:-:S04]  /*1510*/  IMAD.HI.U32 R11, R11, R6, R10 ;  /* 0x000000060b0b7227 */ /* 0x000fc800078e000a */
[----:B------:R-:W-:-:S04]  /*1520*/  IMAD.MOV.U32 R6, RZ, RZ, R2 ;  /* 0x000000ffff067224 */ /* 0x000fc800078e0002 */
[----:B------:R-:W-:Y:S02]  /*1530*/  IMAD.HI.U32 R14, R11, R6, RZ ;  /* 0x000000060b0e7227 */ /* 0x000fe400078e00ff */
[----:B------:R-:W1:Y:S03]  /*1540*/  @P3 LDC.64 R10, c[0x0][0x250] ;  /* 0x00009400ff0a3b82 */ /* 0x000e660000000a00 */
[----:B------:R-:W-:-:S05]  /*1550*/  IADD3 R2, -R14, RZ, RZ ;  /* 0x000000ff0e027210 */ /* 0x000fca0007ffe1ff */
[----:B------:R-:W-:Y:S01]  /*1560*/  IMAD R2, R3, R2, R6 ;  /* 0x0000000203027224 */ /* 0x000fe200078e0206 */
[----:B------:R-:W-:-:S04]  /*1570*/  LOP3.LUT R6, R32, R9, RZ, 0x3c, !PT ;  /* 0x0000000920067212 */ /* 0x000fc800078e3cff */
[----:B------:R-:W-:Y:S02]  /*1580*/  ISETP.GT.U32.AND P0, PT, R3, R2, PT ;  /* 0x000000020300720c */ /* 0x000fe40003f04070 */
[----:B------:R-:W-:-:S11]  /*1590*/  ISETP.GE.AND P1, PT, R6, RZ, PT ;  /* 0x000000ff0600720c */ /* 0x000fd60003f26270 */
[----:B------:R-:W-:Y:S02]  /*15a0*/  @!P0 IMAD.IADD R2, R2, 0x1, -R3 ;  /* 0x0000000102028824 */ /* 0x000fe400078e0a03 */
[----:B------:R-:W-:Y:S01]  /*15b0*/  @!P0 VIADD R14, R14, 0x1 ;  /* 0x000000010e0e8836 */ /* 0x000fe20000000000 */
[----:B------:R-:W-:Y:S02]  /*15c0*/  ISETP.NE.AND P0, PT, R9, RZ, PT ;  /* 0x000000ff0900720c */ /* 0x000fe40003f05270 */
[----:B------:R-:W-:Y:S02]  /*15d0*/  ISETP.GE.U32.AND P2, PT, R2, R3, PT ;  /* 0x000000030200720c */ /* 0x000fe40003f46070 */
[----:B------:R-:W2:Y:S11]  /*15e0*/  LDC.64 R2, c[0x0][0x260] ;  /* 0x00009800ff027b82 */ /* 0x000eb60000000a00 */
[----:B------:R-:W-:-:S04]  /*15f0*/  @P2 IADD3 R14, R14, 0x1, RZ ;  /* 0x000000010e0e2810 */ /* 0x000fc80007ffe0ff */
[----:B------:R-:W-:Y:S01]  /*1600*/  @!P1 IADD3 R14, -R14, RZ, RZ ;  /* 0x000000ff0e0e9210 */ /* 0x000fe20007ffe1ff */
        /* <DEDUP_REMOVED lines=12> */
[----:B------:R-:W-:-:S07]  /*16d0*/  IADD3 R7, R17, R7, RZ ;  /* 0x0000000711077210 */ /* 0x000fce0007ffe0ff */
.L_x_3132:
[----:B------:R-:W-:Y:S01]  /*16e0*/  MOV R17, R7 ;  /* 0x0000000700117202 */ /* 0x000fe20000000f00 */
[----:B------:R-:W-:Y:S01]  /*16f0*/  IMAD R6, R23, R134, RZ ;  /* 0x0000008617067224 */ /* 0x000fe200078e02ff */
[----:B------:R-:W-:Y:S02]  /*1700*/  @!P0 LOP3.LUT R14, RZ, R9, RZ, 0x33, !PT ;  /* 0x00000009ff0e8212 */ /* 0x000fe400078e33ff */
[----:B------:R-:W-:Y:S01]  /*1710*/  @P3 IADD3 R12, R5, R12, RZ ;  /* 0x0000000c050c3210 */ /* 0x000fe20007ffe0ff */
[----:B------:R-:W-:Y:S01]  /*1720*/  IMAD.WIDE.U32 R16, R134, R25, R16 ;  /* 0x0000001986107225 */ /* 0x000fe200078e0010 */
[----:B------:R-:W-:-:S03]  /*1730*/  SHF.R.S32.HI R15, RZ, 0x1f, R14 ;  /* 0x0000001fff0f7819 */ /* 0x000fc6000001140e */
[----:B------:R-:W-:Y:S02]  /*1740*/  IMAD R7, R135, R25, R6 ;  /* 0x0000001987077224 */ /* 0x000fe400078e0206 */
[----:B--2---:R-:W-:Y:S02]  /*1750*/  IMAD R6, R15, R2, RZ ;  /* 0x000000020f067224 */ /* 0x004fe400078e02ff */
[----:B------:R-:W-:Y:S01]  /*1760*/  @P3 IMAD.WIDE.U32 R20, R12, R10, RZ ;  /* 0x0000000a0c143225 */ /* 0x000fe200078e00ff */
[----:B------:R-:W-:-:S03]  /*1770*/  IADD3 R17, R17, R7, RZ ;  /* 0x0000000711117210 */ /* 0x000fc60007ffe0ff */
[C---:B------:R-:W-:Y:S02]  /*1780*/  IMAD R3, R14.reuse, R3, R6 ;  /* 0x000000030e037224 */ /* 0x040fe400078e0206 */
[----:B------:R-:W-:-:S04]  /*1790*/  IMAD.WIDE.U32 R34, R14, R2, R16 ;  /* 0x000000020e227225 */ /* 0x000fc800078e0010 */
[----:B------:R-:W-:Y:S01]  /*17a0*/  @P3 IMAD R11, R12, R11, R21 ;  /* 0x0000000b0c0b3224 */ /* 0x000fe200078e0215 */
[----:B------:R-:W-:Y:S01]  /*17b0*/  IADD3 R10, R35, R3, RZ ;  /* 0x00000003230a7210 */ /* 0x000fe20007ffe0ff */
[----:B------:R-:W-:Y:S06]  /*17c0*/  @P3 BRA `(.L_x_3131) ;  /* 0x0000000000303947 */ /* 0x000fec0003800000 */
[----:B------:R-:W1:Y:S01]  /*17d0*/  LDC.64 R6, c[0x0][0x250] ;  /* 0x00009400ff067b82 */ /* 0x000e620000000a00 */
[----:B------:R-:W-:-:S07]  /*17e0*/  SHF.R.S32.HI R9, RZ, 0x1f, R5 ;  /* 0x0000001fff097819 */ /* 0x000fce0000011405 */
[----:B------:R-:W2:Y:S01]  /*17f0*/  LDC.64 R2, c[0x0][0x238] ;  /* 0x00008e00ff027b82 */ /* 0x000ea20000000a00 */
[----:B-1----:R-:W-:Y:S01]  /*1800*/  IMAD R12, R9, R6, RZ ;  /* 0x00000006090c7224 */ /* 0x002fe200078e02ff */
[----:B-----5:R-:W-:-:S03]  /*1810*/  SHF.R.S32.HI R9, RZ, 0x1f, R0 ;  /* 0x0000001fff097819 */ /* 0x020fc60000011400 */
[C---:B------:R-:W-:Y:S02]  /*1820*/  IMAD R7, R5.reuse, R7, R12 ;  /* 0x0000000705077224 */ /* 0x040fe400078e020c */
[----:B------:R-:W-:-:S04]  /*1830*/  IMAD.WIDE.U32 R12, R5, R6, RZ ;  /* 0x00000006050c7225 */ /* 0x000fc800078e00ff */
[----:B--2---:R-:W-:Y:S01]  /*1840*/  IMAD R9, R9, R2, RZ ;  /* 0x0000000209097224 */ /* 0x004fe200078e02ff */
[----:B------:R-:W-:-:S03]  /*1850*/  IADD3 R13, R13, R7, RZ ;  /* 0x000000070d0d7210 */ /* 0x000fc60007ffe0ff */
[C---:B------:R-:W-:Y:S02]  /*1860*/  IMAD R3, R0.reuse, R3, R9 ;  /* 0x0000000300037224 */ /* 0x040fe400078e0209 */
[----:B------:R-:W-:-:S05]  /*1870*/  IMAD.WIDE.U32 R20, R0, R2, R12 ;  /* 0x0000000200147225 */ /* 0x000fca00078e000c */
[----:B------:R-:W-:-:S07]  /*1880*/  IADD3 R11, R21, R3, RZ ;  /* 0x00000003150b7210 */ /* 0x000fce0007ffe0ff */
.L_x_3131:
[----:B------:R-:W-:Y:S01]  /*1890*/  SHF.R.S32.HI R5, RZ, 0x1f, R4 ;  /* 0x0000001fff057819 */ /* 0x000fe20000011404 */
[----:B------:R-:W-:Y:S01]  /*18a0*/  IMAD.IADD R207, R109, 0x1, -R110 ;  /* 0x000000016dcf7824 */ /* 0x000fe200078e0a6e */
[----:B------:R-:W-:Y:S01]  /*18b0*/  ISETP.NE.AND P4, PT, R8, -0x1, PT ;  /* 0xffffffff0800780c */ /* 0x000fe20003f85270 */
[----:B------:R-:W-:Y:S01]  /*18c0*/  ULDC.64 UR4, c[0x0][0x258] ;  /* 0x0000960000047ab9 */ /* 0x000fe20000000a00 */
[-C--:B------:R-:W-:Y:S01]  /*18d0*/  LEA.HI R13, R5, R4.reuse, RZ, 0x3 ;  /* 0x00000004050d7211 */ /* 0x080fe200078f18ff */
[----:B------:R-:W-:Y:S01]  /*18e0*/  VIADD R213, R149, 0xffffffff ;  /* 0xffffffff95d57836 */ /* 0x000fe20000000000 */
[----:B------:R-:W-:Y:S01]  /*18f0*/  SHF.R.S32.HI R31, RZ, 0x1f, R32 ;  /* 0x0000001fff1f7819 */ /* 0x000fe20000011420 */
[----:B------:R-:W-:Y:S01]  /*1900*/  ULDC.64 UR6, c[0x0][0x268] ;  /* 0x00009a0000067ab9 */ /* 0x000fe20000000a00 */
[----:B------:R-:W-:Y:S01]  /*1910*/  SHF.R.S32.HI R18, RZ, 0x3, R13 ;  /* 0x00000003ff127819 */ /* 0x000fe2000001140d */
[----:B------:R-:W-:Y:S01]  /*1920*/  IMAD R15, R15, UR6, RZ ;  /* 0x000000060f0f7c24 */ /* 0x000fe2000f8e02ff */
[----:B------:R-:W-:Y:S01]  /*1930*/  LOP3.LUT R13, R13, 0xfffffff8, RZ, 0xc0, !PT ;  /* 0xfffffff80d0d7812 */ /* 0x000fe200078ec0ff */
[----:B------:R-:W-:Y:S01]  /*1940*/  IMAD R31, R31, UR4, RZ ;  /* 0x000000041f1f7c24 */ /* 0x000fe2000f8e02ff */
[CC--:B------:R-:W-:Y:S01]  /*1950*/  ISETP.GE.AND P2, PT, R18.reuse, R207.reuse, PT ;  /* 0x000000cf1200720c */ /* 0x0c0fe20003f46270 */
[C---:B------:R-:W-:Y:S01]  /*1960*/  VIADD R22, R18.reuse, 0x20 ;  /* 0x0000002012167836 */ /* 0x040fe20000000000 */
[----:B-----5:R-:W-:Y:S01]  /*1970*/  IADD3 R0, -R13, R4, RZ ;  /* 0x000000040d007210 */ /* 0x020fe20007ffe1ff */
[C---:B------:R-:W-:Y:S01]  /*1980*/  VIADD R24, R18.reuse, 0x10 ;  /* 0x0000001012187836 */ /* 0x040fe20000000000 */
[----:B------:R-:W1:Y:S01]  /*1990*/  @P4 LDC.64 R6, c[0x0][0x240] ;  /* 0x00009000ff064b82 */ /* 0x000e620000000a00 */
[----:B------:R-:W-:Y:S01]  /*19a0*/  VIADD R16, R18, 0x30 ;  /* 0x0000003012107836 */ /* 0x000fe20000000000 */
[-C--:B------:R-:W-:Y:S01]  /*19b0*/  ISETP.GE.AND P0, PT, R22, R207.reuse, PT ;  /* 0x000000cf1600720c */ /* 0x080fe20003f06270 */
[----:B------:R-:W-:Y:S01]  /*19c0*/  IMAD.SHL.U32 R38, R18, 0x40, RZ ;  /* 0x0000004012267824 */ /* 0x000fe200078e00ff */
[-C--:B------:R-:W-:Y:S01]  /*19d0*/  ISETP.GE.AND P1, PT, R24, R207.reuse, PT ;  /* 0x000000cf1800720c */ /* 0x080fe20003f26270 */
[----:B------:R-:W-:Y:S01]  /*19e0*/  IMAD.SHL.U32 R27, R0, 0x8, RZ ;  /* 0x00000008001b7824 */ /* 0x000fe200078e00ff */
[----:B------:R-:W-:Y:S01]  /*19f0*/  ISETP.GE.AND P5, PT, R16, R207, PT ;  /* 0x000000cf1000720c */ /* 0x000fe20003fa6270 */
[----:B------:R-:W-:Y:S01]  /*1a00*/  IMAD R31, R32, UR5, R31 ;  /* 0x00000005201f7c24 */ /* 0x000fe2000f8e021f */
[----:B------:R-:W2:Y:S01]  /*1a10*/  @!P4 LDC.64 R2, c[0x0][0x228] ;  /* 0x00008a00ff02cb82 */ /* 0x000ea20000000a00 */
[----:B------:R-:W-:Y:S01]  /*1a20*/  @!P4 SHF.R.S32.HI R9, RZ, 0x1f, R217 ;  /* 0x0000001fff09c819 */ /* 0x000fe200000114d9 */
[----:B------:R-:W-:Y:S01]  /*1a30*/  UMOV UR5, 0x400 ;  /* 0x0000040000057882 */ /* 0x000fe20000000000 */
[----:B------:R-:W-:Y:S01]  /*1a40*/  LOP3.LUT R38, R38, 0x1c0, RZ, 0xc0, !PT ;  /* 0x000001c026267812 */ /* 0x000fe200078ec0ff */
[----:B------:R-:W-:Y:S01]  /*1a50*/  IMAD R15, R14, UR7, R15 ;  /* 0x000000070e0f7c24 */ /* 0x000fe2000f8e020f */
[----:B------:R-:W-:Y:S01]  /*1a60*/  IADD3 R20, P3, R27, R20, RZ ;  /* 0x000000141b147210 */ /* 0x000fe20007f7e0ff */
[----:B------:R-:W-:Y:S01]  /*1a70*/  ULDC.64 UR8, c[0x0][0x220] ;  /* 0x0000880000087ab9 */ /* 0x000fe20000000a00 */
[----:B------:R-:W3:Y:S01]  /*1a80*/  @!P0 S2R R28, SR_CgaCtaId ;  /* 0x00000000001c8919 */ /* 0x000ee20000008800 */
[----:B------:R-:W-:Y:S01]  /*1a90*/  SHF.R.U32.HI R17, RZ, 0x3, R38 ;  /* 0x00000003ff117819 */ /* 0x000fe20000011626 */
[----:B------:R-:W4:Y:S01]  /*1aa0*/  LDC.64 R136, c[0x0][0x250] ;  /* 0x00009400ff887b82 */ /* 0x000f220000000a00 */
[----:B------:R-:W-:Y:S01]  /*1ab0*/  @!P1 MOV R21, 0x400 ;  /* 0x0000040000159802 */ /* 0x000fe20000000f00 */
[----:B------:R-:W3:Y:S01]  /*1ac0*/  @!P1 S2R R30, SR_CgaCtaId ;  /* 0x00000000001e9919 */ /* 0x000ee20000008800 */
[----:B------:R-:W-:-:S02]  /*1ad0*/  SHF.R.S32.HI R19, RZ, 0x1f, R18 ;  /* 0x0000001fff137819 */ /* 0x000fc40000011412 */
[C---:B------:R-:W-:Y:S01]  /*1ae0*/  LEA.HI R40, R5.reuse, R4, RZ, 0x6 ;  /* 0x0000000405287211 */ /* 0x040fe200078f30ff */
[----:B------:R-:W4:Y:S01]  /*1af0*/  @!P5 S2R R26, SR_CgaCtaId ;  /* 0x00000000001ad919 */ /* 0x000f220000008800 */
[----:B-1----:R-:W-:Y:S01]  /*1b00*/  @P4 IMAD.WIDE.U32 R12, R8, R6, RZ ;  /* 0x00000006080c4225 */ /* 0x002fe200078e00ff */
[----:B------:R-:W-:-:S03]  /*1b10*/  LEA.HI R108, R5, R4, RZ, 0x5 ;  /* 0x00000004056c7211 */ /* 0x000fc600078f28ff */
[----:B------:R-:W-:Y:S01]  /*1b20*/  @P4 IMAD R7, R8, R7, R13 ;  /* 0x0000000708074224 */ /* 0x000fe200078e020d */
[----:B------:R-:W-:Y:S01]  /*1b30*/  @!P0 MOV R13, 0x400 ;  /* 0x00000400000d8802 */ /* 0x000fe20000000f00 */
[----:B------:R-:W-:Y:S01]  /*1b40*/  IMAD.WIDE R36, R37, 0x40, R18 ;  /* 0x0000004025247825 */ /* 0x000fe200078e0212 */
[----:B------:R-:W-:-:S03]  /*1b50*/  SHF.R.S32.HI R106, RZ, 0x5, R108 ;  /* 0x00000005ff6a7819 */ /* 0x000fc6000001146c */
[-C--:B--2---:R-:W-:Y:S02]  /*1b60*/  @!P4 IMAD R6, R9, R2.reuse, RZ ;  /* 0x000000020906c224 */ /* 0x084fe400078e02ff */
[----:B------:R-:W-:-:S04]  /*1b70*/  @!P4 IMAD.WIDE.U32 R8, R217, R2, RZ ;  /* 0x00000002d908c225 */ /* 0x000fc800078e00ff */
[----:B------:R-:W-:Y:S01]  /*1b80*/  @!P4 IMAD R3, R217, R3, R6 ;  /* 0x00000003d903c224 */ /* 0x000fe200078e0206 */
[--C-:B------:R-:W-:Y:S01]  /*1b90*/  LOP3.LUT R6, R38, 0x38, R27.reuse, 0xf8, !PT ;  /* 0x0000003826067812 */ /* 0x100fe200078ef81b */
[----:B------:R-:W-:Y:S02]  /*1ba0*/  @P4 IMAD.MOV.U32 R2, RZ, RZ, R12 ;  /* 0x000000ffff024224 */ /* 0x000fe400078e000c */
[----:B------:R-:W-:Y:S01]  /*1bb0*/  @!P4 IMAD.MOV.U32 R2, RZ, RZ, R8 ;  /* 0x000000ffff02c224 */ /* 0x000fe200078e0008 */
[----:B------:R-:W-:Y:S01]  /*1bc0*/  @!P4 IADD3 R7, R9, R3, RZ ;  /* 0x000000030907c210 */ /* 0x000fe20007ffe0ff */
[----:B------:R-:W-:Y:S01]  /*1bd0*/  IMAD.SHL.U32 R40, R40, 0x8, RZ ;  /* 0x0000000828287824 */ /* 0x000fe200078e00ff */
[----:B---3--:R-:W-:Y:S01]  /*1be0*/  @!P0 LEA R28, R28, R13, 0x18 ;  /* 0x0000000d1c1c8211 */ /* 0x008fe200078ec0ff */
[----:B------:R-:W1:Y:S01]  /*1bf0*/  @!P1 LDC.64 R8, c[0x0][0x240] ;  /* 0x00009000ff089b82 */ /* 0x000e620000000a00 */
[----:B------:R-:W-:Y:S02]  /*1c00*/  LOP3.LUT R17, R6, R17, RZ, 0x3c, !PT ;  /* 0x0000001106117212 */ /* 0x000fe400078e3cff */
[----:B------:R-:W-:-:S02]  /*1c10*/  SHF.R.S32.HI R6, RZ, 0x1f, R27 ;  /* 0x0000001fff067819 */ /* 0x000fc4000001141b */
[----:B------:R-:W-:Y:S02]  /*1c20*/  @!P1 LEA R30, R30, R21, 0x18 ;  /* 0x000000151e1e9211 */ /* 0x000fe400078ec0ff */
[----:B------:R-:W-:Y:S01]  /*1c30*/  @!P5 MOV R3, 0x400 ;  /* 0x000004000003d802 */ /* 0x000fe20000000f00 */
[----:B------:R-:W2:Y:S01]  /*1c40*/  @!P2 LDC.64 R12, c[0x0][0x240] ;  /* 0x00009000ff0cab82 */ /* 0x000ea20000000a00 */
[----:B------:R-:W-:Y:S01]  /*1c50*/  IMAD.X R21, R6, 0x1, R11, P3 ;  /* 0x0000000106157824 */ /* 0x000fe200018e060b */
[C---:B------:R-:W-:Y:S02]  /*1c60*/  IADD3 R38, P3, R27.reuse, R2, RZ ;  /* 0x000000021b267210 */ /* 0x040fe40007f7e0ff */
[----:B------:R-:W-:Y:S01]  /*1c70*/  IADD3 R34, P4, R27, R34, RZ ;  /* 0x000000221b227210 */ /* 0x000fe20007f9e0ff */
[----:B------:R-:W-:Y:S01]  /*1c80*/  IMAD.WIDE.U32 R20, R14, UR6, R20 ;  /* 0x000000060e147c25 */ /* 0x000fe2000f8e0014 */
[----:B----4-:R-:W-:Y:S02]  /*1c90*/  @!P5 LEA R26, R26, R3, 0x18 ;  /* 0x000000031a1ad211 */ /* 0x010fe400078ec0ff */
[----:B------:R-:W-:Y:S01]  /*1ca0*/  IADD3.X R39, R6, R7, RZ, P3, !PT ;  /* 0x0000000706277210 */ /* 0x000fe20001ffe4ff */
[----:B------:R-:W3:Y:S01]  /*1cb0*/  @!P2 LDC.64 R2, c[0x0][0x210] ;  /* 0x00008400ff02ab82 */ /* 0x000ee20000000a00 */
[----:B------:R-:W-:Y:S01]  /*1cc0*/  @!P1 IADD3 R27, P3, R36, 0x10, RZ ;  /* 0x00000010241b9810 */ /* 0x000fe20007f7e0ff */
[----:B------:R-:W-:Y:S01]  /*1cd0*/  IMAD.X R35, R6, 0x1, R10, P4 ;  /* 0x0000000106237824 */ /* 0x000fe200020e060a */
[----:B------:R-:W-:Y:S01]  /*1ce0*/  LOP3.LUT R17, R17, 0xfffffe00, R40, 0xf8, !PT ;  /* 0xfffffe0011117812 */ /* 0x000fe200078ef828 */
[----:B------:R-:W-:-:S04]  /*1cf0*/  IMAD.WIDE.U32 R32, R32, UR4, R38 ;  /* 0x0000000420207c25 */ /* 0x000fc8000f8e0026 */
[----:B------:R-:W4:Y:S01]  /*1d00*/  @!P1 LDC.64 R10, c[0x0][0x210] ;  /* 0x00008400ff0a9b82 */ /* 0x000f220000000a00 */
[----:B------:R-:W-:Y:S02]  /*1d10*/  @!P1 IMAD.X R29, RZ, RZ, R37, P3 ;  /* 0x000000ffff1d9224 */ /* 0x000fe400018e0625 */
[----:B------:R-:W-:Y:S02]  /*1d20*/  IMAD.IADD R33, R33, 0x1, R31 ;  /* 0x0000000121217824 */ /* 0x000fe400078e021f */
[----:B-1----:R-:W-:Y:S01]  /*1d30*/  @!P1 IMAD R40, R29, R8, RZ ;  /* 0x000000081d289224 */ /* 0x002fe200078e02ff */
[C---:B------:R-:W-:Y:S01]  /*1d40*/  @!P0 IADD3 R29, P4, R36.reuse, 0x20, RZ ;  /* 0x00000020241d8810 */ /* 0x040fe20007f9e0ff */
[----:B--2---:R-:W-:Y:S01]  /*1d50*/  @!P2 IMAD R38, R37, R12, RZ ;  /* 0x0000000c2526a224 */ /* 0x004fe200078e02ff */
[----:B------:R-:W1:Y:S01]  /*1d60*/  @!P0 LDC.64 R6, c[0x0][0x240] ;  /* 0x00009000ff068b82 */ /* 0x000e620000000a00 */
[----:B------:R-:W-:Y:S01]  /*1d70*/  @!P1 IMAD.MOV.U32 R41, RZ, RZ, R33 ;  /* 0x000000ffff299224 */ /* 0x000fe200078e0021 */
[----:B------:R-:W-:Y:S01]  /*1d80*/  @!P0 IADD3.X R31, RZ, R37, RZ, P4, !PT ;  /* 0x00000025ff1f8210 */ /* 0x000fe200027fe4ff */
[----:B------:R-:W-:-:S02]  /*1d90*/  @!P2 IMAD R38, R36, R13, R38 ;  /* 0x0000000d2426a224 */ /* 0x000fc400078e0226 */
[----:B------:R-:W-:Y:S02]  /*1da0*/  @!P1 IMAD R13, R27, R9, R40 ;  /* 0x000000091b0d9224 */ /* 0x000fe400078e0228 */
[--C-:B------:R-:W-:Y:S01]  /*1db0*/  @!P1 IMAD.MOV.U32 R40, RZ, RZ, R32.reuse ;  /* 0x000000ffff289224 */ /* 0x100fe200078e0020 */
[----:B------:R-:W2:Y:S01]  /*1dc0*/  S2UR UR4, SR_CgaCtaId ;  /* 0x00000000000479c3 */ /* 0x000ea20000008800 */
[C---:B------:R-:W-:Y:S01]  /*1dd0*/  @!P2 IMAD.WIDE.U32 R42, R36.reuse, R12, R32 ;  /* 0x0000000c242aa225 */ /* 0x040fe200078e0020 */
[----:B------:R-:W-:-:S03]  /*1de0*/  @!P5 IADD3 R12, P3, R36, 0x30, RZ ;  /* 0x00000030240cd810 */ /* 0x000fc60007f7e0ff */
[----:B------:R-:W-:Y:S01]  /*1df0*/  @!P1 IMAD.WIDE.U32 R40, R27, R8, R40 ;  /* 0x000000081b289225 */ /* 0x000fe200078e0028 */
[----:B------:R-:W-:Y:S02]  /*1e00*/  @!P5 IADD3.X R27, RZ, R37, RZ, P3, !PT ;  /* 0x00000025ff1bd210 */ /* 0x000fe40001ffe4ff */
[----:B------:R-:W2:Y:S01]  /*1e10*/  @!P0 LDC.64 R8, c[0x0][0x210] ;  /* 0x00008400ff088b82 */ /* 0x000ea20000000a00 */
[----:B------:R-:W-:Y:S01]  /*1e20*/  @!P2 IMAD.IADD R36, R43, 0x1, R38 ;  /* 0x000000012b24a824 */ /* 0x000fe200078e0226 */
[C---:B---3--:R-:W-:Y:S01]  /*1e30*/  @!P2 LEA R38, P4, R42.reuse, R2, 0x1 ;  /* 0x000000022a26a211 */ /* 0x048fe200078808ff */
[----:B------:R-:W-:Y:S02]  /*1e40*/  @!P1 IMAD.IADD R2, R41, 0x1, R13 ;  /* 0x0000000129029824 */ /* 0x000fe400078e020d */
[----:B------:R-:W-:Y:S01]  /*1e50*/  @!P0 IMAD R28, R17, 0x2, R28 ;  /* 0x00000002111c8824 */ /* 0x000fe200078e021c */
[----:B------:R-:W-:Y:S01]  /*1e60*/  @!P2 LEA.HI.X R39, R42, R3, R36, 0x1, P4 ;  /* 0x000000032a27a211 */ /* 0x000fe200020f0c24 */
[----:B------:R-:W-:Y:S01]  /*1e70*/  IMAD.SHL.U32 R3, R213, 0x40, RZ ;  /* 0x00000040d5037824 */ /* 0x000fe200078e00ff */
[----:B----4-:R-:W-:Y:S01]  /*1e80*/  @!P1 LEA R36, P3, R40, R10, 0x1 ;  /* 0x0000000a28249211 */ /* 0x010fe200078608ff */
[----:B-1----:R-:W-:-:S02]  /*1e90*/  @!P0 IMAD R10, R31, R6, RZ ;  /* 0x000000061f0a8224 */ /* 0x002fc400078e02ff */
[----:B------:R-:W-:Y:S01]  /*1ea0*/  @!P1 IMAD R31, R17, 0x2, R30 ;  /* 0x00000002111f9824 */ /* 0x000fe200078e021e */
[----:B------:R-:W-:Y:S01]  /*1eb0*/  @!P1 LEA.HI.X R37, R40, R11, R2, 0x1, P3 ;  /* 0x0000000b28259211 */ /* 0x000fe200018f0c02 */
[----:B------:R-:W-:Y:S01]  /*1ec0*/  @!P0 IMAD R2, R29, R7, R10 ;  /* 0x000000071d028224 */ /* 0x000fe200078e020a */
[----:B------:R-:W-:Y:S01]  /*1ed0*/  IADD3 R13, -R3, R104, RZ ;  /* 0x00000068030d7210 */ /* 0x000fe20007ffe1ff */
[----:B------:R-:W-:Y:S01]  /*1ee0*/  @!P0 IMAD.MOV.U32 R10, RZ, RZ, R32 ;  /* 0x000000ffff0a8224 */ /* 0x000fe200078e0020 */
[----:B--2---:R-:W-:Y:S01]  /*1ef0*/  ULEA UR4, UR4, UR5, 0x18 ;  /* 0x0000000504047291 */ /* 0x004fe2000f8ec03f */
[----:B------:R-:W-:Y:S01]  /*1f00*/  @!P0 IMAD.MOV.U32 R11, RZ, RZ, R33 ;  /* 0x000000ffff0b8224 */ /* 0x000fe200078e0021 */
[CC--:B------:R-:W-:Y:S01]  /*1f10*/  ISETP.GE.AND P4, PT, R18.reuse, R13.reuse, PT ;  /* 0x0000000d1200720c */ /* 0x0c0fe20003f86270 */
[----:B------:R-:W-:Y:S01]  /*1f20*/  IMAD.WIDE.U32 R34, R18, R134, R34 ;  /* 0x0000008612227225 */ /* 0x000fe200078e0022 */
[----:B------:R-:W-:Y:S01]  /*1f30*/  ISETP.GE.AND P3, PT, R24, R13, PT ;  /* 0x0000000d1800720c */ /* 0x000fe20003f66270 */
[----:B------:R-:W-:Y:S01]  /*1f40*/  ULDC UR5, c[0x0][0x39c] ;  /* 0x0000e70000057ab9 */ /* 0x000fe20000000800 */
[----:B------:R-:W-:Y:S01]  /*1f50*/  LEA R215, R17, UR4, 0x1 ;  /* 0x0000000411d77c11 */ /* 0x000fe2000f8e08ff */
[----:B------:R-:W-:Y:S01]  /*1f60*/  @!P0 IMAD.WIDE.U32 R10, R29, R6, R10 ;  /* 0x000000061d0a8225 */ /* 0x000fe200078e000a */
[----:B------:R-:W-:Y:S01]  /*1f70*/  MOV R133, R34 ;  /* 0x0000002200857202 */ /* 0x000fe20000000f00 */
[----:B------:R-:W1:Y:S02]  /*1f80*/  @!P5 LDC.64 R6, c[0x0][0x240] ;  /* 0x00009000ff06db82 */ /* 0x000e640000000a00 */
[----:B------:R-:W-:Y:S01]  /*1f90*/  @!PT LDS RZ, [RZ] ;  /* 0x00000000fffff984 */ /* 0x000fe20000000800 */
[----:B------:R-:W-:Y:S01]  /*1fa0*/  @!PT LDS RZ, [RZ] ;  /* 0x00000000fffff984 */ /* 0x000fe20000000800 */
[----:B------:R-:W-:Y:S01]  /*1fb0*/  @!PT LDS RZ, [RZ] ;  /* 0x00000000fffff984 */ /* 0x000fe20000000800 */
[----:B------:R-:W-:Y:S01]  /*1fc0*/  @!P2 LDGSTS.E.BYPASS.LTC128B.128 [R215], desc[UR10][R38.64] ;  /* 0x0000000026d7afae */ /* 0x000fe2000b901d4a */
[----:B------:R-:W-:Y:S01]  /*1fd0*/  @!P0 IADD3 R2, R11, R2, RZ ;  /* 0x000000020b028210 */ /* 0x000fe20007ffe0ff */
[----:B------:R-:W-:-:S02]  /*1fe0*/  IMAD.IADD R21, R21, 0x1, R15 ;  /* 0x0000000115157824 */ /* 0x000fc400078e020f */
[----:B------:R-:W-:Y:S01]  /*1ff0*/  @!P2 LDGSTS.E.BYPASS.LTC128B.128 [R215+0x2000], desc[UR10][R38.64+0x80] ;  /* 0x0200008026d7afae */ /* 0x000fe2000b901d4a */
[----:B------:R-:W-:-:S03]  /*2000*/  @!P4 MOV R30, 0x400 ;  /* 0x00000400001ec802 */ /* 0x000fc60000000f00 */
[----:B------:R-:W-:Y:S01]  /*2010*/  @!P2 LDGSTS.E.BYPASS.LTC128B.128 [R215+0x4000], desc[UR10][R38.64+0x100] ;  /* 0x0400010026d7afae */ /* 0x000fe2000b901d4a */
[----:B------:R-:W-:-:S03]  /*2020*/  @!P0 LEA R40, P2, R10, R8, 0x1 ;  /* 0x000000080a288211 */ /* 0x000fc600078408ff */
[----:B------:R-:W-:Y:S01]  /*2030*/  @!P1 LDGSTS.E.BYPASS.LTC128B.128 [R31+0x800], desc[UR10][R36.64] ;  /* 0x00800000241f9fae */ /* 0x000fe2000b901d4a */
[----:B------:R-:W-:Y:S02]  /*2040*/  @!P0 LEA.HI.X R41, R10, R9, R2, 0x1, P2 ;  /* 0x000000090a298211 */ /* 0x000fe400010f0c02 */
[----:B------:R-:W2:Y:S01]  /*2050*/  @!P5 LDC.64 R10, c[0x0][0x210] ;  /* 0x00008400ff0adb82 */ /* 0x000ea20000000a00 */
[----:B------:R-:W-:Y:S01]  /*2060*/  @!P1 LDGSTS.E.BYPASS.LTC128B.128 [R31+0x2800], desc[UR10][R36.64+0x80] ;  /* 0x02800080241f9fae */ /* 0x000fe2000b901d4a */
[----:B------:R-:W-:-:S03]  /*2070*/  ISETP.GE.AND P2, PT, R22, R13, PT ;  /* 0x0000000d1600720c */ /* 0x000fc60003f46270 */
[----:B------:R2:W-:Y:S01]  /*2080*/  @!P1 LDGSTS.E.BYPASS.LTC128B.128 [R31+0x4800], desc[UR10][R36.64+0x100] ;  /* 0x04800100241f9fae */ /* 0x0005e2000b901d4a */
[-C--:B-1----:R-:W-:Y:S02]  /*2090*/  @!P5 IMAD R2, R27, R6.reuse, RZ ;  /* 0x000000061b02d224 */ /* 0x082fe400078e02ff */
[----:B------:R-:W1:Y:S01]  /*20a0*/  @!P4 LDC.64 R8, c[0x0][0x218] ;  /* 0x00008600ff08cb82 */ /* 0x000e620000000a00 */
[----:B------:R-:W-:Y:S01]  /*20b0*/  @!P0 LDGSTS.E.BYPASS.LTC128B.128 [R28+0x1000], desc[UR10][R40.64] ;  /* 0x01000000281c8fae */ /* 0x000fe2000b901d4a */
[----:B------:R-:W-:-:S03]  /*20c0*/  @!P5 IMAD.WIDE.U32 R32, R12, R6, R32 ;  /* 0x000000060c20d225 */ /* 0x000fc600078e0020 */
[----:B------:R-:W-:Y:S01]  /*20d0*/  @!P0 LDGSTS.E.BYPASS.LTC128B.128 [R28+0x3000], desc[UR10][R40.64+0x80] ;  /* 0x03000080281c8fae */ /* 0x000fe2000b901d4a */
[----:B------:R-:W-:Y:S02]  /*20e0*/  @!P5 IMAD R2, R12, R7, R2 ;  /* 0x000000070c02d224 */ /* 0x000fe400078e0202 */
[----:B------:R-:W3:Y:S01]  /*20f0*/  @!P3 LDC.64 R6, c[0x0][0x218] ;  /* 0x00008600ff06bb82 */ /* 0x000ee20000000a00 */
[----:B------:R4:W-:Y:S01]  /*2100*/  @!P0 LDGSTS.E.BYPASS.LTC128B.128 [R28+0x5000], desc[UR10][R40.64+0x100] ;  /* 0x05000100281c8fae */ /* 0x0009e2000b901d4a */
[----:B------:R-:W-:Y:S01]  /*2110*/  IADD3 R25, P0, R18, R25, RZ ;  /* 0x0000001912197210 */ /* 0x000fe20007f1e0ff */
[C---:B------:R-:W-:Y:S01]  /*2120*/  IMAD R27, R19.reuse, R134, RZ ;  /* 0x00000086131b7224 */ /* 0x040fe200078e02ff */
[----:B------:R-:W1:Y:S03]  /*2130*/  @!P4 S2R R29, SR_CgaCtaId ;  /* 0x00000000001dc919 */ /* 0x000e660000008800 */
[----:B------:R-:W-:Y:S01]  /*2140*/  IMAD.X R23, R19, 0x1, R23, P0 ;  /* 0x0000000113177824 */ /* 0x000fe200000e0617 */
[----:B------:R-:W-:Y:S01]  /*2150*/  ISETP.GE.AND P0, PT, R16, R13, PT ;  /* 0x0000000d1000720c */ /* 0x000fe20003f06270 */
[----:B------:R-:W3:Y:S01]  /*2160*/  @!P3 S2R R12, SR_CgaCtaId ;  /* 0x00000000000cb919 */ /* 0x000ee20000008800 */
[----:B------:R-:W-:-:S02]  /*2170*/  IMAD R27, R18, R135, R27 ;  /* 0x00000087121b7224 */ /* 0x000fc400078e021b */
[----:B------:R-:W-:Y:S01]  /*2180*/  IMAD.WIDE.U32 R150, R25, R136, R20 ;  /* 0x0000008819967225 */ /* 0x000fe200078e0014 */
[----:B------:R-:W3:Y:S01]  /*2190*/  @!P2 S2R R19, SR_CgaCtaId ;  /* 0x000000000013a919 */ /* 0x000ee20000008800 */
[----:B--2---:R-:W-:Y:S02]  /*21a0*/  @!P5 LEA R36, P1, R32, R10, 0x1 ;  /* 0x0000000a2024d211 */ /* 0x004fe400078208ff */
[----:B------:R-:W-:-:S05]  /*21b0*/  @!P3 MOV R31, 0x400 ;  /* 0x00000400001fb802 */ /* 0x000fca0000000f00 */
[----:B------:R-:W2:Y:S01]  /*21c0*/  @!P0 S2R R10, SR_CgaCtaId ;  /* 0x00000000000a8919 */ /* 0x000ea20000008800 */
[----:B----4-:R-:W-:Y:S02]  /*21d0*/  @!P5 IMAD.IADD R28, R33, 0x1, R2 ;  /* 0x00000001211cd824 */ /* 0x010fe400078e0202 */
[----:B------:R-:W-:-:S03]  /*21e0*/  IMAD.IADD R2, R35, 0x1, R27 ;  /* 0x0000000123027824 */ /* 0x000fc600078e021b */
[----:B------:R-:W-:Y:S01]  /*21f0*/  @!P5 LEA.HI.X R37, R32, R11, R28, 0x1, P1 ;  /* 0x0000000b2025d211 */ /* 0x000fe200008f0c1c */
[----:B------:R-:W-:Y:S01]  /*2200*/  @!P5 IMAD R11, R17, 0x2, R26 ;  /* 0x00000002110bd824 */ /* 0x000fe200078e021a */
[----:B-1----:R-:W-:Y:S01]  /*2210*/  @!P4 LEA R28, P1, R133, R8, 0x1 ;  /* 0x00000008851cc211 */ /* 0x002fe200078208ff */
[----:B------:R-:W-:Y:S01]  /*2220*/  IMAD.WIDE.U32 R32, R134, 0x20, RZ ;  /* 0x0000002086207825 */ /* 0x000fe200078e00ff */
[----:B------:R-:W-:Y:S02]  /*2230*/  @!P4 LEA R30, R29, R30, 0x18 ;  /* 0x0000001e1d1ec211 */ /* 0x000fe400078ec0ff */
[----:B------:R-:W-:Y:S01]  /*2240*/  @!P5 LDGSTS.E.BYPASS.LTC128B.128 [R11+0x1800], desc[UR10][R36.64] ;  /* 0x01800000240bdfae */ /* 0x000fe2000b901d4a */
[----:B------:R-:W-:Y:S02]  /*2250*/  @!P4 LEA.HI.X R29, R133, R9, R2, 0x1, P1 ;  /* 0x00000009851dc211 */ /* 0x000fe400008f0c02 */
[----:B------:R-:W1:Y:S01]  /*2260*/  @!P2 LDC.64 R8, c[0x0][0x218] ;  /* 0x00008600ff08ab82 */ /* 0x000e620000000a00 */
[----:B------:R-:W-:Y:S01]  /*2270*/  @!P5 LDGSTS.E.BYPASS.LTC128B.128 [R11+0x3800], desc[UR10][R36.64+0x80] ;  /* 0x03800080240bdfae */ /* 0x000fe2000b901d4a */
[----:B------:R-:W-:Y:S01]  /*2280*/  @!P4 IMAD R30, R17, 0x2, R30 ;  /* 0x00000002111ec824 */ /* 0x000fe200078e021e */
[----:B---3--:R-:W-:-:S02]  /*2290*/  @!P3 LEA R12, R12, R31, 0x18 ;  /* 0x0000001f0c0cb211 */ /* 0x008fc400078ec0ff */
[----:B------:R3:W-:Y:S01]  /*22a0*/  @!P5 LDGSTS.E.BYPASS.LTC128B.128 [R11+0x5800], desc[UR10][R36.64+0x100] ;  /* 0x05800100240bdfae */ /* 0x0007e2000b901d4a */
[----:B------:R-:W-:Y:S02]  /*22b0*/  ISETP.GE.AND P5, PT, R24, R13, PT ;  /* 0x0000000d1800720c */ /* 0x000fe40003fa6270 */
[C---:B------:R-:W-:Y:S01]  /*22c0*/  @!P3 LEA R24, P1, R134.reuse, R133, 0x4 ;  /* 0x000000858618b211 */ /* 0x040fe200078220ff */
[----:B------:R-:W-:Y:S03]  /*22d0*/  @!P4 LDGSTS.E.BYPASS.LTC128B.128 [R30+0x6000], desc[UR10][R28.64] ;  /* 0x060000001c1ecfae */ /* 0x000fe6000b901d4a */
[----:B------:R-:W-:Y:S01]  /*22e0*/  @!P3 LEA.HI.X R27, R134, R2, R135, 0x4, P1 ;  /* 0x00000002861bb211 */ /* 0x000fe200008f2487 */
[----:B------:R-:W-:Y:S01]  /*22f0*/  @!P4 LDGSTS.E.BYPASS.LTC128B.128 [R30+0x8000], desc[UR10][R28.64+0x80] ;  /* 0x080000801c1ecfae */ /* 0x000fe2000b901d4a */
[----:B------:R-:W-:-:S03]  /*2300*/  @!P3 LEA R26, P1, R24, R6, 0x1 ;  /* 0x00000006181ab211 */ /* 0x000fc600078208ff */
[----:B------:R4:W-:Y:S01]  /*2310*/  @!P4 LDGSTS.E.BYPASS.LTC128B.128 [R30+0xa000], desc[UR10][R28.64+0x100] ;  /* 0x0a0001001c1ecfae */ /* 0x0009e2000b901d4a */
[----:B------:R-:W-:Y:S02]  /*2320*/  @!P3 LEA.HI.X R27, R24, R7, R27, 0x1, P1 ;  /* 0x00000007181bb211 */ /* 0x000fe400008f0c1b */
[----:B------:R-:W-:Y:S02]  /*2330*/  @!P0 MOV R7, 0x400 ;  /* 0x0000040000078802 */ /* 0x000fe40000000f00 */
[----:B------:R-:W-:Y:S02]  /*2340*/  ISETP.GE.AND P4, PT, R22, R13, PT ;  /* 0x0000000d1600720c */ /* 0x000fe40003f86270 */
[----:B--2---:R-:W-:Y:S02]  /*2350*/  @!P0 LEA R10, R10, R7, 0x18 ;  /* 0x000000070a0a8211 */ /* 0x004fe400078ec0ff */
[----:B------:R-:W2:Y:S01]  /*2360*/  @!P0 LDC.64 R6, c[0x0][0x218] ;  /* 0x00008600ff068b82 */ /* 0x000ea20000000a00 */
[----:B------:R-:W-:-:S04]  /*2370*/  @!P2 MOV R22, 0x400 ;  /* 0x000004000016a802 */ /* 0x000fc80000000f00 */
[----:B------:R-:W-:Y:S01]  /*2380*/  @!P2 LEA R22, R19, R22, 0x18 ;  /* 0x000000161316a211 */ /* 0x000fe200078ec0ff */
[----:B------:R-:W-:Y:S01]  /*2390*/  @!P3 IMAD R19, R17, 0x2, R12 ;  /* 0x000000021113b824 */ /* 0x000fe200078e020c */
[----:B---3--:R-:W-:Y:S01]  /*23a0*/  @!P2 IADD3 R11, P1, R133, R32, RZ ;  /* 0x00000020850ba210 */ /* 0x008fe20007f3e0ff */
[----:B------:R-:W-:-:S03]  /*23b0*/  @!P0 IMAD R12, R135, 0x30, RZ ;  /* 0x00000030870c8824 */ /* 0x000fc600078e02ff */
[----:B------:R-:W-:Y:S04]  /*23c0*/  @!P3 LDGSTS.E.BYPASS.LTC128B.128 [R19+0x6800], desc[UR10][R26.64] ;  /* 0x068000001a13bfae */ /* 0x000fe8000b901d4a */
[----:B------:R-:W-:Y:S01]  /*23d0*/  @!P3 LDGSTS.E.BYPASS.LTC128B.128 [R19+0x8800], desc[UR10][R26.64+0x80] ;  /* 0x088000801a13bfae */ /* 0x000fe2000b901d4a */
[----:B----4-:R-:W-:-:S03]  /*23e0*/  SHF.L.U32 R29, R135, 0x5, RZ ;  /* 0x00000005871d7819 */ /* 0x010fc600000006ff */
[----:B------:R3:W-:Y:S01]  /*23f0*/  @!P3 LDGSTS.E.BYPASS.LTC128B.128 [R19+0xa800], desc[UR10][R26.64+0x100] ;  /* 0x0a8001001a13bfae */ /* 0x0007e2000b901d4a */
[----:B------:R-:W-:Y:S02]  /*2400*/  ISETP.GE.AND P3, PT, R16, R13, PT ;  /* 0x0000000d1000720c */ /* 0x000fe40003f66270 */
[----:B------:R-:W-:Y:S02]  /*2410*/  @!P2 IADD3.X R32, R2, R33, R29, P1, !PT ;  /* 0x000000210220a210 */ /* 0x000fe40000ffe41d */
[----:B-1----:R-:W-:-:S04]  /*2420*/  @!P2 LEA R8, P1, R11, R8, 0x1 ;  /* 0x000000080b08a211 */ /* 0x002fc800078208ff */
[----:B------:R-:W-:Y:S01]  /*2430*/  @!P2 LEA.HI.X R9, R11, R9, R32, 0x1, P1 ;  /* 0x000000090b09a211 */ /* 0x000fe200008f0c20 */
[----:B------:R-:W-:-:S05]  /*2440*/  @!P2 IMAD R11, R17, 0x2, R22 ;  /* 0x00000002110ba824 */ /* 0x000fca00078e0216 */
[----:B------:R-:W-:Y:S04]  /*2450*/  @!P2 LDGSTS.E.BYPASS.LTC128B.128 [R11+0x7000], desc[UR10][R8.64] ;  /* 0x07000000080bafae */ /* 0x000fe8000b901d4a */
[----:B------:R-:W-:Y:S04]  /*2460*/  @!P2 LDGSTS.E.BYPASS.LTC128B.128 [R11+0x9000], desc[UR10][R8.64+0x80] ;  /* 0x09000080080bafae */ /* 0x000fe8000b901d4a */
[----:B------:R1:W-:Y:S01]  /*2470*/  @!P2 LDGSTS.E.BYPASS.LTC128B.128 [R11+0xb000], desc[UR10][R8.64+0x100] ;  /* 0x0b000100080bafae */ /* 0x0003e2000b901d4a */
[----:B------:R-:W-:Y:S01]  /*2480*/  ISETP.GE.AND P2, PT, R18, R13, PT ;  /* 0x0000000d1200720c */ /* 0x000fe20003f46270 */
[----:B------:R-:W-:Y:S01]  /*2490*/  @!P0 IMAD R13, R17, 0x2, R10 ;  /* 0x00000002110d8824 */ /* 0x000fe200078e020a */
[----:B---3--:R-:W-:Y:S01]  /*24a0*/  @!P0 MOV R27, R2 ;  /* 0x00000002001b8202 */ /* 0x008fe20000000f00 */
[----:B------:R-:W-:-:S02]  /*24b0*/  @!P0 IMAD.MOV.U32 R26, RZ, RZ, R133 ;  /* 0x000000ffff1a8224 */ /* 0x000fc400078e0085 */
[----:B------:R-:W-:Y:S02]  /*24c0*/  IMAD R10, R23, R136, RZ ;  /* 0x00000088170a7224 */ /* 0x000fe400078e02ff */
[----:B------:R-:W-:-:S04]  /*24d0*/  @!P0 IMAD.WIDE.U32 R28, R134, 0x30, R26 ;  /* 0x00000030861c8825 */ /* 0x000fc800078e001a */
[----:B------:R-:W-:Y:S01]  /*24e0*/  @!P0 IMAD.IADD R12, R29, 0x1, R12 ;  /* 0x000000011d0c8824 */ /* 0x000fe200078e020c */
[----:B--2---:R-:W-:Y:S01]  /*24f0*/  @!P0 LEA R14, P1, R28, R6, 0x1 ;  /* 0x000000061c0e8211 */ /* 0x004fe200078208ff */
[----:B------:R-:W-:Y:S01]  /*2500*/  IMAD.SHL.U32 R19, R18, 0x8, RZ ;  /* 0x0000000812137824 */ /* 0x000fe200078e00ff */
[----:B------:R-:W-:Y:S01]  /*2510*/  LEA.HI R6, R5, R4, RZ, 0x4 ;  /* 0x0000000405067211 */ /* 0x000fe200078f20ff */
[----:B------:R-:W-:Y:S01]  /*2520*/  IMAD.WIDE.U32 R16, R136, 0x20, RZ ;  /* 0x0000002088107825 */ /* 0x000fe200078e00ff */
[----:B------:R-:W-:Y:S02]  /*2530*/  @!P0 LEA.HI.X R15, R28, R7, R12, 0x1, P1 ;  /* 0x000000071c0f8211 */ /* 0x000fe400008f0c0c */
[----:B------:R-:W-:Y:S02]  /*2540*/  LOP3.LUT R7, R6, 0xfffffff0, RZ, 0xc0, !PT ;  /* 0xfffffff006077812 */ /* 0x000fe400078ec0ff */
[----:B------:R-:W-:Y:S01]  /*2550*/  SHF.R.S32.HI R6, RZ, 0x4, R6 ;  /* 0x00000004ff067819 */ /* 0x000fe20000011406 */
[----:B------:R-:W-:Y:S02]  /*2560*/  @!P0 LDGSTS.E.BYPASS.LTC128B.128 [R13+0x7800], desc[UR10][R14.64] ;  /* 0x078000000e0d8fae */ /* 0x000fe4000b901d4a */
[----:B------:R-:W-:-:S02]  /*2570*/  IMAD.IADD R7, R4, 0x1, -R7 ;  /* 0x0000000104077824 */ /* 0x000fc400078e0a07 */
[----:B------:R-:W-:Y:S01]  /*2580*/  @!P0 LDGSTS.E.BYPASS.LTC128B.128 [R13+0x9800], desc[UR10][R14.64+0x80] ;  /* 0x098000800e0d8fae */ /* 0x000fe2000b901d4a */
[----:B-1----:R-:W-:Y:S01]  /*2590*/  IMAD R9, R25, R137, R10 ;  /* 0x0000008919097224 */ /* 0x002fe200078e020a */
[----:B------:R-:W-:Y:S01]  /*25a0*/  LEA.HI R11, R6, R6, RZ, 0x1 ;  /* 0x00000006060b7211 */ /* 0x000fe200078f08ff */
[----:B------:R-:W-:Y:S01]  /*25b0*/  IMAD.SHL.U32 R10, R0, 0x40, RZ ;  /* 0x00000040000a7824 */ /* 0x000fe200078e00ff */
[----:B------:R1:W-:Y:S01]  /*25c0*/  @!P0 LDGSTS.E.BYPASS.LTC128B.128 [R13+0xb800], desc[UR10][R14.64+0x100] ;  /* 0x0b8001000e0d8fae */ /* 0x0003e2000b901d4a */
[----:B------:R-:W-:Y:S02]  /*25d0*/  SHF.R.S32.HI R12, RZ, 0x1f, R7 ;  /* 0x0000001fff0c7819 */ /* 0x000fe40000011407 */
[----:B------:R-:W-:Y:S01]  /*25e0*/  IADD3 R148, R151, R9, RZ ;  /* 0x0000000997947210 */ /* 0x000fe20007ffe0ff */
[----:B------:R-:W0:Y:S01]  /*25f0*/  LDGDEPBAR ;  /* 0x00000000000079af */ /* 0x000e220000000000 */
[----:B------:R-:W-:Y:S02]  /*2600*/  LEA R210, P0, R150, UR8, 0x1 ;  /* 0x0000000896d27c11 */ /* 0x000fe4000f8008ff */
[----:B------:R-:W-:-:S02]  /*2610*/  LEA.HI R105, R12, R7, RZ, 0x3 ;  /* 0x000000070c697211 */ /* 0x000fc400078f18ff */
[----:B------:R-:W-:Y:S02]  /*2620*/  LEA.HI.X R209, R150, UR9, R148, 0x1, P0 ;  /* 0x0000000996d17c11 */ /* 0x000fe400080f0c94 */
[----:B------:R-:W-:Y:S02]  /*2630*/  LOP3.LUT R10, R10, 0x1c0, RZ, 0xc0, !PT ;  /* 0x000001c00a0a7812 */ /* 0x000fe400078ec0ff */
[----:B------:R-:W-:Y:S01]  /*2640*/  LOP3.LUT R11, R11, 0xfffffffe, RZ, 0xc0, !PT ;  /* 0xfffffffe0b0b7812 */ /* 0x000fe200078ec0ff */
[----:B------:R-:W-:Y:S01]  /*2650*/  @!P2 IMAD.MOV.U32 R211, RZ, RZ, R209 ;  /* 0x000000ffffd3a224 */ /* 0x000fe200078e00d1 */
[----:B------:R-:W-:Y:S02]  /*2660*/  LOP3.LUT R12, R10, 0x8, R19, 0xf8, !PT ;  /* 0x000000080a0c7812 */ /* 0x000fe400078ef813 */
[----:B------:R-:W-:Y:S01]  /*2670*/  SHF.R.U32.HI R9, RZ, 0x3, R10 ;  /* 0x00000003ff097819 */ /* 0x000fe2000001160a */
[----:B------:R-:W-:Y:S01]  /*2680*/  IMAD.IADD R6, R6, 0x1, -R11 ;  /* 0x0000000106067824 */ /* 0x000fe200078e0a0b */
[----:B------:R-:W-:-:S02]  /*2690*/  @!P5 IADD3 R10, P0, R210, R16, RZ ;  /* 0x00000010d20ad210 */ /* 0x000fc40007f1e0ff */
[----:B------:R-:W-:Y:S02]  /*26a0*/  LOP3.LUT R9, R12, R9, RZ, 0x3c, !PT ;  /* 0x000000090c097212 */ /* 0x000fe400078e3cff */
[----:B------:R-:W-:-:S03]  /*26b0*/  SHF.L.U32 R8, R137, 0x5, RZ ;  /* 0x0000000589087819 */ /* 0x000fc600000006ff */
[----:B------:R-:W-:Y:S01]  /*26c0*/  IMAD R205, R6, 0x200, R9 ;  /* 0x0000020006cd7824 */ /* 0x000fe200078e0209 */
[----:B-1----:R-:W-:Y:S01]  /*26d0*/  LOP3.LUT R14, R105, 0xfffffff8, RZ, 0xc0, !PT ;  /* 0xfffffff8690e7812 */ /* 0x002fe200078ec0ff */
[----:B------:R-:W-:-:S04]  /*26e0*/  DEPBAR.LE SB0, 0x0 ;  /* 0x000080000000791a */ /* 0x000fc80000000000 */
[----:B------:R-:W-:Y:S01]  /*26f0*/  BAR.SYNC.DEFER_BLOCKING 0x0 ;  /* 0x0000000000007b1d */ /* 0x000fe20000010000 */
[----:B------:R-:W-:Y:S01]  /*2700*/  IMAD.IADD R14, R7, 0x1, -R14 ;  /* 0x00000001070e7824 */ /* 0x000fe200078e0a0e */
[----:B------:R-:W-:Y:S01]  /*2710*/  SHF.L.U32 R105, R105, 0x6, RZ ;  /* 0x0000000669697819 */ /* 0x000fe200000006ff */
[----:B------:R-:W-:Y:S01]  /*2720*/  IMAD.SHL.U32 R13, R6, 0x8, RZ ;  /* 0x00000008060d7824 */ /* 0x000fe200078e00ff */
[----:B------:R-:W-:Y:S01]  /*2730*/  @!P5 IADD3.X R11, R209, R17, R8, P0, !PT ;  /* 0x00000011d10bd210 */ /* 0x000fe200007fe408 */
[----:B------:R-:W-:Y:S01]  /*2740*/  @!P3 IMAD R7, R137, 0x60, RZ ;  /* 0x000000608907b824 */ /* 0x000fe200078e02ff */
[----:B------:R-:W-:Y:S02]  /*2750*/  LOP3.LUT R105, R105, 0xfffffe00, RZ, 0xc0, !PT ;  /* 0xfffffe0069697812 */ /* 0x000fe400078ec0ff */
[----:B------:R-:W-:-:S05]  /*2760*/  LEA R205, R205, UR4, 0x1 ;  /* 0x00000004cdcd7c11 */ /* 0x000fca000f8e08ff */
[----:B------:R-:W-:Y:S01]  /*2770*/  VIADD R203, R205, 0x6020 ;  /* 0x00006020cdcb7836 */ /* 0x000fe20000000000 */
        /* <DEDUP_REMOVED lines=9> */
[----:B------:R-:W-:-:S02]  /*2810*/  R2P PR, R14, 0x6 ;  /* 0x000000060e007804 */ /* 0x000fc40000000000 */
[----:B------:R-:W-:Y:S01]  /*2820*/  SHF.L.U32 R14, R14, 0x6, RZ ;  /* 0x000000060e0e7819 */ /* 0x000fe200000006ff */
[----:B------:R-:W-:Y:S01]  /*2830*/  @P5 STS.128 [R215+0xc800], RZ ;  /* 0x00c800ffd7005388 */ /* 0x000fe20000000c00 */
[----:B------:R-:W-:Y:S02]  /*2840*/  @!P4 LEA R12, P0, R136, R210, 0x6 ;  /* 0x000000d2880cc211 */ /* 0x000fe400078030ff */
[----:B------:R-:W-:Y:S01]  /*2850*/  LOP3.LUT R6, R14, 0x1c0, RZ, 0xc0, !PT ;  /* 0x000001c00e067812 */ /* 0x000fe200078ec0ff */
[----:B------:R-:W-:Y:S03]  /*2860*/  @P5 STS.128 [R215+0xe800], RZ ;  /* 0x00e800ffd7005388 */ /* 0x000fe60000000c00 */
[----:B------:R-:W-:Y:S01]  /*2870*/  LOP3.LUT R5, R6, 0x8, R13, 0xf8, !PT ;  /* 0x0000000806057812 */ /* 0x000fe200078ef80d */
[----:B------:R-:W-:Y:S01]  /*2880*/  @P5 STS.128 [R215+0x10800], RZ ;  /* 0x010800ffd7005388 */ /* 0x000fe20000000c00 */
[----:B------:R-:W-:-:S02]  /*2890*/  SHF.R.U32.HI R6, RZ, 0x3, R6 ;  /* 0x00000003ff067819 */ /* 0x000fc40000011606 */
[----:B------:R-:W-:Y:S01]  /*28a0*/  @!P4 LEA.HI.X R13, R136, R209, R137, 0x6, P0 ;  /* 0x000000d1880dc211 */ /* 0x000fe200000f3489 */
[----:B------:R-:W-:Y:S01]  /*28b0*/  @!PT LDS RZ, [RZ] ;  /* 0x00000000fffff984 */ /* 0x000fe20000000800 */
[----:B------:R-:W-:Y:S01]  /*28c0*/  @!PT LDS RZ, [RZ] ;  /* 0x00000000fffff984 */ /* 0x000fe20000000800 */
[----:B------:R-:W-:Y:S01]  /*28d0*/  @!PT LDS RZ, [RZ] ;  /* 0x00000000fffff984 */ /* 0x000fe20000000800 */
[----:B------:R-:W-:Y:S01]  /*28e0*/  @!P5 LDGSTS.E.BYPASS.LTC128B.128 [R215+0xc800], desc[UR10][R10.64] ;  /* 0x0c8000000ad7dfae */ /* 0x000fe2000b901d4a */
[----:B------:R-:W-:Y:S01]  /*28f0*/  LOP3.LUT R6, R5, R6, RZ, 0x3c, !PT ;  /* 0x0000000605067212 */ /* 0x000fe200078e3cff */
[C---:B------:R-:W-:Y:S01]  /*2900*/  IMAD R5, R106.reuse, 0x400, R105 ;  /* 0x000004006a057824 */ /* 0x040fe200078e0269 */
[----:B------:R-:W-:Y:S01]  /*2910*/  LEA R106, R106, R110, 0x4 ;  /* 0x0000006e6a6a7211 */ /* 0x000fe200078e20ff */
[----:B------:R-:W-:Y:S01]  /*2920*/  @!P5 LDGSTS.E.BYPASS.LTC128B.128 [R215+0xe800], desc[UR10][R10.64+0x80] ;  /* 0x0e8000800ad7dfae */ /* 0x000fe2000b901d4a */
[C---:B------:R-:W-:Y:S01]  /*2930*/  LOP3.LUT R200, R6.reuse, R105, RZ, 0xfc, !PT ;  /* 0x0000006906c87212 */ /* 0x040fe200078efcff */
[----:B------:R-:W-:Y:S02]  /*2940*/  IMAD.IADD R206, R6, 0x1, R5 ;  /* 0x0000000106ce7824 */ /* 0x000fe400078e0205 */
[----:B------:R-:W-:Y:S01]  /*2950*/  @!P5 LDGSTS.E.BYPASS.LTC128B.128 [R215+0x10800], desc[UR10][R10.64+0x100] ;  /* 0x108001000ad7dfae */ /* 0x000fe2000b901d4a */
[----:B------:R-:W-:-:S02]  /*2960*/  IMAD.MOV.U32 R5, RZ, RZ, 0x20 ;  /* 0x00000020ff057424 */ /* 0x000fc400078e00ff */
[----:B-1----:R-:W-:Y:S01]  /*2970*/  @!P3 IMAD.MOV.U32 R211, RZ, RZ, R209 ;  /* 0x000000ffffd3b224 */ /* 0x002fe200078e00d1 */
[----:B------:R-:W-:Y:S01]  /*2980*/  @P4 STS.128 [R215+0xd000], RZ ;  /* 0x00d000ffd7004388 */ /* 0x000fe20000000c00 */
[----:B------:R-:W-:Y:S01]  /*2990*/  LEA R206, R206, UR4, 0x1 ;  /* 0x00000004cece7c11 */ /* 0x000fe2000f8e08ff */
[----:B------:R-:W-:Y:S02]  /*29a0*/  @!P3 IMAD.WIDE.U32 R8, R136, 0x60, R210 ;  /* 0x000000608808b825 */ /* 0x000fe400078e00d2 */
[----:B------:R-:W-:Y:S01]  /*29b0*/  @P4 STS.128 [R215+0xf000], RZ ;  /* 0x00f000ffd7004388 */ /* 0x000fe20000000c00 */
[----:B------:R-:W-:Y:S01]  /*29c0*/  SEL R5, R5, 0xffffffe0, !P2 ;  /* 0xffffffe005057807 */ /* 0x000fe20005000000 */
[----:B------:R-:W-:Y:S02]  /*29d0*/  @!P3 IMAD.IADD R9, R9, 0x1, R7 ;  /* 0x000000010909b824 */ /* 0x000fe400078e0207 */
[----:B------:R-:W-:Y:S01]  /*29e0*/  @P4 STS.128 [R215+0x11000], RZ ;  /* 0x011000ffd7004388 */ /* 0x000fe20000000c00 */
[----:B------:R-:W-:Y:S01]  /*29f0*/  MOV R7, 0x10 ;  /* 0x0000001000077802 */ /* 0x000fe20000000f00 */
[----:B------:R-:W-:-:S02]  /*2a00*/  IMAD R202, R5, 0x2, R206 ;  /* 0x0000000205ca7824 */ /* 0x000fc400078e02ce */
[----:B------:R-:W-:Y:S01]  /*2a10*/  @!PT LDS RZ, [RZ] ;  /* 0x00000000fffff984 */ /* 0x000fe20000000800 */
[----:B------:R-:W-:Y:S01]  /*2a20*/  @!PT LDS RZ, [RZ] ;  /* 0x00000000fffff984 */ /* 0x000fe20000000800 */
[----:B------:R-:W-:Y:S01]  /*2a30*/  @!PT LDS RZ, [RZ] ;  /* 0x00000000fffff984 */ /* 0x000fe20000000800 */
[----:B------:R-:W-:Y:S01]  /*2a40*/  @!P4 LDGSTS.E.BYPASS.LTC128B.128 [R215+0xd000], desc[UR10][R12.64] ;  /* 0x0d0000000cd7cfae */ /* 0x000fe2000b901d4a */
[----:B------:R-:W-:Y:S02]  /*2a50*/  SEL R7, R7, 0xfffffff0, !P1 ;  /* 0xfffffff007077807 */ /* 0x000fe40004800000 */
[----:B------:R-:W-:Y:S01]  /*2a60*/  R2P PR, R0, 0x6 ;  /* 0x0000000600007804 */ /* 0x000fe20000000000 */
[----:B------:R-:W-:Y:S01]  /*2a70*/  @!P4 LDGSTS.E.BYPASS.LTC128B.128 [R215+0xf000], desc[UR10][R12.64+0x80] ;  /* 0x0f0000800cd7cfae */ /* 0x000fe2000b901d4a */
[----:B------:R-:W-:Y:S01]  /*2a80*/  VIADD R0, R205, 0x6000 ;  /* 0x00006000cd007836 */ /* 0x000fe20000000000 */
[----:B------:R-:W-:Y:S02]  /*2a90*/  LEA R204, R7, R206, 0x1 ;  /* 0x000000ce07cc7211 */ /* 0x000fe400078e08ff */
[----:B------:R-:W-:Y:S03]  /*2aa0*/  @!P4 LDGSTS.E.BYPASS.LTC128B.128 [R215+0x11000], desc[UR10][R12.64+0x100] ;  /* 0x110001000cd7cfae */ /* 0x000fe6000b901d4a */
[----:B------:R-:W-:Y:S01]  /*2ab0*/  IMAD R201, R5, 0x2, R204 ;  /* 0x0000000205c97824 */ /* 0x000fe200078e02cc */
[----:B------:R-:W-:Y:S04]  /*2ac0*/  @P3 STS.128 [R215+0xd800], RZ ;  /* 0x00d800ffd7003388 */ /* 0x000fe80000000c00 */
[----:B------:R-:W-:Y:S01]  /*2ad0*/  @P3 STS.128 [R215+0xf800], RZ ;  /* 0x00f800ffd7003388 */ /* 0x000fe20000000c00 */
[----:B------:R-:W-:Y:S01]  /*2ae0*/  @P1 VIADD R203, R0, 0xffffffe0 ;  /* 0xffffffe000cb1836 */ /* 0x000fe20000000000 */
[----:B------:R-:W-:Y:S01]  /*2af0*/  ISETP.GT.AND P1, PT, R213, R208, PT ;  /* 0x000000d0d500720c */ /* 0x000fe20003f24270 */
[----:B------:R-:W-:Y:S01]  /*2b00*/  IMAD.MOV.U32 R0, RZ, RZ, 0x40 ;  /* 0x00000040ff007424 */ /* 0x000fe200078e00ff */
[----:B------:R-:W-:Y:S01]  /*2b10*/  @P3 STS.128 [R215+0x11800], RZ ;  /* 0x011800ffd7003388 */ /* 0x000fe20000000c00 */
[C---:B------:R-:W-:Y:S01]  /*2b20*/  VIADD R195, R203.reuse, 0x800 ;  /* 0x00000800cbc37836 */ /* 0x040fe20000000000 */
[C---:B------:R-:W-:Y:S01]  /*2b30*/  IADD3 R193, R203.reuse, 0x1800, RZ ;  /* 0x00001800cbc17810 */ /* 0x040fe20007ffe0ff */
[C---:B------:R-:W-:Y:S01]  /*2b40*/  VIADD R194, R203.reuse, 0x1000 ;  /* 0x00001000cbc27836 */ /* 0x040fe20000000000 */
[----:B------:R-:W-:Y:S01]  /*2b50*/  @!PT LDS RZ, [RZ] ;  /* 0x00000000fffff984 */ /* 0x000fe20000000800 */
[----:B------:R-:W-:Y:S01]  /*2b60*/  @!PT LDS RZ, [RZ] ;  /* 0x00000000fffff984 */ /* 0x000fe20000000800 */
[----:B------:R-:W-:Y:S01]  /*2b70*/  @!PT LDS RZ, [RZ] ;  /* 0x00000000fffff984 */ /* 0x000fe20000000800 */
[----:B------:R-:W-:Y:S01]  /*2b80*/  @!P3 LDGSTS.E.BYPASS.LTC128B.128 [R215+0xd800], desc[UR10][R8.64] ;  /* 0x0d80000008d7bfae */ /* 0x000fe2000b901d4a */
[----:B------:R-:W-:Y:S01]  /*2b90*/  SEL R0, R0, 0xffffffc0, !P2 ;  /* 0xffffffc000007807 */ /* 0x000fe20005000000 */
[C---:B------:R-:W-:Y:S01]  /*2ba0*/  VIADD R191, R203.reuse, 0x2000 ;  /* 0x00002000cbbf7836 */ /* 0x040fe20000000000 */
[----:B------:R-:W-:Y:S01]  /*2bb0*/  IADD3 R188, R203, 0x3800, RZ ;  /* 0x00003800cbbc7810 */ /* 0x000fe20007ffe0ff */
[----:B------:R-:W-:Y:S01]  /*2bc0*/  @!P3 LDGSTS.E.BYPASS.LTC128B.128 [R215+0xf800], desc[UR10][R8.64+0x80] ;  /* 0x0f80008008d7bfae */ /* 0x000fe2000b901d4a */
[----:B------:R-:W-:Y:S01]  /*2bd0*/  IADD3 R199, R205, R0, RZ ;  /* 0x00000000cdc77210 */ /* 0x000fe20007ffe0ff */
[----:B------:R-:W-:Y:S01]  /*2be0*/  IMAD.IADD R192, R0, 0x1, R203 ;  /* 0x0000000100c07824 */ /* 0x000fe200078e02cb */
[----:B------:R-:W1:Y:S01]  /*2bf0*/  @!P1 LDC.64 R138, c[0x0][0x218] ;  /* 0x00008600ff8a9b82 */ /* 0x000e620000000a00 */
[----:B------:R2:W-:Y:S01]  /*2c00*/  @!P3 LDGSTS.E.BYPASS.LTC128B.128 [R215+0x11800], desc[UR10][R8.64+0x100] ;  /* 0x1180010008d7bfae */ /* 0x0005e2000b901d4a */
[C---:B------:R-:W-:Y:S01]  /*2c10*/  VIADD R190, R203.reuse, 0x2800 ;  /* 0x00002800cbbe7836 */ /* 0x040fe20000000000 */
[C---:B------:R-:W-:Y:S01]  /*2c20*/  IADD3 R185, R203.reuse, 0x5000, RZ ;  /* 0x00005000cbb97810 */ /* 0x040fe20007ffe0ff */
[C---:B------:R-:W-:Y:S01]  /*2c30*/  VIADD R189, R203.reuse, 0x3000 ;  /* 0x00003000cbbd7836 */ /* 0x040fe20000000000 */
[----:B------:R-:W-:Y:S01]  /*2c40*/  LDSM.16.M88.4 R20, [R206] ;  /* 0x00000000ce14783b */ /* 0x000fe20000000200 */
[----:B------:R-:W-:-:S02]  /*2c50*/  VIADD R187, R203, 0x4000 ;  /* 0x00004000cbbb7836 */ /* 0x000fc40000000000 */
[C---:B------:R-:W-:Y:S01]  /*2c60*/  VIADD R186, R203.reuse, 0x4800 ;  /* 0x00004800cbba7836 */ /* 0x040fe20000000000 */
[----:B------:R-:W3:Y:S01]  /*2c70*/  LDSM.16.M88.4 R28, [R205+0x6000] ;  /* 0x00600000cd1c783b */ /* 0x000ee20000000200 */
[----:B------:R-:W-:-:S03]  /*2c80*/  VIADD R184, R203, 0x5800 ;  /* 0x00005800cbb87836 */ /* 0x000fc60000000000 */
[----:B------:R-:W-:Y:S04]  /*2c90*/  LDSM.16.M88.4 R72, [R204] ;  /* 0x00000000cc48783b */ /* 0x000fe80000000200 */
[----:B------:R-:W-:Y:S04]  /*2ca0*/  LDSM.16.M88.4 R68, [R203] ;  /* 0x00000000cb44783b */ /* 0x000fe80000000200 */
[----:B------:R-:W4:Y:S01]  /*2cb0*/  LDSM.16.M88.4 R52, [R205+0x7000] ;  /* 0x00700000cd34783b */ /* 0x000f220000000200 */
[----:B-1----:R-:W-:-:S03]  /*2cc0*/  @!P1 LEA R220, P0, R133, R138, 0x1 ;  /* 0x0000008a85dc9211 */ /* 0x002fc600078008ff */
[----:B------:R-:W1:Y:S01]  /*2cd0*/  LDSM.16.M88.4 R60, [R205+0x6800] ;  /* 0x00680000cd3c783b */ /* 0x000e620000000200 */
[----:B------:R-:W-:-:S03]  /*2ce0*/  @!P1 LEA.HI.X R221, R133, R139, R2, 0x1, P0 ;  /* 0x0000008b85dd9211 */ /* 0x000fc600000f0c02 */
[----:B------:R-:W-:Y:S04]  /*2cf0*/  LDSM.16.M88.4 R76, [R202] ;  /* 0x00000000ca4c783b */ /* 0x000fe80000000200 */
[----:B------:R-:W-:Y:S04]  /*2d00*/  LDSM.16.M88.4 R64, [R199+0x6000] ;  /* 0x00600000c740783b */ /* 0x000fe80000000200 */
[----:B------:R-:W1:Y:S04]  /*2d10*/  LDSM.16.M88.4 R44, [R205+0x7800] ;  /* 0x00780000cd2c783b */ /* 0x000e680000000200 */
[----:B------:R-:W1:Y:S04]  /*2d20*/  LDSM.16.M88.4 R32, [R203+0x1000] ;  /* 0x00100000cb20783b */ /* 0x000e680000000200 */
[----:B------:R-:W1:Y:S01]  /*2d30*/  LDSM.16.M88.4 R36, [R203+0x800] ;  /* 0x00080000cb24783b */ /* 0x000e620000000200 */
[C---:B---3--:R-:W-:Y:S03]  /*2d40*/  HMMA.16816.F32 R16, R20.reuse, R28, RZ ;  /* 0x0000001c1410723c */ /* 0x048fe600000018ff */
[----:B------:R-:W-:Y:S04]  /*2d50*/  LDSM.16.M88.4 R24, [R201] ;  /* 0x00000000c918783b */ /* 0x000fe80000000200 */
[----:B------:R-:W3:Y:S01]  /*2d60*/  LDSM.16.M88.4 R88, [R192] ;  /* 0x00000000c058783b */ /* 0x000ee20000000200 */
[C---:B------:R-:W-:Y:S03]  /*2d70*/  HMMA.16816.F32 R28, R20.reuse, R30, RZ ;  /* 0x0000001e141c723c */ /* 0x040fe600000018ff */
[----:B------:R-:W3:Y:S03]  /*2d80*/  LDSM.16.M88.4 R48, [R203+0x1800] ;  /* 0x00180000cb30783b */ /* 0x000ee60000000200 */
[C---:B----4-:R-:W-:Y:S01]  /*2d90*/  HMMA.16816.F32 R56, R20.reuse, R52, RZ ;  /* 0x000000341438723c */ /* 0x050fe200000018ff */
[----:B--2---:R-:W2:Y:S04]  /*2da0*/  LDSM.16.M88.4 R8, [R199+0x7000] ;  /* 0x00700000c708783b */ /* 0x004ea80000000200 */
[----:B------:R-:W4:Y:S01]  /*2db0*/  LDSM.16.M88.4 R12, [R199+0x6800] ;  /* 0x00680000c70c783b */ /* 0x000f220000000200 */
[----:B------:R-:W-:Y:S03]  /*2dc0*/  HMMA.16816.F32 R52, R20, R54, RZ ;  /* 0x000000361434723c */ /* 0x000fe600000018ff */
[----:B------:R-:W-:Y:S03]  /*2dd0*/  LDSM.16.M88.4 R84, [R199+0x7800] ;  /* 0x00780000c754783b */ /* 0x000fe60000000200 */
[----:B------:R-:W-:Y:S01]  /*2de0*/  HMMA.16816.F32 R16, R72, R68, R16 ;  /* 0x000000444810723c */ /* 0x000fe20000001810 */
[----:B------:R-:W-:Y:S04]  /*2df0*/  LDSM.16.M88.4 R96, [R203+0x4000] ;  /* 0x00400000cb60783b */ /* 0x000fe80000000200 */
[----:B------:R-:W-:Y:S01]  /*2e00*/  LDSM.16.M88.4 R92, [R199+0x9000] ;  /* 0x00900000c75c783b */ /* 0x000fe20000000200 */
[C---:B-1----:R-:W-:Y:S03]  /*2e10*/  HMMA.16816.F32 R40, R20.reuse, R60, RZ ;  /* 0x0000003c1428723c */ /* 0x042fe600000018ff */
        /* <DEDUP_REMOVED lines=11> */
[----:B------:R-:W1:Y:S05]  /*2ed0*/  LDSM.16.M88.4 R32, [R206+0x2000] ;  /* 0x00200000ce20783b */ /* 0x000e6a0000000200 */
[C---:B------:R-:W-:Y:S06]  /*2ee0*/  HMMA.16816.F32 R40, R72.reuse, R36, R40 ;  /* 0x000000244828723c */ /* 0x040fec0000001828 */
        /* <DEDUP_REMOVED lines=9> */
[C---:B--2---:R-:W-:Y:S06]  /*2f80*/  HMMA.16816.F32 R56, R76.reuse, R8, R56 ;  /* 0x000000084c38723c */ /* 0x044fec0000001838 */
[C---:B------:R-:W-:Y:S01]  /*2f90*/  HMMA.16816.F32 R52, R76.reuse, R10, R52 ;  /* 0x0000000a4c34723c */ /* 0x040fe20000001834 */
[----:B------:R-:W2:Y:S05]  /*2fa0*/  LDSM.16.M88.4 R8, [R204+0x2000] ;  /* 0x00200000cc08783b */ /* 0x000eaa0000000200 */
        /* <DEDUP_REMOVED lines=13> */
[C---:B------:R-:W-:Y:S06]  /*3080*/  HMMA.16816.F32 R40, R24.reuse, R44, R40 ;  /* 0x0000002c1828723c */ /* 0x040fec0000001828 */
[----:B------:R-:W-:Y:S01]  /*3090*/  HMMA.16816.F32 R60, R24, R46, R60 ;  /* 0x0000002e183c723c */ /* 0x000fe2000000183c */
[----:B------:R-:W4:Y:S05]  /*30a0*/  LDSM.16.M88.4 R44, [R205+0x9800] ;  /* 0x00980000cd2c783b */ /* 0x000f2a0000000200 */
[----:B--2---:R-:W-:Y:S06]  /*30b0*/  HMMA.16816.F32 R16, R8, R48, R16 ;  /* 0x000000300810723c */ /* 0x004fec0000001810 */
[C---:B------:R-:W-:Y:S06]  /*30c0*/  HMMA.16816.F32 R80, R24.reuse, R64, R80 ;  /* 0x000000401850723c */ /* 0x040fec0000001850 */
[----:B------:R-:W-:Y:S01]  /*30d0*/  HMMA.16816.F32 R76, R24, R66, R76 ;  /* 0x00000042184c723c */ /* 0x000fe2000000184c */
[----:B------:R-:W2:Y:S04]  /*30e0*/  LDSM.16.M88.4 R24, [R192+0x2000] ;  /* 0x00200000c018783b */ /* 0x000ea80000000200 */
[----:B------:R-:W-:Y:S01]  /*30f0*/  LDSM.16.M88.4 R64, [R199+0x8800] ;  /* 0x00880000c740783b */ /* 0x000fe20000000200 */
[C---:B------:R-:W-:Y:S03]  /*3100*/  HMMA.16816.F32 R28, R32.reuse, R70, R28 ;  /* 0x00000046201c723c */ /* 0x040fe6000000181c */
[----:B------:R-:W-:Y:S03]  /*3110*/  LDSM.16.M88.4 R68, [R192+0x3000] ;  /* 0x00300000c044783b */ /* 0x000fe60000000200 */
[C---:B---3--:R-:W-:Y:S06]  /*3120*/  HMMA.16816.F32 R40, R32.reuse, R12, R40 ;  /* 0x0000000c2028723c */ /* 0x048fec0000001828 */
[----:B------:R-:W-:Y:S01]  /*3130*/  HMMA.16816.F32 R60, R32, R14, R60 ;  /* 0x0000000e203c723c */ /* 0x000fe2000000183c */
[----:B------:R-:W3:Y:S05]  /*3140*/  LDSM.16.M88.4 R12, [R203+0x2800] ;  /* 0x00280000cb0c783b */ /* 0x000eea0000000200 */
[----:B-1----:R-:W-:Y:S06]  /*3150*/  HMMA.16816.F32 R16, R88, R36, R16 ;  /* 0x000000245810723c */ /* 0x002fec0000001810 */
[C---:B------:R-:W-:Y:S06]  /*3160*/  HMMA.16816.F32 R56, R32.reuse, R20, R56 ;  /* 0x000000142038723c */ /* 0x040fec0000001838 */
[C---:B------:R-:W-:Y:S01]  /*3170*/  HMMA.16816.F32 R52, R32.reuse, R22, R52 ;  /* 0x000000162034723c */ /* 0x040fe20000001834 */
[----:B------:R-:W1:Y:S05]  /*3180*/  LDSM.16.M88.4 R20, [R203+0x3000] ;  /* 0x00300000cb14783b */ /* 0x000e6a0000000200 */
[----:B----4-:R-:W-:Y:S06]  /*3190*/  HMMA.16816.F32 R80, R32, R44, R80 ;  /* 0x0000002c2050723c */ /* 0x010fec0000001850 */
[----:B------:R-:W-:Y:S01]  /*31a0*/  HMMA.16816.F32 R28, R8, R50, R28 ;  /* 0x00000032081c723c */ /* 0x000fe2000000181c */
[----:B------:R-:W-:Y:S05]  /*31b0*/  LDSM.16.M88.4 R48, [R206+0x4000] ;  /* 0x00400000ce30783b */ /* 0x000fea0000000200 */
[----:B------:R-:W-:Y:S01]  /*31c0*/  HMMA.16816.F32 R76, R32, R46, R76 ;  /* 0x0000002e204c723c */ /* 0x000fe2000000184c */
[----:B------:R-:W4:Y:S04]  /*31d0*/  LDSM.16.M88.4 R32, [R205+0xa000] ;  /* 0x00a00000cd20783b */ /* 0x000f280000000200 */
[----:B------:R-:W-:Y:S01]  /*31e0*/  LDSM.16.M88.4 R44, [R205+0xa800] ;  /* 0x00a80000cd2c783b */ /* 0x000fe20000000200 */
[----:B--2---:R-:W-:Y:S06]  /*31f0*/  HMMA.16816.F32 R16, R72, R24, R16 ;  /* 0x000000184810723c */ /* 0x004fec0000001810 */
[C---:B---3--:R-:W-:Y:S06]  /*3200*/  HMMA.16816.F32 R40, R8.reuse, R12, R40 ;  /* 0x0000000c0828723c */ /* 0x048fec0000001828 */
[----:B------:R-:W-:Y:S01]  /*3210*/  HMMA.16816.F32 R60, R8, R14, R60 ;  /* 0x0000000e083c723c */ /* 0x000fe2000000183c */
[----:B------:R-:W2:Y:S05]  /*3220*/  LDSM.16.M88.4 R12, [R203+0x3800] ;  /* 0x00380000cb0c783b */ /* 0x000eaa0000000200 */
[----:B------:R-:W-:Y:S01]  /*3230*/  HMMA.16816.F32 R28, R88, R38, R28 ;  /* 0x00000026581c723c */ /* 0x000fe2000000181c */
[----:B------:R-:W3:Y:S05]  /*3240*/  LDSM.16.M88.4 R36, [R204+0x4000] ;  /* 0x00400000cc24783b */ /* 0x000eea0000000200 */
[C---:B-1----:R-:W-:Y:S06]  /*3250*/  HMMA.16816.F32 R56, R8.reuse, R20, R56 ;  /* 0x000000140838723c */ /* 0x042fec0000001838 */
[----:B------:R-:W-:Y:S01]  /*3260*/  HMMA.16816.F32 R52, R8, R22, R52 ;  /* 0x000000160834723c */ /* 0x000fe20000001834 */
[----:B------:R-:W-:Y:S05]  /*3270*/  LDSM.16.M88.4 R20, [R199+0xa000] ;  /* 0x00a00000c714783b */ /* 0x000fea0000000200 */
[----:B----4-:R-:W-:Y:S06]  /*3280*/  HMMA.16816.F32 R16, R48, R32, R16 ;  /* 0x000000203010723c */ /* 0x010fec0000001810 */
[----:B------:R-:W-:Y:S01]  /*3290*/  HMMA.16816.F32 R28, R72, R26, R28 ;  /* 0x0000001a481c723c */ /* 0x000fe2000000181c */
[----:B------:R-:W1:Y:S05]  /*32a0*/  LDSM.16.M88.4 R24, [R202+0x4000] ;  /* 0x00400000ca18783b */ /* 0x000e6a0000000200 */
[----:B------:R-:W-:Y:S06]  /*32b0*/  HMMA.16816.F32 R40, R88, R64, R40 ;  /* 0x000000405828723c */ /* 0x000fec0000001828 */
[C---:B--2---:R-:W-:Y:S06]  /*32c0*/  HMMA.16816.F32 R80, R8.reuse, R12, R80 ;  /* 0x0000000c0850723c */ /* 0x044fec0000001850 */
[----:B------:R-:W-:Y:S01]  /*32d0*/  HMMA.16816.F32 R76, R8, R14, R76 ;  /* 0x0000000e084c723c */ /* 0x000fe2000000184c */
[----:B------:R-:W-:Y:S04]  /*32e0*/  LDSM.16.M88.4 R12, [R201+0x4000] ;  /* 0x00400000c90c783b */ /* 0x000fe80000000200 */
[----:B------:R-:W-:Y:S01]  /*32f0*/  LDSM.16.M88.4 R8, [R192+0x4000] ;  /* 0x00400000c008783b */ /* 0x000fe20000000200 */
[----:B---3--:R-:W-:Y:S06]  /*3300*/  HMMA.16816.F32 R16, R36, R96, R16 ;  /* 0x000000602410723c */ /* 0x008fec0000001810 */
[----:B------:R-:W-:Y:S01]  /*3310*/  HMMA.16816.F32 R60, R88, R66, R60 ;  /* 0x00000042583c723c */ /* 0x000fe2000000183c */
[----:B------:R-:W2:Y:S05]  /*3320*/  LDSM.16.M88.4 R64, [R192+0x3800] ;  /* 0x00380000c040783b */ /* 0x000eaa0000000200 */
[----:B------:R-:W-:Y:S01]  /*3330*/  HMMA.16816.F32 R28, R48, R34, R28 ;  /* 0x00000022301c723c */ /* 0x000fe2000000181c */
[----:B------:R-:W-:Y:S05]  /*3340*/  LDSM.16.M88.4 R32, [R203+0x4800] ;  /* 0x00480000cb20783b */ /* 0x000fea0000000200 */
[C---:B------:R-:W-:Y:S06]  /*3350*/  HMMA.16816.F32 R80, R88.reuse, R84, R80 ;  /* 0x000000545850723c */ /* 0x040fec0000001850 */
[C---:B------:R-:W-:Y:S06]  /*3360*/  HMMA.16816.F32 R56, R88.reuse, R92, R56 ;  /* 0x0000005c5838723c */ /* 0x040fec0000001838 */
[----:B------:R-:W-:Y:S01]  /*3370*/  HMMA.16816.F32 R52, R88, R94, R52 ;  /* 0x0000005e5834723c */ /* 0x000fe20000001834 */
[----:B------:R-:W3:Y:S05]  /*3380*/  LDSM.16.M88.4 R92, [R205+0xb000] ;  /* 0x00b00000cd5c783b */ /* 0x000eea0000000200 */
[----:B-1----:R-:W-:Y:S06]  /*3390*/  HMMA.16816.F32 R16, R24, R20, R16 ;  /* 0x000000141810723c */ /* 0x002fec0000001810 */
[----:B------:R-:W-:Y:S01]  /*33a0*/  HMMA.16816.F32 R84, R88, R86, R76 ;  /* 0x000000565854723c */ /* 0x000fe2000000184c */
[----:B------:R-:W-:Y:S05]  /*33b0*/  LDSM.16.M88.4 R76, [R199+0xa800] ;  /* 0x00a80000c74c783b */ /* 0x000fea0000000200 */
[----:B------:R-:W-:Y:S06]  /*33c0*/  HMMA.16816.F32 R28, R36, R98, R28 ;  /* 0x00000062241c723c */ /* 0x000fec000000181c */
[C---:B------:R-:W-:Y:S06]  /*33d0*/  HMMA.16816.F32 R56, R72.reuse, R68, R56 ;  /* 0x000000444838723c */ /* 0x040fec0000001838 */
[C---:B------:R-:W-:Y:S06]  /*33e0*/  HMMA.16816.F32 R52, R72.reuse, R70, R52 ;  /* 0x000000464834723c */ /* 0x040fec0000001834 */
[----:B--2---:R-:W-:Y:S06]  /*33f0*/  HMMA.16816.F32 R80, R72, R64, R80 ;  /* 0x000000404850723c */ /* 0x004fec0000001850 */
[----:B------:R-:W-:Y:S06]  /*3400*/  HMMA.16816.F32 R16, R12, R8, R16 ;  /* 0x000000080c10723c */ /* 0x000fec0000001810 */
[----:B------:R-:W-:Y:S01]  /*3410*/  HMMA.16816.F32 R84, R72, R66, R84 ;  /* 0x000000424854723c */ /* 0x000fe20000001854 */
[----:B------:R-:W1:Y:S05]  /*3420*/  LDSM.16.M88.4 R64, [R205+0xb800] ;  /* 0x00b80000cd40783b */ /* 0x000e6a0000000200 */
[----:B------:R-:W-:Y:S01]  /*3430*/  HMMA.16816.F32 R28, R24, R22, R28 ;  /* 0x00000016181c723c */ /* 0x000fe2000000181c */
[----:B------:R-:W2:Y:S05]  /*3440*/  LDSM.16.M88.4 R20, [R203+0x5000] ;  /* 0x00500000cb14783b */ /* 0x000eaa0000000200 */
[C---:B------:R-:W-:Y:S06]  /*3450*/  HMMA.16816.F32 R40, R72.reuse, R100, R40 ;  /* 0x000000644828723c */ /* 0x040fec0000001828 */
[----:B------:R-:W-:Y:S01]  /*3460*/  HMMA.16816.F32 R60, R72, R102, R60 ;  /* 0x00000066483c723c */ /* 0x000fe2000000183c */
[----:B------:R-:W-:Y:S01]  /*3470*/  FMUL.FTZ R68, R16, UR5 ;  /* 0x0000000510447c20 */ /* 0x000fe20008410000 */
[----:B------:R-:W-:Y:S01]  /*3480*/  FMUL.FTZ R69, R17, UR5 ;  /* 0x0000000511457c20 */ /* 0x000fe20008410000 */
[----:B------:R-:W-:Y:S01]  /*3490*/  FMUL.FTZ R70, R18, UR5 ;  /* 0x0000000512467c20 */ /* 0x000fe20008410000 */
[----:B------:R-:W-:-:S02]  /*34a0*/  FMUL.FTZ R71, R19, UR5 ;  /* 0x0000000513477c20 */ /* 0x000fc40008410000 */
[C---:B---3--:R-:W-:Y:S01]  /*34b0*/  HMMA.16816.F32 R56, R48.reuse, R92, R56 ;  /* 0x0000005c3038723c */ /* 0x048fe20000001838 */
[----:B------:R-:W3:Y:S01]  /*34c0*/  LDSM.16.M88.4 R16, [R203+0x5800] ;  /* 0x00580000cb10783b */ /* 0x000ee20000000200 */
[----:B------:R-:W4:Y:S04]  /*34d0*/  MUFU.TANH R68, R68 ;  /* 0x0000004400447308 */ /* 0x000f280000002400 */
[----:B------:R-:W-:Y:S04]  /*34e0*/  HMMA.16816.F32 R52, R48, R94, R52 ;  /* 0x0000005e3034723c */ /* 0x000fe80000001834 */
[----:B------:R-:W1:Y:S02]  /*34f0*/  MUFU.TANH R69, R69 ;  /* 0x0000004500457308 */ /* 0x000e640000002400 */
[----:B------:R-:W-:Y:S01]  /*3500*/  HMMA.16816.F32 R28, R12, R10, R28 ;  /* 0x0000000a0c1c723c */ /* 0x000fe2000000181c */
[----:B------:R-:W4:Y:S05]  /*3510*/  LDSM.16.M88.4 R8, [R199+0xb000] ;  /* 0x00b00000c708783b */ /* 0x000f2a0000000200 */
[C---:B------:R-:W-:Y:S01]  /*3520*/  HMMA.16816.F32 R40, R48.reuse, R44, R40 ;  /* 0x0000002c3028723c */ /* 0x040fe20000001828 */
[----:B------:R-:W2:Y:S05]  /*3530*/  MUFU.TANH R70, R70 ;  /* 0x0000004600467308 */ /* 0x000eaa0000002400 */
[C---:B------:R-:W-:Y:S01]  /*3540*/  HMMA.16816.F32 R60, R48.reuse, R46, R60 ;  /* 0x0000002e303c723c */ /* 0x040fe2000000183c */
[----:B------:R-:W-:Y:S02]  /*3550*/  LDSM.16.M88.4 R44, [R192+0x4800] ;  /* 0x00480000c02c783b */ /* 0x000fe40000000200 */
[----:B------:R-:W3:Y:S03]  /*3560*/  MUFU.TANH R71, R71 ;  /* 0x0000004700477308 */ /* 0x000ee60000002400 */
[C---:B-1----:R-:W-:Y:S06]  /*3570*/  HMMA.16816.F32 R80, R48.reuse, R64, R80 ;  /* 0x000000403050723c */ /* 0x042fec0000001850 */
[----:B------:R-:W-:Y:S01]  /*3580*/  HMMA.16816.F32 R84, R48, R66, R84 ;  /* 0x000000423054723c */ /* 0x000fe20000001854 */
[----:B------:R-:W-:Y:S01]  /*3590*/  FMUL.FTZ R28, R28, UR5 ;  /* 0x000000051c1c7c20 */ /* 0x000fe20008410000 */
[----:B------:R-:W-:Y:S01]  /*35a0*/  FMUL.FTZ R29, R29, UR5 ;  /* 0x000000051d1d7c20 */ /* 0x000fe20008410000 */
[----:B------:R-:W-:Y:S01]  /*35b0*/  FMUL.FTZ R30, R30, UR5 ;  /* 0x000000051e1e7c20 */ /* 0x000fe20008410000 */
[----:B------:R-:W-:-:S02]  /*35c0*/  FMUL.FTZ R31, R31, UR5 ;  /* 0x000000051f1f7c20 */ /* 0x000fc40008410000 */
[C---:B--2---:R-:W-:Y:S01]  /*35d0*/  HMMA.16816.F32 R56, R36.reuse, R20, R56 ;  /* 0x000000142438723c */ /* 0x044fe20000001838 */
[----:B------:R-:W1:Y:S05]  /*35e0*/  MUFU.TANH R28, R28 ;  /* 0x0000001c001c7308 */ /* 0x000e6a0000002400 */
[C---:B------:R-:W-:Y:S01]  /*35f0*/  HMMA.16816.F32 R52, R36.reuse, R22, R52 ;  /* 0x000000162434723c */ /* 0x040fe20000001834 */
[----:B------:R-:W2:Y:S02]  /*3600*/  LDSM.16.M88.4 R20, [R199+0xb800] ;  /* 0x00b80000c714783b */ /* 0x000ea40000000200 */
[----:B------:R-:W1:Y:S03]  /*3610*/  MUFU.TANH R29, R29 ;  /* 0x0000001d001d7308 */ /* 0x000e660000002400 */
[C---:B------:R-:W-:Y:S05]  /*3620*/  HMMA.16816.F32 R40, R36.reuse, R32, R40 ;  /* 0x000000202428723c */ /* 0x040fea0000001828 */
[----:B------:R-:W1:Y:S01]  /*3630*/  MUFU.TANH R30, R30 ;  /* 0x0000001e001e7308 */ /* 0x000e620000002400 */
[C---:B------:R-:W-:Y:S01]  /*3640*/  HMMA.16816.F32 R60, R36.reuse, R34, R60 ;  /* 0x00000022243c723c */ /* 0x040fe2000000183c */
[----:B------:R-:W1:Y:S05]  /*3650*/  LDSM.16.M88.4 R32, [R192+0x5000] ;  /* 0x00500000c020783b */ /* 0x000e6a0000000200 */
[C---:B---3--:R-:W-:Y:S01]  /*3660*/  HMMA.16816.F32 R80, R36.reuse, R16, R80 ;  /* 0x000000102450723c */ /* 0x048fe20000001850 */
[----:B------:R-:W3:Y:S05]  /*3670*/  MUFU.TANH R31, R31 ;  /* 0x0000001f001f7308 */ /* 0x000eea0000002400 */
[----:B------:R-:W-:Y:S06]  /*3680*/  HMMA.16816.F32 R84, R36, R18, R84 ;  /* 0x000000122454723c */ /* 0x000fec0000001854 */
[C---:B----4-:R-:W-:Y:S06]  /*3690*/  HMMA.16816.F32 R56, R24.reuse, R8, R56 ;  /* 0x000000081838723c */ /* 0x050fec0000001838 */
[----:B------:R-:W-:Y:S01]  /*36a0*/  HMMA.16816.F32 R52, R24, R10, R52 ;  /* 0x0000000a1834723c */ /* 0x000fe20000001834 */
[----:B------:R-:W4:Y:S01]  /*36b0*/  LDSM.16.M88.4 R8, [R192+0x5800] ;  /* 0x00580000c008783b */ /* 0x000f220000000200 */
[----:B------:R-:W-:-:S04]  /*36c0*/  DEPBAR.LE SB0, 0x0 ;  /* 0x000080000000791a */ /* 0x000fc80000000000 */
[C---:B------:R-:W-:Y:S06]  /*36d0*/  HMMA.16816.F32 R40, R24.reuse, R76, R40 ;  /* 0x0000004c1828723c */ /* 0x040fec0000001828 */
[C---:B------:R-:W-:Y:S06]  /*36e0*/  HMMA.16816.F32 R60, R24.reuse, R78, R60 ;  /* 0x0000004e183c723c */ /* 0x040fec000000183c */
[C---:B--2---:R-:W-:Y:S06]  /*36f0*/  HMMA.16816.F32 R80, R24.reuse, R20, R80 ;  /* 0x000000141850723c */ /* 0x044fec0000001850 */
[----:B------:R-:W-:Y:S06]  /*3700*/  HMMA.16816.F32 R84, R24, R22, R84 ;  /* 0x000000161854723c */ /* 0x000fec0000001854 */
[C---:B------:R-:W-:Y:S06]  /*3710*/  HMMA.16816.F32 R40, R12.reuse, R44, R40 ;  /* 0x0000002c0c28723c */ /* 0x040fec0000001828 */
[C---:B------:R-:W-:Y:S06]  /*3720*/  HMMA.16816.F32 R60, R12.reuse, R46, R60 ;  /* 0x0000002e0c3c723c */ /* 0x040fec000000183c */
[C---:B-1----:R-:W-:Y:S06]  /*3730*/  HMMA.16816.F32 R56, R12.reuse, R32, R56 ;  /* 0x000000200c38723c */ /* 0x042fec0000001838 */
[C---:B------:R-:W-:Y:S06]  /*3740*/  HMMA.16816.F32 R52, R12.reuse, R34, R52 ;  /* 0x000000220c34723c */ /* 0x040fec0000001834 */
[----:B----4-:R-:W-:Y:S01]  /*3750*/  HMMA.16816.F32 R80, R12, R8, R80 ;  /* 0x000000080c50723c */ /* 0x010fe20000001850 */
        /* <DEDUP_REMOVED lines=9> */
[----:B------:R-:W-:Y:S01]  /*37f0*/  FMUL.FTZ R21, R63, UR5 ;  /* 0x000000053f157c20 */ /* 0x000fe20008410000 */
[----:B------:R-:W-:Y:S02]  /*3800*/  IMAD.IADD R0, R4, 0x1, -R9 ;  /* 0x0000000104007824 */ /* 0x000fe400078e0a09 */
[----:B------:R-:W-:Y:S01]  /*3810*/  FMUL.FTZ R56, R56, UR5 ;  /* 0x0000000538387c20 */ /* 0x000fe20008410000 */
        /* <DEDUP_REMOVED lines=9> */
[----:B------:R-:W1:Y:S01]  /*38b0*/  MUFU.TANH R40, R40 ;  /* 0x0000002800287308 */ /* 0x000e620000002400 */
[----:B------:R-:W-:Y:S01]  /*38c0*/  FMUL.FTZ R80, R80, UR5 ;  /* 0x0000000550507c20 */ /* 0x000fe20008410000 */
[----:B------:R-:W-:Y:S01]  /*38d0*/  SHF.R.S32.HI R9, RZ, 0x2, R9 ;  /* 0x00000002ff097819 */ /* 0x000fe20000011409 */
[----:B------:R-:W-:Y:S01]  /*38e0*/  FMUL.FTZ R81, R81, UR5 ;  /* 0x0000000551517c20 */ /* 0x000fe20008410000 */
[----:B------:R-:W-:Y:S01]  /*38f0*/  FMUL.FTZ R82, R82, UR5 ;  /* 0x0000000552527c20 */ /* 0x000fe20008410000 */
[----:B------:R-:W-:Y:S01]  /*3900*/  FMUL.FTZ R83, R83, UR5 ;  /* 0x0000000553537c20 */ /* 0x000fe20008410000 */
[----:B------:R-:W-:Y:S01]  /*3910*/  IADD3 R9, R106, 0x1, R9 ;  /* 0x000000016a097810 */ /* 0x000fe20007ffe009 */
[----:B------:R-:W-:Y:S01]  /*3920*/  FMUL.FTZ R84, R84, UR5 ;  /* 0x0000000554547c20 */ /* 0x000fe20008410000 */
[----:B------:R-:W-:Y:S01]  /*3930*/  FMUL.FTZ R85, R85, UR5 ;  /* 0x0000000555557c20 */ /* 0x000fe20008410000 */
[----:B------:R-:W-:Y:S01]  /*3940*/  FMUL.FTZ R86, R86, UR5 ;  /* 0x0000000556567c20 */ /* 0x000fe20008410000 */
[----:B------:R-:W-:Y:S01]  /*3950*/  FMUL.FTZ R87, R87, UR5 ;  /* 0x0000000557577c20 */ /* 0x000fe20008410000 */
[----:B------:R-:W2:Y:S01]  /*3960*/  MUFU.TANH R41, R41 ;  /* 0x0000002900297308 */ /* 0x000ea20000002400 */
[----:B------:R-:W-:-:S05]  /*3970*/  IADD3 R0, R104, R9, -R109 ;  /* 0x0000000968007210 */ /* 0x000fca0007ffe86d */
[----:B------:R-:W-:Y:S02]  /*3980*/  IMAD.IADD R107, R0, 0x1, R107 ;  /* 0x00000001006b7824 */ /* 0x000fe400078e026b */
[----:B------:R-:W4:Y:S03]  /*3990*/  MUFU.TANH R16, R16 ;  /* 0x0000001000107308 */ /* 0x000f260000002400 */
[C---:B------:R-:W-:Y:S02]  /*39a0*/  VIMNMX R211, R107.reuse, R104, PT ;  /* 0x000000686bd37248 */ /* 0x040fe40003fe0100 */
[----:B------:R-:W-:-:S03]  /*39b0*/  VIADDMNMX R0, R107, 0x8, R104, PT ;  /* 0x000000086b007846 */ /* 0x000fc60003800168 */
        /* <DEDUP_REMOVED lines=31> */
[----:B------:R-:W2:Y:S02]  /*3bb0*/  I2F.RP R9, R6 ;  /* 0x0000000600097306 */ /* 0x000ea40000209400 */
[----:B------:R-:W-:-:S06]  /*3bc0*/  ISETP.GE.AND P0, PT, R15, RZ, PT ;  /* 0x000000ff0f00720c */ /* 0x000fcc0003f06270 */
        /* <DEDUP_REMOVED lines=50> */
.L_x_3134:
[----:B------:R-:W-:-:S04]  /*3ef0*/  LEA R6, -R134, RZ, 0x6 ;  /* 0x000000ff86067211 */ /* 0x000fc800078e31ff */
[----:B------:R-:W-:-:S07]  /*3f00*/  SHF.R.S32.HI R11, RZ, 0x1f, R6 ;  /* 0x0000001fff0b7819 */ /* 0x000fce0000011406 */
.L_x_3135:
[----:B------:R-:W2:Y:S01]  /*3f10*/  LDC.64 R138, c[0x0][0x218] ;  /* 0x00008600ff8a7b82 */ /* 0x000ea20000000a00 */
[----:B------:R-:W-:Y:S01]  /*3f20*/  IADD3 R133, P0, R6, R133, RZ ;  /* 0x0000008506857210 */ /* 0x000fe20007f1e0ff */
[C---:B------:R-:W-:Y:S01]  /*3f30*/  IMAD.SHL.U32 R9, R134.reuse, 0x20, RZ ;  /* 0x0000002086097824 */ /* 0x040fe200078e00ff */
[----:B------:R-:W-:-:S03]  /*3f40*/  SHF.L.U64.HI R6, R134, 0x5, R135 ;  /* 0x0000000586067819 */ /* 0x000fc60000010287 */
[----:B------:R-:W-:Y:S01]  /*3f50*/  IMAD.X R2, R11, 0x1, R2, P0 ;  /* 0x000000010b027824 */ /* 0x000fe200000e0602 */
[----:B--2---:R-:W-:-:S04]  /*3f60*/  LEA R220, P1, R133, R138, 0x1 ;  /* 0x0000008a85dc7211 */ /* 0x004fc800078208ff */
        /* <DEDUP_REMOVED lines=23> */
.L_x_3133:
[----:B------:R-:W-:Y:S01]  /*40e0*/  IMAD.SHL.U32 R4, R4, 0x2, RZ ;  /* 0x0000000204047824 */ /* 0x000fe200078e00ff */
[----:B------:R-:W-:Y:S01]  /*40f0*/  LEA R200, R200, UR4, 0x1 ;  /* 0x00000004c8c87c11 */ /* 0x000fe2000f8e08ff */
[----:B------:R-:W-:-:S03]  /*4100*/  ULDC UR6, c[0x0][0x2ec] ;  /* 0x0000bb0000067ab9 */ /* 0x000fc60000000800 */
[----:B------:R-:W-:Y:S01]  /*4110*/  LOP3.LUT R4, R4, 0x6, RZ, 0xc0, !PT ;  /* 0x0000000604047812 */ /* 0x000fe200078ec0ff */
[--C-:B------:R-:W-:Y:S01]  /*4120*/  IMAD R198, R7, 0x2, R200.reuse ;  /* 0x0000000207c67824 */ /* 0x100fe200078e02c8 */
[----:B------:R-:W-:Y:S01]  /*4130*/  LDSM.16.MT88.4 R72, [R200+0x10000] ;  /* 0x01000000c848783b */ /* 0x000fe20000004200 */
[----:B------:R-:W-:Y:S02]  /*4140*/  IMAD R197, R5, 0x2, R200 ;  /* 0x0000000205c57824 */ /* 0x000fe400078e02c8 */
[----:B------:R-:W-:Y:S01]  /*4150*/  IMAD.IADD R3, R3, 0x1, R4 ;  /* 0x0000000103037824 */ /* 0x000fe200078e0204 */
[----:B------:R-:W-:Y:S01]  /*4160*/  LDSM.16.MT88.4 R116, [R198+0xc000] ;  /* 0x00c00000c674783b */ /* 0x000fe20000004200 */
[----:B------:R-:W-:Y:S02]  /*4170*/  IMAD R196, R5, 0x2, R198 ;  /* 0x0000000205c47824 */ /* 0x000fe400078e02c6 */
[C---:B------:R-:W-:Y:S01]  /*4180*/  VIADD R6, R3.reuse, 0x8 ;  /* 0x0000000803067836 */ /* 0x040fe20000000000 */
[----:B-1----:R-:W-:Y:S01]  /*4190*/  LDSM.16.MT88.4 R56, [R197+0xe000] ;  /* 0x00e00000c538783b */ /* 0x002fe20000004200 */
[----:B------:R-:W-:-:S02]  /*41a0*/  VIADD R4, R3, 0x1 ;  /* 0x0000000103047836 */ /* 0x000fc40000000000 */
[C---:B--2---:R-:W-:Y:S01]  /*41b0*/  VIADD R9, R3.reuse, 0x28 ;  /* 0x0000002803097836 */ /* 0x044fe20000000000 */
[CC--:B------:R-:W-:Y:S01]  /*41c0*/  ISETP.GE.AND P5, PT, R6.reuse, R211.reuse, PT ;  /* 0x000000d30600720c */ /* 0x0c0fe20003fa6270 */
[C---:B------:R-:W-:Y:S01]  /*41d0*/  VIADD R13, R3.reuse, 0x30 ;  /* 0x00000030030d7836 */ /* 0x040fe20000000000 */
[-C--:B------:R-:W-:Y:S01]  /*41e0*/  ISETP.GE.AND P0, PT, R6, R0.reuse, PT ;  /* 0x000000000600720c */ /* 0x080fe20003f06270 */
[C---:B------:R-:W-:Y:S01]  /*41f0*/  VIADD R6, R3.reuse, 0x10 ;  /* 0x0000001003067836 */ /* 0x040fe20000000000 */
        /* <DEDUP_REMOVED lines=18> */
[----:B------:R-:W-:Y:S01]  /*4320*/  FSEL R22, R31, -INF , !P2 ;  /* 0xff8000001f167808 */ /* 0x000fe20005000000 */
[----:B------:R-:W-:Y:S01]  /*4330*/  LDSM.16.MT88.4 R48, [R198+0xe000] ;  /* 0x00e00000c630783b */ /* 0x000fe20000004200 */
[----:B------:R-:W-:Y:S02]  /*4340*/  FSEL R30, R30, -INF , !P0 ;  /* 0xff8000001e1e7808 */ /* 0x000fe40004000000 */
        /* <DEDUP_REMOVED lines=11> */
[----:B------:R-:W-:Y:S02]  /*4400*/  FSEL R8, R17, -INF , !P0 ;  /* 0xff80000011087808 */ /* 0x000fe40004000000 */
[CC--:B------:R-:W-:Y:S02]  /*4410*/  ISETP.GE.AND P5, PT, R3.reuse, R211.reuse, PT ;  /* 0x000000d30300720c */ /* 0x0c0fe40003fa6270 */
[----:B------:R-:W-:Y:S02]  /*4420*/  ISETP.GE.AND P0, PT, R6, R211, PT ;  /* 0x000000d30600720c */ /* 0x000fe40003f06270 */
[----:B------:R-:W-:Y:S02]  /*4430*/  FSEL R68, R68, -INF , !P5 ;  /* 0xff80000044447808 */ /* 0x000fe40006800000 */
[----:B------:R-:W-:Y:S02]  /*4440*/  FSEL R168, R168, -INF , !P0 ;  /* 0xff800000a8a87808 */ /* 0x000fe40004000000 */
[----:B------:R-:W-:-:S02]  /*4450*/  ISETP.GE.AND P0, PT, R3, R0, PT ;  /* 0x000000000300720c */ /* 0x000fc40003f06270 */
[----:B------:R-:W-:Y:S02]  /*4460*/  FMNMX.FTZ R11, R68, R26, !PT ;  /* 0x0000001a440b7209 */ /* 0x000fe40007810000 */
[----:B------:R-:W-:Y:S02]  /*4470*/  FSEL R70, R70, -INF , !P0 ;  /* 0xff80000046467808 */ /* 0x000fe40004000000 */
[----:B------:R-:W-:Y:S02]  /*4480*/  FMNMX.FTZ R11, R34, R11, !PT ;  /* 0x0000000b220b7209 */ /* 0x000fe40007810000 */
[----:B------:R-:W-:Y:S02]  /*4490*/  FMNMX.FTZ R15, R70, R24, !PT ;  /* 0x00000018460f7209 */ /* 0x000fe40007810000 */
[----:B------:R-:W-:Y:S02]  /*44a0*/  FSEL R18, R40, -INF , !P4 ;  /* 0xff80000028127808 */ /* 0x000fe40006000000 */
[----:B------:R-:W-:Y:S01]  /*44b0*/  FMNMX.FTZ R17, R28, R11, !PT ;  /* 0x0000000b1c117209 */ /* 0x000fe20007810000 */
[----:B------:R-:W-:Y:S01]  /*44c0*/  VIADD R11, R3, 0x31 ;  /* 0x00000031030b7836 */ /* 0x000fe20000000000 */
[----:B------:R-:W-:Y:S01]  /*44d0*/  FMNMX.FTZ R15, R30, R15, !PT ;  /* 0x0000000f1e0f7209 */ /* 0x000fe20007810000 */
[----:B------:R-:W-:Y:S01]  /*44e0*/  LDSM.16.MT88.4 R40, [R200+0xe000] ;  /* 0x00e00000c828783b */ /* 0x000fe20000004200 */
[----:B------:R-:W-:-:S02]  /*44f0*/  FMNMX.FTZ R17, R18, R17, !PT ;  /* 0x0000001112117209 */ /* 0x000fc40007810000 */
[----:B------:R-:W-:Y:S02]  /*4500*/  FMNMX.FTZ R15, R22, R15, !PT ;  /* 0x0000000f160f7209 */ /* 0x000fe40007810000 */
[----:B------:R-:W-:Y:S02]  /*4510*/  ISETP.GE.AND P4, PT, R4, R211, PT ;  /* 0x000000d30400720c */ /* 0x000fe40003f86270 */
[----:B------:R-:W-:Y:S02]  /*4520*/  FSEL R14, R33, -INF , !P3 ;  /* 0xff800000210e7808 */ /* 0x000fe40005800000 */
[----:B------:R-:W-:Y:S02]  /*4530*/  FMNMX.FTZ R17, R16, R17, !PT ;  /* 0x0000001110117209 */ /* 0x000fe40007810000 */
[----:B------:R-:W-:Y:S02]  /*4540*/  FMNMX.FTZ R15, R10, R15, !PT ;  /* 0x0000000f0a0f7209 */ /* 0x000fe40007810000 */
[-C--:B------:R-:W-:Y:S01]  /*4550*/  ISETP.GE.AND P1, PT, R4, R0.reuse, PT ;  /* 0x000000000400720c */ /* 0x080fe20003f26270 */
[----:B------:R-:W-:Y:S01]  /*4560*/  VIADD R4, R3, 0x21 ;  /* 0x0000002103047836 */ /* 0x000fe20000000000 */
[----:B------:R-:W-:-:S02]  /*4570*/  ISETP.GE.AND P3, PT, R6, R0, PT ;  /* 0x000000000600720c */ /* 0x000fc40003f66270 */
[----:B------:R-:W-:Y:S02]  /*4580*/  FSEL R12, R32, -INF , !P4 ;  /* 0xff800000200c7808 */ /* 0x000fe40006000000 */
[----:B------:R-:W-:Y:S02]  /*4590*/  FMNMX.FTZ R17, R14, R17, !PT ;  /* 0x000000110e117209 */ /* 0x000fe40007810000 */
[----:B------:R-:W-:Y:S02]  /*45a0*/  FSEL R6, R20, -INF , !P2 ;  /* 0xff80000014067808 */ /* 0x000fe40005000000 */
[----:B------:R-:W-:Y:S02]  /*45b0*/  FMNMX.FTZ R15, R8, R15, !PT ;  /* 0x0000000f080f7209 */ /* 0x000fe40007810000 */
[C---:B------:R-:W-:Y:S02]  /*45c0*/  ISETP.GE.AND P5, PT, R4.reuse, R211, PT ;  /* 0x000000d30400720c */ /* 0x040fe40003fa6270 */
[----:B------:R-:W-:-:S02]  /*45d0*/  ISETP.GE.AND P2, PT, R4, R0, PT ;  /* 0x000000000400720c */ /* 0x000fc40003f46270 */
[----:B------:R-:W-:Y:S02]  /*45e0*/  FMNMX.FTZ R17, R12, R17, !PT ;  /* 0x000000110c117209 */ /* 0x000fe40007810000 */
[----:B------:R-:W-:Y:S02]  /*45f0*/  FSEL R4, R21, -INF , !P1 ;  /* 0xff80000015047808 */ /* 0x000fe40004800000 */
[----:B------:R-:W-:Y:S02]  /*4600*/  FMNMX.FTZ R15, R6, R15, !PT ;  /* 0x0000000f060f7209 */ /* 0x000fe40007810000 */
[C---:B------:R-:W-:Y:S02]  /*4610*/  ISETP.GE.AND P4, PT, R9.reuse, R211, PT ;  /* 0x000000d30900720c */ /* 0x040fe40003f86270 */
[----:B------:R-:W-:Y:S01]  /*4620*/  ISETP.GE.AND P1, PT, R9, R0, PT ;  /* 0x000000000900720c */ /* 0x000fe20003f26270 */
[----:B------:R-:W-:Y:S01]  /*4630*/  VIADD R9, R3, 0x29 ;  /* 0x0000002903097836 */ /* 0x000fe20000000000 */
[----:B------:R-:W-:-:S02]  /*4640*/  FSEL R230, R230, -INF , !P5 ;  /* 0xff800000e6e67808 */ /* 0x000fc40006800000 */
[----:B------:R-:W-:Y:S02]  /*4650*/  FMNMX.FTZ R17, R168, R17, !PT ;  /* 0x00000011a8117209 */ /* 0x000fe40007810000 */
[----:B------:R-:W-:Y:S02]  /*4660*/  FSEL R172, R172, -INF , !P3 ;  /* 0xff800000acac7808 */ /* 0x000fe40005800000 */
        /* <DEDUP_REMOVED lines=9> */
[----:B------:R-:W-:Y:S01]  /*4700*/  ISETP.GE.AND P0, PT, R9, R0, PT ;  /* 0x000000000900720c */ /* 0x000fe20003f06270 */
[C---:B------:R-:W-:Y:S01]  /*4710*/  VIADD R9, R3.reuse, 0x38 ;  /* 0x0000003803097836 */ /* 0x040fe20000000000 */
[----:B------:R-:W-:Y:S01]  /*4720*/  FSEL R224, R224, -INF , !P1 ;  /* 0xff800000e0e07808 */ /* 0x000fe20004800000 */
[----:B------:R-:W-:Y:S01]  /*4730*/  VIADD R3, R3, 0x39 ;  /* 0x0000003903037836 */ /* 0x000fe20000000000 */
[----:B------:R-:W-:-:S02]  /*4740*/  FMNMX.FTZ R15, R226, R15, !PT ;  /* 0x0000000fe20f7209 */ /* 0x000fc40007810000 */
[----:B------:R-:W-:Y:S02]  /*4750*/  ISETP.GE.AND P4, PT, R11, R211, PT ;  /* 0x000000d30b00720c */ /* 0x000fe40003f86270 */
[----:B------:R-:W-:Y:S02]  /*4760*/  FSEL R222, R222, -INF , !P5 ;  /* 0xff800000dede7808 */ /* 0x000fe40006800000 */
[----:B------:R-:W-:Y:S02]  /*4770*/  FMNMX.FTZ R17, R228, R17, !PT ;  /* 0x00000011e4117209 */ /* 0x000fe40007810000 */
[----:B------:R-:W-:Y:S02]  /*4780*/  ISETP.GE.AND P1, PT, R13, R0, PT ;  /* 0x000000000d00720c */ /* 0x000fe40003f26270 */
[----:B------:R-:W-:Y:S02]  /*4790*/  FSEL R180, R180, -INF , !P0 ;  /* 0xff800000b4b47808 */ /* 0x000fe40004000000 */
        /* <DEDUP_REMOVED lines=21> */
[----:B------:R-:W1:Y:S01]  /*48f0*/  SHFL.BFLY PT, R20, R13, 0x2, 0x1f ;  /* 0x0c401f000d147f89 */ /* 0x000e6200000e0000 */
[----:B------:R-:W-:Y:S02]  /*4900*/  ISETP.GT.AND P3, PT, R213, R208, PT ;  /* 0x000000d0d500720c */ /* 0x000fe40003f64270 */
        /* <DEDUP_REMOVED lines=28> */
[----:B------:R-:W2:Y:S01]  /*4ad0*/  LDSM.16.MT88.4 R12, [R198+0xc800] ;  /* 0x00c80000c60c783b */ /* 0x000ea20000004200 */
[--C-:B------:R-:W-:Y:S01]  /*4ae0*/  FFMA.FTZ R159, R18, UR6, -R179.reuse ;  /* 0x00000006129f7c23 */ /* 0x100fe200080108b3 */
[----:B------:R-:W-:Y:S01]  /*4af0*/  FFMA.FTZ R156, R16, UR6, -R179 ;  /* 0x00000006109c7c23 */ /* 0x000fe200080108b3 */
[--C-:B------:R-:W-:Y:S01]  /*4b00*/  FFMA.FTZ R154, R6, UR6, -R173.reuse ;  /* 0x00000006069a7c23 */ /* 0x100fe200080108ad */
[----:B------:R-:W3:Y:S01]  /*4b10*/  LDSM.16.MT88.4 R8, [R200+0xe800] ;  /* 0x00e80000c808783b */ /* 0x000ee20000004200 */
[----:B------:R-:W-:Y:S01]  /*4b20*/  FFMA.FTZ R153, R4, UR6, -R173 ;  /* 0x0000000604997c23 */ /* 0x000fe200080108ad */
[--C-:B------:R-:W-:Y:S01]  /*4b30*/  FFMA.FTZ R168, R168, UR6, -R179.reuse ;  /* 0x00000006a8a87c23 */ /* 0x100fe200080108b3 */
[----:B------:R-:W-:Y:S01]  /*4b40*/  MUFU.EX2 R163, R163 ;  /* 0x000000a300a37308 */ /* 0x000fe20000000800 */
[----:B------:R-:W4:Y:S01]  /*4b50*/  LDSM.16.MT88.4 R20, [R197+0xe800] ;  /* 0x00e80000c514783b */ /* 0x000f220000004200 */
[--C-:B------:R-:W-:Y:S01]  /*4b60*/  FFMA.FTZ R169, R230, UR6, -R179.reuse ;  /* 0x00000006e6a97c23 */ /* 0x100fe200080108b3 */
[--C-:B------:R-:W-:Y:S01]  /*4b70*/  FFMA.FTZ R170, R170, UR6, -R179.reuse ;  /* 0x00000006aaaa7c23 */ /* 0x100fe200080108b3 */
[----:B------:R-:W-:Y:S01]  /*4b80*/  FFMA.FTZ R171, R228, UR6, -R179 ;  /* 0x00000006e4ab7c23 */ /* 0x000fe200080108b3 */
[----:B------:R-:W5:Y:S01]  /*4b90*/  LDSM.16.MT88.4 R16, [R196+0xe800] ;  /* 0x00e80000c410783b */ /* 0x000f620000004200 */
[--C-:B------:R-:W-:Y:S01]  /*4ba0*/  FFMA.FTZ R172, R172, UR6, -R173.reuse ;  /* 0x00000006acac7c23 */ /* 0x100fe200080108ad */
[--C-:B------:R-:W-:Y:S01]  /*4bb0*/  FFMA.FTZ R175, R226, UR6, -R173.reuse ;  /* 0x00000006e2af7c23 */ /* 0x100fe200080108ad */
[----:B------:R-:W2:Y:S01]  /*4bc0*/  MUFU.EX2 R160, R160 ;  /* 0x000000a000a07308 */ /* 0x000ea20000000800 */
[----:B-1----:R-:W-:Y:S01]  /*4bd0*/  F2FP.F16.F32.PACK_AB R96, R164, R165 ;  /* 0x000000a5a460723e */ /* 0x002fe200000000ff */
        /* <DEDUP_REMOVED lines=14> */
[----:B------:R-:W1:Y:S01]  /*4cc0*/  MUFU.EX2 R167, R167 ;  /* 0x000000a700a77308 */ /* 0x000e620000000800 */
[----:B--2---:R-:W-:Y:S01]  /*4cd0*/  F2FP.F16.F32.PACK_AB R98, R160, R163 ;  /* 0x000000a3a062723e */ /* 0x004fe200000000ff */
[----:B------:R-:W-:-:S04]  /*4ce0*/  FADD.FTZ R164, R165, R164 ;  /* 0x000000a4a5a47221 */ /* 0x000fc80000010000 */
[----:B------:R-:W-:Y:S02]  /*4cf0*/  FADD.FTZ R163, R163, R164 ;  /* 0x000000a4a3a37221 */ /* 0x000fe40000010000 */
[----:B------:R-:W-:Y:S02]  /*4d00*/  MUFU.EX2 R162, R162 ;  /* 0x000000a200a27308 */ /* 0x000fe40000000800 */
[----:B------:R-:W-:-:S06]  /*4d10*/  FADD.FTZ R160, R160, R163 ;  /* 0x000000a3a0a07221 */ /* 0x000fcc0000010000 */
        /* <DEDUP_REMOVED lines=49> */
[----:B------:R-:W1:Y:S05]  /*5030*/  MUFU.EX2 R175, R175 ;  /* 0x000000af00af7308 */ /* 0x000e6a0000000800 */
[----:B------:R-:W-:Y:S03]  /*5040*/  HMMA.16816.F32 R112, R96, R108, RZ ;  /* 0x0000006c6070723c */ /* 0x000fe600000018ff */
[----:B------:R-:W-:Y:S03]  /*5050*/  MUFU.EX2 R177, R177 ;  /* 0x000000b100b17308 */ /* 0x000fe60000000800 */
[C---:B----4-:R-:W-:Y:S05]  /*5060*/  HMMA.16816.F32 R52, R4.reuse, R20, R52 ;  /* 0x000000140434723c */ /* 0x050fea0000001834 */
        /* <DEDUP_REMOVED lines=203> */
.L_x_3137:
[----:B------:R-:W-:-:S04]  /*5d20*/  LEA R4, -R136, RZ, 0x6 ;  /* 0x000000ff88047211 */ /* 0x000fc800078e31ff */
[----:B------:R-:W-:-:S07]  /*5d30*/  SHF.R.S32.HI R5, RZ, 0x1f, R4 ;  /* 0x0000001fff057819 */ /* 0x000fce0000011404 */
.L_x_3138:
[----:B------:R-:W-:Y:S02]  /*5d40*/  IADD3 R7, P0, R4, R150, RZ ;  /* 0x0000009604077210 */ /* 0x000fe40007f1e0ff */
[----:B------:R-:W-:Y:S02]  /*5d50*/  LEA R9, P1, R136, R4, 0x4 ;  /* 0x0000000488097211 */ /* 0x000fe400078220ff */
[----:B------:R-:W-:Y:S01]  /*5d60*/  LEA R210, P3, R4, R210, 0x1 ;  /* 0x000000d204d27211 */ /* 0x000fe200078608ff */
[----:B------:R-:W-:Y:S01]  /*5d70*/  IMAD.X R6, R5, 0x1, R148, P0 ;  /* 0x0000000105067824 */ /* 0x000fe200000e0694 */
[----:B------:R-:W-:Y:S02]  /*5d80*/  IADD3 R150, P0, R9, R150, RZ ;  /* 0x0000009609967210 */ /* 0x000fe40007f1e0ff */
[----:B------:R-:W-:Y:S01]  /*5d90*/  LEA.HI.X R9, R136, R5, R137, 0x4, P1 ;  /* 0x0000000588097211 */ /* 0x000fe200008f2489 */
[----:B------:R-:W-:Y:S01]  /*5da0*/  IMAD.MOV.U32 R12, RZ, RZ, R210 ;  /* 0x000000ffff0c7224 */ /* 0x000fe200078e00d2 */
[----:B------:R-:W-:-:S02]  /*5db0*/  LEA R10, P2, R7, UR8, 0x1 ;  /* 0x00000008070a7c11 */ /* 0x000fc4000f8408ff */
[----:B------:R-:W-:Y:S01]  /*5dc0*/  LEA.HI.X R209, R4, R209, R5, 0x1, P3 ;  /* 0x000000d104d17211 */ /* 0x000fe200018f0c05 */
[----:B------:R-:W-:Y:S01]  /*5dd0*/  IMAD.SHL.U32 R5, R136, 0x20, RZ ;  /* 0x0000002088057824 */ /* 0x000fe200078e00ff */
[----:B------:R-:W-:Y:S01]  /*5de0*/  LEA.HI.X R11, R7, UR9, R6, 0x1, P2 ;  /* 0x00000009070b7c11 */ /* 0x000fe200090f0c06 */
[----:B------:R-:W-:Y:S01]  /*5df0*/  IMAD.X R9, R9, 0x1, R148, P0 ;  /* 0x0000000109097824 */ /* 0x000fe200000e0694 */
[----:B------:R-:W-:Y:S01]  /*5e00*/  LEA R6, P0, R150, UR8, 0x1 ;  /* 0x0000000896067c11 */ /* 0x000fe2000f8008ff */
[----:B------:R-:W-:Y:S01]  /*5e10*/  IMAD.MOV.U32 R13, RZ, RZ, R209 ;  /* 0x000000ffff0d7224 */ /* 0x000fe200078e00d1 */
[----:B------:R-:W-:Y:S02]  /*5e20*/  SHF.L.U64.HI R4, R136, 0x5, R137 ;  /* 0x0000000588047819 */ /* 0x000fe40000010289 */
[----:B------:R-:W-:Y:S02]  /*5e30*/  IADD3 R8, P1, R5, R210, RZ ;  /* 0x000000d205087210 */ /* 0x000fe40007f3e0ff */
[----:B------:R-:W-:Y:S01]  /*5e40*/  LEA.HI.X R7, R150, UR9, R9, 0x1, P0 ;  /* 0x0000000996077c11 */ /* 0x000fe200080f0c09 */
[----:B------:R-:W-:Y:S01]  /*5e50*/  @!PT LDS RZ, [RZ] ;  /* 0x00000000fffff984 */ /* 0x000fe20000000800 */
[----:B------:R-:W-:Y:S01]  /*5e60*/  @!PT LDS RZ, [RZ] ;  /* 0x00000000fffff984 */ /* 0x000fe20000000800 */
[----:B------:R-:W-:Y:S01]  /*5e70*/  @!PT LDS RZ, [RZ] ;  /* 0x00000000fffff984 */ /* 0x000fe20000000800 */
[----:B------:R-:W-:Y:S01]  /*5e80*/  LDGSTS.E.BYPASS.LTC128B.128 [R215+0xc000], desc[UR10][R12.64] ;  /* 0x0c0000000cd77fae */ /* 0x000fe2000b901d4a */
        /* <DEDUP_REMOVED lines=8> */
[----:B------:R-:W-:Y:S01]  /*5f10*/  LDGSTS.E.BYPASS.LTC128B.128 [R215+0x10000], desc[UR10][R10.64+0x100] ;  /* 0x100001000ad77fae */ /* 0x000fe2000b901d4a */
[----:B------:R-:W-:-:S02]  /*5f20*/  IMAD.X R17, R15, 0x1, R4, P1 ;  /* 0x000000010f117824 */ /* 0x000fc400008e0604 */
[----:B------:R-:W-:Y:S01]  /*5f30*/  IMAD.X R29, R19, 0x1, R4, P0 ;  /* 0x00000001131d7824 */ /* 0x000fe200000e0604 */
[----:B------:R1:W-:Y:S04]  /*5f40*/  LDGSTS.E.BYPASS.LTC128B.128 [R215+0xc800], desc[UR10][R8.64] ;  /* 0x0c80000008d77fae */ /* 0x0003e8000b901d4a */
[----:B------:R-:W-:Y:S04]  /*5f50*/  LDGSTS.E.BYPASS.LTC128B.128 [R215+0xe800], desc[UR10][R6.64+0x80] ;  /* 0x0e80008006d77fae */ /* 0x000fe8000b901d4a */
[----:B------:R-:W-:Y:S04]  /*5f60*/  LDGSTS.E.BYPASS.LTC128B.128 [R215+0x10800], desc[UR10][R6.64+0x100] ;  /* 0x1080010006d77fae */ /* 0x000fe8000b901d4a */
[----:B------:R-:W-:Y:S04]  /*5f70*/  LDGSTS.E.BYPASS.LTC128B.128 [R215+0xd000], desc[UR10][R14.64] ;  /* 0x0d0000000ed77fae */ /* 0x000fe8000b901d4a */
[----:B------:R-:W-:Y:S04]  /*5f80*/  LDGSTS.E.BYPASS.LTC128B.128 [R215+0xf000], desc[UR10][R18.64+0x80] ;  /* 0x0f00008012d77fae */ /* 0x000fe8000b901d4a */
[----:B------:R-:W-:Y:S04]  /*5f90*/  LDGSTS.E.BYPASS.LTC128B.128 [R215+0x11000], desc[UR10][R18.64+0x100] ;  /* 0x1100010012d77fae */ /* 0x000fe8000b901d4a */
[----:B------:R2:W-:Y:S04]  /*5fa0*/  LDGSTS.E.BYPASS.LTC128B.128 [R215+0xd800], desc[UR10][R16.64] ;  /* 0x0d80000010d77fae */ /* 0x0005e8000b901d4a */
[----:B------:R-:W-:Y:S04]  /*5fb0*/  LDGSTS.E.BYPASS.LTC128B.128 [R215+0xf800], desc[UR10][R28.64+0x80] ;  /* 0x0f8000801cd77fae */ /* 0x000fe8000b901d4a */
[----:B------:R3:W-:Y:S04]  /*5fc0*/  LDGSTS.E.BYPASS.LTC128B.128 [R215+0x11800], desc[UR10][R28.64+0x100] ;  /* 0x118001001cd77fae */ /* 0x0007e8000b901d4a */
[----:B------:R-:W-:Y:S04]  /*5fd0*/  LDSM.16.M88.4 R232, [R206] ;  /* 0x00000000cee8783b */ /* 0x000fe80000000200 */
[----:B------:R-:W4:Y:S04]  /*5fe0*/  LDSM.16.M88.4 R24, [R205+0x6000] ;  /* 0x00600000cd18783b */ /* 0x000f280000000200 */
[----:B------:R-:W-:Y:S04]  /*5ff0*/  LDSM.16.M88.4 R20, [R204] ;  /* 0x00000000cc14783b */ /* 0x000fe80000000200 */
[----:B------:R-:W-:Y:S04]  /*6000*/  LDSM.16.M88.4 R32, [R203] ;  /* 0x00000000cb20783b */ /* 0x000fe80000000200 */
[----:B------:R-:W5:Y:S04]  /*6010*/  LDSM.16.M88.4 R140, [R205+0x6800] ;  /* 0x00680000cd8c783b */ /* 0x000f680000000200 */
[----:B------:R-:W-:Y:S04]  /*6020*/  LDSM.16.M88.4 R152, [R202] ;  /* 0x00000000ca98783b */ /* 0x000fe80000000200 */
[----:B------:R-:W-:Y:S04]  /*6030*/  LDSM.16.M88.4 R160, [R199+0x6000] ;  /* 0x00600000c7a0783b */ /* 0x000fe80000000200 */
[----:B------:R-:W5:Y:S04]  /*6040*/  LDSM.16.M88.4 R172, [R205+0x7000] ;  /* 0x00700000cdac783b */ /* 0x000f680000000200 */
[----:B-1----:R-:W1:Y:S04]  /*6050*/  LDSM.16.M88.4 R8, [R205+0x7800] ;  /* 0x00780000cd08783b */ /* 0x002e680000000200 */
[----:B--2---:R-:W2:Y:S04]  /*6060*/  LDSM.16.M88.4 R16, [R195] ;  /* 0x00000000c310783b */ /* 0x004ea80000000200 */
[----:B---3--:R-:W-:Y:S01]  /*6070*/  LDSM.16.M88.4 R28, [R201] ;  /* 0x00000000c91c783b */ /* 0x008fe20000000200 */
[C---:B----4-:R-:W-:Y:S03]  /*6080*/  HMMA.16816.F32 R12, R232.reuse, R24, RZ ;  /* 0x00000018e80c723c */ /* 0x050fe600000018ff */
[----:B------:R-:W3:Y:S04]  /*6090*/  LDSM.16.M88.4 R164, [R192] ;  /* 0x00000000c0a4783b */ /* 0x000ee80000000200 */
[----:B------:R-:W4:Y:S01]  /*60a0*/  LDSM.16.M88.4 R4, [R194] ;  /* 0x00000000c204783b */ /* 0x000f220000000200 */
[C---:B------:R-:W-:Y:S03]  /*60b0*/  HMMA.16816.F32 R24, R232.reuse, R26, RZ ;  /* 0x0000001ae818723c */ /* 0x040fe600000018ff */
[----:B------:R-:W-:Y:S03]  /*60c0*/  LDSM.16.M88.4 R176, [R193] ;  /* 0x00000000c1b0783b */ /* 0x000fe60000000200 */
[C---:B-----5:R-:W-:Y:S01]  /*60d0*/  HMMA.16816.F32 R144, R232.reuse, R140, RZ ;  /* 0x0000008ce890723c */ /* 0x060fe200000018ff */
        /* <DEDUP_REMOVED lines=10> */
[----:B------:R-:W-:Y:S04]  /*6180*/  LDSM.16.M88.4 R248, [R188] ;  /* 0x00000000bcf8783b */ /* 0x000fe80000000200 */
[----:B------:R-:W0:Y:S01]  /*6190*/  LDGDEPBAR ;  /* 0x00000000000079af */ /* 0x000e220000000000 */
[----:B------:R-:W-:Y:S06]  /*61a0*/  HMMA.16816.F32 R172, R232, R174, RZ ;  /* 0x000000aee8ac723c */ /* 0x000fec00000018ff */
[----:B------:R-:W-:Y:S06]  /*61b0*/  HMMA.16816.F32 R12, R152, R160, R12 ;  /* 0x000000a0980c723c */ /* 0x000fec000000180c */
[C---:B-1----:R-:W-:Y:S06]  /*61c0*/  HMMA.16816.F32 R168, R232.reuse, R8, RZ ;  /* 0x00000008e8a8723c */ /* 0x042fec00000018ff */
[----:B------:R-:W-:Y:S01]  /*61d0*/  HMMA.16816.F32 R232, R232, R10, RZ ;  /* 0x0000000ae8e8723c */ /* 0x000fe200000018ff */
[----:B------:R-:W1:Y:S05]  /*61e0*/  LDSM.16.M88.4 R8, [R199+0x6800] ;  /* 0x00680000c708783b */ /* 0x000e6a0000000200 */
[C---:B--2---:R-:W-:Y:S06]  /*61f0*/  HMMA.16816.F32 R144, R20.reuse, R16, R144 ;  /* 0x000000101490723c */ /* 0x044fec0000001890 */
[----:B------:R-:W-:Y:S01]  /*6200*/  HMMA.16816.F32 R140, R20, R18, R140 ;  /* 0x00000012148c723c */ /* 0x000fe2000000188c */
[----:B------:R-:W2:Y:S05]  /*6210*/  LDSM.16.M88.4 R16, [R206+0x2000] ;  /* 0x00200000ce10783b */ /* 0x000eaa0000000200 */
[----:B------:R-:W-:Y:S01]  /*6220*/  HMMA.16816.F32 R24, R152, R162, R24 ;  /* 0x000000a29818723c */ /* 0x000fe20000001818 */
[----:B------:R-:W-:Y:S05]  /*6230*/  LDSM.16.M88.4 R160, [R191] ;  /* 0x00000000bfa0783b */ /* 0x000fea0000000200 */
[----:B---3--:R-:W-:Y:S06]  /*6240*/  HMMA.16816.F32 R12, R28, R164, R12 ;  /* 0x000000a41c0c723c */ /* 0x008fec000000180c */
[C---:B----4-:R-:W-:Y:S06]  /*6250*/  HMMA.16816.F32 R156, R20.reuse, R4, R156 ;  /* 0x00000004149c723c */ /* 0x050fec000000189c */
[----:B------:R-:W-:Y:S01]  /*6260*/  HMMA.16816.F32 R172, R20, R6, R172 ;  /* 0x0000000614ac723c */ /* 0x000fe200000018ac */
[----:B------:R-:W3:Y:S05]  /*6270*/  LDSM.16.M88.4 R4, [R192+0x800] ;  /* 0x00080000c004783b */ /* 0x000eea0000000200 */
        /* <DEDUP_REMOVED lines=8> */
[----:B------:R-:W2:Y:S04]  /*6300*/  LDSM.16.M88.4 R176, [R199+0x8000] ;  /* 0x00800000c7b0783b */ /* 0x000ea80000000200 */
[----:B------:R-:W4:Y:S01]  /*6310*/  LDSM.16.M88.4 R20, [R192+0x1000] ;  /* 0x00100000c014783b */ /* 0x000f220000000200 */
[C---:B---3--:R-:W-:Y:S06]  /*6320*/  HMMA.16816.F32 R144, R28.reuse, R4, R144 ;  /* 0x000000041c90723c */ /* 0x048fec0000001890 */
[----:B------:R-:W-:Y:S01]  /*6330*/  HMMA.16816.F32 R140, R28, R6, R140 ;  /* 0x000000061c8c723c */ /* 0x000fe2000000188c */
[----:B------:R-:W3:Y:S05]  /*6340*/  LDSM.16.M88.4 R4, [R190] ;  /* 0x00000000be04783b */ /* 0x000eea0000000200 */
[----:B------:R-:W-:Y:S01]  /*6350*/  HMMA.16816.F32 R24, R16, R34, R24 ;  /* 0x000000221018723c */ /* 0x000fe20000001818 */
[----:B------:R-:W-:Y:S05]  /*6360*/  LDSM.16.M88.4 R32, [R205+0x9000] ;  /* 0x00900000cd20783b */ /* 0x000fea0000000200 */
[----:B------:R-:W-:Y:S06]  /*6370*/  HMMA.16816.F32 R12, R236, R160, R12 ;  /* 0x000000a0ec0c723c */ /* 0x000fec000000180c */
[C---:B------:R-:W-:Y:S06]  /*6380*/  HMMA.16816.F32 R156, R152.reuse, R148, R156 ;  /* 0x00000094989c723c */ /* 0x040fec000000189c */
[----:B------:R-:W-:Y:S01]  /*6390*/  HMMA.16816.F32 R172, R152, R150, R172 ;  /* 0x0000009698ac723c */ /* 0x000fe200000018ac */
[----:B------:R-:W5:Y:S05]  /*63a0*/  LDSM.16.M88.4 R148, [R192+0x2000] ;  /* 0x00200000c094783b */ /* 0x000f6a0000000200 */
[C---:B-1----:R-:W-:Y:S06]  /*63b0*/  HMMA.16816.F32 R144, R16.reuse, R8, R144 ;  /* 0x000000081090723c */ /* 0x042fec0000001890 */
[----:B------:R-:W-:Y:S01]  /*63c0*/  HMMA.16816.F32 R140, R16, R10, R140 ;  /* 0x0000000a108c723c */ /* 0x000fe2000000188c */
[----:B------:R-:W-:Y:S05]  /*63d0*/  LDSM.16.M88.4 R8, [R205+0xa000] ;  /* 0x00a00000cd08783b */ /* 0x000fea0000000200 */
[----:B------:R-:W-:Y:S01]  /*63e0*/  HMMA.16816.F32 R24, R236, R162, R24 ;  /* 0x000000a2ec18723c */ /* 0x000fe20000001818 */
[----:B------:R-:W1:Y:S05]  /*63f0*/  LDSM.16.M88.4 R160, [R199+0x8800] ;  /* 0x00880000c7a0783b */ /* 0x000e6a0000000200 */
[----:B--2---:R-:W-:Y:S06]  /*6400*/  HMMA.16816.F32 R12, R180, R176, R12 ;  /* 0x000000b0b40c723c */ /* 0x004fec000000180c */
[C---:B------:R-:W-:Y:S06]  /*6410*/  HMMA.16816.F32 R168, R152.reuse, R244, R168 ;  /* 0x000000f498a8723c */ /* 0x040fec00000018a8 */
[----:B------:R-:W-:Y:S01]  /*6420*/  HMMA.16816.F32 R232, R152, R246, R232 ;  /* 0x000000f698e8723c */ /* 0x000fe200000018e8 */
[----:B------:R-:W2:Y:S04]  /*6430*/  LDSM.16.M88.4 R152, [R206+0x4000] ;  /* 0x00400000ce98783b */ /* 0x000ea80000000200 */
[----:B------:R-:W-:Y:S01]  /*6440*/  LDSM.16.M88.4 R244, [R199+0x9000] ;  /* 0x00900000c7f4783b */ /* 0x000fe20000000200 */
[C---:B----4-:R-:W-:Y:S06]  /*6450*/  HMMA.16816.F32 R156, R28.reuse, R20, R156 ;  /* 0x000000141c9c723c */ /* 0x050fec000000189c */
[----:B------:R-:W-:Y:S01]  /*6460*/  HMMA.16816.F32 R172, R28, R22, R172 ;  /* 0x000000161cac723c */ /* 0x000fe200000018ac */
[----:B------:R-:W4:Y:S05]  /*6470*/  LDSM.16.M88.4 R20, [R205+0x9800] ;  /* 0x00980000cd14783b */ /* 0x000f2a0000000200 */
[----:B---3--:R-:W-:Y:S06]  /*6480*/  HMMA.16816.F32 R144, R236, R4, R144 ;  /* 0x00000004ec90723c */ /* 0x008fec0000001890 */
[----:B------:R-:W-:Y:S01]  /*6490*/  HMMA.16816.F32 R24, R180, R178, R24 ;  /* 0x000000b2b418723c */ /* 0x000fe20000001818 */
[----:B------:R-:W-:Y:S05]  /*64a0*/  LDSM.16.M88.4 R176, [R199+0x9800] ;  /* 0x00980000c7b0783b */ /* 0x000fea0000000200 */
[----:B-----5:R-:W-:Y:S06]  /*64b0*/  HMMA.16816.F32 R12, R164, R148, R12 ;  /* 0x00000094a40c723c */ /* 0x020fec000000180c */
[----:B------:R-:W-:Y:S01]  /*64c0*/  HMMA.16816.F32 R140, R236, R6, R140 ;  /* 0x00000006ec8c723c */ /* 0x000fe2000000188c */
[----:B------:R-:W3:Y:S05]  /*64d0*/  LDSM.16.M88.4 R4, [R192+0x2800] ;  /* 0x00280000c004783b */ /* 0x000eea0000000200 */
[C---:B------:R-:W-:Y:S06]  /*64e0*/  HMMA.16816.F32 R168, R28.reuse, R240, R168 ;  /* 0x000000f01ca8723c */ /* 0x040fec00000018a8 */
[----:B------:R-:W-:Y:S01]  /*64f0*/  HMMA.16816.F32 R232, R28, R242, R232 ;  /* 0x000000f21ce8723c */ /* 0x000fe200000018e8 */
[----:B------:R-:W-:Y:S04]  /*6500*/  LDSM.16.M88.4 R240, [R187] ;  /* 0x00000000bbf0783b */ /* 0x000fe80000000200 */
[----:B------:R-:W-:Y:S01]  /*6510*/  LDSM.16.M88.4 R28, [R189] ;  /* 0x00000000bd1c783b */ /* 0x000fe20000000200 */
[C---:B------:R-:W-:Y:S06]  /*6520*/  HMMA.16816.F32 R156, R16.reuse, R32, R156 ;  /* 0x00000020109c723c */ /* 0x040fec000000189c */
[----:B------:R-:W-:Y:S01]  /*6530*/  HMMA.16816.F32 R172, R16, R34, R172 ;  /* 0x0000002210ac723c */ /* 0x000fe200000018ac */
[----:B------:R-:W5:Y:S05]  /*6540*/  LDSM.16.M88.4 R32, [R204+0x4000] ;  /* 0x00400000cc20783b */ /* 0x000f6a0000000200 */
[----:B-1----:R-:W-:Y:S06]  /*6550*/  HMMA.16816.F32 R144, R180, R160, R144 ;  /* 0x000000a0b490723c */ /* 0x002fec0000001890 */
[----:B------:R-:W-:Y:S01]  /*6560*/  HMMA.16816.F32 R24, R164, R150, R24 ;  /* 0x00000096a418723c */ /* 0x000fe20000001818 */
[----:B------:R-:W1:Y:S05]  /*6570*/  LDSM.16.M88.4 R148, [R205+0xa800] ;  /* 0x00a80000cd94783b */ /* 0x000e6a0000000200 */
[----:B--2---:R-:W-:Y:S06]  /*6580*/  HMMA.16816.F32 R12, R152, R8, R12 ;  /* 0x00000008980c723c */ /* 0x004fec000000180c */
[----:B------:R-:W-:Y:S01]  /*6590*/  HMMA.16816.F32 R140, R180, R162, R140 ;  /* 0x000000a2b48c723c */ /* 0x000fe2000000188c */
[----:B------:R-:W-:Y:S05]  /*65a0*/  LDSM.16.M88.4 R160, [R192+0x3000] ;  /* 0x00300000c0a0783b */ /* 0x000fea0000000200 */
[C---:B----4-:R-:W-:Y:S06]  /*65b0*/  HMMA.16816.F32 R168, R16.reuse, R20, R168 ;  /* 0x0000001410a8723c */ /* 0x050fec00000018a8 */
[----:B------:R-:W-:Y:S01]  /*65c0*/  HMMA.16816.F32 R232, R16, R22, R232 ;  /* 0x0000001610e8723c */ /* 0x000fe200000018e8 */
[----:B------:R-:W-:Y:S04]  /*65d0*/  LDSM.16.M88.4 R20, [R202+0x4000] ;  /* 0x00400000ca14783b */ /* 0x000fe80000000200 */
[----:B------:R-:W2:Y:S01]  /*65e0*/  LDSM.16.M88.4 R16, [R199+0xa000] ;  /* 0x00a00000c710783b */ /* 0x000ea20000000200 */
[----:B---3--:R-:W-:Y:S06]  /*65f0*/  HMMA.16816.F32 R144, R164, R4, R144 ;  /* 0x00000004a490723c */ /* 0x008fec0000001890 */
[----:B------:R-:W-:Y:S01]  /*6600*/  HMMA.16816.F32 R24, R152, R10, R24 ;  /* 0x0000000a9818723c */ /* 0x000fe20000001818 */
[----:B------:R-:W-:Y:S05]  /*6610*/  LDSM.16.M88.4 R8, [R201+0x4000] ;  /* 0x00400000c908783b */ /* 0x000fea0000000200 */
[----:B-----5:R-:W-:Y:S06]  /*6620*/  HMMA.16816.F32 R12, R32, R240, R12 ;  /* 0x000000f0200c723c */ /* 0x020fec000000180c */
[----:B------:R-:W-:Y:S01]  /*6630*/  HMMA.16816.F32 R140, R164, R6, R140 ;  /* 0x00000006a48c723c */ /* 0x000fe2000000188c */
[----:B------:R-:W-:Y:S05]  /*6640*/  LDSM.16.M88.4 R4, [R192+0x4000] ;  /* 0x00400000c004783b */ /* 0x000fea0000000200 */
[C---:B------:R-:W-:Y:S06]  /*6650*/  HMMA.16816.F32 R156, R236.reuse, R28, R156 ;  /* 0x0000001cec9c723c */ /* 0x040fec000000189c */
[----:B------:R-:W-:Y:S01]  /*6660*/  HMMA.16816.F32 R172, R236, R30, R172 ;  /* 0x0000001eecac723c */ /* 0x000fe200000018ac */
[----:B------:R-:W3:Y:S05]  /*6670*/  LDSM.16.M88.4 R28, [R186] ;  /* 0x00000000ba1c783b */ /* 0x000eea0000000200 */
[----:B-1----:R-:W-:Y:S06]  /*6680*/  HMMA.16816.F32 R144, R152, R148, R144 ;  /* 0x000000949890723c */ /* 0x002fec0000001890 */
[----:B------:R-:W-:Y:S01]  /*6690*/  HMMA.16816.F32 R24, R32, R242, R24 ;  /* 0x000000f22018723c */ /* 0x000fe20000001818 */
[----:B------:R-:W-:Y:S05]  /*66a0*/  LDSM.16.M88.4 R240, [R205+0xb000] ;  /* 0x00b00000cdf0783b */ /* 0x000fea0000000200 */
[----:B--2---:R-:W-:Y:S06]  /*66b0*/  HMMA.16816.F32 R12, R20, R16, R12 ;  /* 0x00000010140c723c */ /* 0x004fec000000180c */
[----:B------:R-:W-:Y:S01]  /*66c0*/  HMMA.16816.F32 R140, R152, R150, R140 ;  /* 0x00000096988c723c */ /* 0x000fe2000000188c */
[----:B------:R-:W-:Y:S05]  /*66d0*/  LDSM.16.M88.4 R148, [R192+0x4800] ;  /* 0x00480000c094783b */ /* 0x000fea0000000200 */
[C---:B------:R-:W-:Y:S06]  /*66e0*/  HMMA.16816.F32 R168, R236.reuse, R248, R168 ;  /* 0x000000f8eca8723c */ /* 0x040fec00000018a8 */
[----:B------:R-:W-:Y:S01]  /*66f0*/  HMMA.16816.F32 R236, R236, R250, R232 ;  /* 0x000000faecec723c */ /* 0x000fe200000018e8 */
[----:B------:R-:W1:Y:S05]  /*6700*/  LDSM.16.M88.4 R232, [R199+0xa800] ;  /* 0x00a80000c7e8783b */ /* 0x000e6a0000000200 */
[----:B---3--:R-:W-:Y:S06]  /*6710*/  HMMA.16816.F32 R144, R32, R28, R144 ;  /* 0x0000001c2090723c */ /* 0x008fec0000001890 */
[C---:B------:R-:W-:Y:S06]  /*6720*/  HMMA.16816.F32 R156, R180.reuse, R244, R156 ;  /* 0x000000f4b49c723c */ /* 0x040fec000000189c */
[----:B------:R-:W-:Y:S06]  /*6730*/  HMMA.16816.F32 R172, R180, R246, R172 ;  /* 0x000000f6b4ac723c */ /* 0x000fec00000018ac */
[----:B------:R-:W-:Y:S01]  /*6740*/  HMMA.16816.F32 R24, R20, R18, R24 ;  /* 0x000000121418723c */ /* 0x000fe20000001818 */
[----:B------:R-:W-:Y:S05]  /*6750*/  LDSM.16.M88.4 R16, [R185] ;  /* 0x00000000b910783b */ /* 0x000fea0000000200 */
[----:B------:R-:W-:Y:S06]  /*6760*/  HMMA.16816.F32 R12, R8, R4, R12 ;  /* 0x00000004080c723c */ /* 0x000fec000000180c */
[----:B------:R-:W-:Y:S01]  /*6770*/  HMMA.16816.F32 R140, R32, R30, R140 ;  /* 0x0000001e208c723c */ /* 0x000fe2000000188c */
[----:B------:R-:W2:Y:S05]  /*6780*/  LDSM.16.M88.4 R28, [R192+0x3800] ;  /* 0x00380000c01c783b */ /* 0x000eaa0000000200 */
[C---:B------:R-:W-:Y:S06]  /*6790*/  HMMA.16816.F32 R168, R180.reuse, R176, R168 ;  /* 0x000000b0b4a8723c */ /* 0x040fec00000018a8 */
[----:B------:R-:W-:Y:S06]  /*67a0*/  HMMA.16816.F32 R236, R180, R178, R236 ;  /* 0x000000b2b4ec723c */ /* 0x000fec00000018ec */
[----:B-1----:R-:W-:Y:S01]  /*67b0*/  HMMA.16816.F32 R144, R20, R232, R144 ;  /* 0x000000e81490723c */ /* 0x002fe20000001890 */
[----:B------:R-:W-:Y:S01]  /*67c0*/  FMUL.FTZ R176, R12, UR5 ;  /* 0x000000050cb07c20 */ /* 0x000fe20008410000 */
[----:B------:R-:W-:Y:S01]  /*67d0*/  FMUL.FTZ R178, R13, UR5 ;  /* 0x000000050db27c20 */ /* 0x000fe20008410000 */
[----:B------:R-:W-:Y:S01]  /*67e0*/  FMUL.FTZ R177, R14, UR5 ;  /* 0x000000050eb17c20 */ /* 0x000fe20008410000 */
[----:B------:R-:W-:-:S02]  /*67f0*/  FMUL.FTZ R179, R15, UR5 ;  /* 0x000000050fb37c20 */ /* 0x000fc40008410000 */
[----:B------:R-:W-:Y:S01]  /*6800*/  HMMA.16816.F32 R156, R164, R160, R156 ;  /* 0x000000a0a49c723c */ /* 0x000fe2000000189c */
[----:B------:R-:W1:Y:S01]  /*6810*/  LDSM.16.M88.4 R12, [R205+0xb800] ;  /* 0x00b80000cd0c783b */ /* 0x000e620000000200 */
[----:B------:R-:W3:Y:S04]  /*6820*/  MUFU.TANH R178, R178 ;  /* 0x000000b200b27308 */ /* 0x000ee80000002400 */
[----:B------:R-:W-:Y:S01]  /*6830*/  HMMA.16816.F32 R24, R8, R6, R24 ;  /* 0x000000060818723c */ /* 0x000fe20000001818 */
[----:B------:R-:W-:Y:S03]  /*6840*/  LDSM.16.M88.4 R4, [R199+0xb000] ;  /* 0x00b00000c704783b */ /* 0x000fe60000000200 */
[----:B------:R-:W4:Y:S02]  /*6850*/  MUFU.TANH R179, R179 ;  /* 0x000000b300b37308 */ /* 0x000f240000002400 */
[C---:B------:R-:W-:Y:S01]  /*6860*/  HMMA.16816.F32 R172, R164.reuse, R162, R172 ;  /* 0x000000a2a4ac723c */ /* 0x040fe200000018ac */
[----:B------:R-:W-:Y:S05]  /*6870*/  LDSM.16.M88.4 R160, [R192+0x5000] ;  /* 0x00500000c0a0783b */ /* 0x000fea0000000200 */
[----:B--2---:R-:W-:Y:S01]  /*6880*/  HMMA.16816.F32 R168, R164, R28, R168 ;  /* 0x0000001ca4a8723c */ /* 0x004fe200000018a8 */
[----:B------:R-:W-:Y:S05]  /*6890*/  MUFU.TANH R176, R176 ;  /* 0x000000b000b07308 */ /* 0x000fea0000002400 */
[----:B------:R-:W-:Y:S03]  /*68a0*/  HMMA.16816.F32 R144, R8, R148, R144 ;  /* 0x000000940890723c */ /* 0x000fe60000001890 */
[----:B------:R-:W-:Y:S03]  /*68b0*/  MUFU.TANH R177, R177 ;  /* 0x000000b100b17308 */ /* 0x000fe60000002400 */
[----:B------:R-:W-:Y:S01]  /*68c0*/  HMMA.16816.F32 R236, R164, R30, R236 ;  /* 0x0000001ea4ec723c */ /* 0x000fe200000018ec */
[----:B------:R-:W-:Y:S01]  /*68d0*/  FMUL.FTZ R148, R24, UR5 ;  /* 0x0000000518947c20 */ /* 0x000fe20008410000 */
[----:B------:R-:W-:Y:S01]  /*68e0*/  FMUL.FTZ R149, R25, UR5 ;  /* 0x0000000519957c20 */ /* 0x000fe20008410000 */
[----:B------:R-:W-:Y:S01]  /*68f0*/  FMUL.FTZ R28, R26, UR5 ;  /* 0x000000051a1c7c20 */ /* 0x000fe20008410000 */
[----:B------:R-:W-:Y:S01]  /*6900*/  FMUL.FTZ R29, R27, UR5 ;  /* 0x000000051b1d7c20 */ /* 0x000fe20008410000 */
[----:B------:R-:W2:Y:S01]  /*6910*/  S2R R31, SR_TID.X ;  /* 0x00000000001f7919 */ /* 0x000ea20000002100 */
[C---:B------:R-:W-:Y:S01]  /*6920*/  HMMA.16816.F32 R156, R152.reuse, R240, R156 ;  /* 0x000000f0989c723c */ /* 0x040fe2000000189c */
[----:B------:R-:W5:Y:S01]  /*6930*/  MUFU.TANH R148, R148 ;  /* 0x0000009400947308 */ /* 0x000f620000002400 */
[----:B------:R-:W3:Y:S04]  /*6940*/  LDSM.16.M88.4 R24, [R184] ;  /* 0x00000000b818783b */ /* 0x000ee80000000200 */
[C---:B------:R-:W-:Y:S03]  /*6950*/  HMMA.16816.F32 R172, R152.reuse, R242, R172 ;  /* 0x000000f298ac723c */ /* 0x040fe600000018ac */
[----:B------:R-:W5:Y:S03]  /*6960*/  MUFU.TANH R28, R28 ;  /* 0x0000001c001c7308 */ /* 0x000f660000002400 */
[----:B-1----:R-:W-:Y:S01]  /*6970*/  HMMA.16816.F32 R168, R152, R12, R168 ;  /* 0x0000000c98a8723c */ /* 0x002fe200000018a8 */
[----:B------:R-:W-:Y:S01]  /*6980*/  FMUL.FTZ R145, R145, UR5 ;  /* 0x0000000591917c20 */ /* 0x000fe20008410000 */
[----:B------:R-:W-:-:S03]  /*6990*/  FMUL.FTZ R144, R144, UR5 ;  /* 0x0000000590907c20 */ /* 0x000fc60008410000 */
[----:B------:R-:W1:Y:S01]  /*69a0*/  MUFU.TANH R149, R149 ;  /* 0x0000009500957308 */ /* 0x000e620000002400 */
[----:B------:R-:W-:Y:S01]  /*69b0*/  HMMA.16816.F32 R236, R152, R14, R236 ;  /* 0x0000000e98ec723c */ /* 0x000fe200000018ec */
[----:B------:R-:W-:Y:S01]  /*69c0*/  FMUL.FTZ R13, R147, UR5 ;  /* 0x00000005930d7c20 */ /* 0x000fe20008410000 */
[----:B------:R-:W-:-:S04]  /*69d0*/  FMUL.FTZ R12, R146, UR5 ;  /* 0x00000005920c7c20 */ /* 0x000fc80008410000 */
[C---:B------:R-:W-:Y:S01]  /*69e0*/  HMMA.16816.F32 R156, R32.reuse, R16, R156 ;  /* 0x00000010209c723c */ /* 0x040fe2000000189c */
[----:B------:R-:W1:Y:S05]  /*69f0*/  MUFU.TANH R29, R29 ;  /* 0x0000001d001d7308 */ /* 0x000e6a0000002400 */
[----:B------:R-:W-:Y:S01]  /*6a00*/  HMMA.16816.F32 R172, R32, R18, R172 ;  /* 0x0000001220ac723c */ /* 0x000fe200000018ac */
[----:B------:R-:W4:Y:S01]  /*6a10*/  LDSM.16.M88.4 R16, [R199+0xb800] ;  /* 0x00b80000c710783b */ /* 0x000f220000000200 */
[----:B--2---:R-:W-:Y:S01]  /*6a20*/  IMAD.SHL.U32 R31, R31, 0x2, RZ ;  /* 0x000000021f1f7824 */ /* 0x004fe200078e00ff */
[----:B------:R-:W-:Y:S03]  /*6a30*/  MUFU.TANH R145, R145 ;  /* 0x0000009100917308 */ /* 0x000fe60000002400 */
[----:B------:R-:W-:Y:S05]  /*6a40*/  HMMA.16816.F32 R140, R20, R234, R140 ;  /* 0x000000ea148c723c */ /* 0x000fea000000188c */
[----:B------:R-:W-:Y:S01]  /*6a50*/  MUFU.TANH R13, R13 ;  /* 0x0000000d000d7308 */ /* 0x000fe20000002400 */
[C---:B---3--:R-:W-:Y:S06]  /*6a60*/  HMMA.16816.F32 R168, R32.reuse, R24, R168 ;  /* 0x0000001820a8723c */ /* 0x048fec00000018a8 */
[----:B------:R-:W-:Y:S01]  /*6a70*/  HMMA.16816.F32 R236, R32, R26, R236 ;  /* 0x0000001a20ec723c */ /* 0x000fe200000018ec */
[----:B------:R-:W-:Y:S05]  /*6a80*/  MUFU.TANH R144, R144 ;  /* 0x0000009000907308 */ /* 0x000fea0000002400 */
[C---:B------:R-:W-:Y:S03]  /*6a90*/  HMMA.16816.F32 R156, R20.reuse, R4, R156 ;  /* 0x00000004149c723c */ /* 0x040fe6000000189c */
[----:B------:R-:W-:Y:S03]  /*6aa0*/  MUFU.TANH R12, R12 ;  /* 0x0000000c000c7308 */ /* 0x000fe60000002400 */
[----:B------:R-:W-:Y:S01]  /*6ab0*/  HMMA.16816.F32 R172, R20, R6, R172 ;  /* 0x0000000614ac723c */ /* 0x000fe200000018ac */
[----:B------:R-:W2:Y:S01]  /*6ac0*/  LDSM.16.M88.4 R4, [R192+0x5800] ;  /* 0x00580000c004783b */ /* 0x000ea20000000200 */
[----:B------:R-:W-:-:S04]  /*6ad0*/  DEPBAR.LE SB0, 0x0 ;  /* 0x000080000000791a */ /* 0x000fc80000000000 */
[----:B------:R-:W-:Y:S06]  /*6ae0*/  HMMA.16816.F32 R140, R8, R150, R140 ;  /* 0x00000096088c723c */ /* 0x000fec000000188c */
[C---:B----4-:R-:W-:Y:S06]  /*6af0*/  HMMA.16816.F32 R168, R20.reuse, R16, R168 ;  /* 0x0000001014a8723c */ /* 0x050fec00000018a8 */
[----:B------:R-:W-:Y:S01]  /*6b00*/  HMMA.16816.F32 R236, R20, R18, R236 ;  /* 0x0000001214ec723c */ /* 0x000fe200000018ec */
[----:B------:R-:W-:-:S05]  /*6b10*/  LOP3.LUT R16, R31, 0x6, RZ, 0xc0, !PT ;  /* 0x000000061f107812 */ /* 0x000fca00078ec0ff */
[----:B------:R-:W-:Y:S01]  /*6b20*/  HMMA.16816.F32 R156, R8, R160, R156 ;  /* 0x000000a0089c723c */ /* 0x000fe2000000189c */
[----:B------:R-:W-:-:S04]  /*6b30*/  IMAD R15, R213, 0x40, R16 ;  /* 0x00000040d50f7824 */ /* 0x000fc800078e0210 */
[----:B------:R-:W-:Y:S01]  /*6b40*/  VIADD R16, R15, 0x1 ;  /* 0x000000010f107836 */ /* 0x000fe20000000000 */
[C---:B------:R-:W-:Y:S01]  /*6b50*/  HMMA.16816.F32 R172, R8.reuse, R162, R172 ;  /* 0x000000a208ac723c */ /* 0x040fe200000018ac */
[----:B------:R-:W-:Y:S01]  /*6b60*/  FMUL.FTZ R30, R140, UR5 ;  /* 0x000000058c1e7c20 */ /* 0x000fe20008410000 */
[----:B------:R-:W-:Y:S01]  /*6b70*/  FMUL.FTZ R24, R142, UR5 ;  /* 0x000000058e187c20 */ /* 0x000fe20008410000 */
[----:B------:R-:W-:Y:S01]  /*6b80*/  FMUL.FTZ R141, R141, UR5 ;  /* 0x000000058d8d7c20 */ /* 0x000fe20008410000 */
[CC--:B------:R-:W-:Y:S01]  /*6b90*/  ISETP.GE.AND P4, PT, R16.reuse, R211.reuse, PT ;  /* 0x000000d31000720c */ /* 0x0c0fe20003f86270 */
[----:B------:R-:W-:Y:S01]  /*6ba0*/  FMUL.FTZ R14, R143, UR5 ;  /* 0x000000058f0e7c20 */ /* 0x000fe20008410000 */
[-C--:B------:R-:W-:Y:S01]  /*6bb0*/  ISETP.GE.AND P0, PT, R16, R0.reuse, PT ;  /* 0x000000001000720c */ /* 0x080fe20003f06270 */
[----:B------:R-:W3:Y:S01]  /*6bc0*/  MUFU.TANH R30, R30 ;  /* 0x0000001e001e7308 */ /* 0x000ee20000002400 */
[C---:B------:R-:W-:Y:S02]  /*6bd0*/  VIADD R16, R15.reuse, 0x8 ;  /* 0x000000080f107836 */ /* 0x040fe40000000000 */
[C---:B------:R-:W-:Y:S01]  /*6be0*/  VIADD R17, R15.reuse, 0x10 ;  /* 0x000000100f117836 */ /* 0x040fe20000000000 */
[C---:B--2---:R-:W-:Y:S01]  /*6bf0*/  HMMA.16816.F32 R168, R8.reuse, R4, R168 ;  /* 0x0000000408a8723c */ /* 0x044fe200000018a8 */
[C---:B------:R-:W-:Y:S01]  /*6c00*/  VIADD R20, R15.reuse, 0x18 ;  /* 0x000000180f147836 */ /* 0x040fe20000000000 */
[C---:B------:R-:W-:Y:S01]  /*6c10*/  ISETP.GE.AND P5, PT, R16.reuse, R211, PT ;  /* 0x000000d31000720c */ /* 0x040fe20003fa6270 */
[C---:B------:R-:W-:Y:S01]  /*6c20*/  VIADD R18, R15.reuse, 0x19 ;  /* 0x000000190f127836 */ /* 0x040fe20000000000 */
[----:B------:R-:W2:Y:S01]  /*6c30*/  MUFU.TANH R24, R24 ;  /* 0x0000001800187308 */ /* 0x000ea20000002400 */
[----:B------:R-:W-:Y:S01]  /*6c40*/  ISETP.GE.AND P2, PT, R16, R0, PT ;  /* 0x000000001000720c */ /* 0x000fe20003f46270 */
[----:B------:R-:W-:Y:S01]  /*6c50*/  HMMA.16816.F32 R236, R8, R6, R236 ;  /* 0x0000000608ec723c */ /* 0x000fe200000018ec */
[----:B------:R-:W-:Y:S01]  /*6c60*/  FMUL.FTZ R155, R156, UR5 ;  /* 0x000000059c9b7c20 */ /* 0x000fe20008410000 */
[----:B------:R-:W-:Y:S01]  /*6c70*/  FMUL.FTZ R154, R158, UR5 ;  /* 0x000000059e9a7c20 */ /* 0x000fe20008410000 */
[----:B------:R-:W-:-:S02]  /*6c80*/  VIADD R4, R15, 0x9 ;  /* 0x000000090f047836 */ /* 0x000fc40000000000 */
[----:B------:R-:W-:Y:S01]  /*6c90*/  FMUL.FTZ R153, R157, UR5 ;  /* 0x000000059d997c20 */ /* 0x000fe20008410000 */
[----:B------:R-:W-:Y:S01]  /*6ca0*/  FSEL R5, R178, -INF , !P4 ;  /* 0xff800000b2057808 */ /* 0x000fe20006000000 */
[----:B------:R-:W-:Y:S01]  /*6cb0*/  MUFU.TANH R141, R141 ;  /* 0x0000008d008d7308 */ /* 0x000fe20000002400 */
[----:B------:R-:W-:Y:S01]  /*6cc0*/  FMUL.FTZ R151, R172, UR5 ;  /* 0x00000005ac977c20 */ /* 0x000fe20008410000 */
[-C--:B------:R-:W-:Y:S01]  /*6cd0*/  ISETP.GE.AND P3, PT, R4, R211.reuse, PT ;  /* 0x000000d30400720c */ /* 0x080fe20003f66270 */
[----:B------:R-:W-:Y:S01]  /*6ce0*/  FMUL.FTZ R150, R174, UR5 ;  /* 0x00000005ae967c20 */ /* 0x000fe20008410000 */
[-C--:B------:R-:W-:Y:S01]  /*6cf0*/  ISETP.GE.AND P1, PT, R4, R0.reuse, PT ;  /* 0x000000000400720c */ /* 0x080fe20003f26270 */
[----:B------:R-:W-:Y:S01]  /*6d00*/  VIADD R4, R15, 0x11 ;  /* 0x000000110f047836 */ /* 0x000fe20000000000 */
[----:B------:R-:W-:Y:S01]  /*6d10*/  FSEL R16, R179, -INF , !P0 ;  /* 0xff800000b3107808 */ /* 0x000fe20004000000 */
[----:B------:R-:W-:Y:S01]  /*6d20*/  VIADD R6, R15, 0x21 ;  /* 0x000000210f067836 */ /* 0x000fe20000000000 */
[----:B------:R-:W4:Y:S01]  /*6d30*/  MUFU.TANH R155, R155 ;  /* 0x0000009b009b7308 */ /* 0x000f220000002400 */
[-C--:B------:R-:W-:Y:S01]  /*6d40*/  ISETP.GE.AND P4, PT, R17, R211.reuse, PT ;  /* 0x000000d31100720c */ /* 0x080fe20003f86270 */
[----:B------:R-:W-:Y:S01]  /*6d50*/  FMUL.FTZ R21, R175, UR5 ;  /* 0x00000005af157c20 */ /* 0x000fe20008410000 */
[-C--:B------:R-:W-:Y:S01]  /*6d60*/  ISETP.GE.AND P0, PT, R17, R0.reuse, PT ;  /* 0x000000001100720c */ /* 0x080fe20003f06270 */
[----:B------:R-:W-:Y:S01]  /*6d70*/  FMUL.FTZ R168, R168, UR5 ;  /* 0x00000005a8a87c20 */ /* 0x000fe20008410000 */
[----:B-----5:R-:W-:Y:S01]  /*6d80*/  FSEL R17, R148, -INF , !P5 ;  /* 0xff80000094117808 */ /* 0x020fe20006800000 */
[----:B------:R-:W-:Y:S01]  /*6d90*/  VIADD R7, R15, 0x20 ;  /* 0x000000200f077836 */ /* 0x000fe20000000000 */
[----:B------:R-:W-:Y:S01]  /*6da0*/  FSEL R28, R28, -INF , !P2 ;  /* 0xff8000001c1c7808 */ /* 0x000fe20005000000 */
[----:B------:R-:W5:Y:S01]  /*6db0*/  MUFU.TANH R154, R154 ;  /* 0x0000009a009a7308 */ /* 0x000f620000002400 */
[CC--:B------:R-:W-:Y:S01]  /*6dc0*/  ISETP.GE.AND P5, PT, R4.reuse, R211.reuse, PT ;  /* 0x000000d30400720c */ /* 0x0c0fe20003fa6270 */
[----:B------:R-:W-:Y:S01]  /*6dd0*/  FMUL.FTZ R25, R173, UR5 ;  /* 0x00000005ad197c20 */ /* 0x000fe20008410000 */
[-C--:B------:R-:W-:Y:S01]  /*6de0*/  ISETP.GE.AND P2, PT, R4, R0.reuse, PT ;  /* 0x000000000400720c */ /* 0x080fe20003f46270 */
[----:B------:R-:W-:Y:S01]  /*6df0*/  FMUL.FTZ R152, R159, UR5 ;  /* 0x000000059f987c20 */ /* 0x000fe20008410000 */
[----:B-1----:R-:W-:Y:S01]  /*6e00*/  FSEL R19, R149, -INF , !P3 ;  /* 0xff80000095137808 */ /* 0x002fe20005800000 */
[----:B------:R-:W-:Y:S01]  /*6e10*/  FMUL.FTZ R169, R169, UR5 ;  /* 0x00000005a9a97c20 */ /* 0x000fe20008410000 */
[----:B------:R-:W-:Y:S01]  /*6e20*/  FSEL R4, R29, -INF , !P1 ;  /* 0xff8000001d047808 */ /* 0x000fe20004800000 */
[----:B------:R-:W1:Y:S01]  /*6e30*/  MUFU.TANH R14, R14 ;  /* 0x0000000e000e7308 */ /* 0x000e620000002400 */
[----:B------:R-:W-:Y:S01]  /*6e40*/  ISETP.GE.AND P3, PT, R20, R211, PT ;  /* 0x000000d31400720c */ /* 0x000fe20003f66270 */
[----:B------:R-:W-:Y:S01]  /*6e50*/  FMUL.FTZ R170, R170, UR5 ;  /* 0x00000005aaaa7c20 */ /* 0x000fe20008410000 */
[----:B------:R-:W-:Y:S01]  /*6e60*/  ISETP.GE.AND P1, PT, R20, R0, PT ;  /* 0x000000001400720c */ /* 0x000fe20003f26270 */
[----:B------:R-:W-:Y:S01]  /*6e70*/  FMUL.FTZ R166, R238, UR5 ;  /* 0x00000005eea67c20 */ /* 0x000fe20008410000 */
[----:B---3--:R-:W-:Y:S01]  /*6e80*/  FSEL R143, R30, -INF , !P3 ;  /* 0xff8000001e8f7808 */ /* 0x008fe20005800000 */
[----:B------:R-:W-:Y:S01]  /*6e90*/  FMUL.FTZ R164, R239, UR5 ;  /* 0x00000005efa47c20 */ /* 0x000fe20008410000 */
[----:B--2---:R-:W-:Y:S01]  /*6ea0*/  FSEL R158, R24, -INF , !P1 ;  /* 0xff800000189e7808 */ /* 0x004fe20004800000 */
[----:B------:R-:W2:Y:S01]  /*6eb0*/  MUFU.TANH R151, R151 ;  /* 0x0000009700977308 */ /* 0x000ea20000002400 */
[----:B------:R-:W-:-:S02]  /*6ec0*/  FSEL R145, R145, -INF , !P5 ;  /* 0xff80000091917808 */ /* 0x000fc40006800000 */
[----:B------:R-:W-:Y:S02]  /*6ed0*/  FSEL R140, R13, -INF , !P2 ;  /* 0xff8000000d8c7808 */ /* 0x000fe40005000000 */
[CC--:B------:R-:W-:Y:S02]  /*6ee0*/  ISETP.GE.AND P3, PT, R6.reuse, R211.reuse, PT ;  /* 0x000000d30600720c */ /* 0x0c0fe40003f66270 */
[----:B------:R-:W-:Y:S01]  /*6ef0*/  ISETP.GE.AND P1, PT, R6, R0, PT ;  /* 0x000000000600720c */ /* 0x000fe20003f26270 */
[----:B------:R-:W3:Y:S01]  /*6f00*/  MUFU.TANH R150, R150 ;  /* 0x0000009600967308 */ /* 0x000ee20000002400 */
[----:B------:R-:W-:Y:S01]  /*6f10*/  FSEL R147, R144, -INF , !P4 ;  /* 0xff80000090937808 */ /* 0x000fe20006000000 */
[----:B------:R-:W-:Y:S01]  /*6f20*/  VIADD R6, R15, 0x29 ;  /* 0x000000290f067836 */ /* 0x000fe20000000000 */
[----:B------:R-:W-:Y:S02]  /*6f30*/  FSEL R142, R12, -INF , !P0 ;  /* 0xff8000000c8e7808 */ /* 0x000fe40004000000 */
[----:B------:R-:W-:-:S02]  /*6f40*/  ISETP.GE.AND P5, PT, R7, R211, PT ;  /* 0x000000d30700720c */ /* 0x000fc40003fa6270 */
[-C--:B------:R-:W-:Y:S01]  /*6f50*/  ISETP.GE.AND P2, PT, R7, R0.reuse, PT ;  /* 0x000000000700720c */ /* 0x080fe20003f46270 */
[----:B------:R-:W3:Y:S01]  /*6f60*/  MUFU.TANH R153, R153 ;  /* 0x0000009900997308 */ /* 0x000ee20000002400 */
[C---:B------:R-:W-:Y:S01]  /*6f70*/  ISETP.GE.AND P4, PT, R18.reuse, R211, PT ;  /* 0x000000d31200720c */ /* 0x040fe20003f86270 */
[----:B------:R-:W-:Y:S01]  /*6f80*/  VIADD R7, R15, 0x28 ;  /* 0x000000280f077836 */ /* 0x000fe20000000000 */
[----:B------:R-:W-:Y:S02]  /*6f90*/  ISETP.GE.AND P0, PT, R18, R0, PT ;  /* 0x000000001200720c */ /* 0x000fe40003f06270 */
[----:B----4-:R-:W-:Y:S02]  /*6fa0*/  FSEL R155, R155, -INF , !P5 ;  /* 0xff8000009b9b7808 */ /* 0x010fe40006800000 */
[----:B-----5:R-:W-:Y:S01]  /*6fb0*/  FSEL R154, R154, -INF , !P2 ;  /* 0xff8000009a9a7808 */ /* 0x020fe20005000000 */
[----:B------:R4:W-:Y:S01]  /*6fc0*/  MUFU.TANH R175, R168 ;  /* 0x000000a800af7308 */ /* 0x0009e20000002400 */
[----:B------:R-:W-:-:S02]  /*6fd0*/  FSEL R141, R141, -INF , !P4 ;  /* 0xff8000008d8d7808 */ /* 0x000fc40006000000 */
[----:B-1----:R-:W-:Y:S02]  /*6fe0*/  FSEL R156, R14, -INF , !P0 ;  /* 0xff8000000e9c7808 */ /* 0x002fe40004000000 */
[CC--:B------:R-:W-:Y:S02]  /*6ff0*/  ISETP.GE.AND P5, PT, R6.reuse, R211.reuse, PT ;  /* 0x000000d30600720c */ /* 0x0c0fe40003fa6270 */
[-C--:B------:R-:W-:Y:S01]  /*7000*/  ISETP.GE.AND P2, PT, R6, R0.reuse, PT ;  /* 0x000000000600720c */ /* 0x080fe20003f46270 */
[----:B------:R-:W-:Y:S01]  /*7010*/  VIADD R6, R15, 0x31 ;  /* 0x000000310f067836 */ /* 0x000fe20000000000 */
[C---:B------:R-:W-:Y:S01]  /*7020*/  ISETP.GE.AND P4, PT, R7.reuse, R211, PT ;  /* 0x000000d30700720c */ /* 0x040fe20003f86270 */
[----:B------:R-:W1:Y:S01]  /*7030*/  MUFU.TANH R25, R25 ;  /* 0x0000001900197308 */ /* 0x000e620000002400 */
[----:B------:R-:W-:Y:S01]  /*7040*/  ISETP.GE.AND P0, PT, R7, R0, PT ;  /* 0x000000000700720c */ /* 0x000fe20003f06270 */
[----:B------:R-:W-:Y:S01]  /*7050*/  VIADD R7, R15, 0x30 ;  /* 0x000000300f077836 */ /* 0x000fe20000000000 */
[----:B--2---:R-:W-:-:S02]  /*7060*/  FSEL R151, R151, -INF , !P4 ;  /* 0xff80000097977808 */ /* 0x004fc40006000000 */
[----:B---3--:R-:W-:Y:S01]  /*7070*/  FSEL R150, R150, -INF , !P0 ;  /* 0xff80000096967808 */ /* 0x008fe20004000000 */
[----:B----4-:R-:W-:Y:S01]  /*7080*/  FMUL.FTZ R168, R171, UR5 ;  /* 0x00000005aba87c20 */ /* 0x010fe20008410000 */
[----:B------:R-:W-:Y:S01]  /*7090*/  FMUL.FTZ R171, R236, UR5 ;  /* 0x00000005ecab7c20 */ /* 0x000fe20008410000 */
[----:B------:R-:W2:Y:S01]  /*70a0*/  MUFU.TANH R148, R21 ;  /* 0x0000001500947308 */ /* 0x000ea20000002400 */
[----:B------:R-:W-:Y:S02]  /*70b0*/  FSEL R153, R153, -INF , !P3 ;  /* 0xff80000099997808 */ /* 0x000fe40005800000 */
[CC--:B------:R-:W-:Y:S02]  /*70c0*/  ISETP.GE.AND P4, PT, R6.reuse, R211.reuse, PT ;  /* 0x000000d30600720c */ /* 0x0c0fe40003f86270 */
[----:B------:R-:W-:Y:S01]  /*70d0*/  ISETP.GE.AND P0, PT, R6, R0, PT ;  /* 0x000000000600720c */ /* 0x000fe20003f06270 */
[----:B------:R-:W-:Y:S01]  /*70e0*/  VIADD R6, R15, 0x38 ;  /* 0x000000380f067836 */ /* 0x000fe20000000000 */
[----:B------:R-:W-:Y:S01]  /*70f0*/  ISETP.GE.AND P3, PT, R7, R211, PT ;  /* 0x000000d30700720c */ /* 0x000fe20003f66270 */
[----:B------:R-:W3:Y:S01]  /*7100*/  MUFU.TANH R171, R171 ;  /* 0x000000ab00ab7308 */ /* 0x000ee20000002400 */
[----:B-1----:R-:W-:-:S02]  /*7110*/  FSEL R149, R25, -INF , !P5 ;  /* 0xff80000019957808 */ /* 0x002fc40006800000 */
[----:B------:R-:W-:Y:S02]  /*7120*/  FSEL R175, R175, -INF , !P3 ;  /* 0xff800000afaf7808 */ /* 0x000fe40005800000 */
[-C--:B------:R-:W-:Y:S02]  /*7130*/  ISETP.GE.AND P3, PT, R6, R211.reuse, PT ;  /* 0x000000d30600720c */ /* 0x080fe40003f66270 */
[C---:B------:R-:W-:Y:S01]  /*7140*/  ISETP.GE.AND P5, PT, R15.reuse, R211, PT ;  /* 0x000000d30f00720c */ /* 0x040fe20003fa6270 */
[----:B------:R-:W1:Y:S01]  /*7150*/  MUFU.TANH R152, R152 ;  /* 0x0000009800987308 */ /* 0x000e620000002400 */
[----:B--2---:R-:W-:Y:S02]  /*7160*/  FSEL R148, R148, -INF , !P2 ;  /* 0xff80000094947808 */ /* 0x004fe40005000000 */
[C---:B------:R-:W-:Y:S01]  /*7170*/  ISETP.GE.AND P2, PT, R15.reuse, R0, PT ;  /* 0x000000000f00720c */ /* 0x040fe20003f46270 */
[----:B------:R-:W-:-:S04]  /*7180*/  VIADD R15, R15, 0x39 ;  /* 0x000000390f0f7836 */ /* 0x000fc80000000000 */
[----:B------:R2:W4:Y:S01]  /*7190*/  MUFU.TANH R173, R169 ;  /* 0x000000a900ad7308 */ /* 0x0005220000002400 */
[----:B---3--:R-:W-:Y:S02]  /*71a0*/  FSEL R171, R171, -INF , !P3 ;  /* 0xff800000abab7808 */ /* 0x008fe40005800000 */
[----:B------:R-:W-:-:S05]  /*71b0*/  ISETP.GT.AND P3, PT, R213, R208, PT ;  /* 0x000000d0d500720c */ /* 0x000fca0003f64270 */
[----:B------:R-:W3:Y:S01]  /*71c0*/  MUFU.TANH R170, R170 ;  /* 0x000000aa00aa7308 */ /* 0x000ee20000002400 */
[----:B-1----:R-:W-:Y:S01]  /*71d0*/  FSEL R152, R152, -INF , !P1 ;  /* 0xff80000098987808 */ /* 0x002fe20004800000 */
[----:B------:R-:W-:Y:S01]  /*71e0*/  BAR.SYNC.DEFER_BLOCKING 0x0 ;  /* 0x0000000000007b1d */ /* 0x000fe20000010000 */
[----:B------:R-:W-:Y:S02]  /*71f0*/  ISETP.GE.AND P1, PT, R7, R0, PT ;  /* 0x000000000700720c */ /* 0x000fe40003f26270 */
[----:B------:R-:W-:-:S03]  /*7200*/  FSEL R7, R176, -INF , !P5 ;  /* 0xff800000b0077808 */ /* 0x000fc60006800000 */
[----:B------:R-:W1:Y:S01]  /*7210*/  MUFU.TANH R168, R168 ;  /* 0x000000a800a87308 */ /* 0x000e620000002400 */
[----:B--2---:R-:W-:Y:S01]  /*7220*/  FMUL.FTZ R169, R237, UR5 ;  /* 0x00000005eda97c20 */ /* 0x004fe20008410000 */
[----:B----4-:R-:W-:Y:S02]  /*7230*/  FSEL R173, R173, -INF , !P4 ;  /* 0xff800000adad7808 */ /* 0x010fe40006000000 */
[----:B------:R-:W-:-:S04]  /*7240*/  ISETP.GE.AND P4, PT, R15, R211, PT ;  /* 0x000000d30f00720c */ /* 0x000fc80003f86270 */
        /* <DEDUP_REMOVED lines=72> */
.L_x_3140:
[----:B------:R-:W-:-:S04]  /*76d0*/  LEA R10, -R134, RZ, 0x6 ;  /* 0x000000ff860a7211 */ /* 0x000fc800078e31ff */
[----:B------:R-:W-:-:S07]  /*76e0*/  SHF.R.S32.HI R9, RZ, 0x1f, R10 ;  /* 0x0000001fff097819 */ /* 0x000fce000001140a */
.L_x_3141:
        /* <DEDUP_REMOVED lines=28> */
.L_x_3139:
[----:B------:R-:W-:Y:S01]  /*78b0*/  FMNMX.FTZ R2, R132, R7, !PT ;  /* 0x0000000784027209 */ /* 0x000fe20007810000 */
[----:B------:R-:W-:Y:S01]  /*78c0*/  LDSM.16.MT88.4 R24, [R197+0xc000] ;  /* 0x00c00000c518783b */ /* 0x000fe20000004200 */
[----:B-1----:R-:W-:Y:S02]  /*78d0*/  FMNMX.FTZ R9, R3, R0, !PT ;  /* 0x0000000003097209 */ /* 0x002fe40007810000 */
        /* <DEDUP_REMOVED lines=37> */
[----:B------:R-:W-:Y:S01]  /*7b30*/  LDSM.16.MT88.4 R8, [R200+0xc000] ;  /* 0x00c00000c808783b */ /* 0x000fe20000004200 */
        /* <DEDUP_REMOVED lines=10> */
[--C-:B------:R-:W-:Y:S01]  /*7be0*/  FFMA.FTZ R139, R5, UR6, -R172.reuse ;  /* 0x00000006058b7c23 */ /* 0x100fe200080108ac */
[----:B------:R-:W-:Y:S01]  /*7bf0*/  FSEL R5, R163, RZ, P1 ;  /* 0x000000ffa3057208 */ /* 0x000fe20000800000 */
[--C-:B------:R-:W-:Y:S01]  /*7c00*/  FFMA.FTZ R2, R16, UR6, -R167.reuse ;  /* 0x0000000610027c23 */ /* 0x100fe200080108a7 */
[----:B------:R-:W-:Y:S01]  /*7c10*/  FFMA.FTZ R165, R4, UR6, -R167 ;  /* 0x0000000604a57c23 */ /* 0x000fe200080108a7 */
[----:B------:R-:W1:Y:S01]  /*7c20*/  LDSM.16.MT88.4 R16, [R198+0xc000] ;  /* 0x00c00000c610783b */ /* 0x000e620000004200 */
[----:B------:R-:W-:Y:S01]  /*7c30*/  FSEL R4, R161, RZ, P0 ;  /* 0x000000ffa1047208 */ /* 0x000fe20000000000 */
[----:B------:R-:W-:Y:S01]  /*7c40*/  FADD.FTZ R5, R132, -R5 ;  /* 0x8000000584057221 */ /* 0x000fe20000010000 */
[--C-:B------:R-:W-:Y:S01]  /*7c50*/  FFMA.FTZ R138, R0, UR6, -R167.reuse ;  /* 0x00000006008a7c23 */ /* 0x100fe200080108a7 */
[----:B------:R-:W-:Y:S01]  /*7c60*/  FFMA.FTZ R162, R7, UR6, -R172 ;  /* 0x0000000607a27c23 */ /* 0x000fe200080108ac */
[--C-:B------:R-:W-:Y:S01]  /*7c70*/  FFMA.FTZ R0, R28, UR6, -R167.reuse ;  /* 0x000000061c007c23 */ /* 0x100fe200080108a7 */
[----:B------:R-:W-:Y:S01]  /*7c80*/  FADD.FTZ R4, R3, -R4 ;  /* 0x8000000403047221 */ /* 0x000fe20000010000 */
[----:B------:R-:W-:Y:S01]  /*7c90*/  FMUL.FTZ R132, R5, UR6 ;  /* 0x0000000605847c20 */ /* 0x000fe20008410000 */
[----:B------:R-:W-:Y:S01]  /*7ca0*/  MUFU.EX2 R139, R139 ;  /* 0x0000008b008b7308 */ /* 0x000fe20000000800 */
[--C-:B------:R-:W-:Y:S01]  /*7cb0*/  FFMA.FTZ R174, R147, UR6, -R172.reuse ;  /* 0x0000000693ae7c23 */ /* 0x100fe200080108ac */
[----:B------:R-:W-:Y:S01]  /*7cc0*/  FMUL.FTZ R3, R4, UR6 ;  /* 0x0000000604037c20 */ /* 0x000fe20008410000 */
        /* <DEDUP_REMOVED lines=112> */
[C---:B-1----:R-:W-:Y:S01]  /*83d0*/  HMMA.16816.F32 R40, R4.reuse, R116, R104 ;  /* 0x000000740428723c */ /* 0x042fe20000001868 */
[----:B------:R-:W1:Y:S01]  /*83e0*/  LDSM.16.MT88.4 R104, [R196+0xe000] ;  /* 0x00e00000c468783b */ /* 0x000e620000004200 */
[----:B------:R-:W-:Y:S04]  /*83f0*/  MUFU.EX2 R180, R180 ;  /* 0x000000b400b47308 */ /* 0x000fe80000000800 */
        /* <DEDUP_REMOVED lines=53> */
[-C--:B------:R-:W-:Y:S01]  /*8750*/  FMUL.FTZ R81, R85, R132.reuse ;  /* 0x0000008455517220 */ /* 0x080fe20000410000 */
[----:B------:R-:W-:Y:S01]  /*8760*/  MUFU.EX2 R214, R214 ;  /* 0x000000d600d67308 */ /* 0x000fe20000000800 */
[C---:B----4-:R-:W-:Y:S01]  /*8770*/  HMMA.16816.F32 R76, R4.reuse, R108, R76 ;  /* 0x0000006c044c723c */ /* 0x050fe2000000184c */
[-C--:B------:R-:W-:Y:S01]  /*8780*/  FMUL.FTZ R114, R82, R3.reuse ;  /* 0x0000000352727220 */ /* 0x080fe20000410000 */
[-C--:B------:R-:W-:Y:S01]  /*8790*/  FMUL.FTZ R115, R83, R3.reuse ;  /* 0x0000000353737220 */ /* 0x080fe20000410000 */
[-C--:B------:R-:W-:Y:S01]  /*87a0*/  FMUL.FTZ R82, R86, R3.reuse ;  /* 0x0000000356527220 */ /* 0x080fe20000410000 */
[-C--:B------:R-:W-:Y:S01]  /*87b0*/  FMUL.FTZ R83, R87, R3.reuse ;  /* 0x0000000357537220 */ /* 0x080fe20000410000 */
[----:B------:R-:W-:Y:S01]  /*87c0*/  FFMA.FTZ R132, R229, R132, R162 ;  /* 0x00000084e5847223 */ /* 0x000fe200000100a2 */
[----:B------:R-:W-:Y:S01]  /*87d0*/  FFMA.FTZ R3, R227, R3, R138 ;  /* 0x00000003e3037223 */ /* 0x000fe2000001008a */
[----:B------:R-:W4:Y:S02]  /*87e0*/  MUFU.EX2 R225, R225 ;  /* 0x000000e100e17308 */ /* 0x000f240000000800 */
[----:B------:R-:W-:Y:S01]  /*87f0*/  HMMA.16816.F32 R84, R4, R110, R112 ;  /* 0x0000006e0454723c */ /* 0x000fe20000001870 */
[----:B------:R-:W4:Y:S01]  /*8800*/  LDSM.16.MT88.4 R112, [R198+0xe800] ;  /* 0x00e80000c670783b */ /* 0x000f220000004200 */
[----:B------:R-:W-:Y:S01]  /*8810*/  FADD.FTZ R139, R139, R132 ;  /* 0x000000848b8b7221 */ /* 0x000fe20000010000 */
[----:B------:R-:W-:Y:S01]  /*8820*/  FADD.FTZ R3, R2, R3 ;  /* 0x0000000302037221 */ /* 0x000fe20000010000 */
[----:B------:R-:W-:Y:S01]  /*8830*/  MOV R132, R163 ;  /* 0x000000a300847202 */ /* 0x000fe20000000f00 */
[----:B------:R-:W4:Y:S01]  /*8840*/  LDSM.16.MT88.4 R108, [R197+0xe800] ;  /* 0x00e80000c56c783b */ /* 0x000f220000004200 */
[----:B------:R-:W-:Y:S01]  /*8850*/  MUFU.EX2 R216, R216 ;  /* 0x000000d800d87308 */ /* 0x000fe20000000800 */
[----:B------:R-:W-:Y:S01]  /*8860*/  FADD.FTZ R160, R160, R139 ;  /* 0x0000008ba0a07221 */ /* 0x000fe20000010000 */
[----:B------:R-:W-:Y:S01]  /*8870*/  FADD.FTZ R0, R0, R3 ;  /* 0x0000000300007221 */ /* 0x000fe20000010000 */
[----:B------:R-:W-:-:S02]  /*8880*/  MOV R3, R161 ;  /* 0x000000a100037202 */ /* 0x000fc40000000f00 */
[----:B------:R-:W-:Y:S01]  /*8890*/  FADD.FTZ R133, R133, R160 ;  /* 0x000000a085857221 */ /* 0x000fe20000010000 */
[----:B------:R-:W-:Y:S01]  /*88a0*/  FADD.FTZ R165, R165, R0 ;  /* 0x00000000a5a57221 */ /* 0x000fe20000010000 */
[C---:B-1----:R-:W-:Y:S01]  /*88b0*/  HMMA.16816.F32 R80, R4.reuse, R104, R80 ;  /* 0x000000680450723c */ /* 0x042fe20000001850 */
[----:B------:R-:W1:Y:S05]  /*88c0*/  MUFU.EX2 R231, R231 ;  /* 0x000000e700e77308 */ /* 0x000e6a0000000800 */
        /* <DEDUP_REMOVED lines=18> */
[----:B------:R-:W-:-:S03]  /*89f0*/  FADD.FTZ R183, R183, R180 ;  /* 0x000000b4b7b77221 */ /* 0x000fc60000010000 */
[C---:B------:R-:W-:Y:S01]  /*8a00*/  HMMA.16816.F32 R16, R104.reuse, R118, R16 ;  /* 0x000000766810723c */ /* 0x040fe20000001810 */
[----:B------:R-:W2:Y:S05]  /*8a10*/  LDSM.16.MT88.4 R116, [R196+0xe800] ;  /* 0x00e80000c474783b */ /* 0x000eaa0000004200 */
[C---:B------:R-:W-:Y:S06]  /*8a20*/  HMMA.16816.F32 R28, R104.reuse, R128, R28 ;  /* 0x00000080681c723c */ /* 0x040fec000000181c */
[C---:B------:R-:W-:Y:S01]  /*8a30*/  HMMA.16816.F32 R24, R104.reuse, R130, R24 ;  /* 0x000000826818723c */ /* 0x040fe20000001818 */
[----:B------:R-:W3:Y:S05]  /*8a40*/  LDSM.16.MT88.4 R128, [R200+0x10800] ;  /* 0x01080000c880783b */ /* 0x000eea0000004200 */
        /* <DEDUP_REMOVED lines=15> */
[C---:B--2---:R-:W-:Y:S06]  /*8b40*/  HMMA.16816.F32 R64, R104.reuse, R116, R64 ;  /* 0x000000746840723c */ /* 0x044fec0000001840 */
[C---:B------:R-:W-:Y:S01]  /*8b50*/  HMMA.16816.F32 R60, R104.reuse, R118, R60 ;  /* 0x00000076683c723c */ /* 0x040fe2000000183c */
[----:B------:R-:W2:Y:S05]  /*8b60*/  LDSM.16.MT88.4 R116, [R198+0xd000] ;  /* 0x00d00000c674783b */ /* 0x000eaa0000004200 */
[C---:B------:R-:W-:Y:S06]  /*8b70*/  HMMA.16816.F32 R80, R104.reuse, R96, R80 ;  /* 0x000000606850723c */ /* 0x040fec0000001850 */
[----:B------:R-:W-:Y:S01]  /*8b80*/  HMMA.16816.F32 R88, R104, R98, R88 ;  /* 0x000000626858723c */ /* 0x000fe20000001858 */
[----:B------:R-:W-:Y:S01]  /*8b90*/  F2FP.F16.F32.PACK_AB R96, R211, R182 ;  /* 0x000000b6d360723e */ /* 0x000fe200000000ff */
[----:B------:R-:W-:Y:S01]  /*8ba0*/  FADD.FTZ R182, R182, R179 ;  /* 0x000000b3b6b67221 */ /* 0x000fe20000010000 */
[----:B------:R-:W-:Y:S01]  /*8bb0*/  F2FP.F16.F32.PACK_AB R97, R225, R214 ;  /* 0x000000d6e161723e */ /* 0x000fe200000000ff */
[----:B------:R-:W-:-:S02]  /*8bc0*/  FADD.FTZ R214, R214, R183 ;  /* 0x000000b7d6d67221 */ /* 0x000fc40000010000 */
[C---:B---3--:R-:W-:Y:S01]  /*8bd0*/  HMMA.16816.F32 R72, R104.reuse, R128, R72 ;  /* 0x000000806848723c */ /* 0x048fe20000001848 */
        /* <DEDUP_REMOVED lines=17> */
[----:B------:R-:W3:Y:S04]  /*8cf0*/  LDSM.16.MT88.4 R36, [R198+0x11000] ;  /* 0x01100000c624783b */ /* 0x000ee80000004200 */
[----:B------:R-:W-:Y:S01]  /*8d00*/  LDSM.16.MT88.4 R152, [R196+0x11000] ;  /* 0x01100000c498783b */ /* 0x000fe20000004200 */
[C---:B------:R-:W-:Y:S06]  /*8d10*/  HMMA.16816.F32 R76, R104.reuse, R120, R76 ;  /* 0x00000078684c723c */ /* 0x040fec000000184c */
[----:B------:R-:W-:Y:S01]  /*8d20*/  HMMA.16816.F32 R84, R104, R122, R84 ;  /* 0x0000007a6854723c */ /* 0x000fe20000001854 */
[----:B------:R-:W-:Y:S05]  /*8d30*/  LDSM.16.MT88.4 R104, [R197+0xd800] ;  /* 0x00d80000c568783b */ /* 0x000fea0000004200 */
[C---:B--2---:R-:W-:Y:S06]  /*8d40*/  HMMA.16816.F32 R120, R96.reuse, R116, R20 ;  /* 0x000000746078723c */ /* 0x044fec0000001814 */
[C---:B------:R-:W-:Y:S06]  /*8d50*/  HMMA.16816.F32 R20, R96.reuse, R140, R56 ;  /* 0x0000008c6014723c */ /* 0x040fec0000001838 */
[C---:B------:R-:W-:Y:S01]  /*8d60*/  HMMA.16816.F32 R56, R96.reuse, R142, R52 ;  /* 0x0000008e6038723c */ /* 0x040fe20000001834 */
[----:B------:R-:W2:Y:S04]  /*8d70*/  LDSM.16.MT88.4 R140, [R197+0x11000] ;  /* 0x01100000c58c783b */ /* 0x000ea80000004200 */
[----:B------:R-:W-:Y:S01]  /*8d80*/  LDSM.16.MT88.4 R52, [R198+0xf800] ;  /* 0x00f80000c634783b */ /* 0x000fe20000004200 */
[C---:B-1----:R-:W-:Y:S06]  /*8d90*/  HMMA.16816.F32 R12, R96.reuse, R8, R72 ;  /* 0x00000008600c723c */ /* 0x042fec0000001848 */
[C---:B------:R-:W-:Y:S01]  /*8da0*/  HMMA.16816.F32 R72, R96.reuse, R10, R68 ;  /* 0x0000000a6048723c */ /* 0x040fe20000001844 */
[----:B------:R-:W-:Y:S05]  /*8db0*/  LDSM.16.MT88.4 R68, [R196+0xf800] ;  /* 0x00f80000c444783b */ /* 0x000fea0000004200 */
[C---:B------:R-:W-:Y:S06]  /*8dc0*/  HMMA.16816.F32 R108, R96.reuse, R110, R24 ;  /* 0x0000006e606c723c */ /* 0x040fec0000001818 */
[C---:B---3--:R-:W-:Y:S06]  /*8dd0*/  HMMA.16816.F32 R76, R96.reuse, R36, R76 ;  /* 0x00000024604c723c */ /* 0x048fec000000184c */
[C---:B------:R-:W-:Y:S01]  /*8de0*/  HMMA.16816.F32 R8, R96.reuse, R38, R84 ;  /* 0x000000266008723c */ /* 0x040fe20000001854 */
[----:B------:R-:W1:Y:S05]  /*8df0*/  LDSM.16.MT88.4 R36, [R196+0xd800] ;  /* 0x00d80000c424783b */ /* 0x000e6a0000004200 */
[C---:B------:R-:W-:Y:S06]  /*8e00*/  HMMA.16816.F32 R24, R96.reuse, R148, R48 ;  /* 0x000000946018723c */ /* 0x040fec0000001830 */
[C---:B------:R-:W-:Y:S06]  /*8e10*/  HMMA.16816.F32 R116, R96.reuse, R118, R16 ;  /* 0x000000766074723c */ /* 0x040fec0000001810 */
[C---:B------:R-:W-:Y:S01]  /*8e20*/  HMMA.16816.F32 R48, R96.reuse, R150, R44 ;  /* 0x000000966030723c */ /* 0x040fe2000000182c */
[----:B------:R-:W3:Y:S04]  /*8e30*/  LDSM.16.MT88.4 R44, [R200+0xf800] ;  /* 0x00f80000c82c783b */ /* 0x000ee80000004200 */
        /* <DEDUP_REMOVED lines=11> */
[C---:B--2---:R-:W-:Y:S01]  /*8ef0*/  HMMA.16816.F32 R84, R96.reuse, R140, R80 ;  /* 0x0000008c6054723c */ /* 0x044fe20000001850 */
[--C-:B------:R-:W-:Y:S01]  /*8f00*/  FFMA.FTZ R156, R175, UR6, -R172.reuse ;  /* 0x00000006af9c7c23 */ /* 0x100fe200080108ac */
[----:B------:R-:W-:Y:S01]  /*8f10*/  FFMA.FTZ R157, R173, UR6, -R172 ;  /* 0x00000006ad9d7c23 */ /* 0x000fe200080108ac */
[----:B------:R-:W-:Y:S01]  /*8f20*/  MUFU.EX2 R158, R158 ;  /* 0x0000009e009e7308 */ /* 0x000fe20000000800 */
[----:B------:R-:W2:Y:S02]  /*8f30*/  LDSM.16.MT88.4 R80, [R198+0x11800] ;  /* 0x01180000c650783b */ /* 0x000ea40000004200 */
[C---:B------:R-:W-:Y:S02]  /*8f40*/  HMMA.16816.F32 R88, R96.reuse, R142, R88 ;  /* 0x0000008e6058723c */ /* 0x040fe40000001858 */
[----:B------:R-:W2:Y:S03]  /*8f50*/  LDSM.16.MT88.4 R140, [R200+0x11800] ;  /* 0x01180000c88c783b */ /* 0x000ea60000004200 */
[----:B------:R-:W-:Y:S01]  /*8f60*/  MUFU.EX2 R156, R156 ;  /* 0x0000009c009c7308 */ /* 0x000fe20000000800 */
[C---:B------:R-:W-:Y:S06]  /*8f70*/  HMMA.16816.F32 R92, R96.reuse, R152, R92 ;  /* 0x00000098605c723c */ /* 0x040fec000000185c */
[----:B------:R-:W-:Y:S01]  /*8f80*/  HMMA.16816.F32 R4, R96, R154, R4 ;  /* 0x0000009a6004723c */ /* 0x000fe20000001804 */
[----:B------:R-:W1:Y:S08]  /*8f90*/  MUFU.EX2 R157, R157 ;  /* 0x0000009d009d7308 */ /* 0x000e700000000800 */
[----:B------:R-:W3:Y:S08]  /*8fa0*/  MUFU.EX2 R159, R159 ;  /* 0x0000009f009f7308 */ /* 0x000ef00000000800 */
[----:B------:R-:W4:Y:S01]  /*8fb0*/  MUFU.EX2 R169, R169 ;  /* 0x000000a900a97308 */ /* 0x000f220000000800 */
[----:B-1----:R-:W-:Y:S01]  /*8fc0*/  F2FP.F16.F32.PACK_AB R96, R157, R156 ;  /* 0x0000009c9d60723e */ /* 0x002fe200000000ff */
[----:B------:R-:W-:-:S04]  /*8fd0*/  FADD.FTZ R156, R156, R223 ;  /* 0x000000df9c9c7221 */ /* 0x000fc80000010000 */
[----:B------:R-:W-:Y:S02]  /*8fe0*/  FADD.FTZ R157, R157, R156 ;  /* 0x0000009c9d9d7221 */ /* 0x000fe40000010000 */
[----:B------:R-:W1:Y:S01]  /*8ff0*/  MUFU.EX2 R167, R167 ;  /* 0x000000a700a77308 */ /* 0x000e620000000800 */
[----:B---3--:R-:W-:Y:S01]  /*9000*/  F2FP.F16.F32.PACK_AB R98, R159, R158 ;  /* 0x0000009e9f62723e */ /* 0x008fe200000000ff */
        /* <DEDUP_REMOVED lines=22> */
[----:B------:R-:W3:Y:S05]  /*9170*/  LDSM.16.MT88.4 R16, [R196+0x11800] ;  /* 0x01180000c410783b */ /* 0x000eea0000004200 */
[C---:B------:R-:W-:Y:S06]  /*9180*/  HMMA.16816.F32 R64, R96.reuse, R70, R64 ;  /* 0x000000466040723c */ /* 0x040fec0000001840 */
[C---:B--2---:R-:W-:Y:S06]  /*9190*/  HMMA.16816.F32 R76, R96.reuse, R80, R76 ;  /* 0x00000050604c723c */ /* 0x044fec000000184c */
        /* <DEDUP_REMOVED lines=8> */
[----:B------:R-:W-:-:S15]  /*9220*/  HMMA.16816.F32 R96, R96, R18, R4 ;  /* 0x000000126060723c */ /* 0x000fde0000001804 */
[----:B------:R-:W-:-:S09]  /*9230*/  NOP ;  /* 0x0000000000007918 */ /* 0x000fd20000000000 */
.L_x_3136:
        /* <DEDUP_REMOVED lines=13> */
.L_x_3146:
        /* <DEDUP_REMOVED lines=67> */
.L_x_3143:
[C---:B------:R-:W-:Y:S04]  /*9740*/  LEA R210, P0, R10.reuse, R210, 0x1 ;  /* 0x000000d20ad27211 */ /* 0x040fe800078008ff */
[----:B------:R-:W-:Y:S02]  /*9750*/  LEA.HI.X R209, R10, R209, R2, 0x1, P0 ;  /* 0x000000d10ad17211 */ /* 0x000fe400000f0c02 */
[C---:B------:R-:W-:Y:S02]  /*9760*/  IADD3 R230, P0, R225.reuse, R210, RZ ;  /* 0x000000d2e1e67210 */ /* 0x040fe40007f1e0ff */
[-C--:B------:R-:W-:Y:S02]  /*9770*/  MOV R211, R209.reuse ;  /* 0x000000d100d37202 */ /* 0x080fe40000000f00 */
[C---:B------:R-:W-:Y:S02]  /*9780*/  IADD3.X R231, R214.reuse, R209, RZ, P0, !PT ;  /* 0x000000d1d6e77210 */ /* 0x040fe400007fe4ff */
[C---:B------:R-:W-:Y:S01]  /*9790*/  IADD3 R132, P0, R225.reuse, R230, RZ ;  /* 0x000000e6e1847210 */ /* 0x040fe20007f1e0ff */
[----:B------:R-:W-:Y:S01]  /*97a0*/  @!PT LDS RZ, [RZ] ;  /* 0x00000000fffff984 */ /* 0x000fe20000000800 */
[----:B------:R-:W-:Y:S01]  /*97b0*/  @!PT LDS RZ, [RZ] ;  /* 0x00000000fffff984 */ /* 0x000fe20000000800 */
[----:B------:R-:W-:Y:S01]  /*97c0*/  @!PT LDS RZ, [RZ] ;  /* 0x00000000fffff984 */ /* 0x000fe20000000800 */
[----:B------:R-:W-:Y:S03]  /*97d0*/  LDGSTS.E.BYPASS.LTC128B.128 [R215+0xc000], desc[UR10][R210.64] ;  /* 0x0c000000d2d77fae */ /* 0x000fe6000b901d4a */
[C---:B------:R-:W-:Y:S02]  /*97e0*/  IADD3.X R133, R214.reuse, R231, RZ, P0, !PT ;  /* 0x000000e7d6857210 */ /* 0x040fe400007fe4ff */
[----:B------:R-:W-:Y:S01]  /*97f0*/  LDGSTS.E.BYPASS.LTC128B.128 [R215+0xe000], desc[UR10][R210.64+0x80] ;  /* 0x0e000080d2d77fae */ /* 0x000fe2000b901d4a */
[----:B------:R-:W-:Y:S04]  /*9800*/  IADD3 R2, P0, R225, R132, RZ ;  /* 0x00000084e1027210 */ /* 0x000fe80007f1e0ff */
[----:B------:R-:W-:Y:S01]  /*9810*/  LDGSTS.E.BYPASS.LTC128B.128 [R215+0x10000], desc[UR10][R210.64+0x100] ;  /* 0x10000100d2d77fae */ /* 0x000fe2000b901d4a */
[----:B------:R-:W-:Y:S02]  /*9820*/  IADD3.X R3, R214, R133, RZ, P0, !PT ;  /* 0x00000085d6037210 */ /* 0x000fe400007fe4ff */
[----:B------:R-:W-:Y:S02]  /*9830*/  ISETP.GT.AND P0, PT, R213, R208, PT ;  /* 0x000000d0d500720c */ /* 0x000fe40003f04270 */
[----:B------:R-:W-:Y:S05]  /*9840*/  LDGSTS.E.BYPASS.LTC128B.128 [R215+0xc800], desc[UR10][R230.64] ;  /* 0x0c800000e6d77fae */ /* 0x000fea000b901d4a */
        /* <DEDUP_REMOVED lines=166> */
[----:B------:R2:W3:Y:S02]  /*a2b0*/  MUFU.TANH R174, R134 ;  /* 0x0000008600ae7308 */ /* 0x0004e40000002400 */
[----:B------:R-:W-:Y:S01]  /*a2c0*/  FMUL.FTZ R252, R4, UR5 ;  /* 0x0000000504fc7c20 */ /* 0x000fe20008410000 */
[----:B------:R-:W-:Y:S01]  /*a2d0*/  FMUL.FTZ R250, R5, UR5 ;  /* 0x0000000505fa7c20 */ /* 0x000fe20008410000 */
[----:B------:R-:W-:Y:S01]  /*a2e0*/  FMUL.FTZ R251, R6, UR5 ;  /* 0x0000000506fb7c20 */ /* 0x000fe20008410000 */
[----:B------:R-:W-:Y:S05]  /*a2f0*/  FMUL.FTZ R133, R9, UR5 ;  /* 0x0000000509857c20 */ /* 0x000fea0008410000 */
[----:B------:R-:W4:Y:S01]  /*a300*/  MUFU.TANH R252, R252 ;  /* 0x000000fc00fc7308 */ /* 0x000f220000002400 */
        /* <DEDUP_REMOVED lines=23> */
[----:B------:R-:W-:Y:S07]  /*a480*/  FMUL.FTZ R2, R11, UR5 ;  /* 0x000000050b027c20 */ /* 0x000fee0008410000 */
        /* <DEDUP_REMOVED lines=9> */
[----:B--2---:R-:W-:Y:S01]  /*a520*/  FMUL.FTZ R134, R34, UR5 ;  /* 0x0000000522867c20 */ /* 0x004fe20008410000 */
[----:B------:R-:W-:Y:S07]  /*a530*/  FMUL.FTZ R35, R35, UR5 ;  /* 0x0000000523237c20 */ /* 0x000fee0008410000 */
[----:B------:R-:W2:Y:S10]  /*a540*/  MUFU.TANH R246, R246 ;  /* 0x000000f600f67308 */ /* 0x000eb40000002400 */
        /* <DEDUP_REMOVED lines=25> */
[----:B-1----:R-:W-:Y:S01]  /*a6e0*/  MOV R3, R216 ;  /* 0x000000d800037202 */ /* 0x002fe20000000f00 */
        /* <DEDUP_REMOVED lines=62> */
.L_x_3145:
        /* <DEDUP_REMOVED lines=24> */
.L_x_3144:
        /* <DEDUP_REMOVED lines=410> */
.L_x_3142:
        /* <DEDUP_REMOVED lines=263> */
.L_x_3148:
[----:B------:R-:W-:Y:S05]  /*d660*/  BSYNC B0 ;  /* 0x0000000000007941 */ /* 0x000fea0003800000 */
.L_x_3147:
[----:B--2---:R-:W2:Y:S01]  /*d670*/  LDS.128 R96, [R3] ;  /* 0x0000000003607984 */ /* 0x004ea20000000c00 */
[----:B------:R-:W-:Y:S01]  /*d680*/  ULDC UR4, c[0x0][0x2dc] ;  /* 0x0000b70000047ab9 */ /* 0x000fe20000000800 */
[C---:B------:R-:W-:Y:S02]  /*d690*/  IMAD.WIDE R14, R0.reuse, 0xc0, R14 ;  /* 0x000000c0000e7825 */ /* 0x040fe400078e020e */
[----:B------:R-:W3:Y:S02]  /*d6a0*/  LDS.128 R64, [R3+0x4000] ;  /* 0x0040000003407984 */ /* 0x000ee40000000c00 */
[----:B-1----:R-:W-:Y:S01]  /*d6b0*/  IMAD R5, R13, UR4, RZ ;  /* 0x000000040d057c24 */ /* 0x002fe2000f8e02ff */
[----:B------:R-:W-:Y:S01]  /*d6c0*/  ULDC.64 UR4, c[0x0][0x288] ;  /* 0x0000a20000047ab9 */ /* 0x000fe20000000a00 */
[----:B------:R-:W1:Y:S01]  /*d6d0*/  LDS.128 R32, [R3+0x8000] ;  /* 0x0080000003207984 */ /* 0x000e620000000c00 */
[C---:B------:R-:W-:Y:S02]  /*d6e0*/  VIADD R4, R0.reuse, 0x8 ;  /* 0x0000000800047836 */ /* 0x040fe40000000000 */
[C---:B------:R-:W-:Y:S01]  /*d6f0*/  IADD3 R6, P0, R5.reuse, R14, RZ ;  /* 0x0000000e05067210 */ /* 0x040fe20007f1e0ff */
[----:B------:R-:W4:Y:S01]  /*d700*/  LDS.128 R92, [R3+0x800] ;  /* 0x00080000035c7984 */ /* 0x000f220000000c00 */
        /* <DEDUP_REMOVED lines=33> */
[----:B------:R1:W5:Y:S04]  /*d920*/  LDS.128 R68, [R3+0x3800] ;  /* 0x0038000003447984 */ /* 0x0003680000000c00 */
[----:B------:R4:W5:Y:S04]  /*d930*/  LDS.128 R36, [R3+0x7800] ;  /* 0x0078000003247984 */ /* 0x0009680000000c00 */
[----:B------:R5:W5:Y:S04]  /*d940*/  LDS.128 R4, [R3+0xb800] ;  /* 0x00b8000003047984 */ /* 0x000b680000000c00 */
[----:B--2---:R2:W-:Y:S04]  /*d950*/  @!P0 STG.E.64 desc[UR10][R106.64], R96 ;  /* 0x000000606a008986 */ /* 0x0045e8000c101b0a */
[----:B------:R2:W-:Y:S04]  /*d960*/  @!P0 STG.E.64 desc[UR10][R106.64+0x8], R98 ;  /* 0x000008626a008986 */ /* 0x0005e8000c101b0a */
[----:B---3--:R2:W-:Y:S04]  /*d970*/  @!P0 STG.E.128 desc[UR10][R106.64+0x100], R64 ;  /* 0x000100406a008986 */ /* 0x0085e8000c101d0a */
[----:B-1----:R2:W-:Y:S01]  /*d980*/  @!P0 STG.E.128 desc[UR10][R106.64+0x200], R32 ;  /* 0x000200206a008986 */ /* 0x0025e2000c101d0a */
[----:B------:R-:W-:-:S03]  /*d990*/  ISETP.GE.AND P0, PT, R0, R207, PT ;  /* 0x000000cf0000720c */ /* 0x000fc60003f06270 */
[----:B----4-:R2:W-:Y:S04]  /*d9a0*/  @!P6 STG.E.128 desc[UR10][R106.64+0x1800], R92 ;  /* 0x0018005c6a00e986 */ /* 0x0105e8000c101d0a */
        /* <DEDUP_REMOVED lines=16> */
[----:B------:R2:W-:Y:S01]  /*dab0*/  @!P1 STG.E.128 desc[UR10][R106.64+0x9200], R8 ;  /* 0x009200086a009986 */ /* 0x0005e2000c101d0a */
[----:B------:R-:W-:Y:S05]  /*dac0*/  @P0 EXIT ;  /* 0x000000000000094d */ /* 0x000fea0003800000 */
[----:B------:R-:W-:Y:S04]  /*dad0*/  STG.E.128 desc[UR10][R106.64+0xa800], R68 ;  /* 0x00a800446a007986 */ /* 0x000fe8000c101d0a */
[----:B------:R-:W-:Y:S04]  /*dae0*/  STG.E.128 desc[UR10][R106.64+0xa900], R36 ;  /* 0x00a900246a007986 */ /* 0x000fe8000c101d0a */
[----:B------:R-:W-:Y:S01]  /*daf0*/  STG.E.128 desc[UR10][R106.64+0xaa00], R4 ;  /* 0x00aa00046a007986 */ /* 0x000fe2000c101d0a */
[----:B------:R-:W-:Y:S05]  /*db00*/  EXIT ;  /* 0x000000000000794d */ /* 0x000fea0003800000 */
.L_x_3149:
        /* <DEDUP_REMOVED lines=15> */
.L_x_4175:


//--------------------- .text._ZN5flash24flash_fwd_splitkv_kernelI23Flash_fwd_kernel_traitsILi192ELi64ELi64ELi4ELb0ELb0EN7cutlass6half_tE19Flash_kernel_traitsILi192ELi64ELi64ELi4ES3_EELb1ELb0ELb1ELb0ELb0ELb0ELb1ELb0EEEvNS_16Flash_fwd_paramsE --------------------------
	.section	.text._ZN5flash24flash_fwd_splitkv_kernelI23Flash_fwd_kernel_traitsILi192ELi64ELi64ELi4ELb0ELb0EN7cutlass6half_tE19Flash_kernel_traitsILi192ELi64ELi64ELi4ES3_EELb1ELb0ELb1ELb0ELb0ELb0ELb1ELb0EEEvNS_16Flash_fwd_paramsE,"ax",@progbits
	.align	128
        .global         _ZN5flash24flash_fwd_splitkv_kernelI23Flash_fwd_kernel_traitsILi192ELi64ELi64ELi4ELb0ELb0EN7cutlass6half_tE19Flash_kernel_traitsILi192ELi64ELi64ELi4ES3_EELb1ELb0ELb1ELb0ELb0ELb0ELb1ELb0EEEvNS_16Flash_fwd_paramsE
        .type           _ZN5flash24flash_fwd_splitkv_kernelI23Flash_fwd_kernel_traitsILi192ELi64ELi64ELi4ELb0ELb0EN7cutlass6half_tE19Flash_kernel_traitsILi192ELi64ELi64ELi4ES3_EELb1ELb0ELb1ELb0ELb0ELb0ELb1ELb0EEEvNS_16Flash_fwd_paramsE,@function
        .size           _ZN5flash24flash_fwd_splitkv_kernelI23Flash_fwd_kernel_traitsILi192ELi64ELi64ELi4ELb0ELb0EN7cutlass6half_tE19Flash_kernel_traitsILi192ELi64ELi64ELi4ES3_EELb1ELb0ELb1ELb0ELb0ELb0ELb1ELb0EEEvNS_16Flash_fwd_paramsE,(.L_x_4176 - _ZN5flash24flash_fwd_splitkv_kernelI23Flash_fwd_kernel_traitsILi192ELi64ELi64ELi4ELb0ELb0EN7cutlass6half_tE19Flash_kernel_traitsILi192ELi64ELi64ELi4ES3_EELb1ELb0ELb1ELb0ELb0ELb0ELb1ELb0EEEvNS_16Flash_fwd_paramsE)
        .other          _ZN5flash24flash_fwd_splitkv_kernelI23Flash_fwd_kernel_traitsILi192ELi64ELi64ELi4ELb0ELb0EN7cutlass6half_tE19Flash_kernel_traitsILi192ELi64ELi64ELi4ES3_EELb1ELb0ELb1ELb0ELb0ELb0ELb1ELb0EEEvNS_16Flash_fwd_paramsE,@"STO_CUDA_ENTRY STV_DEFAULT"
_ZN5flash24flash_fwd_splitkv_kernelI23Flash_fwd_kernel_traitsILi192ELi64ELi64ELi4ELb0ELb0EN7cutlass6half_tE19Flash_kernel_traitsILi192ELi64ELi64ELi4ES3_EELb1ELb0ELb1ELb0ELb0ELb0ELb1ELb0EEEvNS_16Flash_fwd_paramsE:
.text._ZN5flash24flash_fwd_splitkv_kernelI23Flash_fwd_kernel_traitsILi192ELi64ELi64ELi4ELb0ELb0EN7cutlass6half_tE19Flash_kernel_traitsILi192ELi64ELi64ELi4ES3_EELb1ELb0ELb1ELb0ELb0ELb0ELb1ELb0EEEvNS_16Flash_fwd_paramsE:
[----:B------:R-:W-:Y:S01]  /*0000*/  LDC R1, c[0x0][0x28] ;  /* 0x00000a00ff017b82 */ /* 0x000fe20000000800 */
[----:B------:R-:W-:-:S07]  /*0010*/  ULDC UR8, c[0x0][0x270] ;  /* 0x00009c0000087ab9 */ /* 0x000fce0000000800 */
[----:B------:R-:W1:Y:S01]  /*0020*/  S2UR UR24, SR_CTAID.Z ;  /* 0x00000000001879c3 */ /* 0x000e620000002700 */
[----:B------:R-:W2:Y:S01]  /*0030*/  I2F.U32.RP R2, UR8 ;  /* 0x0000000800027d06 */ /* 0x000ea20008209000 */
[----:B------:R-:W-:Y:S01]  /*0040*/  UISETP.NE.U32.AND UP2, UPT, UR8, URZ, UPT ;  /* 0x0000003f0800728c */ /* 0x000fe2000bf45070 */
[----:B------:R-:W-:Y:S01]  /*0050*/  ULDC.64 UR10, c[0x0][0x2f0] ;  /* 0x0000bc00000a7ab9 */ /* 0x000fe20000000a00 */
[----:B------:R-:W-:-:S05]  /*0060*/  ULDC.64 UR20, c[0x0][0x208] ;  /* 0x0000820000147ab9 */ /* 0x000fca0000000a00 */
[----:B--2---:R-:W2:Y:S02]  /*0070*/  MUFU.RCP R0, R2 ;  /* 0x0000000200007308 */ /* 0x004ea40000001000 */
[----:B--2---:R-:W-:-:S06]  /*0080*/  VIADD R0, R0, 0xffffffe ;  /* 0x0ffffffe00007836 */ /* 0x004fcc0000000000 */
[----:B------:R-:W2:Y:S02]  /*0090*/  F2I.FTZ.U32.TRUNC.NTZ R0, R0 ;  /* 0x0000000000007305 */ /* 0x000ea4000021f000 */
[----:B--2---:R-:W-:-:S13]  /*00a0*/  R2UR UR5, R0 ;  /* 0x00000000000572ca */ /* 0x004fda00000e0000 */
[----:B------:R-:W-:-:S04]  /*00b0*/  UIADD3 UR4, URZ, -UR5, URZ ;  /* 0x800000053f047290 */ /* 0x000fc8000fffe03f */
[----:B------:R-:W-:-:S03]  /*00c0*/  UIMAD UR6, UR4, UR8, URZ ;  /* 0x00000008040672a4 */ /* 0x000fc6000f8e023f */
[----:B------:R-:W-:Y:S02]  /*00d0*/  UMOV UR4, URZ ;  /* 0x0000003f00047c82 */ /* 0x000fe40008000000 */
[----:B------:R-:W-:-:S03]  /*00e0*/  UIMAD.WIDE.U32 UR6, UR5, UR6, UR4 ;  /* 0x00000006050672a5 */ /* 0x000fc6000f8e0004 */
[----:B------:R-:W-:Y:S01]  /*00f0*/  ULDC.64 UR4, c[0x0][0x2f0] ;  /* 0x0000bc0000047ab9 */ /* 0x000fe20000000a00 */
[----:B-1----:R-:W-:Y:S02]  /*0100*/  UIMAD.WIDE.U32 UR12, UR7, UR24, URZ ;  /* 0x00000018070c72a5 */ /* 0x002fe4000f8e003f */
[----:B------:R-:W-:Y:S02]  /*0110*/  UISETP.NE.U32.AND UP1, UPT, UR4, URZ, UPT ;  /* 0x0000003f0400728c */ /* 0x000fe4000bf25070 */
[----:B------:R-:W-:Y:S02]  /*0120*/  UIADD3 UR6, -UR13, URZ, URZ ;  /* 0x0000003f0d067290 */ /* 0x000fe4000fffe13f */
[----:B------:R-:W-:Y:S02]  /*0130*/  UISETP.NE.AND.EX UP1, UPT, UR5, URZ, UPT, UP1 ;  /* 0x0000003f0500728c */ /* 0x000fe4000bf25310 */
[----:B------:R-:W-:Y:S01]  /*0140*/  UIMAD UR6, UR8, UR6, UR24 ;  /* 0x00000006080672a4 */ /* 0x000fe2000f8e0218 */
[----:B------:R-:W-:-:S03]  /*0150*/  ULDC.64 UR4, c[0x0][0x300] ;  /* 0x0000c00000047ab9 */ /* 0x000fc60000000a00 */
[----:B------:R-:W-:Y:S01]  /*0160*/  UISETP.GE.U32.AND UP0, UPT, UR6, UR8, UPT ;  /* 0x000000080600728c */ /* 0x000fe2000bf06070 */
[----:B------:R-:W-:-:S10]  /*0170*/  PLOP3.LUT P2, PT, PT, PT, UP1, 0x80, 0x0 ;  /* 0x000000000000781c */ /* 0x000fd40003f4f018 */
[----:B------:R-:W-:Y:S02]  /*0180*/  @UP0 UIADD3 UR6, UR6, -UR8, URZ ;  /* 0x8000000806060290 */ /* 0x000fe4000fffe03f */
[----:B------:R-:W-:Y:S02]  /*0190*/  @UP0 UIADD3 UR13, UR13, 0x1, URZ ;  /* 0x000000010d0d0890 */ /* 0x000fe4000fffe03f */
[----:B------:R-:W-:Y:S02]  /*01a0*/  UISETP.GE.U32.AND UP3, UPT, UR6, UR8, UPT ;  /* 0x000000080600728c */ /* 0x000fe4000bf66070 */
[----:B------:R-:W-:Y:S01]  /*01b0*/  UISETP.NE.U32.AND UP0, UPT, UR4, URZ, UPT ;  /* 0x0000003f0400728c */ /* 0x000fe2000bf05070 */
[----:B------:R-:W-:Y:S02]  /*01c0*/  ULDC.64 UR6, c[0x0][0x2f8] ;  /* 0x0000be0000067ab9 */ /* 0x000fe40000000a00 */
[----:B------:R-:W-:Y:S01]  /*01d0*/  ULDC.U8 UR4, c[0x0][0x3c2] ;  /* 0x0000f08000047ab9 */ /* 0x000fe20000000000 */
[----:B------:R-:W-:-:S05]  /*01e0*/  UISETP.NE.AND.EX UP0, UPT, UR5, URZ, UPT, UP0 ;  /* 0x0000003f0500728c */ /* 0x000fca000bf05300 */
[----:B------:R-:W-:Y:S01]  /*01f0*/  @UP3 UIADD3 UR13, UR13, 0x1, URZ ;  /* 0x000000010d0d3890 */ /* 0x000fe2000fffe03f */
[----:B------:R-:W-:Y:S01]  /*0200*/  PLOP3.LUT P0, PT, PT, PT, UP0, 0x80, 0x0 ;  /* 0x000000000000781c */ /* 0x000fe20003f0f008 */
[----:B------:R-:W-:Y:S02]  /*0210*/  @!UP2 ULOP3.LUT UR13, URZ, UR8, URZ, 0x33, !UPT ;  /* 0x000000083f0da292 */ /* 0x000fe4000f8e333f */
[----:B------:R-:W-:Y:S02]  /*0220*/  UISETP.NE.AND UP3, UPT, UR4, URZ, UPT ;  /* 0x0000003f0400728c */ /* 0x000fe4000bf65270 */
[----:B------:R-:W-:Y:S02]  /*0230*/  UIMAD.WIDE UR10, UR13, 0x4, UR10 ;  /* 0x000000040d0a78a5 */ /* 0x000fe4000f8e020a */
[----:B------:R-:W-:Y:S01]  /*0240*/  UISETP.EQ.U32.AND UP2, UPT, UR6, URZ, UPT ;  /* 0x0000003f0600728c */ /* 0x000fe2000bf42070 */
[----:B------:R-:W-:-:S03]  /*0250*/  ULDC.64 UR4, c[0x0][0x2f8] ;  /* 0x0000be0000047ab9 */ /* 0x000fc60000000a00 */
[----:B------:R-:W-:Y:S01]  /*0260*/  IMAD.U32 R10, RZ, RZ, UR10 ;  /* 0x0000000aff0a7e24 */ /* 0x000fe2000f8e00ff */
[----:B------:R-:W-:Y:S01]  /*0270*/  UISETP.EQ.OR.EX UP2, UPT, UR7, URZ, !UP3, UP2 ;  /* 0x0000003f0700728c */ /* 0x000fe2000df42720 */
        /* <DEDUP_REMOVED lines=15> */
[----:B------:R-:W-:Y:S01]  /*0370*/  UIADD3 UR5, -UR13, URZ, URZ ;  /* 0x0000003f0d057290 */ /* 0x000fe2000fffe13f */
[----:B------:R-:W1:Y:S01]  /*0380*/  S2UR UR18, SR_CTAID.X ;  /* 0x00000000001279c3 */ /* 0x000e620000002500 */
[----:B------:R-:W-:Y:S02]  /*0390*/  UMOV UR12, 0xffffffff ;  /* 0xffffffff000c7882 */ /* 0x000fe40000000000 */
[----:B------:R-:W-:-:S05]  /*03a0*/  UIMAD UR24, UR8, UR5, UR24 ;  /* 0x00000005081872a4 */ /* 0x000fca000f8e0218 */
[----:B------:R-:W1:Y:S01]  /*03b0*/  S2UR UR9, SR_CTAID.Y ;  /* 0x00000000000979c3 */ /* 0x000e620000002600 */
[----:B--2---:R-:W-:Y:S02]  /*03c0*/  @P2 R2UR UR4, R4 ;  /* 0x00000000040422ca */ /* 0x004fe400000e0000 */
        /* <DEDUP_REMOVED lines=15> */
.L_x_3150:
[----:B------:R-:W-:-:S03]  /*04c0*/  ULDC UR5, c[0x0][0x2c8] ;  /* 0x0000b20000057ab9 */ /* 0x000fc60000000800 */
.L_x_3151:
[----:B------:R-:W-:Y:S02]  /*04d0*/  ULDC.64 UR6, c[0x0][0x308] ;  /* 0x0000c20000067ab9 */ /* 0x000fe40000000a00 */
[----:B------:R-:W-:-:S04]  /*04e0*/  UISETP.NE.U32.AND UP1, UPT, UR6, URZ, UPT ;  /* 0x0000003f0600728c */ /* 0x000fc8000bf25070 */
[----:B------:R-:W-:-:S06]  /*04f0*/  UISETP.NE.AND.EX UP1, UPT, UR7, URZ, UPT, UP1 ;  /* 0x0000003f0700728c */ /* 0x000fcc000bf25310 */
[----:B------:R-:W-:-:S05]  /*0500*/  PLOP3.LUT P0, PT, PT, PT, UP1, 0x80, 0x0 ;  /* 0x000000000000781c */ /* 0x000fca0003f0f018 */
[----:B------:R-:W-:Y:S02]  /*0510*/  @UP1 ULDC.64 UR6, c[0x0][0x308] ;  /* 0x0000c20000061ab9 */ /* 0x000fe40000000a00 */
[----:B------:R-:W-:-:S06]  /*0520*/  @UP1 UIMAD.WIDE UR6, UR13, 0x4, UR6 ;  /* 0x000000040d0618a5 */ /* 0x000fcc000f8e0206 */
[----:B------:R-:W-:Y:S02]  /*0530*/  IMAD.U32 R3, RZ, RZ, UR7 ;  /* 0x00000007ff037e24 */ /* 0x000fe4000f8e00ff */
[----:B------:R-:W-:-:S05]  /*0540*/  IMAD.U32 R2, RZ, RZ, UR6 ;  /* 0x00000006ff027e24 */ /* 0x000fca000f8e00ff */
[----:B------:R1:W5:Y:S01]  /*0550*/  @P0 LDG.E R3, desc[UR20][R2.64] ;  /* 0x0000001402030981 */ /* 0x000362000c1e1900 */
[----:B------:R-:W-:-:S04]  /*0560*/  USHF.L.U32 UR18, UR18, 0x6, URZ ;  /* 0x0000000612127899 */ /* 0x000fc8000800063f */
[----:B------:R-:W-:-:S06]  /*0570*/  UISETP.GT.AND UP0, UPT, UR22, UR18, UPT ;  /* 0x000000121600728c */ /* 0x000fcc000bf04270 */
[----:B------:R-:W-:-:S13]  /*0580*/  PLOP3.LUT P1, PT, PT, PT, UP0, 0x80, 0x0 ;  /* 0x000000000000781c */ /* 0x000fda0003f2f008 */
[----:B------:R-:W-:Y:S05]  /*0590*/  @!P1 EXIT ;  /* 0x000000000000994d */ /* 0x000fea0003800000 */
[----:B------:R-:W2:Y:S01]  /*05a0*/  LDC R6, c[0x0][0x10] ;  /* 0x00000400ff067b82 */ /* 0x000ea20000000800 */
[----:B------:R-:W-:Y:S01]  /*05b0*/  @!UP1 ULDC.64 UR6, c[0x0][0x318] ;  /* 0x0000c60000069ab9 */ /* 0x000fe20000000a00 */
[----:B-----5:R-:W-:Y:S01]  /*05c0*/  @P0 R2UR UR15, R3 ;  /* 0x00000000030f02ca */ /* 0x020fe200000e0000 */
[----:B------:R-:W-:Y:S01]  /*05d0*/  @!UP1 UISETP.NE.U32.AND UP0, UPT, UR6, URZ, UPT ;  /* 0x0000003f0600928c */ /* 0x000fe2000bf05070 */
[----:B------:R-:W3:Y:S02]  /*05e0*/  S2R R84, SR_TID.X ;  /* 0x0000000000547919 */ /* 0x000ee40000002100 */
[----:B------:R-:W-:Y:S01]  /*05f0*/  @!UP1 ULDC UR6, c[0x0][0x2cc] ;  /* 0x0000b30000069ab9 */ /* 0x000fe20000000800 */
[----:B------:R-:W-:Y:S01]  /*0600*/  @!UP1 UISETP.NE.AND.EX UP0, UPT, UR7, URZ, UPT, UP0 ;  /* 0x0000003f0700928c */ /* 0x000fe2000bf05300 */
[----:B------:R-:W4:Y:S01]  /*0610*/  LDC R0, c[0x0][0x2c8] ;  /* 0x0000b200ff007b82 */ /* 0x000f220000000800 */
[----:B------:R-:W-:Y:S02]  /*0620*/  UIADD3 UR7, -UR22, 0x7f, UR18 ;  /* 0x0000007f16077890 */ /* 0x000fe4000fffe112 */
[----:B------:R-:W-:-:S04]  /*0630*/  @!UP1 USEL UR6, UR6, URZ, UP0 ;  /* 0x0000003f06069287 */ /* 0x000fc80008000000 */
[----:B------:R-:W-:Y:S02]  /*0640*/  @UP1 UIADD3 UR15, UR15, -UR11, URZ ;  /* 0x8000000b0f0f1290 */ /* 0x000fe4000fffe03f */
[----:B------:R-:W-:-:S04]  /*0650*/  @!UP1 UIADD3 UR15, UR6, UR5, -UR11 ;  /* 0x00000005060f9290 */ /* 0x000fc8000fffe80b */
[----:B------:R-:W-:Y:S01]  /*0660*/  UIADD3 UR6, UR15, 0x3f, URZ ;  /* 0x0000003f0f067890 */ /* 0x000fe2000fffe03f */
[----:B--2---:R-:W-:-:S03]  /*0670*/  IABS R5, R6 ;  /* 0x0000000600057213 */ /* 0x004fc60000000000 */
[----:B------:R-:W-:Y:S01]  /*0680*/  USHF.R.S32.HI UR5, URZ, 0x1f, UR6 ;  /* 0x0000001f3f057899 */ /* 0x000fe20008011406 */
[----:B-1----:R-:W1:Y:S03]  /*0690*/  I2F.RP R2, R5 ;  /* 0x0000000500027306 */ /* 0x002e660000209400 */
[----:B------:R-:W-:Y:S01]  /*06a0*/  ULEA.HI UR6, UR5, UR6, URZ, 0x6 ;  /* 0x0000000605067291 */ /* 0x000fe2000f8f303f */
[----:B----4-:R-:W-:-:S03]  /*06b0*/  VIADD R0, R0, 0x3f ;  /* 0x0000003f00007836 */ /* 0x010fc60000000000 */
[----:B------:R-:W-:Y:S01]  /*06c0*/  USHF.R.S32.HI UR6, URZ, 0x6, UR6 ;  /* 0x000000063f067899 */ /* 0x000fe20008011406 */
[----:B------:R-:W-:Y:S01]  /*06d0*/  ULDC UR5, c[0x0][0x398] ;  /* 0x0000e60000057ab9 */ /* 0x000fe20000000800 */
[----:B------:R-:W-:Y:S01]  /*06e0*/  SHF.R.S32.HI R7, RZ, 0x1f, R0 ;  /* 0x0000001fff077819 */ /* 0x000fe20000011400 */
[----:B------:R-:W-:-:S03]  /*06f0*/  UIADD3 UR7, UR7, UR5, UR15 ;  /* 0x0000000507077290 */ /* 0x000fc6000fffe00f */
[----:B------:R-:W-:Y:S01]  /*0700*/  LEA.HI R7, R7, R0, RZ, 0x6 ;  /* 0x0000000007077211 */ /* 0x000fe200078f30ff */
[----:B-1----:R-:W1:Y:S01]  /*0710*/  MUFU.RCP R8, R2 ;  /* 0x0000000200087308 */ /* 0x002e620000001000 */
[-C--:B------:R-:W-:Y:S02]  /*0720*/  IABS R0, R6.reuse ;  /* 0x0000000600007213 */ /* 0x080fe40000000000 */
[----:B------:R-:W-:-:S03]  /*0730*/  LEA.HI.SX32 R7, R7, R6, 0x1a ;  /* 0x0000000607077211 */ /* 0x000fc600078fd2ff */
[----:B------:R-:W-:Y:S02]  /*0740*/  IMAD.MOV R0, RZ, RZ, -R0 ;  /* 0x000000ffff007224 */ /* 0x000fe400078e0a00 */
[----:B------:R-:W-:Y:S02]  /*0750*/  VIADD R7, R7, 0xffffffff ;  /* 0xffffffff07077836 */ /* 0x000fe40000000000 */
[----:B-1----:R-:W-:-:S03]  /*0760*/  VIADD R8, R8, 0xffffffe ;  /* 0x0ffffffe08087836 */ /* 0x002fc60000000000 */
[----:B------:R-:W-:Y:S02]  /*0770*/  IABS R2, R7 ;  /* 0x0000000700027213 */ /* 0x000fe40000000000 */
[----:B------:R-:W-:Y:S01]  /*0780*/  LOP3.LUT R7, R7, R6, RZ, 0x3c, !PT ;  /* 0x0000000607077212 */ /* 0x000fe200078e3cff */
[----:B------:R-:W1:Y:S03]  /*0790*/  F2I.FTZ.U32.TRUNC.NTZ R9, R8 ;  /* 0x0000000800097305 */ /* 0x000e66000021f000 */
[----:B------:R-:W-:Y:S01]  /*07a0*/  ISETP.GE.AND P0, PT, R7, RZ, PT ;  /* 0x000000ff0700720c */ /* 0x000fe20003f06270 */
[----:B-1----:R-:W-:Y:S02]  /*07b0*/  IMAD.MOV R4, RZ, RZ, -R9 ;  /* 0x000000ffff047224 */ /* 0x002fe400078e0a09 */
        /* <DEDUP_REMOVED lines=9> */
[----:B------:R-:W-:-:S13]  /*0850*/  ISETP.GE.U32.AND P2, PT, R0, R5, PT ;  /* 0x000000050000720c */ /* 0x000fda0003f46070 */
[----:B------:R-:W-:-:S04]  /*0860*/  @P2 VIADD R9, R9, 0x1 ;  /* 0x0000000109092836 */ /* 0x000fc80000000000 */
[----:B------:R-:W-:Y:S01]  /*0870*/  @!P0 IMAD.MOV R9, RZ, RZ, -R9 ;  /* 0x000000ffff098224 */ /* 0x000fe200078e0a09 */
[----:B------:R-:W-:-:S05]  /*0880*/  @!P1 LOP3.LUT R9, RZ, R6, RZ, 0x33, !PT ;  /* 0x00000006ff099212 */ /* 0x000fca00078e33ff */
[----:B------:R-:W-:-:S05]  /*0890*/  IMAD R199, R9, UR9, RZ ;  /* 0x0000000909c77c24 */ /* 0x000fca000f8e02ff */
[----:B------:R-:W-:Y:S01]  /*08a0*/  VIADDMNMX R9, R199, R9, UR6, PT ;  /* 0x00000006c7097e46 */ /* 0x000fe2000b800109 */
[----:B------:R-:W-:-:S03]  /*08b0*/  USHF.R.S32.HI UR6, URZ, 0x1f, UR7 ;  /* 0x0000001f3f067899 */ /* 0x000fc60008011407 */
[----:B------:R-:W-:Y:S01]  /*08c0*/  R2UR UR14, R9 ;  /* 0x00000000090e72ca */ /* 0x000fe200000e0000 */
[----:B------:R-:W-:-:S04]  /*08d0*/  ULEA.HI UR6, UR6, UR7, URZ, 0x6 ;  /* 0x0000000706067291 */ /* 0x000fc8000f8f303f */
[----:B------:R-:W-:-:S08]  /*08e0*/  USHF.R.S32.HI UR6, URZ, 0x6, UR6 ;  /* 0x000000063f067899 */ /* 0x000fd00008011406 */
[----:B------:R-:W-:-:S04]  /*08f0*/  UISETP.LT.AND UP0, UPT, UR14, UR6, UPT ;  /* 0x000000060e00728c */ /* 0x000fc8000bf01270 */
[----:B------:R-:W-:-:S06]  /*0900*/  USEL UR14, UR14, UR6, UP0 ;  /* 0x000000060e0e7287 */ /* 0x000fcc0008000000 */
[----:B------:R-:W-:-:S13]  /*0910*/  ISETP.GE.AND P0, PT, R199, UR14, PT ;  /* 0x0000000ec7007c0c */ /* 0x000fda000bf06270 */
[----:B---3--:R-:W-:Y:S05]  /*0920*/  @!P0 BRA `(.L_x_3152) ;  /* 0x00000008005c8947 */ /* 0x008fea0003800000 */
[----:B------:R-:W-:Y:S01]  /*0930*/  SHF.R.S32.HI R3, RZ, 0x1f, R84 ;  /* 0x0000001fff037819 */ /* 0x000fe20000011454 */
[----:B------:R-:W-:Y:S01]  /*0940*/  ULDC.64 UR4, c[0x0][0x2c0] ;  /* 0x0000b00000047ab9 */ /* 0x000fe20000000a00 */
[----:B------:R-:W-:Y:S01]  /*0950*/  BSSY B0, `(.L_x_3153) ;  /* 0x000002b000007945 */ /* 0x000fe20003800000 */
[----:B------:R-:W-:Y:S01]  /*0960*/  UIMAD UR4, UR9, UR4, UR13 ;  /* 0x00000004090472a4 */ /* 0x000fe2000f8e020d */
[----:B------:R-:W-:-:S03]  /*0970*/  LEA.HI R10, R3, R84, RZ, 0x4 ;  /* 0x00000054030a7211 */ /* 0x000fc600078f20ff */
[----:B------:R-:W-:Y:S01]  /*0980*/  UIMAD UR4, UR4, UR8, UR24 ;  /* 0x00000008040472a4 */ /* 0x000fe2000f8e0218 */
[----:B------:R-:W-:Y:S02]  /*0990*/  LOP3.LUT R3, R10, 0xfffffff0, RZ, 0xc0, !PT ;  /* 0xfffffff00a037812 */ /* 0x000fe400078ec0ff */
[----:B------:R-:W-:Y:S01]  /*09a0*/  SHF.R.S32.HI R10, RZ, 0x4, R10 ;  /* 0x00000004ff0a7819 */ /* 0x000fe2000001140a */
[----:B------:R-:W-:Y:S02]  /*09b0*/  UIMAD UR6, UR4, UR5, UR18 ;  /* 0x00000005040672a4 */ /* 0x000fe4000f8e0212 */
[----:B------:R-:W-:Y:S01]  /*09c0*/  IMAD.IADD R84, R84, 0x1, -R3 ;  /* 0x0000000154547824 */ /* 0x000fe200078e0a03 */
[----:B------:R-:W-:Y:S01]  /*09d0*/  ULDC UR4, c[0x0][0x2dc] ;  /* 0x0000b70000047ab9 */ /* 0x000fe20000000800 */
[----:B------:R-:W-:Y:S01]  /*09e0*/  UIADD3 UR18, -UR18, UR22, URZ ;  /* 0x0000001612127290 */ /* 0x000fe2000fffe13f */
[----:B------:R-:W-:Y:S01]  /*09f0*/  VIADD R7, R10, 0x8 ;  /* 0x000000080a077836 */ /* 0x000fe20000000000 */
[----:B------:R-:W-:Y:S01]  /*0a00*/  UIMAD UR4, UR6, UR4, URZ ;  /* 0x00000004060472a4 */ /* 0x000fe2000f8e023f */
[C---:B------:R-:W-:Y:S01]  /*0a10*/  IMAD.SHL.U32 R14, R84.reuse, 0x4, RZ ;  /* 0x00000004540e7824 */ /* 0x040fe200078e00ff */
[----:B------:R-:W-:Y:S01]  /*0a20*/  ISETP.NE.AND P6, PT, R84, RZ, PT ;  /* 0x000000ff5400720c */ /* 0x000fe20003fc5270 */
[C---:B------:R-:W-:Y:S01]  /*0a30*/  VIADD R6, R10.reuse, 0x10 ;  /* 0x000000100a067836 */ /* 0x040fe20000000000 */
[C---:B------:R-:W-:Y:S01]  /*0a40*/  ISETP.GE.AND P4, PT, R10.reuse, UR18, PT ;  /* 0x000000120a007c0c */ /* 0x040fe2000bf86270 */
[----:B------:R-:W-:Y:S01]  /*0a50*/  VIADD R2, R10, 0x30 ;  /* 0x000000300a027836 */ /* 0x000fe20000000000 */
[--C-:B------:R-:W-:Y:S01]  /*0a60*/  SHF.R.S32.HI R15, RZ, 0x1f, R14.reuse ;  /* 0x0000001fff0f7819 */ /* 0x100fe2000001140e */
[----:B------:R-:W-:Y:S01]  /*0a70*/  IMAD.U32 R0, RZ, RZ, UR4 ;  /* 0x00000004ff007e24 */ /* 0x000fe2000f8e00ff */
[----:B------:R-:W-:Y:S01]  /*0a80*/  ISETP.GE.AND P3, PT, R7, UR18, PT ;  /* 0x0000001207007c0c */ /* 0x000fe2000bf66270 */
[----:B------:R-:W-:Y:S01]  /*0a90*/  VIADD R9, R14, 0x40 ;  /* 0x000000400e097836 */ /* 0x000fe20000000000 */
[----:B------:R-:W-:Y:S01]  /*0aa0*/  ISETP.GE.AND P5, PT, R6, UR18, PT ;  /* 0x0000001206007c0c */ /* 0x000fe2000bfa6270 */
[----:B------:R-:W-:-:S04]  /*0ab0*/  IMAD.WIDE R4, R10, 0xc0, R14 ;  /* 0x000000c00a047825 */ /* 0x000fc800078e020e */
[----:B------:R-:W-:Y:S01]  /*0ac0*/  VIADD R8, R14, 0x80 ;  /* 0x000000800e087836 */ /* 0x000fe20000000000 */
[----:B------:R-:W-:Y:S01]  /*0ad0*/  IADD3 R3, P0, R4, UR4, RZ ;  /* 0x0000000404037c10 */ /* 0x000fe2000ff1e0ff */
[----:B------:R-:W-:Y:S01]  /*0ae0*/  ULDC.64 UR4, c[0x0][0x288] ;  /* 0x0000a20000047ab9 */ /* 0x000fe20000000a00 */
[----:B------:R-:W-:Y:S02]  /*0af0*/  VIADD R4, R10, 0x20 ;  /* 0x000000200a047836 */ /* 0x000fe40000000000 */
[----:B------:R-:W-:Y:S01]  /*0b00*/  LEA.HI.X.SX32 R0, R0, R5, 0x1, P0 ;  /* 0x0000000500007211 */ /* 0x000fe200000f0eff */
[----:B------:R-:W-:Y:S01]  /*0b10*/  VIADD R5, R10, 0x18 ;  /* 0x000000180a057836 */ /* 0x000fe20000000000 */
[C---:B------:R-:W-:Y:S02]  /*0b20*/  LEA R12, P0, R3.reuse, UR4, 0x2 ;  /* 0x00000004030c7c11 */ /* 0x040fe4000f8010ff */
[----:B------:R-:W-:Y:S02]  /*0b30*/  ISETP.GE.AND P1, PT, R4, UR18, PT ;  /* 0x0000001204007c0c */ /* 0x000fe4000bf26270 */
[----:B------:R-:W-:Y:S01]  /*0b40*/  LEA.HI.X R13, R3, UR5, R0, 0x2, P0 ;  /* 0x00000005030d7c11 */ /* 0x000fe200080f1400 */
[----:B------:R-:W-:Y:S01]  /*0b50*/  VIADD R3, R10, 0x28 ;  /* 0x000000280a037836 */ /* 0x000fe20000000000 */
[----:B------:R-:W-:-:S04]  /*0b60*/  ISETP.GE.AND P0, PT, R5, UR18, PT ;  /* 0x0000001205007c0c */ /* 0x000fc8000bf06270 */
[----:B------:R-:W-:Y:S01]  /*0b70*/  ISETP.GE.AND P2, PT, R3, UR18, PT ;  /* 0x0000001203007c0c */ /* 0x000fe2000bf46270 */
        /* <DEDUP_REMOVED lines=8> */
.L_x_3154:
[----:B------:R-:W-:Y:S05]  /*0c00*/  BSYNC B0 ;  /* 0x0000000000007941 */ /* 0x000fea0003800000 */
.L_x_3153:
[----:B------:R-:W-:Y:S01]  /*0c10*/  BSSY B0, `(.L_x_3155) ;  /* 0x000000b000007945 */ /* 0x000fe20003800000 */
[----:B------:R-:W-:Y:S02]  /*0c20*/  ISETP.GE.AND P4, PT, R2, UR18, PT ;  /* 0x0000001202007c0c */ /* 0x000fe4000bf86270 */
        /* <DEDUP_REMOVED lines=9> */
.L_x_3156:
[----:B------:R-:W-:Y:S05]  /*0cc0*/  BSYNC B0 ;  /* 0x0000000000007941 */ /* 0x000fea0003800000 */
.L_x_3155:
[----:B------:R-:W-:Y:S01]  /*0cd0*/  BSSY B0, `(.L_x_3157) ;  /* 0x000000a000007945 */ /* 0x000fe20003800000 */
[----:B------:R-:W-:-:S03]  /*0ce0*/  ISETP.GE.AND P3, PT, R0, UR18, PT ;  /* 0x0000001200007c0c */ /* 0x000fc6000bf66270 */
        /* <DEDUP_REMOVED lines=8> */
.L_x_3158:
[----:B------:R-:W-:Y:S05]  /*0d70*/  BSYNC B0 ;  /* 0x0000000000007941 */ /* 0x000fea0003800000 */
.L_x_3157:
[----:B------:R-:W-:Y:S01]  /*0d80*/  BSSY B0, `(.L_x_3159) ;  /* 0x000000a000007945 */ /* 0x000fe20003800000 */
[----:B------:R-:W-:-:S03]  /*0d90*/  ISETP.GE.OR P5, PT, R10, UR18, P6 ;  /* 0x000000120a007c0c */ /* 0x000fc6000b7a6670 */
        /* <DEDUP_REMOVED lines=8> */
.L_x_3160:
[----:B------:R-:W-:Y:S05]  /*0e20*/  BSYNC B0 ;  /* 0x0000000000007941 */ /* 0x000fea0003800000 */
.L_x_3159:
        /* <DEDUP_REMOVED lines=9> */
.L_x_3162:
[----:B------:R-:W-:Y:S05]  /*0ec0*/  BSYNC B0 ;  /* 0x0000000000007941 */ /* 0x000fea0003800000 */
.L_x_3161:
        /* <DEDUP_REMOVED lines=9> */
.L_x_3164:
[----:B------:R-:W-:Y:S05]  /*0f60*/  BSYNC B0 ;  /* 0x0000000000007941 */ /* 0x000fea0003800000 */
.L_x_3163:
        /* <DEDUP_REMOVED lines=9> */
.L_x_3166:
[----:B------:R-:W-:Y:S05]  /*1000*/  BSYNC B0 ;  /* 0x0000000000007941 */ /* 0x000fea0003800000 */
.L_x_3165:
        /* <DEDUP_REMOVED lines=9> */
.L_x_3168:
[----:B------:R-:W-:Y:S05]  /*10a0*/  BSYNC B0 ;  /* 0x0000000000007941 */ /* 0x000fea0003800000 */
.L_x_3167:
[----:B------:R-:W-:Y:S01]  /*10b0*/  USHF.R.S32.HI UR7, URZ, 0x1f, UR6 ;  /* 0x0000001f3f077899 */ /* 0x000fe20008011406 */
[----:B------:R-:W-:Y:S01]  /*10c0*/  IADD3 R8, P0, R10, UR6, RZ ;  /* 0x000000060a087c10 */ /* 0x000fe2000ff1e0ff */
[----:B------:R-:W-:Y:S01]  /*10d0*/  ULDC.64 UR4, c[0x0][0x2b8] ;  /* 0x0000ae0000047ab9 */ /* 0x000fe20000000a00 */
[----:B------:R-:W-:Y:S01]  /*10e0*/  ISETP.GE.OR P4, PT, R7, UR18, P6 ;  /* 0x0000001207007c0c */ /* 0x000fe2000b786670 */
[----:B------:R-:W-:Y:S01]  /*10f0*/  @!P5 IMAD.MOV.U32 R7, RZ, RZ, -0x800000 ;  /* 0xff800000ff07d424 */ /* 0x000fe200078e00ff */
[----:B------:R-:W-:Y:S02]  /*1100*/  ISETP.GE.OR P3, PT, R6, UR18, P6 ;  /* 0x0000001206007c0c */ /* 0x000fe4000b766670 */
[----:B------:R-:W-:Y:S02]  /*1110*/  LEA.HI.X.SX32 R9, R10, UR7, 0x1, P0 ;  /* 0x000000070a097c11 */ /* 0x000fe400080f0eff */
[----:B------:R-:W-:Y:S02]  /*1120*/  LEA R10, P0, R8, UR4, 0x2 ;  /* 0x00000004080a7c11 */ /* 0x000fe4000f8010ff */
[----:B------:R-:W-:-:S02]  /*1130*/  ISETP.GE.OR P2, PT, R5, UR18, P6 ;  /* 0x0000001205007c0c */ /* 0x000fc4000b746670 */
[----:B------:R-:W-:Y:S02]  /*1140*/  LEA.HI.X R11, R8, UR5, R9, 0x2, P0 ;  /* 0x00000005080b7c11 */ /* 0x000fe400080f1409 */
[----:B------:R-:W-:Y:S01]  /*1150*/  ISETP.GE.OR P1, PT, R4, UR18, P6 ;  /* 0x0000001204007c0c */ /* 0x000fe2000b726670 */
[----:B------:R-:W-:Y:S01]  /*1160*/  @!P4 IMAD.MOV.U32 R17, RZ, RZ, -0x800000 ;  /* 0xff800000ff11c424 */ /* 0x000fe200078e00ff */
[----:B------:R-:W-:Y:S01]  /*1170*/  ISETP.GE.OR P0, PT, R3, UR18, P6 ;  /* 0x0000001203007c0c */ /* 0x000fe2000b706670 */
[----:B------:R1:W-:Y:S01]  /*1180*/  @!P5 STG.E desc[UR20][R10.64], R7 ;  /* 0x000000070a00d986 */ /* 0x0003e2000c101914 */
[----:B------:R-:W-:Y:S01]  /*1190*/  ISETP.GE.OR P5, PT, R2, UR18, P6 ;  /* 0x0000001202007c0c */ /* 0x000fe2000b7a6670 */
[----:B------:R-:W-:Y:S01]  /*11a0*/  @!P3 IMAD.MOV.U32 R15, RZ, RZ, -0x800000 ;  /* 0xff800000ff0fb424 */ /* 0x000fe200078e00ff */
[----:B------:R-:W-:Y:S01]  /*11b0*/  ISETP.GE.OR P6, PT, R0, UR18, P6 ;  /* 0x0000001200007c0c */ /* 0x000fe2000b7c6670 */
[----:B------:R1:W-:Y:S02]  /*11c0*/  @!P4 STG.E desc[UR20][R10.64+0x20], R17 ;  /* 0x000020110a00c986 */ /* 0x0003e4000c101914 */
[----:B-1234-:R-:W-:-:S02]  /*11d0*/  @!P2 IMAD.MOV.U32 R13, RZ, RZ, -0x800000 ;  /* 0xff800000ff0da424 */ /* 0x01efc400078e00ff */
[----:B------:R1:W-:Y:S02]  /*11e0*/  @!P3 STG.E desc[UR20][R10.64+0x40], R15 ;  /* 0x0000400f0a00b986 */ /* 0x0003e4000c101914 */
[----:B------:R-:W-:Y:S02]  /*11f0*/  @!P1 IMAD.MOV.U32 R9, RZ, RZ, -0x800000 ;  /* 0xff800000ff099424 */ /* 0x000fe400078e00ff */
[----:B------:R-:W-:Y:S01]  /*1200*/  @!P0 IMAD.MOV.U32 R5, RZ, RZ, -0x800000 ;  /* 0xff800000ff058424 */ /* 0x000fe200078e00ff */
[----:B------:R1:W-:Y:S01]  /*1210*/  @!P2 STG.E desc[UR20][R10.64+0x60], R13 ;  /* 0x0000600d0a00a986 */ /* 0x0003e2000c101914 */
[----:B------:R-:W-:-:S03]  /*1220*/  @!P5 IMAD.MOV.U32 R3, RZ, RZ, -0x800000 ;  /* 0xff800000ff03d424 */ /* 0x000fc600078e00ff */
[----:B------:R1:W-:Y:S04]  /*1230*/  @!P1 STG.E desc[UR20][R10.64+0x80], R9 ;  /* 0x000080090a009986 */ /* 0x0003e8000c101914 */
[----:B------:R1:W-:Y:S04]  /*1240*/  @!P0 STG.E desc[UR20][R10.64+0xa0], R5 ;  /* 0x0000a0050a008986 */ /* 0x0003e8000c101914 */
[----:B------:R1:W-:Y:S01]  /*1250*/  @!P5 STG.E desc[UR20][R10.64+0xc0], R3 ;  /* 0x0000c0030a00d986 */ /* 0x0003e2000c101914 */
[----:B------:R-:W-:Y:S05]  /*1260*/  @P6 EXIT ;  /* 0x000000000000694d */ /* 0x000fea0003800000 */
[----:B-1----:R-:W-:-:S05]  /*1270*/  MOV R3, 0xff800000 ;  /* 0xff80000000037802 */ /* 0x002fca0000000f00 */
[----:B------:R-:W-:Y:S01]  /*1280*/  STG.E desc[UR20][R10.64+0xe0], R3 ;  /* 0x0000e0030a007986 */ /* 0x000fe2000c101914 */
[----:B------:R-:W-:Y:S05]  /*1290*/  EXIT ;  /* 0x000000000000794d */ /* 0x000fea0003800000 */
.L_x_3152:
        /* <DEDUP_REMOVED lines=29> */
.L_x_3169:
        /* <DEDUP_REMOVED lines=12> */
[----:B--2---:R-:W-:Y:S02]  /*1530*/  R2UR UR11, R0 ;  /* 0x00000000000b72ca */ /* 0x004fe400000e0000 */
[----:B------:R-:W-:-:S04]  /*1540*/  MOV R0, UR25 ;  /* 0x0000001900007c02 */ /* 0x000fc80008000f00 */
        /* <DEDUP_REMOVED lines=21> */
[----:B------:R-:W-:Y:S02]  /*16a0*/  IMAD.U32 R2, RZ, RZ, UR6 ;  /* 0x00000006ff027e24 */ /* 0x000fe4000f8e00ff */
[----:B------:R-:W-:Y:S01]  /*16b0*/  IMAD.U32 R3, RZ, RZ, UR7 ;  /* 0x00000007ff037e24 */ /* 0x000fe2000f8e00ff */
[----:B-1----:R-:W-:Y:S01]  /*16c0*/  IABS R5, R4 ;  /* 0x0000000400057213 */ /* 0x002fe20000000000 */
[----:B------:R-:W-:Y:S01]  /*16d0*/  IMAD.U32 R0, RZ, RZ, UR24 ;  /* 0x00000018ff007e24 */ /* 0x000fe2000f8e00ff */
[----:B------:R-:W-:Y:S02]  /*16e0*/  UIADD3 UR9, -UR9, URZ, URZ ;  /* 0x0000003f09097290 */ /* 0x000fe4000fffe13f */
[----:B------:R1:W2:Y:S01]  /*16f0*/  LDG.E R2, desc[UR20][R2.64] ;  /* 0x0000001402027981 */ /* 0x0002a2000c1e1900 */
[----:B------:R-:W3:Y:S01]  /*1700*/  I2F.RP R8, R5 ;  /* 0x0000000500087306 */ /* 0x000ee20000209400 */
[----:B------:R-:W-:Y:S01]  /*1710*/  IABS R0, R0 ;  /* 0x0000000000007213 */ /* 0x000fe20000000000 */
[----:B------:R-:W-:Y:S01]  /*1720*/  ULDC.64 UR6, c[0x0][0x230] ;  /* 0x00008c0000067ab9 */ /* 0x000fe20000000a00 */
[----:B------:R-:W-:-:S04]  /*1730*/  UIMAD UR25, UR23, UR9, UR25 ;  /* 0x00000009171972a4 */ /* 0x000fc8000f8e0219 */
[----:B------:R-:W-:Y:S01]  /*1740*/  USHF.R.S32.HI UR23, URZ, 0x1f, UR25 ;  /* 0x0000001f3f177899 */ /* 0x000fe20008011419 */
[----:B---3--:R-:W3:Y:S02]  /*1750*/  MUFU.RCP R7, R8 ;  /* 0x0000000800077308 */ /* 0x008ee40000001000 */
[----:B---3--:R-:W-:-:S06]  /*1760*/  IADD3 R7, R7, 0xffffffe, RZ ;  /* 0x0ffffffe07077810 */ /* 0x008fcc0007ffe0ff */
[----:B------:R-:W3:Y:S02]  /*1770*/  F2I.FTZ.U32.TRUNC.NTZ R7, R7 ;  /* 0x0000000700077305 */ /* 0x000ee4000021f000 */
[----:B---3--:R-:W-:-:S04]  /*1780*/  IMAD.MOV R6, RZ, RZ, -R7 ;  /* 0x000000ffff067224 */ /* 0x008fc800078e0a07 */
[----:B-1----:R-:W-:Y:S01]  /*1790*/  IMAD R3, R6, R5, RZ ;  /* 0x0000000506037224 */ /* 0x002fe200078e02ff */
[----:B------:R-:W-:-:S05]  /*17a0*/  MOV R6, RZ ;  /* 0x000000ff00067202 */ /* 0x000fca0000000f00 */
[----:B------:R-:W-:-:S04]  /*17b0*/  IMAD.HI.U32 R6, R7, R3, R6 ;  /* 0x0000000307067227 */ /* 0x000fc800078e0006 */
[----:B------:R-:W-:-:S04]  /*17c0*/  IMAD.MOV.U32 R3, RZ, RZ, R0 ;  /* 0x000000ffff037224 */ /* 0x000fc800078e0000 */
        /* <DEDUP_REMOVED lines=8> */
[----:B------:R-:W-:-:S04]  /*1850*/  LOP3.LUT R0, R4, UR24, RZ, 0x3c, !PT ;  /* 0x0000001804007c12 */ /* 0x000fc8000f8e3cff */
[----:B------:R-:W-:-:S07]  /*1860*/  ISETP.GE.AND P1, PT, R0, RZ, PT ;  /* 0x000000ff0000720c */ /* 0x000fce0003f26270 */
[----:B------:R-:W-:-:S06]  /*1870*/  @P3 VIADD R6, R6, 0x1 ;  /* 0x0000000106063836 */ /* 0x000fcc0000000000 */
        /* <DEDUP_REMOVED lines=8> */
[----:B------:R-:W-:-:S03]  /*1900*/  UIMAD UR8, UR19, UR7, UR8 ;  /* 0x00000007130872a4 */ /* 0x000fc6000f8e0208 */
[----:B------:R-:W-:Y:S01]  /*1910*/  ULDC.64 UR6, c[0x0][0x248] ;  /* 0x0000920000067ab9 */ /* 0x000fe20000000a00 */
[----:B------:R-:W-:Y:S02]  /*1920*/  UIADD3 UR9, UR11, UR8, URZ ;  /* 0x000000080b097290 */ /* 0x000fe4000fffe03f */
[----:B------:R-:W-:Y:S01]  /*1930*/  UIMAD UR26, UR23, UR6, URZ ;  /* 0x00000006171a72a4 */ /* 0x000fe2000f8e023f */
[----:B------:R-:W-:Y:S01]  /*1940*/  UMOV UR8, UR10 ;  /* 0x0000000a00087c82 */ /* 0x000fe20008000000 */
[----:B------:R-:W-:Y:S02]  /*1950*/  ULDC.64 UR10, c[0x0][0x260] ;  /* 0x00009800000a7ab9 */ /* 0x000fe40000000a00 */
[----:B------:R-:W-:Y:S01]  /*1960*/  UIMAD UR26, UR25, UR7, UR26 ;  /* 0x00000007191a72a4 */ /* 0x000fe2000f8e021a */
[----:B------:R-:W-:Y:S01]  /*1970*/  IMAD R7, R3, UR10, RZ ;  /* 0x0000000a03077c24 */ /* 0x000fe2000f8e02ff */
[----:B------:R-:W-:-:S03]  /*1980*/  UIMAD.WIDE.U32 UR28, UR25, UR6, UR8 ;  /* 0x00000006191c72a5 */ /* 0x000fc6000f8e0008 */
[----:B------:R-:W-:Y:S01]  /*1990*/  ULDC.64 UR8, c[0x0][0x238] ;  /* 0x00008e0000087ab9 */ /* 0x000fe20000000a00 */
[----:B------:R-:W-:Y:S01]  /*19a0*/  UIADD3 UR26, UR29, UR26, URZ ;  /* 0x0000001a1d1a7290 */ /* 0x000fe2000fffe03f */
[C---:B------:R-:W-:Y:S01]  /*19b0*/  IMAD R22, R6.reuse, UR11, R7 ;  /* 0x0000000b06167c24 */ /* 0x040fe2000f8e0207 */
[----:B------:R-:W-:Y:S01]  /*19c0*/  UIMAD UR12, UR12, UR8, URZ ;  /* 0x000000080c0c72a4 */ /* 0x000fe2000f8e023f */
[----:B------:R-:W-:Y:S02]  /*19d0*/  IMAD.U32 R5, RZ, RZ, UR29 ;  /* 0x0000001dff057e24 */ /* 0x000fe4000f8e00ff */
[----:B------:R-:W-:Y:S01]  /*19e0*/  IMAD.U32 R4, RZ, RZ, UR28 ;  /* 0x0000001cff047e24 */ /* 0x000fe2000f8e00ff */
[----:B------:R-:W-:Y:S01]  /*19f0*/  MOV R5, UR26 ;  /* 0x0000001a00057c02 */ /* 0x000fe20008000f00 */
[----:B------:R-:W-:Y:S02]  /*1a00*/  UIMAD.WIDE.U32 UR26, UR19, UR8, URZ ;  /* 0x00000008131a72a5 */ /* 0x000fe4000f8e003f */
[----:B------:R-:W-:Y:S01]  /*1a10*/  UIMAD UR12, UR19, UR9, UR12 ;  /* 0x00000009130c72a4 */ /* 0x000fe2000f8e020c */
[----:B------:R-:W-:-:S03]  /*1a20*/  IMAD.WIDE.U32 R28, R6, UR10, R4 ;  /* 0x0000000a061c7c25 */ /* 0x000fc6000f8e0004 */
[----:B------:R-:W-:Y:S01]  /*1a30*/  UIADD3 UR12, UR27, UR12, URZ ;  /* 0x0000000c1b0c7290 */ /* 0x000fe2000fffe03f */
[----:B------:R-:W-:Y:S01]  /*1a40*/  IMAD.IADD R22, R29, 0x1, R22 ;  /* 0x000000011d167824 */ /* 0x000fe200078e0216 */
[----:B------:R-:W-:Y:S10]  /*1a50*/  BRA `(.L_x_3171) ;  /* 0x00000004003c7947 */ /* 0x000ff40003800000 */
.L_x_3170:
[----:B------:R-:W1:Y:S01]  /*1a60*/  LDC R6, c[0x0][0x278] ;  /* 0x00009e00ff067b82 */ /* 0x000e620000000800 */
[----:B------:R-:W-:Y:S01]  /*1a70*/  MOV R0, UR24 ;  /* 0x0000001800007c02 */ /* 0x000fe20008000f00 */
[----:B------:R-:W-:Y:S02]  /*1a80*/  UISETP.NE.AND UP0, UPT, UR12, -0x1, UPT ;  /* 0xffffffff0c00788c */ /* 0x000fe4000bf05270 */
[----:B------:R-:W-:Y:S01]  /*1a90*/  ULEA UR25, UR14, 0xffffffc0, 0x6 ;  /* 0xffffffc00e197891 */ /* 0x000fe2000f8e303f */
[----:B------:R-:W-:-:S03]  /*1aa0*/  IABS R0, R0 ;  /* 0x0000000000007213 */ /* 0x000fc60000000000 */
        /* <DEDUP_REMOVED lines=9> */
[----:B------:R-:W1:Y:S08]  /*1b40*/  I2F.RP R8, R7 ;  /* 0x0000000700087306 */ /* 0x000e700000209400 */
[----:B-1----:R-:W1:Y:S02]  /*1b50*/  MUFU.RCP R4, R8 ;  /* 0x0000000800047308 */ /* 0x002e640000001000 */
[----:B-1----:R-:W-:-:S06]  /*1b60*/  VIADD R4, R4, 0xffffffe ;  /* 0x0ffffffe04047836 */ /* 0x002fcc0000000000 */
[----:B------:R-:W1:Y:S02]  /*1b70*/  F2I.FTZ.U32.TRUNC.NTZ R5, R4 ;  /* 0x0000000400057305 */ /* 0x000e64000021f000 */
[----:B-1----:R-:W-:Y:S02]  /*1b80*/  IMAD.MOV R2, RZ, RZ, -R5 ;  /* 0x000000ffff027224 */ /* 0x002fe400078e0a05 */
[----:B------:R-:W-:Y:S02]  /*1b90*/  IMAD.MOV.U32 R4, RZ, RZ, RZ ;  /* 0x000000ffff047224 */ /* 0x000fe400078e00ff */
[----:B------:R-:W-:-:S04]  /*1ba0*/  IMAD R2, R2, R7, RZ ;  /* 0x0000000702027224 */ /* 0x000fc800078e02ff */
[----:B------:R-:W-:Y:S02]  /*1bb0*/  IMAD.HI.U32 R3, R5, R2, R4 ;  /* 0x0000000205037227 */ /* 0x000fe400078e0004 */
[----:B------:R-:W1:Y:S04]  /*1bc0*/  LDC.64 R4, c[0x0][0x260] ;  /* 0x00009800ff047b82 */ /* 0x000e680000000a00 */
[----:B------:R-:W-:-:S04]  /*1bd0*/  IMAD.HI.U32 R3, R3, R0, RZ ;  /* 0x0000000003037227 */ /* 0x000fc800078e00ff */
        /* <DEDUP_REMOVED lines=9> */
[----:B-1----:R-:W-:Y:S06]  /*1c70*/  @P1 BRA `(.L_x_3172) ;  /* 0x0000000000301947 */ /* 0x002fec0003800000 */
        /* <DEDUP_REMOVED lines=12> */
.L_x_3172:
[----:B------:R-:W-:Y:S01]  /*1d40*/  UIMAD UR8, UR23, UR6, URZ ;  /* 0x00000006170872a4 */ /* 0x000fe2000f8e023f */
[----:B------:R-:W-:Y:S01]  /*1d50*/  MOV R14, R3 ;  /* 0x00000003000e7202 */ /* 0x000fe20000000f00 */
[----:B------:R-:W-:Y:S01]  /*1d60*/  UMOV UR27, UR9 ;  /* 0x00000009001b7c82 */ /* 0x000fe20008000000 */
[----:B------:R-:W-:Y:S02]  /*1d70*/  @UP0 UIADD3 UR12, UR11, UR12, URZ ;  /* 0x0000000c0b0c0290 */ /* 0x000fe4000fffe03f */
[----:B------:R-:W-:Y:S01]  /*1d80*/  UIMAD.WIDE.U32 UR26, UR6, UR25, UR26 ;  /* 0x00000019061a72a5 */ /* 0x000fe2000f8e001a */
[----:B------:R-:W-:Y:S01]  /*1d90*/  @!P3 IADD3 R14, -R14, RZ, RZ ;  /* 0x000000ff0e0eb210 */ /* 0x000fe20007ffe1ff */
[----:B------:R-:W-:Y:S01]  /*1da0*/  UIMAD UR8, UR7, UR25, UR8 ;  /* 0x00000019070872a4 */ /* 0x000fe2000f8e0208 */
[----:B------:R-:W-:-:S03]  /*1db0*/  @!P2 LOP3.LUT R14, RZ, R6, RZ, 0x33, !PT ;  /* 0x00000006ff0ea212 */ /* 0x000fc600078e33ff */
[----:B------:R-:W-:Y:S01]  /*1dc0*/  UIADD3 UR8, UR27, UR8, URZ ;  /* 0x000000081b087290 */ /* 0x000fe2000fffe03f */
[----:B------:R-:W-:Y:S01]  /*1dd0*/  SHF.R.S32.HI R3, RZ, 0x1f, R14 ;  /* 0x0000001fff037819 */ /* 0x000fe2000001140e */
[----:B------:R-:W-:Y:S01]  /*1de0*/  IMAD.U32 R7, RZ, RZ, UR27 ;  /* 0x0000001bff077e24 */ /* 0x000fe2000f8e00ff */
[----:B------:R-:W-:-:S03]  /*1df0*/  MOV R6, UR26 ;  /* 0x0000001a00067c02 */ /* 0x000fc60008000f00 */
[----:B------:R-:W-:Y:S01]  /*1e00*/  MOV R7, UR8 ;  /* 0x0000000800077c02 */ /* 0x000fe20008000f00 */
[----:B------:R-:W-:Y:S01]  /*1e10*/  @UP0 ULDC.64 UR8, c[0x0][0x250] ;  /* 0x0000940000080ab9 */ /* 0x000fe20000000a00 */
[-C--:B------:R-:W-:Y:S01]  /*1e20*/  IMAD R0, R3, R4.reuse, RZ ;  /* 0x0000000403007224 */ /* 0x080fe200078e02ff */
[----:B------:R-:W-:Y:S01]  /*1e30*/  @UP0 UIMAD.WIDE.U32 UR26, UR12, UR8, URZ ;  /* 0x000000080c1a02a5 */ /* 0x000fe2000f8e003f */
[----:B------:R-:W-:-:S03]  /*1e40*/  IMAD.WIDE.U32 R28, R14, R4, R6 ;  /* 0x000000040e1c7225 */ /* 0x000fc600078e0006 */
[----:B------:R-:W-:Y:S01]  /*1e50*/  @UP0 UIMAD UR12, UR12, UR9, UR27 ;  /* 0x000000090c0c02a4 */ /* 0x000fe2000f8e021b */
[----:B------:R-:W-:-:S04]  /*1e60*/  IMAD R5, R14, R5, R0 ;  /* 0x000000050e057224 */ /* 0x000fc800078e0200 */
[----:B------:R-:W-:Y:S01]  /*1e70*/  IMAD.IADD R22, R29, 0x1, R5 ;  /* 0x000000011d167824 */ /* 0x000fe200078e0205 */
[----:B------:R-:W-:Y:S06]  /*1e80*/  @P1 BRA `(.L_x_3171) ;  /* 0x0000000000301947 */ /* 0x000fec0003800000 */
        /* <DEDUP_REMOVED lines=12> */
.L_x_3171:
[----:B------:R-:W-:Y:S01]  /*1f50*/  SHF.R.S32.HI R23, RZ, 0x1f, R84 ;  /* 0x0000001fff177819 */ /* 0x000fe20000011454 */
[----:B------:R-:W-:Y:S01]  /*1f60*/  UISETP.NE.AND UP0, UPT, UR4, -0x1, UPT ;  /* 0xffffffff0400788c */ /* 0x000fe2000bf05270 */
[----:B------:R-:W1:Y:S01]  /*1f70*/  S2R R33, SR_CTAID.X ;  /* 0x0000000000217919 */ /* 0x000e620000002500 */
[----:B------:R-:W2:Y:S01]  /*1f80*/  S2UR UR27, SR_CgaCtaId ;  /* 0x00000000001b79c3 */ /* 0x000ea20000008800 */
[CC--:B------:R-:W-:Y:S01]  /*1f90*/  LEA.HI R5, R23.reuse, R84.reuse, RZ, 0x3 ;  /* 0x0000005417057211 */ /* 0x0c0fe200078f18ff */
[----:B------:R-:W-:Y:S01]  /*1fa0*/  ULDC.64 UR10, c[0x0][0x268] ;  /* 0x00009a00000a7ab9 */ /* 0x000fe20000000a00 */
[-C--:B------:R-:W-:Y:S01]  /*1fb0*/  LEA.HI R20, R23, R84.reuse, RZ, 0x4 ;  /* 0x0000005417147211 */ /* 0x080fe200078f20ff */
[----:B------:R-:W-:Y:S01]  /*1fc0*/  IMAD R3, R3, UR10, RZ ;  /* 0x0000000a03037c24 */ /* 0x000fe2000f8e02ff */
[----:B------:R-:W-:Y:S01]  /*1fd0*/  SHF.R.S32.HI R18, RZ, 0x3, R5 ;  /* 0x00000003ff127819 */ /* 0x000fe20000011405 */
[----:B------:R-:W-:Y:S01]  /*1fe0*/  USHF.R.S32.HI UR19, URZ, 0x1f, UR24 ;  /* 0x0000001f3f137899 */ /* 0x000fe20008011418 */
[----:B------:R-:W-:Y:S01]  /*1ff0*/  LOP3.LUT R5, R5, 0xfffffff8, RZ, 0xc0, !PT ;  /* 0xfffffff805057812 */ /* 0x000fe200078ec0ff */
[----:B------:R-:W-:Y:S01]  /*2000*/  IMAD.MOV.U32 R7, RZ, RZ, 0x10 ;  /* 0x00000010ff077424 */ /* 0x000fe200078e00ff */
[----:B------:R-:W-:Y:S01]  /*2010*/  LOP3.LUT R17, R20, 0xfffffff0, RZ, 0xc0, !PT ;  /* 0xfffffff014117812 */ /* 0x000fe200078ec0ff */
[----:B------:R-:W-:Y:S01]  /*2020*/  IMAD.SHL.U32 R202, R18, 0x40, RZ ;  /* 0x0000004012ca7824 */ /* 0x000fe200078e00ff */
[----:B------:R-:W-:Y:S01]  /*2030*/  LEA.HI R0, R23, R84, RZ, 0x6 ;  /* 0x0000005417007211 */ /* 0x000fe200078f30ff */
[C---:B------:R-:W-:Y:S01]  /*2040*/  IMAD.IADD R12, R84.reuse, 0x1, -R5 ;  /* 0x00000001540c7824 */ /* 0x040fe200078e0a05 */
[----:B------:R-:W-:Y:S01]  /*2050*/  @UP0 ULDC.64 UR8, c[0x0][0x240] ;  /* 0x0000900000080ab9 */ /* 0x000fe20000000a00 */
[----:B------:R-:W-:Y:S01]  /*2060*/  IMAD.IADD R17, R84, 0x1, -R17 ;  /* 0x0000000154117824 */ /* 0x000fe200078e0a11 */
[----:B------:R-:W-:Y:S01]  /*2070*/  LOP3.LUT R202, R202, 0x1c0, RZ, 0xc0, !PT ;  /* 0x000001c0caca7812 */ /* 0x000fe200078ec0ff */
[----:B------:R-:W-:Y:S01]  /*2080*/  IMAD.SHL.U32 R203, R12, 0x8, RZ ;  /* 0x000000080ccb7824 */ /* 0x000fe200078e00ff */
[----:B------:R-:W-:Y:S01]  /*2090*/  @UP0 UIMAD.WIDE.U32 UR28, UR4, UR8, URZ ;  /* 0x00000008041c02a5 */ /* 0x000fe2000f8e003f */
[C---:B------:R-:W-:Y:S01]  /*20a0*/  VIADD R30, R18.reuse, 0x10 ;  /* 0x00000010121e7836 */ /* 0x040fe20000000000 */
[----:B------:R-:W-:Y:S01]  /*20b0*/  SHF.R.S32.HI R6, RZ, 0x1f, R17 ;  /* 0x0000001fff067819 */ /* 0x000fe20000011411 */
[----:B------:R-:W-:Y:S01]  /*20c0*/  VIADD R21, R18, 0x20 ;  /* 0x0000002012157836 */ /* 0x000fe20000000000 */
[--C-:B------:R-:W-:Y:S01]  /*20d0*/  LOP3.LUT R5, R202, 0x38, R203.reuse, 0xf8, !PT ;  /* 0x00000038ca057812 */ /* 0x100fe200078ef8cb */
[----:B------:R-:W-:Y:S01]  /*20e0*/  @UP0 UIMAD UR4, UR4, UR9, UR29 ;  /* 0x00000009040402a4 */ /* 0x000fe2000f8e021d */
[----:B------:R-:W-:Y:S01]  /*20f0*/  SHF.R.U32.HI R202, RZ, 0x3, R202 ;  /* 0x00000003ffca7819 */ /* 0x000fe200000116ca */
[----:B------:R-:W-:Y:S01]  /*2100*/  @!UP0 USHF.R.S32.HI UR29, URZ, 0x1f, UR13 ;  /* 0x0000001f3f1d8899 */ /* 0x000fe2000801140d */
[----:B------:R-:W-:Y:S01]  /*2110*/  SHF.R.S32.HI R29, RZ, 0x1f, R203 ;  /* 0x0000001fff1d7819 */ /* 0x000fe200000114cb */
[----:B------:R-:W-:Y:S01]  /*2120*/  @!UP0 ULDC.64 UR8, c[0x0][0x228] ;  /* 0x00008a0000088ab9 */ /* 0x000fe20000000a00 */
[----:B------:R-:W-:Y:S01]  /*2130*/  LOP3.LUT R202, R5, R202, RZ, 0x3c, !PT ;  /* 0x000000ca05ca7212 */ /* 0x000fe200078e3cff */
[----:B------:R-:W-:Y:S01]  /*2140*/  IMAD.SHL.U32 R5, R0, 0x8, RZ ;  /* 0x0000000800057824 */ /* 0x000fe200078e00ff */
[----:B------:R-:W-:Y:S01]  /*2150*/  IADD3 R4, P2, R203, UR26, RZ ;  /* 0x0000001acb047c10 */ /* 0x000fe2000ff5e0ff */
[----:B------:R-:W-:Y:S01]  /*2160*/  @!UP0 UIMAD UR29, UR29, UR8, URZ ;  /* 0x000000081d1d82a4 */ /* 0x000fe2000f8e023f */
[----:B------:R-:W-:Y:S01]  /*2170*/  LEA.HI R6, R6, R17, RZ, 0x3 ;  /* 0x0000001106067211 */ /* 0x000fe200078f18ff */
[----:B------:R-:W-:Y:S01]  /*2180*/  @!UP0 UIMAD.WIDE.U32 UR32, UR13, UR8, URZ ;  /* 0x000000080d2082a5 */ /* 0x000fe2000f8e003f */
[----:B------:R-:W-:Y:S01]  /*2190*/  LOP3.LUT R202, R202, 0xfffffe00, R5, 0xf8, !PT ;  /* 0xfffffe00caca7812 */ /* 0x000fe200078ef805 */
[----:B------:R-:W-:Y:S01]  /*21a0*/  IMAD R0, R14, UR11, R3 ;  /* 0x0000000b0e007c24 */ /* 0x000fe2000f8e0203 */
[----:B------:R-:W-:Y:S01]  /*21b0*/  IADD3.X R5, R29, UR12, RZ, P2, !PT ;  /* 0x0000000c1d057c10 */ /* 0x000fe200097fe4ff */
[----:B------:R-:W-:Y:S01]  /*21c0*/  @!UP0 UIMAD UR29, UR13, UR9, UR29 ;  /* 0x000000090d1d82a4 */ /* 0x000fe2000f8e021d */
[----:B------:R-:W-:Y:S01]  /*21d0*/  LOP3.LUT R2, R6, 0xfffffff8, RZ, 0xc0, !PT ;  /* 0xfffffff806027812 */ /* 0x000fe200078ec0ff */
[----:B------:R-:W-:Y:S01]  /*21e0*/  @UP0 UMOV UR30, UR28 ;  /* 0x0000001c001e0c82 */ /* 0x000fe20008000000 */
[----:B------:R-:W-:Y:S01]  /*21f0*/  @!UP0 UMOV UR30, UR32 ;  /* 0x00000020001e8c82 */ /* 0x000fe20008000000 */
[----:B------:R-:W-:Y:S01]  /*2200*/  IMAD.WIDE.U32 R14, R14, UR10, R4 ;  /* 0x0000000a0e0e7c25 */ /* 0x000fe2000f8e0004 */
[----:B------:R-:W-:Y:S01]  /*2210*/  UIADD3 UR10, -UR18, UR22, URZ ;  /* 0x00000016120a7290 */ /* 0x000fe2000fffe13f */
[C---:B------:R-:W-:Y:S01]  /*2220*/  IADD3 R154, P5, R18.reuse, UR25, RZ ;  /* 0x00000019129a7c10 */ /* 0x040fe2000ffbe0ff */
[----:B------:R-:W-:Y:S01]  /*2230*/  @!UP0 UIADD3 UR4, UR33, UR29, URZ ;  /* 0x0000001d21048290 */ /* 0x000fe2000fffe03f */
[----:B------:R-:W-:Y:S01]  /*2240*/  IMAD.IADD R17, R17, 0x1, -R2 ;  /* 0x0000000111117824 */ /* 0x000fe200078e0a02 */
[----:B------:R-:W-:Y:S01]  /*2250*/  IADD3 R2, P1, R203, UR30, RZ ;  /* 0x0000001ecb027c10 */ /* 0x000fe2000ff3e0ff */
[----:B------:R-:W-:Y:S01]  /*2260*/  ULDC.64 UR8, c[0x0][0x258] ;  /* 0x0000960000087ab9 */ /* 0x000fe20000000a00 */
[----:B------:R-:W-:Y:S01]  /*2270*/  ISETP.GE.AND P6, PT, R18, UR10, PT ;  /* 0x0000000a12007c0c */ /* 0x000fe2000bfc6270 */
[----:B------:R-:W-:Y:S01]  /*2280*/  UIMAD UR28, UR19, UR8, URZ ;  /* 0x00000008131c72a4 */ /* 0x000fe2000f8e023f */
[----:B------:R-:W-:Y:S01]  /*2290*/  IADD3.X R3, R29, UR4, RZ, P1, !PT ;  /* 0x000000041d037c10 */ /* 0x000fe20008ffe4ff */
[----:B------:R-:W-:Y:S01]  /*22a0*/  IMAD.U32 R24, RZ, RZ, UR8 ;  /* 0x00000008ff187e24 */ /* 0x000fe2000f8e00ff */
[----:B------:R-:W-:Y:S01]  /*22b0*/  ISETP.GE.AND P4, PT, R30, UR10, PT ;  /* 0x0000000a1e007c0c */ /* 0x000fe2000bf86270 */
[----:B------:R-:W-:Y:S01]  /*22c0*/  UIMAD UR9, UR24, UR9, UR28 ;  /* 0x00000009180972a4 */ /* 0x000fe2000f8e021c */
[----:B------:R-:W-:Y:S01]  /*22d0*/  ISETP.GE.AND P3, PT, R21, UR10, PT ;  /* 0x0000000a15007c0c */ /* 0x000fe2000bf66270 */
[----:B------:R-:W-:Y:S01]  /*22e0*/  UMOV UR4, 0x400 ;  /* 0x0000040000047882 */ /* 0x000fe20000000000 */
[----:B------:R-:W-:Y:S01]  /*22f0*/  SHF.R.S32.HI R19, RZ, 0x1f, R18 ;  /* 0x0000001fff137819 */ /* 0x000fe20000011412 */
[----:B------:R-:W-:Y:S01]  /*2300*/  IMAD.WIDE.U32 R24, R24, UR24, R2 ;  /* 0x0000001818187c25 */ /* 0x000fe2000f8e0002 */
[----:B------:R-:W-:Y:S01]  /*2310*/  UIADD3 UR11, UR14, -0x1, URZ ;  /* 0xffffffff0e0b7890 */ /* 0x000fe2000fffe03f */
[----:B------:R-:W-:Y:S01]  /*2320*/  R2P PR, R17, 0x6 ;  /* 0x0000000611007804 */ /* 0x000fe20000000000 */
[----:B--2---:R-:W-:Y:S01]  /*2330*/  ULEA UR4, UR27, UR4, 0x18 ;  /* 0x000000041b047291 */ /* 0x004fe2000f8ec03f */
[----:B------:R-:W-:Y:S01]  /*2340*/  IMAD.MOV.U32 R2, RZ, RZ, 0x20 ;  /* 0x00000020ff027424 */ /* 0x000fe200078e00ff */
[----:B------:R-:W-:Y:S01]  /*2350*/  USHF.L.U32 UR12, UR11, 0x6, URZ ;  /* 0x000000060b0c7899 */ /* 0x000fe2000800063f */
[----:B------:R-:W-:Y:S01]  /*2360*/  IADD3.X R13, R19, UR23, RZ, P5, !PT ;  /* 0x00000017130d7c10 */ /* 0x000fe2000affe4ff */
[----:B------:R-:W-:Y:S01]  /*2370*/  VIADD R27, R25, UR9 ;  /* 0x00000009191b7c36 */ /* 0x000fe20008000000 */
[----:B------:R-:W-:Y:S01]  /*2380*/  BSSY B0, `(.L_x_3173) ;  /* 0x000002c000007945 */ /* 0x000fe20003800000 */
[----:B-1----:R-:W-:Y:S01]  /*2390*/  IMAD.WIDE R32, R33, 0x40, R18 ;  /* 0x0000004021207825 */ /* 0x002fe200078e0212 */
[----:B------:R-:W-:-:S02]  /*23a0*/  LEA R202, R202, UR4, 0x1 ;  /* 0x00000004caca7c11 */ /* 0x000fc4000f8e08ff */
[----:B------:R-:W-:Y:S01]  /*23b0*/  SEL R7, R7, 0xfffffff0, !P1 ;  /* 0xfffffff007077807 */ /* 0x000fe20004800000 */
[----:B------:R-:W-:Y:S01]  /*23c0*/  VIADD R16, R18, 0x30 ;  /* 0x0000003012107836 */ /* 0x000fe20000000000 */
[----:B------:R-:W-:Y:S01]  /*23d0*/  SEL R5, R2, 0xffffffe0, !P2 ;  /* 0xffffffe002057807 */ /* 0x000fe20005000000 */
[C---:B------:R-:W-:Y:S02]  /*23e0*/  VIADD R4, R203.reuse, 0x40 ;  /* 0x00000040cb047836 */ /* 0x040fe40000000000 */
        /* <DEDUP_REMOVED lines=37> */
.L_x_3174:
[----:B------:R-:W-:Y:S05]  /*2640*/  BSYNC B0 ;  /* 0x0000000000007941 */ /* 0x000fea0003800000 */
.L_x_3173:
[----:B------:R-:W-:Y:S01]  /*2650*/  UIADD3 UR23, -UR12, UR15, URZ ;  /* 0x0000000f0c177290 */ /* 0x000fe2000fffe13f */
        /* <DEDUP_REMOVED lines=41> */
.L_x_3176:
[----:B------:R-:W-:Y:S05]  /*28f0*/  BSYNC B0 ;  /* 0x0000000000007941 */ /* 0x000fea0003800000 */
.L_x_3175:
[----:B------:R-:W-:Y:S01]  /*2900*/  BSSY B0, `(.L_x_3177) ;  /* 0x0000029000007945 */ /* 0x000fe20003800000 */
[----:B------:R-:W-:-:S03]  /*2910*/  ISETP.GE.AND P6, PT, R30, UR23, PT ;  /* 0x000000171e007c0c */ /* 0x000fc6000bfc6270 */
[----:B------:R-:W-:Y:S10]  /*2920*/  @P3 BRA `(.L_x_3178) ;  /* 0x0000000000983947 */ /* 0x000ff40003800000 */
        /* <DEDUP_REMOVED lines=38> */
.L_x_3178:
[----:B------:R-:W-:Y:S05]  /*2b90*/  BSYNC B0 ;  /* 0x0000000000007941 */ /* 0x000fea0003800000 */
.L_x_3177:
[----:B------:R-:W-:Y:S01]  /*2ba0*/  IADD3 R28, P2, R203, R28, RZ ;  /* 0x0000001ccb1c7210 */ /* 0x000fe20007f5e0ff */
[----:B------:R-:W-:Y:S01]  /*2bb0*/  BSSY B0, `(.L_x_3179) ;  /* 0x0000029000007945 */ /* 0x000fe20003800000 */
[----:B------:R-:W-:-:S03]  /*2bc0*/  ISETP.GE.AND P4, PT, R30, UR23, PT ;  /* 0x000000171e007c0c */ /* 0x000fc6000bf86270 */
[----:B------:R-:W-:Y:S01]  /*2bd0*/  IMAD.X R29, R29, 0x1, R22, P2 ;  /* 0x000000011d1d7824 */ /* 0x000fe200010e0616 */
        /* <DEDUP_REMOVED lines=13> */
[----:B------:R2:W-:Y:S06]  /*2cb0*/  @P5 STS.128 [R202+0x1800], RZ ;  /* 0x001800ffca005388 */ /* 0x0005ec0000000c00 */
[----:B-1-34-:R-:W1:Y:S01]  /*2cc0*/  @!P3 LDC.64 R8, c[0x0][0x210] ;  /* 0x00008400ff08bb82 */ /* 0x01ae620000000a00 */
        /* <DEDUP_REMOVED lines=23> */
.L_x_3180:
[----:B------:R-:W-:Y:S05]  /*2e40*/  BSYNC B0 ;  /* 0x0000000000007941 */ /* 0x000fea0003800000 */
.L_x_3179:
[C---:B------:R-:W-:Y:S01]  /*2e50*/  ISETP.GE.AND P1, PT, R18.reuse, UR23, PT ;  /* 0x0000001712007c0c */ /* 0x040fe2000bf26270 */
[----:B-1234-:R-:W-:Y:S01]  /*2e60*/  IMAD R9, R19, UR6, RZ ;  /* 0x0000000613097c24 */ /* 0x01efe2000f8e02ff */
[----:B------:R-:W-:Y:S01]  /*2e70*/  LEA.HI R23, R23, R84, RZ, 0x5 ;  /* 0x0000005417177211 */ /* 0x000fe200078f28ff */
[C---:B------:R-:W-:Y:S01]  /*2e80*/  IMAD.WIDE.U32 R28, R18.reuse, UR6, R28 ;  /* 0x00000006121c7c25 */ /* 0x040fe2000f8e001c */
[----:B------:R-:W-:Y:S01]  /*2e90*/  USHF.L.U64.HI UR25, UR6, 0x4, UR7 ;  /* 0x0000000406197899 */ /* 0x000fe20008010207 */
[----:B------:R-:W-:Y:S01]  /*2ea0*/  BSSY B0, `(.L_x_3181) ;  /* 0x0000024000007945 */ /* 0x000fe20003800000 */
[----:B------:R-:W-:Y:S01]  /*2eb0*/  USHF.L.U32 UR26, UR6, 0x4, URZ ;  /* 0x00000004061a7899 */ /* 0x000fe2000800063f */
[----:B------:R-:W-:Y:S01]  /*2ec0*/  IMAD R134, R18, UR7, R9 ;  /* 0x0000000712867c24 */ /* 0x000fe2000f8e0209 */
[----:B------:R-:W-:Y:S02]  /*2ed0*/  LOP3.LUT R27, R23, 0xffffffe0, RZ, 0xc0, !PT ;  /* 0xffffffe0171b7812 */ /* 0x000fe400078ec0ff */
[----:B------:R-:W-:-:S02]  /*2ee0*/  MOV R133, R28 ;  /* 0x0000001c00857202 */ /* 0x000fc40000000f00 */
[----:B------:R-:W-:Y:S01]  /*2ef0*/  IADD3 R134, R29, R134, RZ ;  /* 0x000000861d867210 */ /* 0x000fe20007ffe0ff */
[----:B------:R-:W-:Y:S06]  /*2f00*/  @P1 BRA `(.L_x_3182) ;  /* 0x0000000000741947 */ /* 0x000fec0003800000 */
[----:B------:R-:W-:Y:S02]  /*2f10*/  ULDC UR8, c[0x0][0x2d0] ;  /* 0x0000b40000087ab9 */ /* 0x000fe40000000800 */
[----:B------:R-:W-:Y:S02]  /*2f20*/  ISETP.GE.AND P5, PT, R203, UR8, PT ;  /* 0x00000008cb007c0c */ /* 0x000fe4000bfa6270 */
[----:B------:R-:W-:Y:S02]  /*2f30*/  ISETP.GE.AND P3, PT, R4, UR8, PT ;  /* 0x0000000804007c0c */ /* 0x000fe4000bf66270 */
[----:B------:R-:W-:-:S09]  /*2f40*/  ISETP.GE.AND P1, PT, R3, UR8, PT ;  /* 0x0000000803007c0c */ /* 0x000fd2000bf26270 */
[----:B------:R-:W1:Y:S01]  /*2f50*/  @!P5 LDC.64 R10, c[0x0][0x218] ;  /* 0x00008600ff0adb82 */ /* 0x000e620000000a00 */
[----:B------:R2:W-:Y:S07]  /*2f60*/  @P5 STS.128 [R202+0x6000], RZ ;  /* 0x006000ffca005388 */ /* 0x0005ee0000000c00 */
[----:B------:R-:W3:Y:S01]  /*2f70*/  @!P3 LDC.64 R8, c[0x0][0x218] ;  /* 0x00008600ff08bb82 */ /* 0x000ee20000000a00 */
        /* <DEDUP_REMOVED lines=22> */
.L_x_3182:
[----:B------:R-:W-:Y:S05]  /*30e0*/  BSYNC B0 ;  /* 0x0000000000007941 */ /* 0x000fea0003800000 */
.L_x_3181:
        /* <DEDUP_REMOVED lines=8> */
[----:B--2---:R-:W2:Y:S01]  /*3170*/  @!P5 LDC.64 R10, c[0x0][0x218] ;  /* 0x00008600ff0adb82 */ /* 0x004ea20000000a00 */
[----:B------:R3:W-:Y:S07]  /*3180*/  @P5 STS.128 [R202+0x6800], RZ ;  /* 0x006800ffca005388 */ /* 0x0007ee0000000c00 */
        /* <DEDUP_REMOVED lines=23> */
.L_x_3184:
[----:B------:R-:W-:Y:S05]  /*3300*/  BSYNC B0 ;  /* 0x0000000000007941 */ /* 0x000fea0003800000 */
.L_x_3183:
[----:B------:R-:W-:Y:S01]  /*3310*/  ISETP.GE.AND P2, PT, R21, UR23, PT ;  /* 0x0000001715007c0c */ /* 0x000fe2000bf46270 */
[----:B------:R-:W-:Y:S01]  /*3320*/  IMAD.IADD R27, R84, 0x1, -R27 ;  /* 0x00000001541b7824 */ /* 0x000fe200078e0a1b */
[----:B------:R-:W-:Y:S01]  /*3330*/  BSSY B0, `(.L_x_3185) ;  /* 0x0000026000007945 */ /* 0x000fe20003800000 */
[----:B------:R-:W-:-:S03]  /*3340*/  ISETP.GE.AND P1, PT, R16, UR23, PT ;  /* 0x0000001710007c0c */ /* 0x000fc6000bf26270 */
[----:B------:R-:W-:-:S07]  /*3350*/  SHF.R.S32.HI R26, RZ, 0x1f, R27 ;  /* 0x0000001fff1a7819 */ /* 0x000fce000001141b */
        /* <DEDUP_REMOVED lines=35> */
.L_x_3186:
[----:B------:R-:W-:Y:S05]  /*3590*/  BSYNC B0 ;  /* 0x0000000000007941 */ /* 0x000fea0003800000 */
.L_x_3185:
[----:B------:R-:W-:Y:S01]  /*35a0*/  SHF.R.S32.HI R25, RZ, 0x4, R20 ;  /* 0x00000004ff197819 */ /* 0x000fe20000011414 */
[----:B------:R-:W-:Y:S01]  /*35b0*/  BSSY B0, `(.L_x_3187) ;  /* 0x000002a000007945 */ /* 0x000fe20003800000 */
[----:B------:R-:W-:Y:S02]  /*35c0*/  ISETP.GE.AND P6, PT, R21, UR23, PT ;  /* 0x0000001715007c0c */ /* 0x000fe4000bfc6270 */
[----:B------:R-:W-:Y:S01]  /*35d0*/  SHF.R.S32.HI R21, RZ, 0x5, R23 ;  /* 0x00000005ff157819 */ /* 0x000fe20000011417 */
[----:B------:R-:W-:Y:S01]  /*35e0*/  IMAD.SHL.U32 R23, R12, 0x40, RZ ;  /* 0x000000400c177824 */ /* 0x000fe200078e00ff */
[----:B------:R-:W-:Y:S02]  /*35f0*/  LEA.HI R26, R26, R27, RZ, 0x2 ;  /* 0x0000001b1a1a7211 */ /* 0x000fe400078f10ff */
[----:B------:R-:W-:Y:S01]  /*3600*/  LEA.HI R20, R20, R25, RZ, 0x1 ;  /* 0x0000001914147211 */ /* 0x000fe200078f08ff */
[----:B------:R-:W-:Y:S05]  /*3610*/  @P1 BRA `(.L_x_3188) ;  /* 0x00000000008c1947 */ /* 0x000fea0003800000 */
        /* <DEDUP_REMOVED lines=35> */
.L_x_3188:
[----:B------:R-:W-:Y:S05]  /*3850*/  BSYNC B0 ;  /* 0x0000000000007941 */ /* 0x000fea0003800000 */
.L_x_3187:
[----:B-1234-:R-:W-:Y:S01]  /*3860*/  LEA R8, R21, UR18, 0x4 ;  /* 0x0000001215087c11 */ /* 0x01efe2000f8e20ff */
[----:B------:R-:W-:Y:S01]  /*3870*/  USHF.R.S32.HI UR18, URZ, 0x1f, UR13 ;  /* 0x0000001f3f127899 */ /* 0x000fe2000801140d */
[----:B------:R-:W0:Y:S01]  /*3880*/  LDGDEPBAR ;  /* 0x00000000000079af */ /* 0x000e220000000000 */
[----:B------:R-:W-:Y:S01]  /*3890*/  ULDC.64 UR8, c[0x0][0x3d0] ;  /* 0x0000f40000087ab9 */ /* 0x000fe20000000a00 */
[----:B------:R-:W-:Y:S01]  /*38a0*/  UMOV UR28, UR24 ;  /* 0x00000018001c7c82 */ /* 0x000fe20008000000 */
[----:B------:R-:W-:Y:S01]  /*38b0*/  UIMAD UR18, UR18, UR8, URZ ;  /* 0x00000008121272a4 */ /* 0x000fe2000f8e023f */
[----:B------:R-:W-:Y:S01]  /*38c0*/  SHF.R.S32.HI R9, RZ, 0x2, R26 ;  /* 0x00000002ff097819 */ /* 0x000fe2000001141a */
[----:B------:R-:W-:Y:S01]  /*38d0*/  UMOV UR29, UR19 ;  /* 0x00000013001d7c82 */ /* 0x000fe20008000000 */
[----:B------:R-:W-:Y:S01]  /*38e0*/  ISETP.GE.AND P5, PT, R16, UR23, PT ;  /* 0x0000001710007c0c */ /* 0x000fe2000bfa6270 */
[----:B------:R-:W-:Y:S01]  /*38f0*/  UIMAD.WIDE.U32 UR28, UR13, UR8, UR28 ;  /* 0x000000080d1c72a5 */ /* 0x000fe2000f8e001c */
[----:B------:R-:W-:Y:S01]  /*3900*/  IADD3 R8, R8, 0x1, R9 ;  /* 0x0000000108087810 */ /* 0x000fe20007ffe009 */
[----:B------:R-:W-:Y:S01]  /*3910*/  UIMAD UR18, UR13, UR9, UR18 ;  /* 0x000000090d1272a4 */ /* 0x000fe2000f8e0212 */
[----:B------:R-:W-:Y:S01]  /*3920*/  IMAD.SHL.U32 R9, R17, 0x40, RZ ;  /* 0x0000004011097824 */ /* 0x000fe200078e00ff */
[----:B------:R-:W1:Y:S01]  /*3930*/  LDC.64 R224, c[0x0][0x250] ;  /* 0x00009400ffe07b82 */ /* 0x000e620000000a00 */
[----:B------:R-:W-:Y:S01]  /*3940*/  ULDC.64 UR8, c[0x0][0x3c8] ;  /* 0x0000f20000087ab9 */ /* 0x000fe20000000a00 */
[----:B------:R-:W-:Y:S01]  /*3950*/  UIADD3 UR18, UR29, UR18, URZ ;  /* 0x000000121d127290 */ /* 0x000fe2000fffe03f */
[----:B------:R-:W-:Y:S01]  /*3960*/  LOP3.LUT R20, R20, 0xfffffffe, RZ, 0xc0, !PT ;  /* 0xfffffffe14147812 */ /* 0x000fe200078ec0ff */
[----:B------:R-:W-:Y:S01]  /*3970*/  ULEA UR8, UP0, UR28, UR8, 0x2 ;  /* 0x000000081c087291 */ /* 0x000fe2000f80103f */
[----:B------:R-:W-:Y:S01]  /*3980*/  ISETP.GE.AND P2, PT, R18, UR23, PT ;  /* 0x0000001712007c0c */ /* 0x000fe2000bf46270 */
[----:B------:R-:W-:Y:S01]  /*3990*/  IMAD.U32 R11, RZ, RZ, UR22 ;  /* 0x00000016ff0b7e24 */ /* 0x000fe2000f8e00ff */
[----:B------:R-:W-:Y:S01]  /*39a0*/  LOP3.LUT R9, R9, 0x1c0, RZ, 0xc0, !PT ;  /* 0x000001c009097812 */ /* 0x000fe200078ec0ff */
[----:B------:R-:W-:Y:S01]  /*39b0*/  ULEA.HI.X UR9, UR28, UR9, UR18, 0x2, UP0 ;  /* 0x000000091c097291 */ /* 0x000fe200080f1412 */
[----:B------:R-:W-:Y:S01]  /*39c0*/  IMAD.IADD R20, R25, 0x1, -R20 ;  /* 0x0000000119147824 */ /* 0x000fe200078e0a14 */
[----:B------:R-:W-:Y:S01]  /*39d0*/  LOP3.LUT R23, R23, 0x1c0, RZ, 0xc0, !PT ;  /* 0x000001c017177812 */ /* 0x000fe200078ec0ff */
[----:B------:R-:W-:Y:S01]  /*39e0*/  IMAD.U32 R16, RZ, RZ, UR8 ;  /* 0x00000008ff107e24 */ /* 0x000fe2000f8e00ff */
[----:B------:R-:W-:Y:S01]  /*39f0*/  IADD3 R8, R8, UR15, -R11 ;  /* 0x0000000f08087c10 */ /* 0x000fe2000fffe80b */
[----:B------:R-:W-:-:S04]  /*3a00*/  DEPBAR.LE SB0, 0x0 ;  /* 0x000080000000791a */ /* 0x000fc80000000000 */
[----:B------:R-:W-:Y:S01]  /*3a10*/  IMAD.U32 R17, RZ, RZ, UR9 ;  /* 0x00000009ff117e24 */ /* 0x000fe2000f8e00ff */
[----:B------:R-:W-:Y:S01]  /*3a20*/  ULDC.64 UR8, c[0x0][0x220] ;  /* 0x0000880000087ab9 */ /* 0x000fe20000000a00 */
[----:B------:R-:W-:Y:S02]  /*3a30*/  IMAD.SHL.U32 R10, R20, 0x8, RZ ;  /* 0x00000008140a7824 */ /* 0x000fe400078e00ff */
[----:B------:R-:W-:Y:S01]  /*3a40*/  IMAD.SHL.U32 R18, R18, 0x8, RZ ;  /* 0x0000000812127824 */ /* 0x000fe200078e00ff */
[----:B------:R2:W5:Y:S01]  /*3a50*/  LDG.E R85, desc[UR20][R16.64] ;  /* 0x0000001410557981 */ /* 0x000562000c1e1900 */
[----:B------:R-:W-:Y:S01]  /*3a60*/  IMAD.SHL.U32 R11, R6, 0x40, RZ ;  /* 0x00000040060b7824 */ /* 0x000fe200078e00ff */
[----:B------:R-:W-:Y:S01]  /*3a70*/  LOP3.LUT R10, R9, 0x8, R10, 0xf8, !PT ;  /* 0x00000008090a7812 */ /* 0x000fe200078ef80a */
[----:B------:R-:W-:Y:S01]  /*3a80*/  IMAD.IADD R15, R15, 0x1, R0 ;  /* 0x000000010f0f7824 */ /* 0x000fe200078e0200 */
[----:B------:R-:W-:Y:S01]  /*3a90*/  BAR.SYNC.DEFER_BLOCKING 0x0 ;  /* 0x0000000000007b1d */ /* 0x000fe20000010000 */
[----:B------:R-:W-:-:S02]  /*3aa0*/  SHF.R.U32.HI R9, RZ, 0x3, R9 ;  /* 0x00000003ff097819 */ /* 0x000fc40000011609 */
[----:B------:R-:W-:Y:S02]  /*3ab0*/  LOP3.LUT R18, R23, 0x8, R18, 0xf8, !PT ;  /* 0x0000000817127812 */ /* 0x000fe400078ef812 */
[----:B------:R-:W-:Y:S01]  /*3ac0*/  LOP3.LUT R10, R10, R9, RZ, 0x3c, !PT ;  /* 0x000000090a0a7212 */ /* 0x000fe200078e3cff */
[-C--:B-1----:R-:W-:Y:S01]  /*3ad0*/  IMAD R9, R13, R224.reuse, RZ ;  /* 0x000000e00d097224 */ /* 0x082fe200078e02ff */
[----:B------:R-:W-:Y:S02]  /*3ae0*/  SHF.R.U32.HI R23, RZ, 0x3, R23 ;  /* 0x00000003ff177819 */ /* 0x000fe40000011617 */
[----:B------:R-:W-:Y:S01]  /*3af0*/  LOP3.LUT R0, R10, 0xfffffe00, R11, 0xf8, !PT ;  /* 0xfffffe000a007812 */ /* 0x000fe200078ef80b */
[----:B------:R-:W-:Y:S01]  /*3b00*/  IMAD R9, R154, R225, R9 ;  /* 0x000000e19a097224 */ /* 0x000fe200078e0209 */
[----:B------:R-:W-:Y:S01]  /*3b10*/  LOP3.LUT R23, R18, R23, RZ, 0x3c, !PT ;  /* 0x0000001712177212 */ /* 0x000fe200078e3cff */
[----:B------:R-:W-:Y:S01]  /*3b20*/  IMAD.WIDE.U32 R154, R154, R224, R14 ;  /* 0x000000e09a9a7225 */ /* 0x000fe200078e000e */
[----:B------:R-:W-:Y:S03]  /*3b30*/  BSSY B0, `(.L_x_3189) ;  /* 0x0000028000007945 */ /* 0x000fe60003800000 */
[----:B------:R-:W-:Y:S01]  /*3b40*/  VIADD R6, R8, UR5 ;  /* 0x0000000508067c36 */ /* 0x000fe20008000000 */
[----:B------:R-:W-:Y:S01]  /*3b50*/  ULDC UR5, c[0x0][0x2e8] ;  /* 0x0000ba0000057ab9 */ /* 0x000fe20000000800 */
[----:B------:R-:W-:Y:S01]  /*3b60*/  IMAD R197, R20, 0x200, R23 ;  /* 0x0000020014c57824 */ /* 0x000fe200078e0217 */
[----:B------:R2:W-:Y:S04]  /*3b70*/  @P2 STS.128 [R202+0xc000], RZ ;  /* 0x00c000ffca002388 */ /* 0x0005e80000000c00 */
[----:B------:R2:W-:Y:S04]  /*3b80*/  @P2 STS.128 [R202+0xe000], RZ ;  /* 0x00e000ffca002388 */ /* 0x0005e80000000c00 */
[----:B------:R2:W-:Y:S01]  /*3b90*/  @P2 STS.128 [R202+0x10000], RZ ;  /* 0x010000ffca002388 */ /* 0x0005e20000000c00 */
[----:B------:R-:W-:Y:S01]  /*3ba0*/  IMAD.IADD R152, R155, 0x1, R9 ;  /* 0x000000019b987824 */ /* 0x000fe200078e0209 */
[----:B------:R-:W-:Y:S01]  /*3bb0*/  LEA R210, P1, R154, UR8, 0x1 ;  /* 0x000000089ad27c11 */ /* 0x000fe2000f8208ff */
[----:B------:R-:W-:Y:S01]  /*3bc0*/  IMAD R198, R21, 0x400, R0 ;  /* 0x0000040015c67824 */ /* 0x000fe200078e0200 */
[----:B------:R-:W1:Y:S01]  /*3bd0*/  MUFU.RCP R86, UR5 ;  /* 0x0000000500567d08 */ /* 0x000e620008001000 */
        /* <DEDUP_REMOVED lines=29> */
.L_x_3190:
[----:B------:R-:W-:Y:S05]  /*3db0*/  BSYNC B0 ;  /* 0x0000000000007941 */ /* 0x000fea0003800000 */
.L_x_3189:
        /* <DEDUP_REMOVED lines=31> */
.L_x_3192:
[----:B------:R-:W-:Y:S05]  /*3fb0*/  BSYNC B0 ;  /* 0x0000000000007941 */ /* 0x000fea0003800000 */
.L_x_3191:
        /* <DEDUP_REMOVED lines=33> */
.L_x_3194:
[----:B------:R-:W-:Y:S05]  /*41d0*/  BSYNC B0 ;  /* 0x0000000000007941 */ /* 0x000fea0003800000 */
.L_x_3193:
        /* <DEDUP_REMOVED lines=10> */
[C---:B-1----:R-:W-:Y:S01]  /*4280*/  @!P3 IMAD R9, R225.reuse, 0x60, RZ ;  /* 0x00000060e109b824 */ /* 0x042fe200078e02ff */
        /* <DEDUP_REMOVED lines=20> */
[----:B-1----:R-:W-:-:S05]  /*43d0*/  IMAD.WIDE.U32 R10, R224, 0x60, R210 ;  /* 0x00000060e00a7825 */ /* 0x002fca00078e00d2 */
[----:B------:R-:W-:-:S05]  /*43e0*/  IADD3 R11, R11, R8, RZ ;  /* 0x000000080b0b7210 */ /* 0x000fca0007ffe0ff */
[----:B------:R-:W-:Y:S01]  /*43f0*/  @!PT LDS RZ, [RZ] ;  /* 0x00000000fffff984 */ /* 0x000fe20000000800 */
[----:B------:R-:W-:Y:S01]  /*4400*/  @!PT LDS RZ, [RZ] ;  /* 0x00000000fffff984 */ /* 0x000fe20000000800 */
[----:B------:R-:W-:Y:S01]  /*4410*/  @!PT LDS RZ, [RZ] ;  /* 0x00000000fffff984 */ /* 0x000fe20000000800 */
[----:B------:R1:W-:Y:S02]  /*4420*/  LDGSTS.E.BYPASS.LTC128B.128 [R202+0x11800], desc[UR20][R10.64+0x100] ;  /* 0x118001000aca7fae */ /* 0x0003e4000b901d54 */
.L_x_3196:
[----:B------:R-:W-:Y:S05]  /*4430*/  BSYNC B0 ;  /* 0x0000000000007941 */ /* 0x000fea0003800000 */
.L_x_3195:
[----:B------:R-:W-:Y:S01]  /*4440*/  LDSM.16.M88.4 R40, [R198] ;  /* 0x00000000c628783b */ /* 0x000fe20000000200 */
[----:B------:R-:W-:Y:S01]  /*4450*/  LOP3.LUT P1, RZ, R12, 0x2, RZ, 0xc0, !PT ;  /* 0x000000020cff7812 */ /* 0x000fe2000782c0ff */
[----:B------:R-:W-:Y:S02]  /*4460*/  VIADD R13, R197, 0x6000 ;  /* 0x00006000c50d7836 */ /* 0x000fe40000000000 */
[----:B-1---5:R-:W-:Y:S01]  /*4470*/  FMUL.FTZ R85, R85, R86 ;  /* 0x0000005655557220 */ /* 0x022fe20000410000 */
[----:B------:R-:W1:Y:S01]  /*4480*/  LDSM.16.M88.4 R8, [R197+0x6800] ;  /* 0x00680000c508783b */ /* 0x000e620000000200 */
[----:B------:R-:W-:Y:S01]  /*4490*/  VIADD R195, R197, 0x6020 ;  /* 0x00006020c5c37836 */ /* 0x000fe20000000000 */
[----:B------:R-:W-:Y:S01]  /*44a0*/  VIMNMX R135, R6, UR15, PT ;  /* 0x0000000f06877c48 */ /* 0x000fe2000bfe0100 */
[--C-:B------:R-:W-:Y:S01]  /*44b0*/  IMAD R196, R7, 0x2, R198.reuse ;  /* 0x0000000207c47824 */ /* 0x100fe200078e02c6 */
[----:B--2---:R-:W2:Y:S01]  /*44c0*/  LDSM.16.M88.4 R16, [R197+0x6000] ;  /* 0x00600000c510783b */ /* 0x004ea20000000200 */
[----:B------:R-:W-:Y:S01]  /*44d0*/  IMAD R194, R5, 0x2, R198 ;  /* 0x0000000205c27824 */ /* 0x000fe200078e02c6 */
[----:B------:R-:W-:Y:S01]  /*44e0*/  R2UR UR5, R85 ;  /* 0x00000000550572ca */ /* 0x000fe200000e0000 */
[----:B------:R-:W-:Y:S01]  /*44f0*/  IMAD R193, R5, 0x2, R196 ;  /* 0x0000000205c17824 */ /* 0x000fe200078e02c4 */
[----:B------:R-:W3:Y:S01]  /*4500*/  LDSM.16.M88.4 R72, [R197+0x7000] ;  /* 0x00700000c548783b */ /* 0x000ee20000000200 */
[----:B------:R-:W-:-:S02]  /*4510*/  IMAD.SHL.U32 R204, R84, 0x2, RZ ;  /* 0x0000000254cc7824 */ /* 0x000fc400078e00ff */
[----:B------:R-:W-:Y:S01]  /*4520*/  @P1 VIADD R195, R13, 0xffffffe0 ;  /* 0xffffffe00dc31836 */ /* 0x000fe20000000000 */
[----:B------:R-:W4:Y:S01]  /*4530*/  LDSM.16.M88.4 R68, [R197+0x7800] ;  /* 0x00780000c544783b */ /* 0x000f220000000200 */
[----:B------:R-:W-:Y:S02]  /*4540*/  LOP3.LUT P1, RZ, R12, 0x4, RZ, 0xc0, !PT ;  /* 0x000000040cff7812 */ /* 0x000fe4000782c0ff */
[----:B------:R-:W-:Y:S01]  /*4550*/  LOP3.LUT R204, R204, 0x6, RZ, 0xc0, !PT ;  /* 0x00000006cccc7812 */ /* 0x000fe200078ec0ff */
[----:B------:R-:W-:Y:S01]  /*4560*/  LDSM.16.M88.4 R52, [R196] ;  /* 0x00000000c434783b */ /* 0x000fe20000000200 */
[----:B------:R-:W-:Y:S01]  /*4570*/  SEL R2, R2, 0xffffffe0, !P1 ;  /* 0xffffffe002027807 */ /* 0x000fe20004800000 */
[C---:B------:R-:W-:Y:S02]  /*4580*/  VIADD R187, R195.reuse, 0x800 ;  /* 0x00000800c3bb7836 */ /* 0x040fe40000000000 */
[----:B------:R-:W4:Y:S01]  /*4590*/  LDSM.16.M88.4 R60, [R195+0x800] ;  /* 0x00080000c33c783b */ /* 0x000f220000000200 */
[----:B------:R-:W-:-:S02]  /*45a0*/  VIADD R186, R195, 0x1000 ;  /* 0x00001000c3ba7836 */ /* 0x000fc40000000000 */
[C---:B------:R-:W-:Y:S01]  /*45b0*/  IMAD R191, R2.reuse, 0x2, R197 ;  /* 0x0000000202bf7824 */ /* 0x040fe200078e02c5 */
[----:B------:R-:W4:Y:S01]  /*45c0*/  LDSM.16.M88.4 R64, [R195] ;  /* 0x00000000c340783b */ /* 0x000f220000000200 */
[----:B------:R-:W-:Y:S02]  /*45d0*/  IMAD R184, R2, 0x2, R195 ;  /* 0x0000000202b87824 */ /* 0x000fe400078e02c3 */
        /* <DEDUP_REMOVED lines=9> */
[C---:B------:R-:W-:Y:S01]  /*4670*/  VIADD R178, R195.reuse, 0x4800 ;  /* 0x00004800c3b27836 */ /* 0x040fe20000000000 */
[C---:B-1----:R-:W-:Y:S01]  /*4680*/  HMMA.16816.F32 R12, R40.reuse, R8, RZ ;  /* 0x00000008280c723c */ /* 0x042fe200000018ff */
[----:B------:R-:W1:Y:S01]  /*4690*/  LDSM.16.M88.4 R28, [R191+0x6800] ;  /* 0x00680000bf1c783b */ /* 0x000e620000000200 */
[C---:B------:R-:W-:Y:S02]  /*46a0*/  VIADD R177, R195.reuse, 0x5000 ;  /* 0x00005000c3b17836 */ /* 0x040fe40000000000 */
[----:B------:R-:W-:Y:S01]  /*46b0*/  VIADD R176, R195, 0x5800 ;  /* 0x00005800c3b07836 */ /* 0x000fe20000000000 */
[----:B------:R-:W1:Y:S01]  /*46c0*/  LDSM.16.M88.4 R32, [R191+0x6000] ;  /* 0x00600000bf20783b */ /* 0x000e620000000200 */
[C---:B------:R-:W-:Y:S03]  /*46d0*/  HMMA.16816.F32 R8, R40.reuse, R10, RZ ;  /* 0x0000000a2808723c */ /* 0x040fe600000018ff */
[----:B------:R-:W1:Y:S03]  /*46e0*/  LDSM.16.M88.4 R24, [R191+0x7000] ;  /* 0x00700000bf18783b */ /* 0x000e660000000200 */
[C---:B--2---:R-:W-:Y:S01]  /*46f0*/  HMMA.16816.F32 R20, R40.reuse, R16, RZ ;  /* 0x000000102814723c */ /* 0x044fe200000018ff */
[----:B------:R-:W2:Y:S04]  /*4700*/  LDSM.16.M88.4 R80, [R191+0x7800] ;  /* 0x00780000bf50783b */ /* 0x000ea80000000200 */
[----:B------:R-:W0:Y:S01]  /*4710*/  LDGDEPBAR ;  /* 0x00000000000079af */ /* 0x000e220000000000 */
[C---:B------:R-:W-:Y:S06]  /*4720*/  HMMA.16816.F32 R16, R40.reuse, R18, RZ ;  /* 0x000000122810723c */ /* 0x040fec00000018ff */
[C---:B---3--:R-:W-:Y:S06]  /*4730*/  HMMA.16816.F32 R76, R40.reuse, R72, RZ ;  /* 0x00000048284c723c */ /* 0x048fec00000018ff */
[C---:B------:R-:W-:Y:S06]  /*4740*/  HMMA.16816.F32 R72, R40.reuse, R74, RZ ;  /* 0x0000004a2848723c */ /* 0x040fec00000018ff */
[----:B----4-:R-:W-:Y:S06]  /*4750*/  HMMA.16816.F32 R44, R40, R68, RZ ;  /* 0x00000044282c723c */ /* 0x010fec00000018ff */
[----:B------:R-:W-:Y:S06]  /*4760*/  HMMA.16816.F32 R12, R52, R60, R12 ;  /* 0x0000003c340c723c */ /* 0x000fec000000180c */
[----:B------:R-:W-:Y:S01]  /*4770*/  HMMA.16816.F32 R40, R40, R70, RZ ;  /* 0x000000462828723c */ /* 0x000fe200000018ff */
[----:B------:R-:W-:Y:S05]  /*4780*/  LDSM.16.M88.4 R68, [R193] ;  /* 0x00000000c144783b */ /* 0x000fea0000000200 */
[C---:B------:R-:W-:Y:S01]  /*4790*/  HMMA.16816.F32 R8, R52.reuse, R62, R8 ;  /* 0x0000003e3408723c */ /* 0x040fe20000001808 */
[----:B------:R-:W3:Y:S05]  /*47a0*/  LDSM.16.M88.4 R60, [R184+0x800] ;  /* 0x00080000b83c783b */ /* 0x000eea0000000200 */
[C---:B------:R-:W-:Y:S06]  /*47b0*/  HMMA.16816.F32 R20, R52.reuse, R64, R20 ;  /* 0x000000403414723c */ /* 0x040fec0000001814 */
[C---:B------:R-:W-:Y:S01]  /*47c0*/  HMMA.16816.F32 R16, R52.reuse, R66, R16 ;  /* 0x000000423410723c */ /* 0x040fe20000001810 */
[----:B------:R-:W4:Y:S05]  /*47d0*/  LDSM.16.M88.4 R64, [R184] ;  /* 0x00000000b840783b */ /* 0x000f2a0000000200 */
[C---:B------:R-:W-:Y:S06]  /*47e0*/  HMMA.16816.F32 R76, R52.reuse, R56, R76 ;  /* 0x00000038344c723c */ /* 0x040fec000000184c */
[C---:B------:R-:W-:Y:S01]  /*47f0*/  HMMA.16816.F32 R72, R52.reuse, R58, R72 ;  /* 0x0000003a3448723c */ /* 0x040fe20000001848 */
[----:B------:R-:W4:Y:S05]  /*4800*/  LDSM.16.M88.4 R56, [R184+0x1000] ;  /* 0x00100000b838783b */ /* 0x000f2a0000000200 */
        /* <DEDUP_REMOVED lines=9> */
[----:B------:R-:W1:Y:S05]  /*48a0*/  LDSM.16.M88.4 R32, [R197+0x8800] ;  /* 0x00880000c520783b */ /* 0x000e6a0000000200 */
[C---:B------:R-:W-:Y:S06]  /*48b0*/  HMMA.16816.F32 R76, R36.reuse, R24, R76 ;  /* 0x00000018244c723c */ /* 0x040fec000000184c */
[----:B--2---:R-:W-:Y:S06]  /*48c0*/  HMMA.16816.F32 R44, R36, R80, R44 ;  /* 0x00000050242c723c */ /* 0x004fec000000182c */
[----:B---3--:R-:W-:Y:S06]  /*48d0*/  HMMA.16816.F32 R12, R68, R60, R12 ;  /* 0x0000003c440c723c */ /* 0x008fec000000180c */
[C---:B------:R-:W-:Y:S01]  /*48e0*/  HMMA.16816.F32 R72, R36.reuse, R26, R72 ;  /* 0x0000001a2448723c */ /* 0x040fe20000001848 */
[----:B------:R-:W-:Y:S05]  /*48f0*/  LDSM.16.M88.4 R24, [R197+0x9000] ;  /* 0x00900000c518783b */ /* 0x000fea0000000200 */
[----:B------:R-:W-:Y:S01]  /*4900*/  HMMA.16816.F32 R40, R36, R82, R40 ;  /* 0x000000522428723c */ /* 0x000fe20000001828 */
[----:B------:R-:W2:Y:S05]  /*4910*/  LDSM.16.M88.4 R36, [R197+0x9800] ;  /* 0x00980000c524783b */ /* 0x000eaa0000000200 */
[C---:B------:R-:W-:Y:S01]  /*4920*/  HMMA.16816.F32 R8, R68.reuse, R62, R8 ;  /* 0x0000003e4408723c */ /* 0x040fe20000001808 */
[----:B------:R-:W-:Y:S05]  /*4930*/  LDSM.16.M88.4 R60, [R195+0x2800] ;  /* 0x00280000c33c783b */ /* 0x000fea0000000200 */
[C---:B----4-:R-:W-:Y:S06]  /*4940*/  HMMA.16816.F32 R20, R68.reuse, R64, R20 ;  /* 0x000000404414723c */ /* 0x050fec0000001814 */
[C---:B------:R-:W-:Y:S01]  /*4950*/  HMMA.16816.F32 R16, R68.reuse, R66, R16 ;  /* 0x000000424410723c */ /* 0x040fe20000001810 */
[----:B------:R-:W-:Y:S05]  /*4960*/  LDSM.16.M88.4 R64, [R195+0x2000] ;  /* 0x00200000c340783b */ /* 0x000fea0000000200 */
[C---:B------:R-:W-:Y:S01]  /*4970*/  HMMA.16816.F32 R80, R68.reuse, R56, R76 ;  /* 0x000000384450723c */ /* 0x040fe2000000184c */
[----:B------:R-:W3:Y:S05]  /*4980*/  LDSM.16.M88.4 R76, [R196+0x2000] ;  /* 0x00200000c44c783b */ /* 0x000eea0000000200 */
[----:B-1----:R-:W-:Y:S06]  /*4990*/  HMMA.16816.F32 R44, R68, R28, R44 ;  /* 0x0000001c442c723c */ /* 0x002fec000000182c */
[----:B------:R-:W-:Y:S06]  /*49a0*/  HMMA.16816.F32 R12, R52, R32, R12 ;  /* 0x00000020340c723c */ /* 0x000fec000000180c */
[C---:B------:R-:W-:Y:S01]  /*49b0*/  HMMA.16816.F32 R72, R68.reuse, R58, R72 ;  /* 0x0000003a4448723c */ /* 0x040fe20000001848 */
[----:B------:R-:W-:Y:S05]  /*49c0*/  LDSM.16.M88.4 R56, [R195+0x3000] ;  /* 0x00300000c338783b */ /* 0x000fea0000000200 */
[----:B------:R-:W-:Y:S01]  /*49d0*/  HMMA.16816.F32 R40, R68, R30, R40 ;  /* 0x0000001e4428723c */ /* 0x000fe20000001828 */
[----:B------:R-:W1:Y:S04]  /*49e0*/  LDSM.16.M88.4 R28, [R195+0x3800] ;  /* 0x00380000c31c783b */ /* 0x000e680000000200 */
[----:B------:R-:W-:Y:S01]  /*49f0*/  LDSM.16.M88.4 R68, [R194+0x2000] ;  /* 0x00200000c244783b */ /* 0x000fe20000000200 */
[C---:B------:R-:W-:Y:S03]  /*4a00*/  HMMA.16816.F32 R8, R52.reuse, R34, R8 ;  /* 0x000000223408723c */ /* 0x040fe60000001808 */
[----:B------:R-:W4:Y:S03]  /*4a10*/  LDSM.16.M88.4 R32, [R191+0x8800] ;  /* 0x00880000bf20783b */ /* 0x000f260000000200 */
[C---:B------:R-:W-:Y:S06]  /*4a20*/  HMMA.16816.F32 R20, R52.reuse, R48, R20 ;  /* 0x000000303414723c */ /* 0x040fec0000001814 */
[C---:B------:R-:W-:Y:S01]  /*4a30*/  HMMA.16816.F32 R16, R52.reuse, R50, R16 ;  /* 0x000000323410723c */ /* 0x040fe20000001810 */
[----:B------:R-:W4:Y:S05]  /*4a40*/  LDSM.16.M88.4 R48, [R191+0x8000] ;  /* 0x00800000bf30783b */ /* 0x000f2a0000000200 */
[----:B--2---:R-:W-:Y:S06]  /*4a50*/  HMMA.16816.F32 R44, R52, R36, R44 ;  /* 0x00000024342c723c */ /* 0x004fec000000182c */
[----:B---3--:R-:W-:Y:S06]  /*4a60*/  HMMA.16816.F32 R12, R76, R60, R12 ;  /* 0x0000003c4c0c723c */ /* 0x008fec000000180c */
[C---:B------:R-:W-:Y:S06]  /*4a70*/  HMMA.16816.F32 R72, R52.reuse, R26, R72 ;  /* 0x0000001a3448723c */ /* 0x040fec0000001848 */
[----:B------:R-:W-:Y:S01]  /*4a80*/  HMMA.16816.F32 R40, R52, R38, R40 ;  /* 0x000000263428723c */ /* 0x000fe20000001828 */
[----:B------:R-:W2:Y:S05]  /*4a90*/  LDSM.16.M88.4 R36, [R191+0x9800] ;  /* 0x00980000bf24783b */ /* 0x000eaa0000000200 */
[C---:B------:R-:W-:Y:S01]  /*4aa0*/  HMMA.16816.F32 R8, R76.reuse, R62, R8 ;  /* 0x0000003e4c08723c */ /* 0x040fe20000001808 */
[----:B------:R-:W-:Y:S05]  /*4ab0*/  LDSM.16.M88.4 R60, [R184+0x2000] ;  /* 0x00200000b83c783b */ /* 0x000fea0000000200 */
[----:B------:R-:W-:Y:S06]  /*4ac0*/  HMMA.16816.F32 R20, R76, R64, R20 ;  /* 0x000000404c14723c */ /* 0x000fec0000001814 */
[----:B------:R-:W-:Y:S01]  /*4ad0*/  HMMA.16816.F32 R80, R52, R24, R80 ;  /* 0x000000183450723c */ /* 0x000fe20000001850 */
[----:B------:R-:W-:Y:S04]  /*4ae0*/  LDSM.16.M88.4 R52, [R184+0x2800] ;  /* 0x00280000b834783b */ /* 0x000fe80000000200 */
[----:B------:R-:W-:Y:S01]  /*4af0*/  LDSM.16.M88.4 R24, [R191+0x9000] ;  /* 0x00900000bf18783b */ /* 0x000fe20000000200 */
[C---:B------:R-:W-:Y:S03]  /*4b00*/  HMMA.16816.F32 R16, R76.reuse, R66, R16 ;  /* 0x000000424c10723c */ /* 0x040fe60000001810 */
[----:B------:R-:W3:Y:S03]  /*4b10*/  LDSM.16.M88.4 R64, [R193+0x2000] ;  /* 0x00200000c140783b */ /* 0x000ee60000000200 */
[----:B-1----:R-:W-:Y:S06]  /*4b20*/  HMMA.16816.F32 R44, R76, R28, R44 ;  /* 0x0000001c4c2c723c */ /* 0x002fec000000182c */
[----:B----4-:R-:W-:Y:S06]  /*4b30*/  HMMA.16816.F32 R12, R68, R32, R12 ;  /* 0x00000020440c723c */ /* 0x010fec000000180c */
[C---:B------:R-:W-:Y:S06]  /*4b40*/  HMMA.16816.F32 R72, R76.reuse, R58, R72 ;  /* 0x0000003a4c48723c */ /* 0x040fec0000001848 */
[----:B------:R-:W-:Y:S01]  /*4b50*/  HMMA.16816.F32 R40, R76, R30, R40 ;  /* 0x0000001e4c28723c */ /* 0x000fe20000001828 */
[----:B------:R-:W1:Y:S05]  /*4b60*/  LDSM.16.M88.4 R28, [R184+0x3800] ;  /* 0x00380000b81c783b */ /* 0x000e6a0000000200 */
[C---:B------:R-:W-:Y:S01]  /*4b70*/  HMMA.16816.F32 R8, R68.reuse, R34, R8 ;  /* 0x000000224408723c */ /* 0x040fe20000001808 */
[----:B------:R-:W-:Y:S05]  /*4b80*/  LDSM.16.M88.4 R32, [R197+0xa800] ;  /* 0x00a80000c520783b */ /* 0x000fea0000000200 */
[----:B------:R-:W-:Y:S06]  /*4b90*/  HMMA.16816.F32 R20, R68, R48, R20 ;  /* 0x000000304414723c */ /* 0x000fec0000001814 */
[----:B------:R-:W-:Y:S01]  /*4ba0*/  HMMA.16816.F32 R80, R76, R56, R80 ;  /* 0x000000384c50723c */ /* 0x000fe20000001850 */
[----:B------:R-:W4:Y:S04]  /*4bb0*/  LDSM.16.M88.4 R76, [R198+0x4000] ;  /* 0x00400000c64c783b */ /* 0x000f280000000200 */
[----:B------:R-:W4:Y:S01]  /*4bc0*/  LDSM.16.M88.4 R56, [R184+0x3000] ;  /* 0x00300000b838783b */ /* 0x000f220000000200 */
[C---:B------:R-:W-:Y:S03]  /*4bd0*/  HMMA.16816.F32 R16, R68.reuse, R50, R16 ;  /* 0x000000324410723c */ /* 0x040fe60000001810 */
[----:B------:R-:W4:Y:S03]  /*4be0*/  LDSM.16.M88.4 R48, [R197+0xa000] ;  /* 0x00a00000c530783b */ /* 0x000f260000000200 */
        /* <DEDUP_REMOVED lines=9> */
[----:B------:R-:W3:Y:S04]  /*4c80*/  LDSM.16.M88.4 R68, [R196+0x4000] ;  /* 0x00400000c444783b */ /* 0x000ee80000000200 */
[----:B------:R-:W3:Y:S01]  /*4c90*/  LDSM.16.M88.4 R24, [R197+0xb000] ;  /* 0x00b00000c518783b */ /* 0x000ee20000000200 */
        /* <DEDUP_REMOVED lines=22> */
[C---:B------:R-:W-:Y:S06]  /*4e00*/  HMMA.16816.F32 R20, R68.reuse, R60, R20 ;  /* 0x0000003c4414723c */ /* 0x040fec0000001814 */
[----:B------:R-:W-:Y:S01]  /*4e10*/  HMMA.16816.F32 R16, R68, R62, R16 ;  /* 0x0000003e4410723c */ /* 0x000fe20000001810 */
[----:B------:R-:W3:Y:S05]  /*4e20*/  LDSM.16.M88.4 R60, [R184+0x4000] ;  /* 0x00400000b83c783b */ /* 0x000eea0000000200 */
[----:B------:R-:W-:Y:S01]  /*4e30*/  HMMA.16816.F32 R80, R76, R24, R80 ;  /* 0x000000184c50723c */ /* 0x000fe20000001850 */
[----:B------:R-:W3:Y:S05]  /*4e40*/  LDSM.16.M88.4 R24, [R191+0xb000] ;  /* 0x00b00000bf18783b */ /* 0x000eea0000000200 */
[----:B-1----:R-:W-:Y:S06]  /*4e50*/  HMMA.16816.F32 R44, R68, R28, R44 ;  /* 0x0000001c442c723c */ /* 0x002fec000000182c */
[----:B----4-:R-:W-:Y:S01]  /*4e60*/  HMMA.16816.F32 R12, R64, R32, R12 ;  /* 0x00000020400c723c */ /* 0x010fe2000000180c */
[----:B------:R-:W-:-:S05]  /*4e70*/  VIADD R28, R204, UR12 ;  /* 0x0000000ccc1c7c36 */ /* 0x000fca0008000000 */
[----:B------:R-:W-:Y:S01]  /*4e80*/  HMMA.16816.F32 R76, R68, R58, R72 ;  /* 0x0000003a444c723c */ /* 0x000fe20000001848 */
[----:B------:R-:W1:Y:S05]  /*4e90*/  LDSM.16.M88.4 R72, [R184+0x4800] ;  /* 0x00480000b848783b */ /* 0x000e6a0000000200 */
[----:B------:R-:W-:Y:S01]  /*4ea0*/  HMMA.16816.F32 R32, R64, R34, R8 ;  /* 0x000000224020723c */ /* 0x000fe20000001808 */
[----:B------:R-:W4:Y:S05]  /*4eb0*/  LDSM.16.M88.4 R8, [R184+0x5800] ;  /* 0x00580000b808783b */ /* 0x000f2a0000000200 */
[----:B------:R-:W-:Y:S06]  /*4ec0*/  HMMA.16816.F32 R40, R68, R30, R40 ;  /* 0x0000001e4428723c */ /* 0x000fec0000001828 */
[----:B------:R-:W-:Y:S06]  /*4ed0*/  HMMA.16816.F32 R20, R64, R48, R20 ;  /* 0x000000304014723c */ /* 0x000fec0000001814 */
[----:B------:R-:W-:Y:S01]  /*4ee0*/  HMMA.16816.F32 R80, R68, R56, R80 ;  /* 0x000000384450723c */ /* 0x000fe20000001850 */
[----:B------:R-:W4:Y:S01]  /*4ef0*/  LDSM.16.M88.4 R56, [R184+0x5000] ;  /* 0x00500000b838783b */ /* 0x000f220000000200 */
[----:B------:R-:W-:-:S04]  /*4f00*/  DEPBAR.LE SB0, 0x0 ;  /* 0x000080000000791a */ /* 0x000fc80000000000 */
[C---:B------:R-:W-:Y:S06]  /*4f10*/  HMMA.16816.F32 R16, R64.reuse, R50, R16 ;  /* 0x000000324010723c */ /* 0x040fec0000001810 */
[C---:B--2---:R-:W-:Y:S06]  /*4f20*/  HMMA.16816.F32 R44, R64.reuse, R36, R44 ;  /* 0x00000024402c723c */ /* 0x044fec000000182c */
[----:B------:R-:W-:Y:S06]  /*4f30*/  HMMA.16816.F32 R40, R64, R38, R40 ;  /* 0x000000264028723c */ /* 0x000fec0000001828 */
[----:B---3--:R-:W-:Y:S06]  /*4f40*/  HMMA.16816.F32 R20, R52, R60, R20 ;  /* 0x0000003c3414723c */ /* 0x008fec0000001814 */
[----:B------:R-:W-:Y:S06]  /*4f50*/  HMMA.16816.F32 R80, R64, R24, R80 ;  /* 0x000000184050723c */ /* 0x000fec0000001850 */
[----:B------:R-:W-:Y:S01]  /*4f60*/  HMMA.16816.F32 R16, R52, R62, R16 ;  /* 0x0000003e3410723c */ /* 0x000fe20000001810 */
[----:B------:R-:W-:-:S05]  /*4f70*/  IMAD.U32 R25, RZ, RZ, UR15 ;  /* 0x0000000fff197e24 */ /* 0x000fca000f8e00ff */
[----:B-1----:R-:W-:Y:S01]  /*4f80*/  HMMA.16816.F32 R12, R52, R72, R12 ;  /* 0x00000048340c723c */ /* 0x002fe2000000180c */
[----:B------:R-:W-:-:S05]  /*4f90*/  VIADDMNMX R2, R6, 0x8, R25, PT ;  /* 0x0000000806027846 */ /* 0x000fca0003800119 */
[----:B----4-:R-:W-:Y:S06]  /*4fa0*/  HMMA.16816.F32 R44, R52, R8, R44 ;  /* 0x00000008342c723c */ /* 0x010fec000000182c */
[----:B------:R-:W-:Y:S01]  /*4fb0*/  HMMA.16816.F32 R76, R64, R26, R76 ;  /* 0x0000001a404c723c */ /* 0x000fe2000000184c */
[C---:B------:R-:W-:Y:S02]  /*4fc0*/  VIADD R8, R28.reuse, 0x1 ;  /* 0x000000011c087836 */ /* 0x040fe40000000000 */
[----:B------:R-:W-:-:S03]  /*4fd0*/  VIADD R9, R28, 0x10 ;  /* 0x000000101c097836 */ /* 0x000fc60000000000 */
[----:B------:R-:W-:Y:S01]  /*4fe0*/  I2FP.F32.S32 R6, R8 ;  /* 0x0000000800067245 */ /* 0x000fe20000201400 */
[C---:B------:R-:W-:Y:S01]  /*4ff0*/  HMMA.16816.F32 R40, R52.reuse, R10, R40 ;  /* 0x0000000a3428723c */ /* 0x040fe20000001828 */
[C---:B------:R-:W-:Y:S01]  /*5000*/  ISETP.GE.AND P4, PT, R8.reuse, R135, PT ;  /* 0x000000870800720c */ /* 0x040fe20003f86270 */
[----:B------:R-:W-:Y:S01]  /*5010*/  BAR.SYNC.DEFER_BLOCKING 0x0 ;  /* 0x0000000000007b1d */ /* 0x000fe20000010000 */
[----:B------:R-:W-:Y:S01]  /*5020*/  ISETP.GE.AND P1, PT, R8, R2, PT ;  /* 0x000000020800720c */ /* 0x000fe20003f26270 */
[C---:B------:R-:W-:Y:S01]  /*5030*/  FFMA.FTZ R21, R6.reuse, UR5, R21 ;  /* 0x0000000506157c23 */ /* 0x040fe20008010015 */
[----:B------:R-:W-:Y:S01]  /*5040*/  FFMA.FTZ R23, R6, UR5, R23 ;  /* 0x0000000506177c23 */ /* 0x000fe20008010017 */
[----:B------:R-:W-:Y:S01]  /*5050*/  HMMA.16816.F32 R32, R52, R74, R32 ;  /* 0x0000004a3420723c */ /* 0x000fe20000001820 */
[C---:B------:R-:W-:Y:S02]  /*5060*/  VIADD R11, R28.reuse, 0x8 ;  /* 0x000000081c0b7836 */ /* 0x040fe40000000000 */
[----:B------:R-:W-:Y:S01]  /*5070*/  VIADD R6, R28, 0x9 ;  /* 0x000000091c067836 */ /* 0x000fe20000000000 */
[----:B------:R-:W-:-:S02]  /*5080*/  FSEL R25, R21, -INF , !P4 ;  /* 0xff80000015197808 */ /* 0x000fc40006000000 */
[CC--:B------:R-:W-:Y:S01]  /*5090*/  ISETP.GE.AND P5, PT, R11.reuse, R135.reuse, PT ;  /* 0x000000870b00720c */ /* 0x0c0fe20003fa6270 */
[C---:B------:R-:W-:Y:S01]  /*50a0*/  HMMA.16816.F32 R80, R52.reuse, R56, R80 ;  /* 0x000000383450723c */ /* 0x040fe20000001850 */
[-C--:B------:R-:W-:Y:S02]  /*50b0*/  ISETP.GE.AND P3, PT, R11, R2.reuse, PT ;  /* 0x000000020b00720c */ /* 0x080fe40003f66270 */
[C---:B------:R-:W-:Y:S02]  /*50c0*/  ISETP.GE.AND P6, PT, R6.reuse, R135, PT ;  /* 0x000000870600720c */ /* 0x040fe40003fc6270 */
[----:B------:R-:W-:Y:S01]  /*50d0*/  ISETP.GE.AND P2, PT, R6, R2, PT ;  /* 0x000000020600720c */ /* 0x000fe20003f46270 */
[----:B------:R-:W-:Y:S01]  /*50e0*/  HMMA.16816.F32 R76, R52, R58, R76 ;  /* 0x0000003a344c723c */ /* 0x000fe2000000184c */
[----:B------:R-:W-:Y:S02]  /*50f0*/  FSEL R26, R23, -INF , !P1 ;  /* 0xff800000171a7808 */ /* 0x000fe40004800000 */
[----:B------:R-:W-:-:S02]  /*5100*/  I2FP.F32.S32 R11, R11 ;  /* 0x0000000b000b7245 */ /* 0x000fc40000201400 */
[----:B------:R-:W-:Y:S02]  /*5110*/  I2FP.F32.S32 R6, R6 ;  /* 0x0000000600067245 */ /* 0x000fe40000201400 */
[----:B------:R-:W-:Y:S01]  /*5120*/  ISETP.GE.AND P4, PT, R9, R135, PT ;  /* 0x000000870900720c */ /* 0x000fe20003f86270 */
[----:B------:R-:W-:Y:S01]  /*5130*/  FFMA.FTZ R29, R11, UR5, R16 ;  /* 0x000000050b1d7c23 */ /* 0x000fe20008010010 */
[-C--:B------:R-:W-:Y:S01]  /*5140*/  ISETP.GE.AND P1, PT, R9, R2.reuse, PT ;  /* 0x000000020900720c */ /* 0x080fe20003f26270 */
[C---:B------:R-:W-:Y:S01]  /*5150*/  FFMA.FTZ R27, R6.reuse, UR5, R17 ;  /* 0x00000005061b7c23 */ /* 0x040fe20008010011 */
[----:B------:R-:W-:Y:S01]  /*5160*/  I2FP.F32.S32 R9, R9 ;  /* 0x0000000900097245 */ /* 0x000fe20000201400 */
[----:B------:R-:W-:Y:S01]  /*5170*/  FFMA.FTZ R16, R6, UR5, R19 ;  /* 0x0000000506107c23 */ /* 0x000fe20008010013 */
[----:B------:R-:W-:Y:S01]  /*5180*/  FFMA.FTZ R18, R11, UR5, R18 ;  /* 0x000000050b127c23 */ /* 0x000fe20008010012 */
[C---:B------:R-:W-:Y:S01]  /*5190*/  VIADD R6, R28.reuse, 0x19 ;  /* 0x000000191c067836 */ /* 0x040fe20000000000 */
[----:B------:R-:W-:Y:S01]  /*51a0*/  FSEL R27, R27, -INF , !P6 ;  /* 0xff8000001b1b7808 */ /* 0x000fe20007000000 */
[C---:B------:R-:W-:Y:S01]  /*51b0*/  FFMA.FTZ R17, R9.reuse, UR5, R12 ;  /* 0x0000000509117c23 */ /* 0x040fe2000801000c */
[----:B------:R-:W-:Y:S01]  /*51c0*/  FFMA.FTZ R10, R9, UR5, R14 ;  /* 0x00000005090a7c23 */ /* 0x000fe2000801000e */
[----:B------:R-:W-:Y:S01]  /*51d0*/  VIADD R9, R28, 0x18 ;  /* 0x000000181c097836 */ /* 0x000fe20000000000 */
[----:B------:R-:W-:Y:S01]  /*51e0*/  FSEL R16, R16, -INF , !P2 ;  /* 0xff80000010107808 */ /* 0x000fe20005000000 */
[C---:B------:R-:W-:Y:S01]  /*51f0*/  VIADD R12, R28.reuse, 0x11 ;  /* 0x000000111c0c7836 */ /* 0x040fe20000000000 */
[----:B------:R-:W-:Y:S01]  /*5200*/  FSEL R29, R29, -INF , !P5 ;  /* 0xff8000001d1d7808 */ /* 0x000fe20006800000 */
[----:B------:R-:W-:Y:S01]  /*5210*/  VIADD R14, R28, 0x21 ;  /* 0x000000211c0e7836 */ /* 0x000fe20000000000 */
[----:B------:R-:W-:Y:S01]  /*5220*/  FSEL R24, R18, -INF , !P3 ;  /* 0xff80000012187808 */ /* 0x000fe20005800000 */
[C---:B------:R-:W-:Y:S01]  /*5230*/  VIADD R19, R28.reuse, 0x20 ;  /* 0x000000201c137836 */ /* 0x040fe20000000000 */
[C---:B------:R-:W-:Y:S01]  /*5240*/  ISETP.GE.AND P6, PT, R9.reuse, R135, PT ;  /* 0x000000870900720c */ /* 0x040fe20003fc6270 */
[----:B------:R-:W-:Y:S01]  /*5250*/  VIADD R18, R28, 0x29 ;  /* 0x000000291c127836 */ /* 0x000fe20000000000 */
[----:B------:R-:W-:-:S02]  /*5260*/  ISETP.GE.AND P2, PT, R9, R2, PT ;  /* 0x000000020900720c */ /* 0x000fc40003f46270 */
[----:B------:R-:W-:Y:S02]  /*5270*/  FSEL R17, R17, -INF , !P4 ;  /* 0xff80000011117808 */ /* 0x000fe40006000000 */
[----:B------:R-:W-:Y:S02]  /*5280*/  FSEL R10, R10, -INF , !P1 ;  /* 0xff8000000a0a7808 */ /* 0x000fe40004800000 */
[C---:B------:R-:W-:Y:S02]  /*5290*/  ISETP.GE.AND P5, PT, R12.reuse, R135, PT ;  /* 0x000000870c00720c */ /* 0x040fe40003fa6270 */
[----:B------:R-:W-:Y:S02]  /*52a0*/  ISETP.GE.AND P3, PT, R12, R2, PT ;  /* 0x000000020c00720c */ /* 0x000fe40003f66270 */
[----:B------:R-:W-:Y:S02]  /*52b0*/  I2FP.F32.S32 R9, R9 ;  /* 0x0000000900097245 */ /* 0x000fe40000201400 */
[----:B------:R-:W-:-:S02]  /*52c0*/  ISETP.GE.AND P4, PT, R6, R135, PT ;  /* 0x000000870600720c */ /* 0x000fc40003f86270 */
[----:B------:R-:W-:Y:S01]  /*52d0*/  ISETP.GE.AND P1, PT, R6, R2, PT ;  /* 0x000000020600720c */ /* 0x000fe20003f26270 */
[C---:B------:R-:W-:Y:S01]  /*52e0*/  FFMA.FTZ R11, R9.reuse, UR5, R32 ;  /* 0x00000005090b7c23 */ /* 0x040fe20008010020 */
[----:B------:R-:W-:Y:S01]  /*52f0*/  I2FP.F32.S32 R12, R12 ;  /* 0x0000000c000c7245 */ /* 0x000fe20000201400 */
[----:B------:R-:W-:Y:S01]  /*5300*/  FFMA.FTZ R8, R9, UR5, R34 ;  /* 0x0000000509087c23 */ /* 0x000fe20008010022 */
[----:B------:R-:W-:Y:S02]  /*5310*/  I2FP.F32.S32 R6, R6 ;  /* 0x0000000600067245 */ /* 0x000fe40000201400 */
[----:B------:R-:W-:Y:S01]  /*5320*/  FSEL R11, R11, -INF , !P6 ;  /* 0xff8000000b0b7808 */ /* 0x000fe20007000000 */
[C---:B------:R-:W-:Y:S01]  /*5330*/  FFMA.FTZ R13, R12.reuse, UR5, R13 ;  /* 0x000000050c0d7c23 */ /* 0x040fe2000801000d */
[----:B------:R-:W-:Y:S01]  /*5340*/  FFMA.FTZ R12, R12, UR5, R15 ;  /* 0x000000050c0c7c23 */ /* 0x000fe2000801000f */
[C---:B------:R-:W-:Y:S01]  /*5350*/  FFMA.FTZ R9, R6.reuse, UR5, R33 ;  /* 0x0000000506097c23 */ /* 0x040fe20008010021 */
[----:B------:R-:W-:Y:S01]  /*5360*/  FFMA.FTZ R6, R6, UR5, R35 ;  /* 0x0000000506067c23 */ /* 0x000fe20008010023 */
[----:B------:R-:W-:Y:S01]  /*5370*/  VIADD R15, R28, 0x28 ;  /* 0x000000281c0f7836 */ /* 0x000fe20000000000 */
[----:B------:R-:W-:-:S02]  /*5380*/  FSEL R8, R8, -INF , !P2 ;  /* 0xff80000008087808 */ /* 0x000fc40005000000 */
[----:B------:R-:W-:Y:S02]  /*5390*/  FSEL R9, R9, -INF , !P4 ;  /* 0xff80000009097808 */ /* 0x000fe40006000000 */
[----:B------:R-:W-:Y:S02]  /*53a0*/  FSEL R6, R6, -INF , !P1 ;  /* 0xff80000006067808 */ /* 0x000fe40004800000 */
[CC--:B------:R-:W-:Y:S02]  /*53b0*/  ISETP.GE.AND P6, PT, R14.reuse, R135.reuse, PT ;  /* 0x000000870e00720c */ /* 0x0c0fe40003fc6270 */
[-C--:B------:R-:W-:Y:S02]  /*53c0*/  ISETP.GE.AND P2, PT, R14, R2.reuse, PT ;  /* 0x000000020e00720c */ /* 0x080fe40003f46270 */
[C---:B------:R-:W-:Y:S02]  /*53d0*/  ISETP.GE.AND P4, PT, R15.reuse, R135, PT ;  /* 0x000000870f00720c */ /* 0x040fe40003f86270 */
[----:B------:R-:W-:-:S02]  /*53e0*/  ISETP.GE.AND P1, PT, R15, R2, PT ;  /* 0x000000020f00720c */ /* 0x000fc40003f26270 */
[----:B------:R-:W-:Y:S02]  /*53f0*/  I2FP.F32.S32 R14, R14 ;  /* 0x0000000e000e7245 */ /* 0x000fe40000201400 */
[----:B------:R-:W-:Y:S02]  /*5400*/  I2FP.F32.S32 R15, R15 ;  /* 0x0000000f000f7245 */ /* 0x000fe40000201400 */
[----:B------:R-:W-:Y:S01]  /*5410*/  FSEL R13, R13, -INF , !P5 ;  /* 0xff8000000d0d7808 */ /* 0x000fe20006800000 */
[C---:B------:R-:W-:Y:S01]  /*5420*/  FFMA.FTZ R81, R14.reuse, UR5, R81 ;  /* 0x000000050e517c23 */ /* 0x040fe20008010051 */
[----:B------:R-:W-:Y:S01]  /*5430*/  FFMA.FTZ R83, R14, UR5, R83 ;  /* 0x000000050e537c23 */ /* 0x000fe20008010053 */
[C---:B------:R-:W-:Y:S01]  /*5440*/  FFMA.FTZ R76, R15.reuse, UR5, R76 ;  /* 0x000000050f4c7c23 */ /* 0x040fe2000801004c */
[----:B------:R-:W-:Y:S01]  /*5450*/  FFMA.FTZ R78, R15, UR5, R78 ;  /* 0x000000050f4e7c23 */ /* 0x000fe2000801004e */
[----:B------:R-:W-:Y:S01]  /*5460*/  VIADD R14, R28, 0x31 ;  /* 0x000000311c0e7836 */ /* 0x000fe20000000000 */
        /* <DEDUP_REMOVED lines=38> */
[C---:B------:R-:W-:Y:S01]  /*56d0*/  ISETP.GE.AND P3, PT, R28.reuse, R2, PT ;  /* 0x000000021c00720c */ /* 0x040fe20003f66270 */
[----:B------:R-:W-:Y:S01]  /*56e0*/  VIADD R28, R28, 0x39 ;  /* 0x000000391c1c7836 */ /* 0x000fe20000000000 */
[----:B------:R-:W-:Y:S01]  /*56f0*/  FSEL R143, R40, -INF , !P6 ;  /* 0xff800000288f7808 */ /* 0x000fe20007000000 */
[----:B------:R-:W-:Y:S01]  /*5700*/  FFMA.FTZ R20, R15, UR5, R20 ;  /* 0x000000050f147c23 */ /* 0x000fe20008010014 */
[----:B------:R-:W-:Y:S01]  /*5710*/  ISETP.LT.AND P6, PT, R199, UR11, PT ;  /* 0x0000000bc7007c0c */ /* 0x000fe2000bfc1270 */
[----:B------:R-:W-:Y:S01]  /*5720*/  FFMA.FTZ R22, R15, UR5, R22 ;  /* 0x000000050f167c23 */ /* 0x000fe20008010016 */
[----:B------:R-:W-:Y:S02]  /*5730*/  FSEL R149, R45, -INF , !P4 ;  /* 0xff8000002d957808 */ /* 0x000fe40006000000 */
[----:B------:R-:W-:-:S02]  /*5740*/  FSEL R140, R47, -INF , !P1 ;  /* 0xff8000002f8c7808 */ /* 0x000fc40004800000 */
[C---:B------:R-:W-:Y:S02]  /*5750*/  ISETP.GE.AND P4, PT, R28.reuse, R135, PT ;  /* 0x000000871c00720c */ /* 0x040fe40003f86270 */
[----:B------:R-:W-:Y:S02]  /*5760*/  ISETP.GE.AND P1, PT, R28, R2, PT ;  /* 0x000000021c00720c */ /* 0x000fe40003f26270 */
[----:B------:R-:W-:Y:S02]  /*5770*/  I2FP.F32.S32 R28, R28 ;  /* 0x0000001c001c7245 */ /* 0x000fe40000201400 */
[----:B------:R-:W-:Y:S02]  /*5780*/  FSEL R142, R46, -INF , !P2 ;  /* 0xff8000002e8e7808 */ /* 0x000fe40005000000 */
[----:B------:R-:W-:Y:S01]  /*5790*/  ISETP.GE.AND P2, PT, R14, R2, PT ;  /* 0x000000020e00720c */ /* 0x000fe20003f46270 */
[C---:B------:R-:W-:Y:S01]  /*57a0*/  FFMA.FTZ R41, R28.reuse, UR5, R41 ;  /* 0x000000051c297c23 */ /* 0x040fe20008010029 */
        /* <DEDUP_REMOVED lines=83> */
.L_x_3198:
[----:B------:R-:W-:-:S04]  /*5ce0*/  ULEA UR12, -UR6, URZ, 0x6 ;  /* 0x0000003f060c7291 */ /* 0x000fc8000f8e313f */
[----:B------:R-:W-:Y:S02]  /*5cf0*/  USHF.R.S32.HI UR15, URZ, 0x1f, UR12 ;  /* 0x0000001f3f0f7899 */ /* 0x000fe4000801140c */
[----:B------:R-:W-:-:S04]  /*5d00*/  MOV R30, UR12 ;  /* 0x0000000c001e7c02 */ /* 0x000fc80008000f00 */
[----:B------:R-:W-:-:S07]  /*5d10*/  MOV R33, UR15 ;  /* 0x0000000f00217c02 */ /* 0x000fce0008000f00 */
.L_x_3199:
        /* <DEDUP_REMOVED lines=9> */
[----:B------:R-:W-:Y:S02]  /*5db0*/  @!P3 IMAD.X R32, R33, 0x1, R134, P1 ;  /* 0x000000012120b824 */ /* 0x000fe400008e0686 */
        /* <DEDUP_REMOVED lines=9> */
[----:B------:R-:W-:Y:S01]  /*5e50*/  @!P4 LEA.HI.X R41, R4, R19, R32, 0x1, P5 ;  /* 0x000000130429c211 */ /* 0x000fe200028f0c20 */
[----:B------:R-:W-:Y:S01]  /*5e60*/  @!P2 IMAD.X R32, R33, 0x1, R134, P1 ;  /* 0x000000012120a824 */ /* 0x000fe200008e0686 */
[----:B------:R-:W-:Y:S02]  /*5e70*/  IADD3 R4, P5, R30, UR26, RZ ;  /* 0x0000001a1e047c10 */ /* 0x000fe4000ffbe0ff */
[----:B----4-:R-:W-:-:S03]  /*5e80*/  @!P2 LEA R34, P1, R3, R14, 0x1 ;  /* 0x0000000e0322a211 */ /* 0x010fc600078208ff */
[----:B------:R-:W4:Y:S01]  /*5e90*/  @!P2 LDC.64 R18, c[0x0][0x218] ;  /* 0x00008600ff12ab82 */ /* 0x000f220000000a00 */
[----:B------:R-:W-:Y:S01]  /*5ea0*/  @!PT LDS RZ, [RZ] ;  /* 0x00000000fffff984 */ /* 0x000fe20000000800 */
[----:B------:R-:W-:Y:S01]  /*5eb0*/  @!PT LDS RZ, [RZ] ;  /* 0x00000000fffff984 */ /* 0x000fe20000000800 */
[----:B------:R-:W-:Y:S01]  /*5ec0*/  @!PT LDS RZ, [RZ] ;  /* 0x00000000fffff984 */ /* 0x000fe20000000800 */
[----:B------:R5:W-:Y:S01]  /*5ed0*/  @!P4 LDGSTS.E.BYPASS.LTC128B.128 [R202+0x6000], desc[UR20][R40.64] ;  /* 0x0600000028cacfae */ /* 0x000be2000b901d54 */
[----:B------:R-:W-:Y:S02]  /*5ee0*/  @!P2 LEA.HI.X R35, R3, R15, R32, 0x1, P1 ;  /* 0x0000000f0323a211 */ /* 0x000fe400008f0c20 */
[----:B------:R-:W-:Y:S01]  /*5ef0*/  IADD3.X R3, R33, UR25, RZ, P5, !PT ;  /* 0x0000001921037c10 */ /* 0x000fe2000affe4ff */
[----:B------:R2:W-:Y:S01]  /*5f00*/  @P3 STS.128 [R202+0x8000], RZ ;  /* 0x008000ffca003388 */ /* 0x0005e20000000c00 */
[CC--:B------:R-:W-:Y:S02]  /*5f10*/  @!P4 IADD3 R39, P5, R4.reuse, R133.reuse, RZ ;  /* 0x000000850427c210 */ /* 0x0c0fe40007fbe0ff */
[----:B------:R-:W2:Y:S01]  /*5f20*/  @!P4 LDC.64 R14, c[0x0][0x218] ;  /* 0x00008600ff0ecb82 */ /* 0x000ea20000000a00 */
[----:B------:R-:W-:Y:S01]  /*5f30*/  @!P3 IADD3 R32, P1, R4, R133, RZ ;  /* 0x000000850420b210 */ /* 0x000fe20007f3e0ff */
[----:B------:R-:W-:Y:S01]  /*5f40*/  @!PT LDS RZ, [RZ] ;  /* 0x00000000fffff984 */ /* 0x000fe20000000800 */
[----:B------:R-:W-:Y:S01]  /*5f50*/  @!PT LDS RZ, [RZ] ;  /* 0x00000000fffff984 */ /* 0x000fe20000000800 */
[----:B------:R-:W-:Y:S01]  /*5f60*/  @!PT LDS RZ, [RZ] ;  /* 0x00000000fffff984 */ /* 0x000fe20000000800 */
[----:B------:R2:W-:Y:S01]  /*5f70*/  @!P3 LDGSTS.E.BYPASS.LTC128B.128 [R202+0x8000], desc[UR20][R36.64+0x80] ;  /* 0x0800008024cabfae */ /* 0x0005e2000b901d54 */
[----:B------:R-:W-:Y:S01]  /*5f80*/  @!P4 IMAD.X R42, R3, 0x1, R134, P5 ;  /* 0x00000001032ac824 */ /* 0x000fe200028e0686 */
[----:B-1----:R-:W-:-:S02]  /*5f90*/  @!P4 LEA R38, P5, R39, R22, 0x1 ;  /* 0x000000162726c211 */ /* 0x002fc400078a08ff */
[----:B------:R-:W-:Y:S01]  /*5fa0*/  @!P3 IMAD.X R22, R3, 0x1, R134, P1 ;  /* 0x000000010316b824 */ /* 0x000fe200008e0686 */
[----:B------:R1:W-:Y:S01]  /*5fb0*/  @P2 STS.128 [R202+0xa000], RZ ;  /* 0x00a000ffca002388 */ /* 0x0003e20000000c00 */
[----:B------:R-:W-:Y:S02]  /*5fc0*/  @!P4 LEA.HI.X R39, R39, R23, R42, 0x1, P5 ;  /* 0x000000172727c211 */ /* 0x000fe400028f0c2a */
[----:B---3--:R-:W-:Y:S01]  /*5fd0*/  @!P3 LEA R42, P5, R32, R20, 0x1 ;  /* 0x00000014202ab211 */ /* 0x008fe200078a08ff */
[----:B------:R-:W-:Y:S01]  /*5fe0*/  @!PT LDS RZ, [RZ] ;  /* 0x00000000fffff984 */ /* 0x000fe20000000800 */
[----:B------:R-:W-:Y:S01]  /*5ff0*/  @!PT LDS RZ, [RZ] ;  /* 0x00000000fffff984 */ /* 0x000fe20000000800 */
[----:B------:R-:W-:Y:S01]  /*6000*/  @!PT LDS RZ, [RZ] ;  /* 0x00000000fffff984 */ /* 0x000fe20000000800 */
[----:B------:R1:W-:Y:S01]  /*6010*/  @!P2 LDGSTS.E.BYPASS.LTC128B.128 [R202+0xa000], desc[UR20][R34.64+0x100] ;  /* 0x0a00010022caafae */ /* 0x0003e2000b901d54 */
[----:B------:R-:W-:Y:S02]  /*6020*/  @!P2 IADD3 R20, P1, R4, R133, RZ ;  /* 0x000000850414a210 */ /* 0x000fe40007f3e0ff */
[----:B------:R-:W-:Y:S01]  /*6030*/  @!P3 LEA.HI.X R43, R32, R21, R22, 0x1, P5 ;  /* 0x00000015202bb211 */ /* 0x000fe200028f0c16 */
[----:B------:R1:W-:Y:S01]  /*6040*/  @P4 STS.128 [R202+0x6800], RZ ;  /* 0x006800ffca004388 */ /* 0x0003e20000000c00 */
[----:B------:R-:W5:Y:S01]  /*6050*/  @!P3 LDC.64 R22, c[0x0][0x218] ;  /* 0x00008600ff16bb82 */ /* 0x000f620000000a00 */
[----:B------:R-:W-:Y:S01]  /*6060*/  @!P2 IMAD.X R21, R3, 0x1, R134, P1 ;  /* 0x000000010315a824 */ /* 0x000fe200008e0686 */
[----:B----4-:R-:W-:Y:S01]  /*6070*/  @!P2 LEA R44, P1, R20, R18, 0x1 ;  /* 0x00000012142ca211 */ /* 0x010fe200078208ff */
[----:B------:R-:W-:Y:S01]  /*6080*/  @!PT LDS RZ, [RZ] ;  /* 0x00000000fffff984 */ /* 0x000fe20000000800 */
[----:B------:R-:W-:Y:S01]  /*6090*/  @!PT LDS RZ, [RZ] ;  /* 0x00000000fffff984 */ /* 0x000fe20000000800 */
[----:B------:R-:W-:Y:S01]  /*60a0*/  @!PT LDS RZ, [RZ] ;  /* 0x00000000fffff984 */ /* 0x000fe20000000800 */
[----:B------:R1:W-:Y:S01]  /*60b0*/  @!P4 LDGSTS.E.BYPASS.LTC128B.128 [R202+0x6800], desc[UR20][R38.64] ;  /* 0x0680000026cacfae */ /* 0x0003e2000b901d54 */
[----:B------:R-:W-:-:S02]  /*60c0*/  IADD3 R4, P5, R4, UR26, RZ ;  /* 0x0000001a04047c10 */ /* 0x000fc4000ffbe0ff */
[----:B------:R-:W-:Y:S01]  /*60d0*/  @!P2 LEA.HI.X R45, R20, R19, R21, 0x1, P1 ;  /* 0x00000013142da211 */ /* 0x000fe200008f0c15 */
[----:B------:R1:W-:Y:S01]  /*60e0*/  @P3 STS.128 [R202+0x8800], RZ ;  /* 0x008800ffca003388 */ /* 0x0003e20000000c00 */
[----:B------:R-:W3:Y:S01]  /*60f0*/  @!P2 LDC.64 R20, c[0x0][0x218] ;  /* 0x00008600ff14ab82 */ /* 0x000ee20000000a00 */
[----:B------:R-:W-:Y:S02]  /*6100*/  IADD3.X R3, R3, UR25, RZ, P5, !PT ;  /* 0x0000001903037c10 */ /* 0x000fe4000affe4ff */
[CC--:B------:R-:W-:Y:S01]  /*6110*/  @!P4 IADD3 R32, P1, R4.reuse, R133.reuse, RZ ;  /* 0x000000850420c210 */ /* 0x0c0fe20007f3e0ff */
[----:B------:R-:W-:Y:S01]  /*6120*/  @!PT LDS RZ, [RZ] ;  /* 0x00000000fffff984 */ /* 0x000fe20000000800 */
[----:B------:R-:W-:Y:S01]  /*6130*/  @!PT LDS RZ, [RZ] ;  /* 0x00000000fffff984 */ /* 0x000fe20000000800 */
[----:B------:R-:W-:Y:S01]  /*6140*/  @!PT LDS RZ, [RZ] ;  /* 0x00000000fffff984 */ /* 0x000fe20000000800 */
[----:B------:R1:W-:Y:S01]  /*6150*/  @!P3 LDGSTS.E.BYPASS.LTC128B.128 [R202+0x8800], desc[UR20][R42.64+0x80] ;  /* 0x088000802acabfae */ /* 0x0003e2000b901d54 */
[----:B------:R-:W-:-:S03]  /*6160*/  @!P3 IADD3 R47, P5, R4, R133, RZ ;  /* 0x00000085042fb210 */ /* 0x000fc60007fbe0ff */
[C---:B------:R-:W-:Y:S01]  /*6170*/  @!P4 IMAD.X R46, R3.reuse, 0x1, R134, P1 ;  /* 0x00000001032ec824 */ /* 0x040fe200008e0686 */
[C---:B--2---:R-:W-:Y:S01]  /*6180*/  @!P4 LEA R48, P1, R32.reuse, R14, 0x1 ;  /* 0x0000000e2030c211 */ /* 0x044fe200078208ff */
[----:B------:R-:W2:Y:S01]  /*6190*/  @!P4 LDC.64 R18, c[0x0][0x218] ;  /* 0x00008600ff12cb82 */ /* 0x000ea20000000a00 */
[----:B------:R1:W-:Y:S02]  /*61a0*/  @P2 STS.128 [R202+0xa800], RZ ;  /* 0x00a800ffca002388 */ /* 0x0003e40000000c00 */
[----:B------:R-:W-:Y:S01]  /*61b0*/  @!P4 LEA.HI.X R49, R32, R15, R46, 0x1, P1 ;  /* 0x0000000f2031c211 */ /* 0x000fe200008f0c2e */
[----:B------:R-:W-:Y:S01]  /*61c0*/  @!P3 IMAD.X R46, R3, 0x1, R134, P5 ;  /* 0x00000001032eb824 */ /* 0x000fe200028e0686 */
[----:B------:R-:W-:Y:S01]  /*61d0*/  @!P2 IADD3 R32, P1, R4, R133, RZ ;  /* 0x000000850420a210 */ /* 0x000fe20007f3e0ff */
[----:B------:R-:W-:Y:S01]  /*61e0*/  @!PT LDS RZ, [RZ] ;  /* 0x00000000fffff984 */ /* 0x000fe20000000800 */
[----:B------:R-:W-:Y:S01]  /*61f0*/  @!PT LDS RZ, [RZ] ;  /* 0x00000000fffff984 */ /* 0x000fe20000000800 */
[----:B------:R-:W-:Y:S01]  /*6200*/  @!PT LDS RZ, [RZ] ;  /* 0x00000000fffff984 */ /* 0x000fe20000000800 */
[----:B------:R1:W-:Y:S01]  /*6210*/  @!P2 LDGSTS.E.BYPASS.LTC128B.128 [R202+0xa800], desc[UR20][R44.64+0x100] ;  /* 0x0a8001002ccaafae */ /* 0x0003e2000b901d54 */
[C---:B-----5:R-:W-:Y:S01]  /*6220*/  @!P3 LEA R40, P5, R47.reuse, R22, 0x1 ;  /* 0x000000162f28b211 */ /* 0x060fe200078a08ff */
[----:B------:R-:W4:Y:S02]  /*6230*/  @!P3 LDC.64 R14, c[0x0][0x218] ;  /* 0x00008600ff0ebb82 */ /* 0x000f240000000a00 */
[----:B------:R1:W-:Y:S01]  /*6240*/  @P4 STS.128 [R202+0x7000], RZ ;  /* 0x007000ffca004388 */ /* 0x0003e20000000c00 */
[----:B------:R-:W-:-:S02]  /*6250*/  @!P3 LEA.HI.X R41, R47, R23, R46, 0x1, P5 ;  /* 0x000000172f29b211 */ /* 0x000fc400028f0c2e */
[----:B------:R-:W-:Y:S01]  /*6260*/  IADD3 R22, P5, R4, UR26, RZ ;  /* 0x0000001a04167c10 */ /* 0x000fe2000ffbe0ff */
[C---:B------:R-:W-:Y:S01]  /*6270*/  @!P2 IMAD.X R4, R3.reuse, 0x1, R134, P1 ;  /* 0x000000010304a824 */ /* 0x040fe200008e0686 */
[C---:B---3--:R-:W-:Y:S01]  /*6280*/  @!P2 LEA R20, P1, R32.reuse, R20, 0x1 ;  /* 0x000000142014a211 */ /* 0x048fe200078208ff */
[----:B------:R-:W-:Y:S01]  /*6290*/  @!PT LDS RZ, [RZ] ;  /* 0x00000000fffff984 */ /* 0x000fe20000000800 */
[----:B------:R-:W-:Y:S01]  /*62a0*/  @!PT LDS RZ, [RZ] ;  /* 0x00000000fffff984 */ /* 0x000fe20000000800 */
[----:B------:R-:W-:Y:S01]  /*62b0*/  @!PT LDS RZ, [RZ] ;  /* 0x00000000fffff984 */ /* 0x000fe20000000800 */
[----:B------:R1:W-:Y:S01]  /*62c0*/  @!P4 LDGSTS.E.BYPASS.LTC128B.128 [R202+0x7000], desc[UR20][R48.64] ;  /* 0x0700000030cacfae */ /* 0x0003e2000b901d54 */
[----:B------:R-:W-:Y:S02]  /*62d0*/  IADD3.X R3, R3, UR25, RZ, P5, !PT ;  /* 0x0000001903037c10 */ /* 0x000fe4000affe4ff */
[----:B------:R-:W-:Y:S01]  /*62e0*/  @!P2 LEA.HI.X R21, R32, R21, R4, 0x1, P1 ;  /* 0x000000152015a211 */ /* 0x000fe200008f0c04 */
[----:B------:R1:W-:Y:S01]  /*62f0*/  @P3 STS.128 [R202+0x9000], RZ ;  /* 0x009000ffca003388 */ /* 0x0003e20000000c00 */
[CC--:B------:R-:W-:Y:S02]  /*6300*/  @!P4 IADD3 R4, P5, R22.reuse, R133.reuse, RZ ;  /* 0x000000851604c210 */ /* 0x0c0fe40007fbe0ff */
[----:B------:R-:W-:Y:S01]  /*6310*/  @!P3 IADD3 R23, P1, R22, R133, RZ ;  /* 0x000000851617b210 */ /* 0x000fe20007f3e0ff */
[----:B------:R-:W-:Y:S01]  /*6320*/  @!PT LDS RZ, [RZ] ;  /* 0x00000000fffff984 */ /* 0x000fe20000000800 */
[----:B------:R-:W-:Y:S01]  /*6330*/  @!PT LDS RZ, [RZ] ;  /* 0x00000000fffff984 */ /* 0x000fe20000000800 */
[----:B------:R-:W-:Y:S01]  /*6340*/  @!PT LDS RZ, [RZ] ;  /* 0x00000000fffff984 */ /* 0x000fe20000000800 */
[----:B------:R1:W-:Y:S02]  /*6350*/  @!P3 LDGSTS.E.BYPASS.LTC128B.128 [R202+0x9000], desc[UR20][R40.64+0x80] ;  /* 0x0900008028cabfae */ /* 0x0003e4000b901d54 */
[C---:B------:R-:W-:Y:S01]  /*6360*/  @!P4 IMAD.X R32, R3.reuse, 0x1, R134, P5 ;  /* 0x000000010320c824 */ /* 0x040fe200028e0686 */
[C---:B--2---:R-:W-:Y:S01]  /*6370*/  @!P4 LEA R18, P5, R4.reuse, R18, 0x1 ;  /* 0x000000120412c211 */ /* 0x044fe200078a08ff */
[----:B------:R1:W-:Y:S03]  /*6380*/  @P2 STS.128 [R202+0xb000], RZ ;  /* 0x00b000ffca002388 */ /* 0x0003e60000000c00 */
[----:B------:R-:W-:Y:S01]  /*6390*/  @!P4 LEA.HI.X R19, R4, R19, R32, 0x1, P5 ;  /* 0x000000130413c211 */ /* 0x000fe200028f0c20 */
[----:B------:R-:W-:Y:S01]  /*63a0*/  @!P3 IMAD.X R4, R3, 0x1, R134, P1 ;  /* 0x000000010304b824 */ /* 0x000fe200008e0686 */
[C---:B----4-:R-:W-:Y:S01]  /*63b0*/  @!P3 LEA R14, P1, R23.reuse, R14, 0x1 ;  /* 0x0000000e170eb211 */ /* 0x050fe200078208ff */
        /* <DEDUP_REMOVED lines=26> */
.L_x_3201:
[----:B------:R-:W-:Y:S05]  /*6560*/  BSYNC B0 ;  /* 0x0000000000007941 */ /* 0x000fea0003800000 */
.L_x_3200:
[----:B------:R-:W0:Y:S01]  /*6570*/  LDGDEPBAR ;  /* 0x00000000000079af */ /* 0x000e220000000000 */
[----:B------:R-:W-:-:S04]  /*6580*/  IADD3 R133, P1, R30, R133, RZ ;  /* 0x000000851e857210 */ /* 0x000fc80007f3e0ff */
[----:B------:R-:W-:-:S09]  /*6590*/  IADD3.X R134, R33, R134, RZ, P1, !PT ;  /* 0x0000008621867210 */ /* 0x000fd20000ffe4ff */
.L_x_3197:
[----:B-12---:R-:W-:Y:S01]  /*65a0*/  FMNMX.FTZ R14, R31, R25, !PT ;  /* 0x000000191f0e7209 */ /* 0x006fe20007810000 */
[----:B------:R-:W-:Y:S01]  /*65b0*/  ULDC UR12, c[0x0][0x2ec] ;  /* 0x0000bb00000c7ab9 */ /* 0x000fe20000000800 */
[----:B------:R-:W-:Y:S01]  /*65c0*/  FMNMX.FTZ R19, R28, R26, !PT ;  /* 0x0000001a1c137209 */ /* 0x000fe20007810000 */
        /* <DEDUP_REMOVED lines=75> */
[----:B------:R-:W1:Y:S01]  /*6a80*/  LDSM.16.MT88.4 R16, [R192+0xc800] ;  /* 0x00c80000c010783b */ /* 0x000e620000004200 */
[----:B------:R-:W2:Y:S01]  /*6a90*/  MUFU.EX2 R166, R166 ;  /* 0x000000a600a67308 */ /* 0x000ea20000000800 */
[--C-:B------:R-:W-:Y:S01]  /*6aa0*/  FFMA.FTZ R153, R6, UR12, -R207.reuse ;  /* 0x0000000c06997c23 */ /* 0x100fe200080108cf */
[--C-:B------:R-:W-:Y:S01]  /*6ab0*/  FFMA.FTZ R170, R173, UR12, -R148.reuse ;  /* 0x0000000cadaa7c23 */ /* 0x100fe20008010894 */
[----:B------:R-:W5:Y:S01]  /*6ac0*/  LDSM.16.MT88.4 R12, [R190+0xc800] ;  /* 0x00c80000be0c783b */ /* 0x000f620000004200 */
        /* <DEDUP_REMOVED lines=11> */
[----:B------:R-:W-:Y:S01]  /*6b80*/  LDSM.16.MT88.4 R28, [R189+0xc800] ;  /* 0x00c80000bd1c783b */ /* 0x000fe20000004200 */
[----:B------:R-:W3:Y:S01]  /*6b90*/  MUFU.EX2 R162, R162 ;  /* 0x000000a200a27308 */ /* 0x000ee20000000800 */
[----:B--2---:R-:W-:Y:S01]  /*6ba0*/  F2FP.F16.F32.PACK_AB R112, R166, R167 ;  /* 0x000000a7a670723e */ /* 0x004fe200000000ff */
        /* <DEDUP_REMOVED lines=8> */
[----:B------:R-:W-:Y:S01]  /*6c30*/  FFMA.FTZ R216, R141, UR12, -R148 ;  /* 0x0000000c8dd87c23 */ /* 0x000fe20008010894 */
[----:B------:R-:W-:Y:S01]  /*6c40*/  FFMA.FTZ R207, R206, UR12, -R207 ;  /* 0x0000000ccecf7c23 */ /* 0x000fe200080108cf */
[----:B------:R-:W-:Y:S01]  /*6c50*/  LDSM.16.MT88.4 R148, [R188+0x11000] ;  /* 0x01100000bc94783b */ /* 0x000fe20000004200 */
[----:B------:R-:W-:-:S03]  /*6c60*/  FADD.FTZ R166, R167, R166 ;  /* 0x000000a6a7a67221 */ /* 0x000fc60000010000 */
[----:B------:R-:W2:Y:S01]  /*6c70*/  MUFU.EX2 R169, R169 ;  /* 0x000000a900a97308 */ /* 0x000ea20000000800 */
[C---:B---3--:R-:W-:Y:S01]  /*6c80*/  F2FP.F16.F32.PACK_AB R114, R162.reuse, R165 ;  /* 0x000000a5a272723e */ /* 0x048fe200000000ff */
[----:B------:R-:W-:Y:S01]  /*6c90*/  FADD.FTZ R165, R165, R166 ;  /* 0x000000a6a5a57221 */ /* 0x000fe20000010000 */
[----:B------:R-:W-:Y:S03]  /*6ca0*/  LDSM.16.MT88.4 R140, [R192+0xd800] ;  /* 0x00d80000c08c783b */ /* 0x000fe60000004200 */
        /* <DEDUP_REMOVED lines=39> */
[----:B----4-:R-:W-:Y:S02]  /*6f20*/  HMMA.16816.F32 R100, R112, R104, RZ ;  /* 0x000000687064723c */ /* 0x010fe400000018ff */
[----:B------:R-:W-:-:S04]  /*6f30*/  FADD.FTZ R153, R153, R156 ;  /* 0x0000009c99997221 */ /* 0x000fc80000010000 */
[C---:B-1----:R-:W-:Y:S01]  /*6f40*/  HMMA.16816.F32 R128, R32.reuse, R16, R128 ;  /* 0x000000102080723c */ /* 0x042fe20000001880 */
[----:B------:R-:W-:Y:S05]  /*6f50*/  MUFU.EX2 R172, R172 ;  /* 0x000000ac00ac7308 */ /* 0x000fea0000000800 */
[C---:B------:R-:W-:Y:S01]  /*6f60*/  HMMA.16816.F32 R124, R32.reuse, R18, R124 ;  /* 0x00000012207c723c */ /* 0x040fe2000000187c */
[----:B------:R-:W1:Y:S02]  /*6f70*/  LDSM.16.MT88.4 R16, [R188+0xe800] ;  /* 0x00e80000bc10783b */ /* 0x000e640000004200 */
[----:B------:R-:W3:Y:S01]  /*6f80*/  MUFU.EX2 R173, R173 ;  /* 0x000000ad00ad7308 */ /* 0x000ee20000000800 */
[C---:B--2---:R-:W-:Y:S01]  /*6f90*/  F2FP.F16.F32.PACK_AB R144, R171.reuse, R170 ;  /* 0x000000aaab90723e */ /* 0x044fe200000000ff */
[----:B------:R-:W-:Y:S01]  /*6fa0*/  FADD.FTZ R170, R170, R159 ;  /* 0x0000009faaaa7221 */ /* 0x000fe20000010000 */
[----:B-----5:R-:W-:Y:S03]  /*6fb0*/  HMMA.16816.F32 R36, R32, R12, R36 ;  /* 0x0000000c2024723c */ /* 0x020fe60000001824 */
[----:B------:R-:W-:-:S02]  /*6fc0*/  FADD.FTZ R171, R171, R170 ;  /* 0x000000aaabab7221 */ /* 0x000fc40000010000 */
[----:B------:R-:W2:Y:S01]  /*6fd0*/  MUFU.EX2 R174, R174 ;  /* 0x000000ae00ae7308 */ /* 0x000ea20000000800 */
[C---:B------:R-:W-:Y:S01]  /*6fe0*/  HMMA.16816.F32 R40, R32.reuse, R14, R40 ;  /* 0x0000000e2028723c */ /* 0x040fe20000001828 */
[----:B------:R-:W4:Y:S05]  /*6ff0*/  LDSM.16.MT88.4 R12, [R192+0x10800] ;  /* 0x01080000c00c783b */ /* 0x000f2a0000004200 */
[----:B------:R-:W-:Y:S01]  /*7000*/  HMMA.16816.F32 R60, R32, R8, R60 ;  /* 0x00000008203c723c */ /* 0x000fe2000000183c */
[----:B------:R-:W5:Y:S01]  /*7010*/  MUFU.EX2 R175, R175 ;  /* 0x000000af00af7308 */ /* 0x000f620000000800 */
[----:B---3--:R-:W-:Y:S01]  /*7020*/  F2FP.F16.F32.PACK_AB R146, R173, R172 ;  /* 0x000000acad92723e */ /* 0x008fe200000000ff */
[----:B------:R-:W-:-:S03]  /*7030*/  FADD.FTZ R172, R172, R171 ;  /* 0x000000abacac7221 */ /* 0x000fc60000010000 */
[----:B------:R-:W-:Y:S01]  /*7040*/  HMMA.16816.F32 R64, R32, R10, R64 ;  /* 0x0000000a2040723c */ /* 0x000fe20000001840 */
[----:B------:R-:W3:Y:S02]  /*7050*/  LDSM.16.MT88.4 R8, [R190+0x10800] ;  /* 0x01080000be08783b */ /* 0x000ee40000004200 */
[----:B------:R-:W-:Y:S01]  /*7060*/  MUFU.EX2 R205, R205 ;  /* 0x000000cd00cd7308 */ /* 0x000fe20000000800 */
[----:B--2---:R-:W-:Y:S02]  /*7070*/  FADD.FTZ R0, R174, R153 ;  /* 0x00000099ae007221 */ /* 0x004fe40000010000 */
[C---:B------:R-:W-:Y:S05]  /*7080*/  HMMA.16816.F32 R88, R112.reuse, R90, RZ ;  /* 0x0000005a7058723c */ /* 0x040fea00000018ff */
[----:B------:R-:W2:Y:S01]  /*7090*/  MUFU.EX2 R208, R208 ;  /* 0x000000d000d07308 */ /* 0x000ea20000000800 */
[----:B------:R-:W-:Y:S01]  /*70a0*/  HMMA.16816.F32 R96, R112, R98, RZ ;  /* 0x000000627060723c */ /* 0x000fe200000018ff */
[C---:B-----5:R-:W-:Y:S01]  /*70b0*/  F2FP.F16.F32.PACK_AB R145, R175.reuse, R174 ;  /* 0x000000aeaf91723e */ /* 0x060fe200000000ff */
[----:B------:R-:W-:-:S04]  /*70c0*/  FADD.FTZ R0, R175, R0 ;  /* 0x00000000af007221 */ /* 0x000fc80000010000 */
[----:B------:R-:W-:Y:S01]  /*70d0*/  HMMA.16816.F32 R104, R112, R106, RZ ;  /* 0x0000006a7068723c */ /* 0x000fe200000018ff */
[----:B------:R-:W-:Y:S05]  /*70e0*/  MUFU.EX2 R209, R209 ;  /* 0x000000d100d17308 */ /* 0x000fea0000000800 */
[C---:B------:R-:W-:Y:S03]  /*70f0*/  HMMA.16816.F32 R68, R32.reuse, R4, R68 ;  /* 0x000000042044723c */ /* 0x040fe60000001844 */
[----:B------:R-:W5:Y:S01]  /*7100*/  MUFU.EX2 R214, R214 ;  /* 0x000000d600d67308 */ /* 0x000f620000000800 */
[C---:B--2---:R-:W-:Y:S01]  /*7110*/  F2FP.F16.F32.PACK_AB R147, R208.reuse, R205 ;  /* 0x000000cdd093723e */ /* 0x044fe200000000ff */
[----:B------:R-:W-:Y:S01]  /*7120*/  FADD.FTZ R205, R205, R0 ;  /* 0x00000000cdcd7221 */ /* 0x000fe20000010000 */
[----:B------:R-:W-:Y:S01]  /*7130*/  HMMA.16816.F32 R72, R32, R6, R72 ;  /* 0x000000062048723c */ /* 0x000fe20000001848 */
[----:B------:R-:W-:Y:S01]  /*7140*/  LDSM.16.MT88.4 R4, [R189+0x10800] ;  /* 0x01080000bd04783b */ /* 0x000fe20000004200 */
[----:B------:R-:W-:Y:S01]  /*7150*/  FADD.FTZ R0, R173, R172 ;  /* 0x000000acad007221 */ /* 0x000fe20000010000 */
[----:B------:R-:W-:-:S02]  /*7160*/  FADD.FTZ R208, R208, R205 ;  /* 0x000000cdd0d07221 */ /* 0x000fc40000010000 */
[----:B------:R-:W-:Y:S01]  /*7170*/  MUFU.EX2 R211, R211 ;  /* 0x000000d300d37308 */ /* 0x000fe20000000800 */
[C---:B-1----:R-:W-:Y:S06]  /*7180*/  HMMA.16816.F32 R84, R32.reuse, R16, R84 ;  /* 0x000000102054723c */ /* 0x042fec0000001854 */
        /* <DEDUP_REMOVED lines=193> */
.L_x_3203:
[----:B------:R-:W-:-:S04]  /*7da0*/  LEA R4, -R224, RZ, 0x6 ;  /* 0x000000ffe0047211 */ /* 0x000fc800078e31ff */
[----:B------:R-:W-:-:S07]  /*7db0*/  SHF.R.S32.HI R11, RZ, 0x1f, R4 ;  /* 0x0000001fff0b7819 */ /* 0x000fce0000011404 */
.L_x_3204:
        /* <DEDUP_REMOVED lines=34> */
[C---:B------:R-:W-:Y:S01]  /*7fe0*/  @!P3 IADD3 R5, P1, R0.reuse, R154, RZ ;  /* 0x0000009a0005b210 */ /* 0x040fe20007f3e0ff */
[----:B------:R-:W-:Y:S01]  /*7ff0*/  @P3 STS.128 [R202+0x10000], RZ ;  /* 0x010000ffca003388 */ /* 0x000fe20000000c00 */
[--C-:B------:R-:W-:Y:S01]  /*8000*/  @!P5 LEA.HI.X R19, R0, R213, R7.reuse, 0x1, P6 ;  /* 0x000000d50013d211 */ /* 0x100fe200030f0c07 */
[----:B------:R-:W-:Y:S01]  /*8010*/  IMAD.X R9, R200, 0x1, R7, P2 ;  /* 0x00000001c8097824 */ /* 0x000fe200010e0607 */
[C---:B------:R-:W-:Y:S01]  /*8020*/  @!P5 LEA R22, P6, R4.reuse, R210, 0x1 ;  /* 0x000000d20416d211 */ /* 0x040fe200078c08ff */
[----:B------:R-:W-:Y:S01]  /*8030*/  @!P3 IMAD.X R0, R7, 0x1, R152, P1 ;  /* 0x000000010700b824 */ /* 0x000fe200008e0698 */
[----:B------:R-:W-:Y:S01]  /*8040*/  @!P3 LEA R10, P1, R5, UR8, 0x1 ;  /* 0x00000008050abc11 */ /* 0x000fe2000f8208ff */
[----:B------:R-:W-:Y:S01]  /*8050*/  @!PT LDS RZ, [RZ] ;  /* 0x00000000fffff984 */ /* 0x000fe20000000800 */
[----:B------:R-:W-:Y:S01]  /*8060*/  @!PT LDS RZ, [RZ] ;  /* 0x00000000fffff984 */ /* 0x000fe20000000800 */
[----:B------:R-:W-:Y:S01]  /*8070*/  @!PT LDS RZ, [RZ] ;  /* 0x00000000fffff984 */ /* 0x000fe20000000800 */
[----:B------:R-:W-:Y:S01]  /*8080*/  @!P3 LDGSTS.E.BYPASS.LTC128B.128 [R202+0x10000], desc[UR20][R12.64+0x100] ;  /* 0x100001000ccabfae */ /* 0x000fe2000b901d54 */
[----:B------:R-:W-:-:S02]  /*8090*/  @!P4 IADD3 R7, P2, R4, R154, RZ ;  /* 0x0000009a0407c210 */ /* 0x000fc40007f5e0ff */
[----:B------:R-:W-:Y:S01]  /*80a0*/  @!P3 LEA.HI.X R11, R5, UR9, R0, 0x1, P1 ;  /* 0x00000009050bbc11 */ /* 0x000fe200088f0c00 */
[----:B------:R-:W-:Y:S01]  /*80b0*/  @P5 STS.128 [R202+0xc800], RZ ;  /* 0x00c800ffca005388 */ /* 0x000fe20000000c00 */
[C---:B------:R-:W-:Y:S01]  /*80c0*/  @!P3 IADD3 R5, P1, R4.reuse, R154, RZ ;  /* 0x0000009a0405b210 */ /* 0x040fe20007f3e0ff */
[----:B------:R-:W-:Y:S01]  /*80d0*/  @!P4 IMAD.X R0, R9, 0x1, R152, P2 ;  /* 0x000000010900c824 */ /* 0x000fe200010e0698 */
[C---:B------:R-:W-:Y:S01]  /*80e0*/  @!P4 LEA R16, P2, R7.reuse, UR8, 0x1 ;  /* 0x000000080710cc11 */ /* 0x040fe2000f8408ff */
[----:B------:R-:W-:Y:S01]  /*80f0*/  @!PT LDS RZ, [RZ] ;  /* 0x00000000fffff984 */ /* 0x000fe20000000800 */
[----:B------:R-:W-:Y:S01]  /*8100*/  @!PT LDS RZ, [RZ] ;  /* 0x00000000fffff984 */ /* 0x000fe20000000800 */
[----:B------:R-:W-:Y:S01]  /*8110*/  @!PT LDS RZ, [RZ] ;  /* 0x00000000fffff984 */ /* 0x000fe20000000800 */
[----:B------:R-:W-:Y:S01]  /*8120*/  @!P5 LDGSTS.E.BYPASS.LTC128B.128 [R202+0xc800], desc[UR20][R18.64] ;  /* 0x0c80000012cadfae */ /* 0x000fe2000b901d54 */
[----:B------:R-:W-:Y:S02]  /*8130*/  @!P5 LEA.HI.X R23, R4, R213, R9, 0x1, P6 ;  /* 0x000000d50417d211 */ /* 0x000fe400030f0c09 */
[----:B------:R-:W-:Y:S01]  /*8140*/  @!P4 LEA.HI.X R17, R7, UR9, R0, 0x1, P2 ;  /* 0x000000090711cc11 */ /* 0x000fe200090f0c00 */
[----:B------:R-:W-:Y:S01]  /*8150*/  @!P3 IMAD.X R0, R9, 0x1, R152, P1 ;  /* 0x000000010900b824 */ /* 0x000fe200008e0698 */
[----:B------:R-:W-:Y:S01]  /*8160*/  IADD3 R7, P2, R201, R4, RZ ;  /* 0x00000004c9077210 */ /* 0x000fe20007f5e0ff */
[----:B------:R-:W-:Y:S01]  /*8170*/  @P4 STS.128 [R202+0xe800], RZ ;  /* 0x00e800ffca004388 */ /* 0x000fe20000000c00 */
[----:B------:R-:W-:-:S02]  /*8180*/  @!P3 LEA R24, P1, R5, UR8, 0x1 ;  /* 0x000000080518bc11 */ /* 0x000fc4000f8208ff */
[----:B------:R-:W-:Y:S01]  /*8190*/  @!P5 LEA R26, P6, R7, R210, 0x1 ;  /* 0x000000d2071ad211 */ /* 0x000fe200078c08ff */
[----:B------:R-:W-:Y:S01]  /*81a0*/  IMAD.X R9, R200, 0x1, R9, P2 ;  /* 0x00000001c8097824 */ /* 0x000fe200010e0609 */
[----:B------:R-:W-:Y:S01]  /*81b0*/  @!P3 LEA.HI.X R25, R5, UR9, R0, 0x1, P1 ;  /* 0x000000090519bc11 */ /* 0x000fe200088f0c00 */
[----:B------:R-:W-:Y:S01]  /*81c0*/  @!PT LDS RZ, [RZ] ;  /* 0x00000000fffff984 */ /* 0x000fe20000000800 */
[----:B------:R-:W-:Y:S01]  /*81d0*/  @!PT LDS RZ, [RZ] ;  /* 0x00000000fffff984 */ /* 0x000fe20000000800 */
[----:B------:R-:W-:Y:S01]  /*81e0*/  @!PT LDS RZ, [RZ] ;  /* 0x00000000fffff984 */ /* 0x000fe20000000800 */
[----:B------:R1:W-:Y:S01]  /*81f0*/  @!P4 LDGSTS.E.BYPASS.LTC128B.128 [R202+0xe800], desc[UR20][R14.64+0x80] ;  /* 0x0e8000800ecacfae */ /* 0x0003e2000b901d54 */
[CC--:B------:R-:W-:Y:S01]  /*8200*/  @!P4 IADD3 R0, P2, R7.reuse, R154.reuse, RZ ;  /* 0x0000009a0700c210 */ /* 0x0c0fe20007f5e0ff */
[----:B------:R-:W-:Y:S01]  /*8210*/  IMAD.MOV.U32 R210, RZ, RZ, R226 ;  /* 0x000000ffffd27224 */ /* 0x000fe200078e00e2 */
[C---:B------:R-:W-:Y:S01]  /*8220*/  @!P3 IADD3 R154, P1, R7.reuse, R154, RZ ;  /* 0x0000009a079ab210 */ /* 0x040fe20007f3e0ff */
[----:B------:R-:W-:Y:S01]  /*8230*/  @P3 STS.128 [R202+0x10800], RZ ;  /* 0x010800ffca003388 */ /* 0x000fe20000000c00 */
[----:B------:R-:W-:Y:S01]  /*8240*/  @!P5 LEA.HI.X R27, R7, R213, R9, 0x1, P6 ;  /* 0x000000d5071bd211 */ /* 0x000fe200030f0c09 */
[C-C-:B------:R-:W-:Y:S01]  /*8250*/  @!P4 IMAD.X R5, R9.reuse, 0x1, R152.reuse, P2 ;  /* 0x000000010905c824 */ /* 0x140fe200010e0698 */
[----:B------:R-:W-:Y:S01]  /*8260*/  @!P4 LEA R28, P2, R0, UR8, 0x1 ;  /* 0x00000008001ccc11 */ /* 0x000fe2000f8408ff */
[----:B------:R-:W-:Y:S01]  /*8270*/  @!PT LDS RZ, [RZ] ;  /* 0x00000000fffff984 */ /* 0x000fe20000000800 */
[----:B------:R-:W-:Y:S01]  /*8280*/  @!PT LDS RZ, [RZ] ;  /* 0x00000000fffff984 */ /* 0x000fe20000000800 */
[----:B------:R-:W-:Y:S01]  /*8290*/  @!PT LDS RZ, [RZ] ;  /* 0x00000000fffff984 */ /* 0x000fe20000000800 */
[----:B------:R-:W-:Y:S01]  /*82a0*/  @!P3 LDGSTS.E.BYPASS.LTC128B.128 [R202+0x10800], desc[UR20][R10.64+0x100] ;  /* 0x108001000acabfae */ /* 0x000fe2000b901d54 */
[----:B------:R-:W-:Y:S01]  /*82b0*/  @!P3 IMAD.X R9, R9, 0x1, R152, P1 ;  /* 0x000000010909b824 */ /* 0x000fe200008e0698 */
[----:B------:R-:W-:-:S02]  /*82c0*/  @!P3 LEA R8, P1, R154, UR8, 0x1 ;  /* 0x000000089a08bc11 */ /* 0x000fc4000f8208ff */
[----:B------:R-:W-:Y:S01]  /*82d0*/  @P5 STS.128 [R202+0xd000], RZ ;  /* 0x00d000ffca005388 */ /* 0x000fe20000000c00 */
[----:B------:R-:W-:Y:S02]  /*82e0*/  @!P4 LEA.HI.X R29, R0, UR9, R5, 0x1, P2 ;  /* 0x00000009001dcc11 */ /* 0x000fe400090f0c05 */
[----:B------:R-:W-:Y:S01]  /*82f0*/  @!P3 LEA.HI.X R9, R154, UR9, R9, 0x1, P1 ;  /* 0x000000099a09bc11 */ /* 0x000fe200088f0c09 */
        /* <DEDUP_REMOVED lines=35> */
[----:B------:R-:W-:Y:S04]  /*8530*/  LDSM.16.M88.4 R24, [R191+0x6000] ;  /* 0x00600000bf18783b */ /* 0x000fe80000000200 */
[----:B------:R-:W3:Y:S04]  /*8540*/  LDSM.16.M88.4 R216, [R187] ;  /* 0x00000000bbd8783b */ /* 0x000ee80000000200 */
[----:B------:R-:W5:Y:S04]  /*8550*/  LDSM.16.M88.4 R164, [R197+0x7000] ;  /* 0x00700000c5a4783b */ /* 0x000f680000000200 */
[----:B------:R-:W5:Y:S04]  /*8560*/  LDSM.16.M88.4 R144, [R197+0x7800] ;  /* 0x00780000c590783b */ /* 0x000f680000000200 */
[----:B----4-:R-:W-:Y:S01]  /*8570*/  LDSM.16.M88.4 R8, [R193] ;  /* 0x00000000c108783b */ /* 0x010fe20000000200 */
        /* <DEDUP_REMOVED lines=15> */
[----:B-----5:R-:W-:Y:S06]  /*8670*/  HMMA.16816.F32 R168, R156, R164, RZ ;  /* 0x000000a49ca8723c */ /* 0x020fec00000018ff */
[C---:B------:R-:W-:Y:S06]  /*8680*/  HMMA.16816.F32 R16, R28.reuse, R24, R16 ;  /* 0x000000181c10723c */ /* 0x040fec0000001810 */
[----:B------:R-:W-:Y:S01]  /*8690*/  HMMA.16816.F32 R12, R28, R26, R12 ;  /* 0x0000001a1c0c723c */ /* 0x000fe2000000180c */
[----:B------:R-:W-:Y:S05]  /*86a0*/  LDSM.16.M88.4 R24, [R197+0x8000] ;  /* 0x00800000c518783b */ /* 0x000fea0000000200 */
[C---:B------:R-:W-:Y:S06]  /*86b0*/  HMMA.16816.F32 R164, R156.reuse, R166, RZ ;  /* 0x000000a69ca4723c */ /* 0x040fec00000018ff */
[C---:B------:R-:W-:Y:S06]  /*86c0*/  HMMA.16816.F32 R160, R156.reuse, R144, RZ ;  /* 0x000000909ca0723c */ /* 0x040fec00000018ff */
        /* <DEDUP_REMOVED lines=100> */
[----:B------:R-:W-:Y:S01]  /*8d10*/  HMMA.16816.F32 R32, R152, R150, R32 ;  /* 0x000000969820723c */ /* 0x000fe20000001820 */
[----:B------:R-:W-:-:S05]  /*8d20*/  IMAD.MOV.U32 R213, RZ, RZ, R227 ;  /* 0x000000ffffd57224 */ /* 0x000fca00078e00e3 */
        /* <DEDUP_REMOVED lines=146> */
[----:B------:R-:W-:Y:S02]  /*9650*/  ISETP.LT.AND P6, PT, R199, UR11, PT ;  /* 0x0000000bc7007c0c */ /* 0x000fe4000bfc1270 */
        /* <DEDUP_REMOVED lines=78> */
[----:B------:R-:W-:-:S03]  /*9b40*/  UIMAD UR4, UR14, UR9, UR4 ;  /* 0x000000090e0472a4 */ /* 0x000fc6000f8e0204 */
[----:B------:R-:W-:Y:S01]  /*9b50*/  UMOV UR14, UR22 ;  /* 0x00000016000e7c82 */ /* 0x000fe20008000000 */
[----:B------:R-:W-:Y:S01]  /*9b60*/  UIADD3 UR8, UR23, UR4, URZ ;  /* 0x0000000417087290 */ /* 0x000fe2000fffe03f */
[----:B------:R-:W-:Y:S11]  /*9b70*/  BRA `(.L_x_3207) ;  /* 0x0000000000087947 */ /* 0x000ff60003800000 */
.L_x_3206:
[----:B------:R-:W-:-:S04]  /*9b80*/  ULEA UR14, -UR6, URZ, 0x6 ;  /* 0x0000003f060e7291 */ /* 0x000fc8000f8e313f */
[----:B------:R-:W-:-:S12]  /*9b90*/  USHF.R.S32.HI UR8, URZ, 0x1f, UR14 ;  /* 0x0000001f3f087899 */ /* 0x000fd8000801140e */
.L_x_3207:
[----:B------:R-:W-:Y:S01]  /*9ba0*/  IMAD.U32 R35, RZ, RZ, UR14 ;  /* 0x0000000eff237e24 */ /* 0x000fe2000f8e00ff */
[----:B------:R-:W-:Y:S01]  /*9bb0*/  @!P4 IADD3 R11, P1, R133, UR14, RZ ;  /* 0x0000000e850bcc10 */ /* 0x000fe2000ff3e0ff */
[----:B------:R-:W-:Y:S01]  /*9bc0*/  IMAD.U32 R6, RZ, RZ, UR14 ;  /* 0x0000000eff067e24 */ /* 0x000fe2000f8e00ff */
[----:B------:R-:W-:Y:S01]  /*9bd0*/  UIADD3 UR4, UP2, UP1, UR26, UR14, UR26 ;  /* 0x0000000e1a047290 */ /* 0x000fe2000f95e01a */
[----:B------:R-:W-:Y:S01]  /*9be0*/  IMAD.U32 R4, RZ, RZ, UR8 ;  /* 0x00000008ff047e24 */ /* 0x000fe2000f8e00ff */
[----:B------:R-:W-:Y:S01]  /*9bf0*/  @!P5 LEA R34, P2, R35, R208, 0x1 ;  /* 0x000000d02322d211 */ /* 0x000fe200078408ff */
[----:B------:R-:W-:Y:S01]  /*9c00*/  IMAD.U32 R13, RZ, RZ, UR25 ;  /* 0x00000019ff0d7e24 */ /* 0x000fe2000f8e00ff */
[----:B------:R-:W-:Y:S01]  /*9c10*/  @!P4 IADD3.X R2, R134, UR8, RZ, P1, !PT ;  /* 0x000000088602cc10 */ /* 0x000fe20008ffe4ff */
[----:B------:R-:W-:Y:S01]  /*9c20*/  UIADD3.X UR7, UR25, UR8, UR25, UP2, UP1 ;  /* 0x0000000819077290 */ /* 0x000fe200097e2419 */
[----:B------:R-:W-:Y:S01]  /*9c30*/  @!P5 LEA.HI.X R35, R6, R207, R4, 0x1, P2 ;  /* 0x000000cf0623d211 */ /* 0x000fe200010f0c04 */
[----:B------:R-:W-:Y:S01]  /*9c40*/  IMAD.U32 R4, RZ, RZ, UR26 ;  /* 0x0000001aff047e24 */ /* 0x000fe2000f8e00ff */
[----:B------:R-:W-:Y:S01]  /*9c50*/  @!P4 LEA R32, P2, R11, UR18, 0x1 ;  /* 0x000000120b20cc11 */ /* 0x000fe2000f8408ff */
[----:B------:R-:W-:Y:S01]  /*9c60*/  VOTEU.ALL UP0, P5 ;  /* 0x00000000003f7886 */ /* 0x000fe20002800000 */
[----:B------:R-:W-:Y:S01]  /*9c70*/  @!P3 IADD3 R9, P1, R133, UR14, RZ ;  /* 0x0000000e8509bc10 */ /* 0x000fe2000ff3e0ff */
[----:B------:R-:W-:Y:S01]  /*9c80*/  IMAD.U32 R29, RZ, RZ, UR4 ;  /* 0x00000004ff1d7e24 */ /* 0x000fe2000f8e00ff */
[----:B------:R-:W-:Y:S01]  /*9c90*/  @!P4 LEA.HI.X R33, R11, UR19, R2, 0x1, P2 ;  /* 0x000000130b21cc11 */ /* 0x000fe200090f0c02 */
[----:B------:R1:W-:Y:S01]  /*9ca0*/  @P5 STS.128 [R202+0x6000], RZ ;  /* 0x006000ffca005388 */ /* 0x0003e20000000c00 */
[C---:B------:R-:W-:Y:S01]  /*9cb0*/  @!P3 IADD3.X R2, R134.reuse, UR8, RZ, P1, !PT ;  /* 0x000000088602bc10 */ /* 0x040fe20008ffe4ff */
[----:B------:R-:W-:Y:S01]  /*9cc0*/  @!UP0 UIADD3 UR15, UP1, UR26, UR14, URZ ;  /* 0x0000000e1a0f8290 */ /* 0x000fe2000ff3e03f */
[----:B------:R-:W-:Y:S01]  /*9cd0*/  @!P4 IADD3 R11, P2, P1, R133, UR14, R4 ;  /* 0x0000000e850bcc10 */ /* 0x000fe2000f95e004 */
[----:B------:R-:W-:Y:S01]  /*9ce0*/  @!PT LDS RZ, [RZ] ;  /* 0x00000000fffff984 */ /* 0x000fe20000000800 */
[----:B------:R-:W-:Y:S01]  /*9cf0*/  @!PT LDS RZ, [RZ] ;  /* 0x00000000fffff984 */ /* 0x000fe20000000800 */
[----:B------:R-:W-:Y:S01]  /*9d00*/  @!PT LDS RZ, [RZ] ;  /* 0x00000000fffff984 */ /* 0x000fe20000000800 */
[----:B------:R1:W-:Y:S01]  /*9d10*/  @!P5 LDGSTS.E.BYPASS.LTC128B.128 [R202+0x6000], desc[UR20][R34.64] ;  /* 0x0600000022cadfae */ /* 0x0003e2000b901d54 */
[----:B------:R-:W-:Y:S01]  /*9d20*/  BSSY B0, `(.L_x_3208) ;  /* 0x0000064000007945 */ /* 0x000fe20003800000 */
[----:B------:R-:W-:Y:S01]  /*9d30*/  @!UP0 UIADD3.X UR9, UR25, UR8, URZ, UP1, !UPT ;  /* 0x0000000819098290 */ /* 0x000fe20008ffe43f */
[----:B------:R-:W-:Y:S01]  /*9d40*/  @!P4 IADD3.X R4, R134, UR8, R13, P2, P1 ;  /* 0x000000088604cc10 */ /* 0x000fe200097e240d */
[----:B------:R1:W-:Y:S01]  /*9d50*/  @P4 STS.128 [R202+0x8000], RZ ;  /* 0x008000ffca004388 */ /* 0x0003e20000000c00 */
[----:B------:R-:W-:-:S02]  /*9d60*/  @!P3 LEA R20, P1, R9, UR18, 0x1 ;  /* 0x000000120914bc11 */ /* 0x000fc4000f8208ff */
[----:B------:R-:W-:Y:S01]  /*9d70*/  @!P4 LEA R30, P2, R11, UR18, 0x1 ;  /* 0x000000120b1ecc11 */ /* 0x000fe2000f8408ff */
[----:B------:R-:W-:Y:S01]  /*9d80*/  @!PT LDS RZ, [RZ] ;  /* 0x00000000fffff984 */ /* 0x000fe20000000800 */
[----:B------:R-:W-:Y:S01]  /*9d90*/  @!PT LDS RZ, [RZ] ;  /* 0x00000000fffff984 */ /* 0x000fe20000000800 */
[----:B------:R-:W-:Y:S01]  /*9da0*/  @!PT LDS RZ, [RZ] ;  /* 0x00000000fffff984 */ /* 0x000fe20000000800 */
[----:B------:R1:W-:Y:S01]  /*9db0*/  @!P4 LDGSTS.E.BYPASS.LTC128B.128 [R202+0x8000], desc[UR20][R32.64+0x80] ;  /* 0x0800008020cacfae */ /* 0x0003e2000b901d54 */
[----:B------:R-:W-:Y:S01]  /*9dc0*/  @!P3 LEA.HI.X R21, R9, UR19, R2, 0x1, P1 ;  /* 0x000000130915bc11 */ /* 0x000fe200088f0c02 */
[----:B------:R-:W-:Y:S01]  /*9dd0*/  IMAD.U32 R2, RZ, RZ, UR26 ;  /* 0x0000001aff027e24 */ /* 0x000fe2000f8e00ff */
[----:B------:R-:W-:Y:S01]  /*9de0*/  @!P4 LEA.HI.X R31, R11, UR19, R4, 0x1, P2 ;  /* 0x000000130b1fcc11 */ /* 0x000fe200090f0c04 */
[----:B------:R-:W-:Y:S01]  /*9df0*/  IMAD.U32 R11, RZ, RZ, UR25 ;  /* 0x00000019ff0b7e24 */ /* 0x000fe2000f8e00ff */
[----:B------:R1:W-:Y:S01]  /*9e00*/  @P3 STS.128 [R202+0xa000], RZ ;  /* 0x00a000ffca003388 */ /* 0x0003e20000000c00 */
[----:B------:R-:W-:Y:S01]  /*9e10*/  IMAD.U32 R4, RZ, RZ, UR4 ;  /* 0x00000004ff047e24 */ /* 0x000fe2000f8e00ff */
[----:B------:R-:W-:Y:S01]  /*9e20*/  @!P3 IADD3 R9, P2, P1, R133, UR14, R2 ;  /* 0x0000000e8509bc10 */ /* 0x000fe2000f95e002 */
[----:B------:R-:W-:Y:S01]  /*9e30*/  IMAD.U32 R2, RZ, RZ, UR7 ;  /* 0x00000007ff027e24 */ /* 0x000fe2000f8e00ff */
[----:B------:R-:W-:Y:S01]  /*9e40*/  @!PT LDS RZ, [RZ] ;  /* 0x00000000fffff984 */ /* 0x000fe20000000800 */
[----:B------:R-:W-:Y:S01]  /*9e50*/  @!PT LDS RZ, [RZ] ;  /* 0x00000000fffff984 */ /* 0x000fe20000000800 */
[----:B------:R-:W-:Y:S01]  /*9e60*/  @!PT LDS RZ, [RZ] ;  /* 0x00000000fffff984 */ /* 0x000fe20000000800 */
[----:B------:R1:W-:Y:S02]  /*9e70*/  @!P3 LDGSTS.E.BYPASS.LTC128B.128 [R202+0xa000], desc[UR20][R20.64+0x100] ;  /* 0x0a00010014cabfae */ /* 0x0003e4000b901d54 */
[----:B------:R-:W-:Y:S01]  /*9e80*/  @!P3 IADD3.X R6, R134, UR8, R11, P2, P1 ;  /* 0x000000088606bc10 */ /* 0x000fe200097e240b */
[----:B------:R-:W-:Y:S01]  /*9e90*/  IMAD.U32 R11, RZ, RZ, UR15 ;  /* 0x0000000fff0b7e24 */ /* 0x000fe2000f8e00ff */
[----:B------:R-:W-:Y:S01]  /*9ea0*/  @!P3 LEA R14, P1, R9, UR18, 0x1 ;  /* 0x00000012090ebc11 */ /* 0x000fe2000f8208ff */
[----:B------:R1:W-:Y:S01]  /*9eb0*/  @P5 STS.128 [R202+0x6800], RZ ;  /* 0x006800ffca005388 */ /* 0x0003e20000000c00 */
[----:B------:R-:W-:-:S02]  /*9ec0*/  @!P5 LEA R28, P2, R29, R208, 0x1 ;  /* 0x000000d01d1cd211 */ /* 0x000fc400078408ff */
[----:B------:R-:W-:Y:S02]  /*9ed0*/  @!P3 LEA.HI.X R15, R9, UR19, R6, 0x1, P1 ;  /* 0x00000013090fbc11 */ /* 0x000fe400088f0c06 */
[----:B------:R-:W-:Y:S02]  /*9ee0*/  @!P4 IADD3 R9, P1, R133, UR4, RZ ;  /* 0x000000048509cc10 */ /* 0x000fe4000ff3e0ff */
[----:B------:R-:W-:Y:S02]  /*9ef0*/  @!P5 LEA.HI.X R29, R4, R207, R2, 0x1, P2 ;  /* 0x000000cf041dd211 */ /* 0x000fe400010f0c02 */
[----:B------:R-:W-:Y:S02]  /*9f00*/  @!P4 IADD3.X R2, R134, UR7, RZ, P1, !PT ;  /* 0x000000078602cc10 */ /* 0x000fe40008ffe4ff */
[----:B------:R-:W-:Y:S02]  /*9f10*/  @!P4 LEA R22, P2, R9, UR18, 0x1 ;  /* 0x000000120916cc11 */ /* 0x000fe4000f8408ff */
[----:B------:R-:W-:Y:S01]  /*9f20*/  @!P3 IADD3 R13, P1, R133, UR4, RZ ;  /* 0x00000004850dbc10 */ /* 0x000fe2000ff3e0ff */
[----:B------:R-:W-:Y:S01]  /*9f30*/  UIADD3 UR4, UP0, UR26, UR4, URZ ;  /* 0x000000041a047290 */ /* 0x000fe2000ff1e03f */
[----:B------:R-:W-:Y:S01]  /*9f40*/  @!P4 LEA.HI.X R23, R9, UR19, R2, 0x1, P2 ;  /* 0x000000130917cc11 */ /* 0x000fe200090f0c02 */
[----:B------:R-:W-:Y:S01]  /*9f50*/  IMAD.U32 R2, RZ, RZ, UR9 ;  /* 0x00000009ff027e24 */ /* 0x000fe2000f8e00ff */
[----:B------:R-:W-:-:S02]  /*9f60*/  @!P5 LEA R10, P2, R11, R208, 0x1 ;  /* 0x000000d00b0ad211 */ /* 0x000fc400078408ff */
[----:B------:R-:W-:Y:S01]  /*9f70*/  @!P3 IADD3.X R4, R134, UR7, RZ, P1, !PT ;  /* 0x000000078604bc10 */ /* 0x000fe20008ffe4ff */
[----:B------:R-:W-:Y:S01]  /*9f80*/  UIADD3.X UR7, UR25, UR7, URZ, UP0, !UPT ;  /* 0x0000000719077290 */ /* 0x000fe200087fe43f */
[----:B------:R-:W-:Y:S01]  /*9f90*/  @!P3 LEA R12, P1, R13, UR18, 0x1 ;  /* 0x000000120d0cbc11 */ /* 0x000fe2000f8208ff */
[----:B------:R-:W-:Y:S01]  /*9fa0*/  IMAD.U32 R9, RZ, RZ, UR4 ;  /* 0x00000004ff097e24 */ /* 0x000fe2000f8e00ff */
        /* <DEDUP_REMOVED lines=59> */
.L_x_3209:
[----:B------:R-:W-:Y:S05]  /*a360*/  BSYNC B0 ;  /* 0x0000000000007941 */ /* 0x000fea0003800000 */
.L_x_3208:
[----:B------:R-:W0:Y:S01]  /*a370*/  LDGDEPBAR ;  /* 0x00000000000079af */ /* 0x000e220000000000 */
[----:B-12---:R-:W-:Y:S01]  /*a380*/  IMAD.U32 R9, RZ, RZ, UR14 ;  /* 0x0000000eff097e24 */ /* 0x006fe2000f8e00ff */
[----:B------:R-:W-:Y:S01]  /*a390*/  MOV R2, UR8 ;  /* 0x0000000800027c02 */ /* 0x000fe20008000f00 */
[----:B------:R-:W-:-:S03]  /*a3a0*/  IMAD.U32 R4, RZ, RZ, UR14 ;  /* 0x0000000eff047e24 */ /* 0x000fc6000f8e00ff */
[----:B------:R-:W-:-:S04]  /*a3b0*/  LEA R208, P1, R9, R208, 0x1 ;  /* 0x000000d009d07211 */ /* 0x000fc800078208ff */
[----:B------:R-:W-:-:S09]  /*a3c0*/  LEA.HI.X R207, R4, R207, R2, 0x1, P1 ;  /* 0x000000cf04cf7211 */ /* 0x000fd200008f0c02 */
.L_x_3205:
        /* <DEDUP_REMOVED lines=409> */
.L_x_3202:
        /* <DEDUP_REMOVED lines=37> */
[----:B------:R-:W-:-:S06]  /*bfb0*/  UMOV UR15, UR31 ;  /* 0x0000001f000f7c82 */ /* 0x000fcc0008000000 */
[----:B------:R-:W-:-:S05]  /*bfc0*/  UMOV UR19, UR29 ;  /* 0x0000001d00137c82 */ /* 0x000fca0008000000 */
.L_x_3214:
[----:B------:R-:W-:Y:S04]  /*bfd0*/  DEPBAR.LE SB0, 0x0 ;  /* 0x000080000000791a */ /* 0x000fe80000000000 */
[----:B------:R-:W-:Y:S01]  /*bfe0*/  BAR.SYNC.DEFER_BLOCKING 0x0 ;  /* 0x0000000000007b1d */ /* 0x000fe20000010000 */
[C---:B------:R-:W-:Y:S01]  /*bff0*/  ISETP.GE.AND P5, PT, R203.reuse, UR14, PT ;  /* 0x0000000ecb007c0c */ /* 0x040fe2000bfa6270 */
[C---:B------:R-:W-:Y:S01]  /*c000*/  VIADD R3, R203.reuse, 0x40 ;  /* 0x00000040cb037836 */ /* 0x040fe20000000000 */
[----:B------:R-:W-:Y:S01]  /*c010*/  MOV R132, R206 ;  /* 0x000000ce00847202 */ /* 0x000fe20000000f00 */
[----:B------:R-:W-:Y:S01]  /*c020*/  VIADD R2, R203, 0x80 ;  /* 0x00000080cb027836 */ /* 0x000fe20000000000 */
[----:B------:R-:W-:Y:S02]  /*c030*/  UIADD3 UR11, UR11, -0x1, URZ ;  /* 0xffffffff0b0b7890 */ /* 0x000fe4000fffe03f */
[----:B------:R-:W-:Y:S01]  /*c040*/  ISETP.GE.AND P4, PT, R3, UR14, PT ;  /* 0x0000000e03007c0c */ /* 0x000fe2000bf86270 */
[----:B------:R-:W-:Y:S01]  /*c050*/  IMAD.MOV.U32 R3, RZ, RZ, R205 ;  /* 0x000000ffff037224 */ /* 0x000fe200078e00cd */
[----:B------:R-:W-:Y:S01]  /*c060*/  ISETP.GE.AND P3, PT, R2, UR14, PT ;  /* 0x0000000e02007c0c */ /* 0x000fe2000bf66270 */
[----:B------:R-:W-:Y:S01]  /*c070*/  @!UPT UIADD3 URZ, URZ, URZ, URZ ;  /* 0x0000003f3f3ff290 */ /* 0x000fe2000fffe03f */
[----:B------:R-:W-:Y:S11]  /*c080*/  @!P0 BRA `(.L_x_3211) ;  /* 0x00000004000c8947 */ /* 0x000ff60003800000 */
[----:B------:R-:W-:Y:S04]  /*c090*/  USHF.L.U32 UR12, UR11, 0x6, URZ ;  /* 0x000000060b0c7899 */ /* 0x000fe8000800063f */
[----:B------:R-:W-:Y:S02]  /*c0a0*/  UIADD3 UR30, UR12, 0x40, URZ ;  /* 0x000000400c1e7890 */ /* 0x000fe4000fffe03f */
        /* <DEDUP_REMOVED lines=10> */
[----:B------:R-:W-:Y:S04]  /*c150*/  UIMAD.WIDE.U32 UR32, UR19, UR29, URZ ;  /* 0x0000001d132072a5 */ /* 0x000fe8000f8e003f */
        /* <DEDUP_REMOVED lines=15> */
[----:B------:R-:W-:Y:S03]  /*c250*/  @UP5 UIADD3 UR31, UR31, 0x1, URZ ;  /* 0x000000011f1f5890 */ /* 0x000fe6000fffe03f */
[----:B------:R-:W-:Y:S02]  /*c260*/  @!UP3 UIADD3 UR33, -UR33, URZ, URZ ;  /* 0x0000003f2121b290 */ /* 0x000fe4000fffe13f */
[----:B------:R-:W-:Y:S02]  /*c270*/  @!UP2 UIADD3 UR31, -UR31, URZ, URZ ;  /* 0x0000003f1f1fa290 */ /* 0x000fe4000fffe13f */
[----:B------:R-:W-:Y:S02]  /*c280*/  USEL UR33, UR18, UR33, !UP1 ;  /* 0x0000002112217287 */ /* 0x000fe4000c800000 */
[----:B------:R-:W-:Y:S04]  /*c290*/  USEL UR31, UR18, UR31, !UP1 ;  /* 0x0000001f121f7287 */ /* 0x000fe8000c800000 */
[----:B------:R-:W-:Y:S01]  /*c2a0*/  IMAD.U32 R3, RZ, RZ, UR33 ;  /* 0x00000021ff037e24 */ /* 0x000fe2000f8e00ff */
[----:B------:R-:W-:Y:S01]  /*c2b0*/  MOV R2, UR33 ;  /* 0x0000002100027c02 */ /* 0x000fe20008000f00 */
[----:B------:R-:W-:Y:S01]  /*c2c0*/  IMAD.U32 R4, RZ, RZ, UR31 ;  /* 0x0000001fff047e24 */ /* 0x000fe2000f8e00ff */
[----:B------:R-:W-:Y:S01]  /*c2d0*/  MOV R6, UR31 ;  /* 0x0000001f00067c02 */ /* 0x000fe20008000f00 */
[----:B------:R-:W-:Y:S01]  /*c2e0*/  UIADD3 UR24, UR33, -UR31, URZ ;  /* 0x8000001f21187290 */ /* 0x000fe2000fffe03f */
[----:B------:R-:W-:Y:S02]  /*c2f0*/  LEA R8, P1, R3, UR16, 0x2 ;  /* 0x0000001003087c11 */ /* 0x000fe4000f8210ff */
[----:B------:R-:W-:Y:S01]  /*c300*/  LEA R6, P2, R6, UR16, 0x2 ;  /* 0x0000001006067c11 */ /* 0x000fe2000f8410ff */
[----:B------:R-:W-:Y:S01]  /*c310*/  UIMAD UR24, UR24, UR9, -0x40 ;  /* 0xffffffc0181874a4 */ /* 0x000fe2000f8e0209 */
[----:B------:R-:W-:Y:S02]  /*c320*/  LEA.HI.X.SX32 R9, R2, UR17, 0x2, P1 ;  /* 0x0000001102097c11 */ /* 0x000fe400088f16ff */
[----:B------:R-:W-:Y:S01]  /*c330*/  LEA.HI.X.SX32 R7, R4, UR17, 0x2, P2 ;  /* 0x0000001104077c11 */ /* 0x000fe200090f16ff */
[----:B------:R-:W1:Y:S01]  /*c340*/  LDC.64 R2, c[0x0][0x238] ;  /* 0x00008e00ff027b82 */ /* 0x000e620000000a00 */
[----:B------:R-:W-:Y:S01]  /*c350*/  R2UR UR28, R8 ;  /* 0x00000000081c72ca */ /* 0x000fe200000e0000 */
[----:B------:R-:W-:Y:S01]  /*c360*/  USHF.R.S32.HI UR12, URZ, 0x1f, UR24 ;  /* 0x0000001f3f0c7899 */ /* 0x000fe20008011418 */
[----:B------:R-:W-:Y:S02]  /*c370*/  R2UR UR35, R7 ;  /* 0x00000000072372ca */ /* 0x000fe400000e0000 */
[----:B------:R-:W-:Y:S03]  /*c380*/  R2UR UR34, R6 ;  /* 0x00000000062272ca */ /* 0x000fe600000e0000 */
[----:B------:R-:W2:Y:S01]  /*c390*/  LDC.64 R4, c[0x0][0x250] ;  /* 0x00009400ff047b82 */ /* 0x000ea20000000a00 */
[----:B------:R-:W-:Y:S05]  /*c3a0*/  R2UR UR29, R9 ;  /* 0x00000000091d72ca */ /* 0x000fea00000e0000 */
[----:B------:R-:W-:Y:S02]  /*c3b0*/  MOV R10, UR28 ;  /* 0x0000001c000a7c02 */ /* 0x000fe40008000f00 */
[----:B------:R-:W-:Y:S02]  /*c3c0*/  IMAD.U32 R13, RZ, RZ, UR35 ;  /* 0x00000023ff0d7e24 */ /* 0x000fe4000f8e00ff */
[----:B------:R-:W-:Y:S04]  /*c3d0*/  IMAD.U32 R12, RZ, RZ, UR34 ;  /* 0x00000022ff0c7e24 */ /* 0x000fe8000f8e00ff */
[----:B------:R-:W-:Y:S01]  /*c3e0*/  IMAD.U32 R11, RZ, RZ, UR29 ;  /* 0x0000001dff0b7e24 */ /* 0x000fe2000f8e00ff */
[----:B------:R-:W3:Y:S04]  /*c3f0*/  LDG.E R7, desc[UR20][R12.64] ;  /* 0x000000140c077981 */ /* 0x000ee8000c1e1900 */
[----:B------:R-:W3:Y:S01]  /*c400*/  LDG.E R8, desc[UR20][R10.64] ;  /* 0x000000140a087981 */ /* 0x000ee2000c1e1900 */
        /* <DEDUP_REMOVED lines=11> */
.L_x_3211:
[----:B------:R-:W-:Y:S01]  /*c4c0*/  IADD3 R215, P2, R201, R132, RZ ;  /* 0x00000084c9d77210 */ /* 0x000fe20007f5e0ff */
[----:B------:R-:W-:Y:S01]  /*c4d0*/  @P5 STS.128 [R202+0xc000], RZ ;  /* 0x00c000ffca005388 */ /* 0x000fe20000000c00 */
[-C--:B------:R-:W-:Y:S02]  /*c4e0*/  LEA R2, P1, R132, R210.reuse, 0x1 ;  /* 0x000000d284027211 */ /* 0x080fe400078208ff */
[CC--:B------:R-:W-:Y:S01]  /*c4f0*/  @!P5 LEA R224, P6, R215.reuse, R210.reuse, 0x1 ;  /* 0x000000d2d7e0d211 */ /* 0x0c0fe200078c08ff */
[--C-:B------:R-:W-:Y:S01]  /*c500*/  IMAD.X R134, R200, 0x1, R3.reuse, P2 ;  /* 0x00000001c8867824 */ /* 0x100fe200010e0603 */
[-C--:B------:R-:W-:Y:S02]  /*c510*/  LEA.HI.X R3, R132, R213.reuse, R3, 0x1, P1 ;  /* 0x000000d584037211 */ /* 0x080fe400008f0c03 */
[CC--:B------:R-:W-:Y:S02]  /*c520*/  @!P4 LEA R220, P2, R215.reuse, R210.reuse, 0x1 ;  /* 0x000000d2d7dcc211 */ /* 0x0c0fe400078408ff */
[CCC-:B------:R-:W-:Y:S01]  /*c530*/  @!P5 LEA.HI.X R225, R215.reuse, R213.reuse, R134.reuse, 0x1, P6 ;  /* 0x000000d5d7e1d211 */ /* 0x1c0fe200030f0c86 */
[----:B------:R-:W-:Y:S01]  /*c540*/  @!PT LDS RZ, [RZ] ;  /* 0x00000000fffff984 */ /* 0x000fe20000000800 */
[----:B------:R-:W-:Y:S01]  /*c550*/  @!PT LDS RZ, [RZ] ;  /* 0x00000000fffff984 */ /* 0x000fe20000000800 */
[----:B------:R-:W-:Y:S01]  /*c560*/  @!PT LDS RZ, [RZ] ;  /* 0x00000000fffff984 */ /* 0x000fe20000000800 */
[----:B------:R-:W-:Y:S01]  /*c570*/  @!P5 LDGSTS.E.BYPASS.LTC128B.128 [R202+0xc000], desc[UR20][R2.64] ;  /* 0x0c00000002cadfae */ /* 0x000fe2000b901d54 */
[C-C-:B------:R-:W-:Y:S02]  /*c580*/  @!P4 LEA.HI.X R221, R215.reuse, R213, R134.reuse, 0x1, P2 ;  /* 0x000000d5d7ddc211 */ /* 0x140fe400010f0c86 */
[-C--:B------:R-:W-:Y:S01]  /*c590*/  @!P3 LEA R218, P1, R215, R210.reuse, 0x1 ;  /* 0x000000d2d7dab211 */ /* 0x080fe200078208ff */
[----:B------:R-:W-:Y:S01]  /*c5a0*/  @P4 STS.128 [R202+0xe000], RZ ;  /* 0x00e000ffca004388 */ /* 0x000fe20000000c00 */
[----:B------:R-:W-:Y:S02]  /*c5b0*/  IADD3 R135, P6, R201, R215, RZ ;  /* 0x000000d7c9877210 */ /* 0x000fe40007fde0ff */
[-CC-:B------:R-:W-:Y:S01]  /*c5c0*/  @!P3 LEA.HI.X R219, R215, R213.reuse, R134.reuse, 0x1, P1 ;  /* 0x000000d5d7dbb211 */ /* 0x180fe200008f0c86 */
[----:B------:R-:W-:Y:S01]  /*c5d0*/  @!PT LDS RZ, [RZ] ;  /* 0x00000000fffff984 */ /* 0x000fe20000000800 */
[----:B------:R-:W-:Y:S01]  /*c5e0*/  @!PT LDS RZ, [RZ] ;  /* 0x00000000fffff984 */ /* 0x000fe20000000800 */
[----:B------:R-:W-:Y:S01]  /*c5f0*/  @!PT LDS RZ, [RZ] ;  /* 0x00000000fffff984 */ /* 0x000fe20000000800 */
[----:B------:R-:W-:Y:S01]  /*c600*/  @!P4 LDGSTS.E.BYPASS.LTC128B.128 [R202+0xe000], desc[UR20][R2.64+0x80] ;  /* 0x0e00008002cacfae */ /* 0x000fe2000b901d54 */
[CC--:B------:R-:W-:Y:S01]  /*c610*/  @!P4 LEA R216, P2, R135.reuse, R210.reuse, 0x1 ;  /* 0x000000d287d8c211 */ /* 0x0c0fe200078408ff */
[----:B------:R-:W-:Y:S01]  /*c620*/  IMAD.X R134, R200, 0x1, R134, P6 ;  /* 0x00000001c8867824 */ /* 0x000fe200030e0686 */
[CC--:B------:R-:W-:Y:S01]  /*c630*/  @!P5 LEA R222, P6, R135.reuse, R210.reuse, 0x1 ;  /* 0x000000d287ded211 */ /* 0x0c0fe200078c08ff */
[----:B------:R-:W-:Y:S01]  /*c640*/  @P3 STS.128 [R202+0x10000], RZ ;  /* 0x010000ffca003388 */ /* 0x000fe20000000c00 */
[CC--:B------:R-:W-:Y:S02]  /*c650*/  @!P3 LEA R214, P1, R135.reuse, R210.reuse, 0x1 ;  /* 0x000000d287d6b211 */ /* 0x0c0fe400078208ff */
[CCC-:B------:R-:W-:Y:S01]  /*c660*/  @!P5 LEA.HI.X R223, R135.reuse, R213.reuse, R134.reuse, 0x1, P6 ;  /* 0x000000d587dfd211 */ /* 0x1c0fe200030f0c86 */
[----:B------:R-:W-:Y:S01]  /*c670*/  @!PT LDS RZ, [RZ] ;  /* 0x00000000fffff984 */ /* 0x000fe20000000800 */
[----:B------:R-:W-:Y:S01]  /*c680*/  @!PT LDS RZ, [RZ] ;  /* 0x00000000fffff984 */ /* 0x000fe20000000800 */
[----:B------:R-:W-:Y:S01]  /*c690*/  @!PT LDS RZ, [RZ] ;  /* 0x00000000fffff984 */ /* 0x000fe20000000800 */
[----:B------:R-:W-:Y:S01]  /*c6a0*/  @!P3 LDGSTS.E.BYPASS.LTC128B.128 [R202+0x10000], desc[UR20][R2.64+0x100] ;  /* 0x1000010002cabfae */ /* 0x000fe2000b901d54 */
[--C-:B------:R-:W-:Y:S02]  /*c6b0*/  @!P4 LEA.HI.X R217, R135, R213, R134.reuse, 0x1, P2 ;  /* 0x000000d587d9c211 */ /* 0x100fe400010f0c86 */
[----:B------:R-:W-:Y:S01]  /*c6c0*/  IADD3 R132, P6, R201, R135, RZ ;  /* 0x00000087c9847210 */ /* 0x000fe20007fde0ff */
[----:B------:R-:W-:Y:S01]  /*c6d0*/  @P5 STS.128 [R202+0xc800], RZ ;  /* 0x00c800ffca005388 */ /* 0x000fe20000000c00 */
[-CC-:B------:R-:W-:Y:S02]  /*c6e0*/  @!P3 LEA.HI.X R215, R135, R213.reuse, R134.reuse, 0x1, P1 ;  /* 0x000000d587d7b211 */ /* 0x180fe400008f0c86 */
[-C--:B------:R-:W-:Y:S01]  /*c6f0*/  @!P4 LEA R226, P2, R132, R210.reuse, 0x1 ;  /* 0x000000d284e2c211 */ /* 0x080fe200078408ff */
[----:B------:R-:W-:Y:S01]  /*c700*/  @!PT LDS RZ, [RZ] ;  /* 0x00000000fffff984 */ /* 0x000fe20000000800 */
[----:B------:R-:W-:Y:S01]  /*c710*/  @!PT LDS RZ, [RZ] ;  /* 0x00000000fffff984 */ /* 0x000fe20000000800 */
[----:B------:R-:W-:Y:S01]  /*c720*/  @!PT LDS RZ, [RZ] ;  /* 0x00000000fffff984 */ /* 0x000fe20000000800 */
[----:B------:R-:W-:Y:S01]  /*c730*/  @!P5 LDGSTS.E.BYPASS.LTC128B.128 [R202+0xc800], desc[UR20][R224.64] ;  /* 0x0c800000e0cadfae */ /* 0x000fe2000b901d54 */
[----:B------:R-:W-:Y:S01]  /*c740*/  IMAD.X R134, R200, 0x1, R134, P6 ;  /* 0x00000001c8867824 */ /* 0x000fe200030e0686 */
[CC--:B------:R-:W-:Y:S02]  /*c750*/  @!P5 LEA R228, P6, R132.reuse, R210.reuse, 0x1 ;  /* 0x000000d284e4d211 */ /* 0x0c0fe400078c08ff */
[----:B------:R-:W-:Y:S01]  /*c760*/  @P4 STS.128 [R202+0xe800], RZ ;  /* 0x00e800ffca004388 */ /* 0x000fe20000000c00 */
[C---:B------:R-:W-:Y:S01]  /*c770*/  @!P3 LEA R212, P1, R132.reuse, R210, 0x1 ;  /* 0x000000d284d4b211 */ /* 0x040fe200078208ff */
[----:B------:R-:W-:Y:S01]  /*c780*/  IMAD.MOV.U32 R210, RZ, RZ, R2 ;  /* 0x000000ffffd27224 */ /* 0x000fe200078e0002 */
[CCC-:B------:R-:W-:Y:S01]  /*c790*/  @!P5 LEA.HI.X R229, R132.reuse, R213.reuse, R134.reuse, 0x1, P6 ;  /* 0x000000d584e5d211 */ /* 0x1c0fe200030f0c86 */
[----:B------:R-:W-:Y:S01]  /*c7a0*/  @!PT LDS RZ, [RZ] ;  /* 0x00000000fffff984 */ /* 0x000fe20000000800 */
[----:B------:R-:W-:Y:S01]  /*c7b0*/  @!PT LDS RZ, [RZ] ;  /* 0x00000000fffff984 */ /* 0x000fe20000000800 */
[----:B------:R-:W-:Y:S01]  /*c7c0*/  @!PT LDS RZ, [RZ] ;  /* 0x00000000fffff984 */ /* 0x000fe20000000800 */
[----:B------:R-:W-:Y:S01]  /*c7d0*/  @!P4 LDGSTS.E.BYPASS.LTC128B.128 [R202+0xe800], desc[UR20][R220.64+0x80] ;  /* 0x0e800080dccacfae */ /* 0x000fe2000b901d54 */
[CCC-:B------:R-:W-:Y:S02]  /*c7e0*/  @!P4 LEA.HI.X R227, R132.reuse, R213.reuse, R134.reuse, 0x1, P2 ;  /* 0x000000d584e3c211 */ /* 0x1c0fe400010f0c86 */
[----:B------:R-:W-:Y:S01]  /*c7f0*/  @!P3 LEA.HI.X R213, R132, R213, R134, 0x1, P1 ;  /* 0x000000d584d5b211 */ /* 0x000fe200008f0c86 */
[----:B------:R-:W-:Y:S01]  /*c800*/  @P3 STS.128 [R202+0x10800], RZ ;  /* 0x010800ffca003388 */ /* 0x000fe20000000c00 */
[----:B------:R-:W-:Y:S03]  /*c810*/  ISETP.LT.AND P1, PT, R199, UR11, PT ;  /* 0x0000000bc7007c0c */ /* 0x000fe6000bf21270 */
        /* <DEDUP_REMOVED lines=202> */
[----:B------:R-:W-:Y:S01]  /*d4c0*/  IABS R3, UR12 ;  /* 0x0000000c00037c13 */ /* 0x000fe20008000000 */
[----:B------:R-:W-:Y:S03]  /*d4d0*/  ULOP3.LUT UR12, UR12, UR9, URZ, 0x3c, !UPT ;  /* 0x000000090c0c7292 */ /* 0x000fe6000f8e3c3f */
[----:B------:R-:W-:Y:S01]  /*d4e0*/  IABS R2, UR30 ;  /* 0x0000001e00027c13 */ /* 0x000fe20008000000 */
[----:B------:R-:W-:Y:S01]  /*d4f0*/  ULOP3.LUT UR30, UR30, UR9, URZ, 0x3c, !UPT ;  /* 0x000000091e1e7292 */ /* 0x000fe2000f8e3c3f */
[----:B------:R-:W-:Y:S01]  /*d500*/  R2UR UR29, R3 ;  /* 0x00000000031d72ca */ /* 0x000fe200000e0000 */
[----:B------:R-:W-:Y:S01]  /*d510*/  UISETP.GE.AND UP3, UPT, UR12, URZ, UPT ;  /* 0x0000003f0c00728c */ /* 0x000fe2000bf66270 */
        /* <DEDUP_REMOVED lines=23> */
[----:B------:R-:W-:Y:S01]  /*d690*/  USEL UR31, UR6, UR31, !UP0 ;  /* 0x0000001f061f7287 */ /* 0x000fe2000c000000 */
[----:B------:R-:W-:Y:S03]  /*d6a0*/  IMAD.U32 R2, RZ, RZ, UR33 ;  /* 0x00000021ff027e24 */ /* 0x000fe6000f8e00ff */
[----:B------:R-:W-:Y:S01]  /*d6b0*/  LEA R134, P1, R134, UR16, 0x2 ;  /* 0x0000001086867c11 */ /* 0x000fe2000f8210ff */
[----:B------:R-:W-:Y:S01]  /*d6c0*/  UIADD3 UR24, UR33, -UR31, URZ ;  /* 0x8000001f21187290 */ /* 0x000fe2000fffe03f */
[----:B------:R-:W-:Y:S01]  /*d6d0*/  IMAD.U32 R132, RZ, RZ, UR31 ;  /* 0x0000001fff847e24 */ /* 0x000fe2000f8e00ff */
[----:B------:R-:W-:Y:S02]  /*d6e0*/  MOV R3, UR31 ;  /* 0x0000001f00037c02 */ /* 0x000fe40008000f00 */
[----:B------:R-:W-:Y:S01]  /*d6f0*/  LEA.HI.X.SX32 R135, R2, UR17, 0x2, P1 ;  /* 0x0000001102877c11 */ /* 0x000fe200088f16ff */
[----:B------:R-:W-:Y:S01]  /*d700*/  UIMAD UR24, UR24, UR9, -0x40 ;  /* 0xffffffc0181874a4 */ /* 0x000fe2000f8e0209 */
[----:B------:R-:W-:Y:S02]  /*d710*/  LEA R136, P2, R132, UR16, 0x2 ;  /* 0x0000001084887c11 */ /* 0x000fe4000f8410ff */
[----:B------:R-:W-:Y:S01]  /*d720*/  R2UR UR28, R134 ;  /* 0x00000000861c72ca */ /* 0x000fe200000e0000 */
[----:B------:R-:W-:Y:S01]  /*d730*/  USHF.R.S32.HI UR12, URZ, 0x1f, UR24 ;  /* 0x0000001f3f0c7899 */ /* 0x000fe20008011418 */
[----:B------:R-:W-:Y:S02]  /*d740*/  LEA.HI.X.SX32 R137, R3, UR17, 0x2, P2 ;  /* 0x0000001103897c11 */ /* 0x000fe400090f16ff */
[----:B------:R-:W-:Y:S01]  /*d750*/  R2UR UR29, R135 ;  /* 0x00000000871d72ca */ /* 0x000fe200000e0000 */
[----:B------:R-:W1:Y:S01]  /*d760*/  LDC.64 R2, c[0x0][0x230] ;  /* 0x00008c00ff027b82 */ /* 0x000e620000000a00 */
[----:B------:R-:W-:Y:S02]  /*d770*/  R2UR UR34, R136 ;  /* 0x00000000882272ca */ /* 0x000fe400000e0000 */
[----:B------:R-:W-:Y:S05]  /*d780*/  R2UR UR35, R137 ;  /* 0x00000000892372ca */ /* 0x000fea00000e0000 */
[----:B------:R-:W2:Y:S01]  /*d790*/  LDC.64 R134, c[0x0][0x248] ;  /* 0x00009200ff867b82 */ /* 0x000ea20000000a00 */
[----:B------:R-:W-:Y:S03]  /*d7a0*/  IMAD.U32 R142, RZ, RZ, UR28 ;  /* 0x0000001cff8e7e24 */ /* 0x000fe6000f8e00ff */
[----:B------:R-:W-:Y:S02]  /*d7b0*/  IMAD.U32 R143, RZ, RZ, UR29 ;  /* 0x0000001dff8f7e24 */ /* 0x000fe4000f8e00ff */
[----:B------:R-:W-:Y:S02]  /*d7c0*/  MOV R140, UR34 ;  /* 0x00000022008c7c02 */ /* 0x000fe40008000f00 */
[----:B------:R-:W-:Y:S01]  /*d7d0*/  IMAD.U32 R141, RZ, RZ, UR35 ;  /* 0x00000023ff8d7e24 */ /* 0x000fe2000f8e00ff */
[----:B------:R-:W3:Y:S04]  /*d7e0*/  LDG.E R137, desc[UR20][R142.64] ;  /* 0x000000148e897981 */ /* 0x000ee8000c1e1900 */
[----:B------:R-:W3:Y:S01]  /*d7f0*/  LDG.E R136, desc[UR20][R140.64] ;  /* 0x000000148c887981 */ /* 0x000ee2000c1e1900 */
        /* <DEDUP_REMOVED lines=11> */
.L_x_3213:
        /* <DEDUP_REMOVED lines=89> */
.L_x_3212:
[----:B------:R-:W-:Y:S01]  /*de40*/  MOV R3, UR11 ;  /* 0x0000000b00037c02 */ /* 0x000fe20008000f00 */
[----:B-1----:R-:W-:Y:S03]  /*de50*/  LDSM.16.MT88.4 R140, [R190+0xc000] ;  /* 0x00c00000be8c783b */ /* 0x002fe60000004200 */
[----:B------:R-:W-:Y:S04]  /*de60*/  LEA R2, R3, R204, 0x6 ;  /* 0x000000cc03027211 */ /* 0x000fe800078e30ff */
[C---:B------:R-:W-:Y:S01]  /*de70*/  IADD3 R134, R2.reuse, 0x1, RZ ;  /* 0x0000000102867810 */ /* 0x040fe20007ffe0ff */
[----:B------:R-:W-:Y:S01]  /*de80*/  LDSM.16.MT88.4 R144, [R189+0xc000] ;  /* 0x00c00000bd90783b */ /* 0x000fe20000004200 */
[----:B------:R-:W-:Y:S02]  /*de90*/  I2FP.F32.S32 R3, R2 ;  /* 0x0000000200037245 */ /* 0x000fe40000201400 */
[C---:B------:R-:W-:Y:S02]  /*dea0*/  IADD3 R132, R2.reuse, 0x9, RZ ;  /* 0x0000000902847810 */ /* 0x040fe40007ffe0ff */
[----:B------:R-:W-:Y:S01]  /*deb0*/  I2FP.F32.S32 R134, R134 ;  /* 0x0000008600867245 */ /* 0x000fe20000201400 */
[C---:B------:R-:W-:Y:S01]  /*dec0*/  FFMA.FTZ R6, R3.reuse, UR5, R6 ;  /* 0x0000000503067c23 */ /* 0x040fe20008010006 */
[----:B------:R-:W-:Y:S01]  /*ded0*/  FFMA.FTZ R4, R3, UR5, R4 ;  /* 0x0000000503047c23 */ /* 0x000fe20008010004 */
[----:B------:R-:W-:Y:S01]  /*dee0*/  I2FP.F32.S32 R132, R132 ;  /* 0x0000008400847245 */ /* 0x000fe20000201400 */
[----:B------:R-:W-:Y:S01]  /*def0*/  LDSM.16.MT88.4 R148, [R189+0xc800] ;  /* 0x00c80000bd94783b */ /* 0x000fe20000004200 */
[----:B------:R-:W-:Y:S01]  /*df00*/  IADD3 R135, R2, 0x8, RZ ;  /* 0x0000000802877810 */ /* 0x000fe20007ffe0ff */
[----:B------:R-:W-:Y:S01]  /*df10*/  FFMA.FTZ R7, R134, UR5, R7 ;  /* 0x0000000586077c23 */ /* 0x000fe20008010007 */
[----:B------:R-:W-:Y:S01]  /*df20*/  IADD3 R3, R2, 0x10, RZ ;  /* 0x0000001002037810 */ /* 0x000fe20007ffe0ff */
[----:B------:R-:W-:Y:S01]  /*df30*/  FFMA.FTZ R5, R134, UR5, R5 ;  /* 0x0000000586057c23 */ /* 0x000fe20008010005 */
[----:B------:R-:W-:Y:S01]  /*df40*/  I2FP.F32.S32 R135, R135 ;  /* 0x0000008700877245 */ /* 0x000fe20000201400 */
[C---:B------:R-:W-:Y:S01]  /*df50*/  FFMA.FTZ R11, R132.reuse, UR5, R11 ;  /* 0x00000005840b7c23 */ /* 0x040fe2000801000b */
[----:B------:R-:W-:Y:S01]  /*df60*/  I2FP.F32.S32 R3, R3 ;  /* 0x0000000300037245 */ /* 0x000fe20000201400 */
[----:B------:R-:W-:Y:S01]  /*df70*/  FFMA.FTZ R9, R132, UR5, R9 ;  /* 0x0000000584097c23 */ /* 0x000fe20008010009 */
[C---:B------:R-:W-:Y:S01]  /*df80*/  IADD3 R134, R2.reuse, 0x11, RZ ;  /* 0x0000001102867810 */ /* 0x040fe20007ffe0ff */
[C---:B------:R-:W-:Y:S01]  /*df90*/  FFMA.FTZ R10, R135.reuse, UR5, R10 ;  /* 0x00000005870a7c23 */ /* 0x040fe2000801000a */
[C---:B------:R-:W-:Y:S01]  /*dfa0*/  IADD3 R132, R2.reuse, 0x19, RZ ;  /* 0x0000001902847810 */ /* 0x040fe20007ffe0ff */
[----:B------:R-:W-:Y:S01]  /*dfb0*/  FFMA.FTZ R8, R135, UR5, R8 ;  /* 0x0000000587087c23 */ /* 0x000fe20008010008 */
[----:B------:R-:W-:Y:S01]  /*dfc0*/  I2FP.F32.S32 R134, R134 ;  /* 0x0000008600867245 */ /* 0x000fe20000201400 */
[C---:B------:R-:W-:Y:S01]  /*dfd0*/  FFMA.FTZ R14, R3.reuse, UR5, R14 ;  /* 0x00000005030e7c23 */ /* 0x040fe2000801000e */
        /* <DEDUP_REMOVED lines=8> */
[----:B------:R-:W-:Y:S01]  /*e060*/  IADD3 R134, R2, 0x21, RZ ;  /* 0x0000002102867810 */ /* 0x000fe20007ffe0ff */
[C---:B------:R-:W-:Y:S01]  /*e070*/  FFMA.FTZ R19, R132.reuse, UR5, R19 ;  /* 0x0000000584137c23 */ /* 0x040fe20008010013 */
[----:B------:R-:W-:Y:S01]  /*e080*/  I2FP.F32.S32 R3, R3 ;  /* 0x0000000300037245 */ /* 0x000fe20000201400 */
[----:B------:R-:W-:Y:S01]  /*e090*/  FFMA.FTZ R17, R132, UR5, R17 ;  /* 0x0000000584117c23 */ /* 0x000fe20008010011 */
[----:B------:R-:W-:Y:S01]  /*e0a0*/  FMNMX.FTZ R136, R6, R0, !PT ;  /* 0x0000000006887209 */ /* 0x000fe20007810000 */
[C---:B------:R-:W-:Y:S01]  /*e0b0*/  FFMA.FTZ R18, R135.reuse, UR5, R18 ;  /* 0x0000000587127c23 */ /* 0x040fe20008010012 */
[----:B------:R-:W-:Y:S01]  /*e0c0*/  FMNMX.FTZ R132, R4, R133, !PT ;  /* 0x0000008504847209 */ /* 0x000fe20007810000 */
[----:B------:R-:W-:Y:S01]  /*e0d0*/  FFMA.FTZ R16, R135, UR5, R16 ;  /* 0x0000000587107c23 */ /* 0x000fe20008010010 */
[----:B------:R-:W-:Y:S01]  /*e0e0*/  I2FP.F32.S32 R134, R134 ;  /* 0x0000008600867245 */ /* 0x000fe20000201400 */
[C---:B------:R-:W-:Y:S01]  /*e0f0*/  FFMA.FTZ R22, R3.reuse, UR5, R22 ;  /* 0x0000000503167c23 */ /* 0x040fe20008010016 */
[----:B------:R-:W-:Y:S01]  /*e100*/  FFMA.FTZ R20, R3, UR5, R20 ;  /* 0x0000000503147c23 */ /* 0x000fe20008010014 */
[----:B------:R-:W-:Y:S01]  /*e110*/  FMNMX.FTZ R135, R7, R136, !PT ;  /* 0x0000008807877209 */ /* 0x000fe20007810000 */
[----:B------:R-:W-:Y:S01]  /*e120*/  LDSM.16.MT88.4 R156, [R189+0xe800] ;  /* 0x00e80000bd9c783b */ /* 0x000fe20000004200 */
[----:B------:R-:W-:Y:S01]  /*e130*/  FMNMX.FTZ R3, R5, R132, !PT ;  /* 0x0000008405037209 */ /* 0x000fe20007810000 */
[C---:B------:R-:W-:Y:S01]  /*e140*/  FFMA.FTZ R23, R134.reuse, UR5, R23 ;  /* 0x0000000586177c23 */ /* 0x040fe20008010017 */
[----:B------:R-:W-:Y:S01]  /*e150*/  FFMA.FTZ R21, R134, UR5, R21 ;  /* 0x0000000586157c23 */ /* 0x000fe20008010015 */
[----:B------:R-:W-:Y:S02]  /*e160*/  FMNMX.FTZ R132, R10, R135, !PT ;  /* 0x000000870a847209 */ /* 0x000fe40007810000 */
[----:B------:R-:W-:Y:S02]  /*e170*/  FMNMX.FTZ R134, R8, R3, !PT ;  /* 0x0000000308867209 */ /* 0x000fe40007810000 */
[----:B------:R-:W-:Y:S02]  /*e180*/  IADD3 R137, R2, 0x28, RZ ;  /* 0x0000002802897810 */ /* 0x000fe40007ffe0ff */
[----:B------:R-:W-:Y:S02]  /*e190*/  FMNMX.FTZ R3, R11, R132, !PT ;  /* 0x000000840b037209 */ /* 0x000fe40007810000 */
[----:B------:R-:W-:Y:S02]  /*e1a0*/  FMNMX.FTZ R135, R9, R134, !PT ;  /* 0x0000008609877209 */ /* 0x000fe40007810000 */
[----:B------:R-:W-:Y:S02]  /*e1b0*/  I2FP.F32.S32 R137, R137 ;  /* 0x0000008900897245 */ /* 0x000fe40000201400 */
[----:B------:R-:W-:Y:S02]  /*e1c0*/  FMNMX.FTZ R136, R14, R3, !PT ;  /* 0x000000030e887209 */ /* 0x000fe40007810000 */
[----:B------:R-:W-:Y:S01]  /*e1d0*/  FMNMX.FTZ R134, R12, R135, !PT ;  /* 0x000000870c867209 */ /* 0x000fe20007810000 */
[C---:B------:R-:W-:Y:S01]  /*e1e0*/  FFMA.FTZ R26, R137.reuse, UR5, R26 ;  /* 0x00000005891a7c23 */ /* 0x040fe2000801001a */
[----:B------:R-:W-:Y:S01]  /*e1f0*/  FFMA.FTZ R24, R137, UR5, R24 ;  /* 0x0000000589187c23 */ /* 0x000fe20008010018 */
[----:B------:R-:W-:Y:S02]  /*e200*/  FMNMX.FTZ R135, R15, R136, !PT ;  /* 0x000000880f877209 */ /* 0x000fe40007810000 */
[----:B------:R-:W-:Y:S02]  /*e210*/  FMNMX.FTZ R137, R13, R134, !PT ;  /* 0x000000860d897209 */ /* 0x000fe40007810000 */
[----:B------:R-:W-:Y:S02]  /*e220*/  FMNMX.FTZ R134, R18, R135, !PT ;  /* 0x0000008712867209 */ /* 0x000fe40007810000 */
[----:B------:R-:W-:Y:S02]  /*e230*/  FMNMX.FTZ R136, R16, R137, !PT ;  /* 0x0000008910887209 */ /* 0x000fe40007810000 */
[C---:B------:R-:W-:Y:S02]  /*e240*/  IADD3 R3, R2.reuse, 0x30, RZ ;  /* 0x0000003002037810 */ /* 0x040fe40007ffe0ff */
[----:B------:R-:W-:Y:S02]  /*e250*/  IADD3 R132, R2, 0x29, RZ ;  /* 0x0000002902847810 */ /* 0x000fe40007ffe0ff */
[----:B------:R-:W-:Y:S02]  /*e260*/  FMNMX.FTZ R135, R19, R134, !PT ;  /* 0x0000008613877209 */ /* 0x000fe40007810000 */
[----:B------:R-:W-:Y:S02]  /*e270*/  FMNMX.FTZ R137, R17, R136, !PT ;  /* 0x0000008811897209 */ /* 0x000fe40007810000 */
        /* <DEDUP_REMOVED lines=10> */
[----:B------:R-:W-:Y:S02]  /*e320*/  IADD3 R132, R2, 0x31, RZ ;  /* 0x0000003102847810 */ /* 0x000fe40007ffe0ff */
        /* <DEDUP_REMOVED lines=11> */
[C---:B------:R-:W-:Y:S01]  /*e3e0*/  FFMA.FTZ R34, R135.reuse, UR5, R34 ;  /* 0x0000000587227c23 */ /* 0x040fe20008010022 */
[----:B------:R-:W-:Y:S01]  /*e3f0*/  FMNMX.FTZ R132, R28, R3, !PT ;  /* 0x000000031c847209 */ /* 0x000fe20007810000 */
[----:B------:R-:W-:Y:S01]  /*e400*/  FFMA.FTZ R32, R135, UR5, R32 ;  /* 0x0000000587207c23 */ /* 0x000fe20008010020 */
        /* <DEDUP_REMOVED lines=46> */
[----:B----4-:R-:W-:Y:S03]  /*e6f0*/  FFMA.FTZ R133, R11, UR4, -R166 ;  /* 0x000000040b857c23 */ /* 0x010fe600080108a6 */
[----:B------:R-:W2:Y:S01]  /*e700*/  MUFU.EX2 R135, R135 ;  /* 0x0000008700877308 */ /* 0x000ea20000000800 */
[C---:B-----5:R-:W-:Y:S01]  /*e710*/  FMUL.FTZ R6, R0.reuse, R130 ;  /* 0x0000008200067220 */ /* 0x060fe20000410000 */
        /* <DEDUP_REMOVED lines=39> */
[--C-:B------:R-:W-:Y:S01]  /*e990*/  FFMA.FTZ R214, R24, UR4, -R164.reuse ;  /* 0x0000000418d67c23 */ /* 0x100fe200080108a4 */
[----:B------:R-:W-:Y:S01]  /*e9a0*/  FFMA.FTZ R215, R25, UR4, -R164 ;  /* 0x0000000419d77c23 */ /* 0x000fe200080108a4 */
        /* <DEDUP_REMOVED lines=35> */
[----:B------:R-:W-:Y:S01]  /*ebe0*/  ISETP.LT.AND P1, PT, R199, UR11, PT ;  /* 0x0000000bc7007c0c */ /* 0x000fe2000bf21270 */
        /* <DEDUP_REMOVED lines=11> */
[----:B------:R-:W-:Y:S02]  /*eca0*/  LDSM.16.MT88.4 R144, [R190+0xc800] ;  /* 0x00c80000be90783b */ /* 0x000fe40000004200 */
[----:B------:R-:W-:Y:S03]  /*ecb0*/  FMUL.FTZ R93, R2, R93 ;  /* 0x0000005d025d7220 */ /* 0x000fe60000410000 */
        /* <DEDUP_REMOVED lines=15> */
[C---:B------:R-:W-:Y:S01]  /*edb0*/  FMUL.FTZ R100, R2.reuse, R100 ;  /* 0x0000006402647220 */ /* 0x040fe20000410000 */
[----:B------:R-:W-:Y:S01]  /*edc0*/  FMUL.FTZ R101, R2, R101 ;  /* 0x0000006502657220 */ /* 0x000fe20000410000 */
[C---:B------:R-:W-:Y:S03]  /*edd0*/  FMUL.FTZ R106, R0.reuse, R106 ;  /* 0x0000006a006a7220 */ /* 0x040fe60000410000 */
[----:B------:R-:W-:Y:S01]  /*ede0*/  FMUL.FTZ R107, R0, R107 ;  /* 0x0000006b006b7220 */ /* 0x000fe20000410000 */
[C---:B------:R-:W-:Y:S01]  /*edf0*/  FMUL.FTZ R104, R2.reuse, R104 ;  /* 0x0000006802687220 */ /* 0x040fe20000410000 */
[----:B------:R-:W-:Y:S01]  /*ee00*/  FMUL.FTZ R105, R2, R105 ;  /* 0x0000006902697220 */ /* 0x000fe20000410000 */
[C---:B------:R-:W-:Y:S01]  /*ee10*/  FMUL.FTZ R110, R0.reuse, R110 ;  /* 0x0000006e006e7220 */ /* 0x040fe20000410000 */
[----:B------:R-:W-:Y:S01]  /*ee20*/  FMUL.FTZ R111, R0, R111 ;  /* 0x0000006f006f7220 */ /* 0x000fe20000410000 */
[C---:B------:R-:W-:Y:S01]  /*ee30*/  FMUL.FTZ R108, R2.reuse, R108 ;  /* 0x0000006c026c7220 */ /* 0x040fe20000410000 */
[C---:B---3--:R-:W-:Y:S03]  /*ee40*/  HMMA.16816.F32 R76, R128.reuse, R124, R76 ;  /* 0x0000007c804c723c */ /* 0x048fe6000000184c */
[----:B------:R-:W-:Y:S01]  /*ee50*/  FMUL.FTZ R109, R2, R109 ;  /* 0x0000006d026d7220 */ /* 0x000fe20000410000 */
[--C-:B------:R-:W-:Y:S01]  /*ee60*/  FFMA.FTZ R170, R18, UR4, -R166.reuse ;  /* 0x0000000412aa7c23 */ /* 0x100fe200080108a6 */
[----:B------:R-:W-:Y:S01]  /*ee70*/  FFMA.FTZ R169, R19, UR4, -R166 ;  /* 0x0000000413a97c23 */ /* 0x000fe200080108a6 */
[C---:B------:R-:W-:Y:S01]  /*ee80*/  HMMA.16816.F32 R80, R128.reuse, R126, R80 ;  /* 0x0000007e8050723c */ /* 0x040fe20000001850 */
[----:B------:R-:W3:Y:S03]  /*ee90*/  LDSM.16.MT88.4 R124, [R190+0x10000] ;  /* 0x01000000be7c783b */ /* 0x000ee60000004200 */
[----:B------:R-:W-:Y:S01]  /*eea0*/  MUFU.EX2 R170, R170 ;  /* 0x000000aa00aa7308 */ /* 0x000fe20000000800 */
[--C-:B------:R-:W-:Y:S01]  /*eeb0*/  FFMA.FTZ R171, R12, UR4, -R164.reuse ;  /* 0x000000040cab7c23 */ /* 0x100fe200080108a4 */
[C---:B-1----:R-:W-:Y:S05]  /*eec0*/  HMMA.16816.F32 R84, R128.reuse, R136, R84 ;  /* 0x000000888054723c */ /* 0x042fea0000001854 */
[C---:B------:R-:W-:Y:S01]  /*eed0*/  FMUL.FTZ R12, R2.reuse, R120 ;  /* 0x00000078020c7220 */ /* 0x040fe20000410000 */
[C---:B------:R-:W-:Y:S01]  /*eee0*/  HMMA.16816.F32 R88, R128.reuse, R138, R88 ;  /* 0x0000008a8058723c */ /* 0x040fe20000001858 */
[----:B------:R-:W1:Y:S01]  /*eef0*/  LDSM.16.MT88.4 R136, [R189+0x10000] ;  /* 0x01000000bd88783b */ /* 0x000e620000004200 */
[----:B------:R-:W4:Y:S03]  /*ef00*/  MUFU.EX2 R169, R169 ;  /* 0x000000a900a97308 */ /* 0x000f260000000800 */
[--C-:B------:R-:W-:Y:S01]  /*ef10*/  FFMA.FTZ R172, R13, UR4, -R164.reuse ;  /* 0x000000040dac7c23 */ /* 0x100fe200080108a4 */
[C---:B--2---:R-:W-:Y:S06]  /*ef20*/  HMMA.16816.F32 R92, R128.reuse, R140, R92 ;  /* 0x0000008c805c723c */ /* 0x044fec000000185c */
[----:B------:R-:W-:Y:S01]  /*ef30*/  MUFU.EX2 R171, R171 ;  /* 0x000000ab00ab7308 */ /* 0x000fe20000000800 */
[----:B------:R-:W-:Y:S01]  /*ef40*/  FMUL.FTZ R13, R2, R121 ;  /* 0x00000079020d7220 */ /* 0x000fe20000410000 */
[C---:B------:R-:W-:Y:S01]  /*ef50*/  HMMA.16816.F32 R96, R128.reuse, R142, R96 ;  /* 0x0000008e8060723c */ /* 0x040fe20000001860 */
[----:B------:R-:W2:Y:S02]  /*ef60*/  LDSM.16.MT88.4 R140, [R188+0x10000] ;  /* 0x01000000bc8c783b */ /* 0x000ea40000004200 */
[--C-:B------:R-:W-:Y:S01]  /*ef70*/  FFMA.FTZ R173, R16, UR4, -R164.reuse ;  /* 0x0000000410ad7c23 */ /* 0x100fe200080108a4 */
[----:B------:R-:W-:Y:S04]  /*ef80*/  FFMA.FTZ R174, R17, UR4, -R164 ;  /* 0x0000000411ae7c23 */ /* 0x000fe800080108a4 */
[----:B------:R-:W5:Y:S03]  /*ef90*/  MUFU.EX2 R172, R172 ;  /* 0x000000ac00ac7308 */ /* 0x000f660000000800 */
[C---:B------:R-:W-:Y:S01]  /*efa0*/  FMUL.FTZ R18, R0.reuse, R118 ;  /* 0x0000007600127220 */ /* 0x040fe20000410000 */
[----:B------:R-:W-:Y:S01]  /*efb0*/  LDSM.16.MT88.4 R120, [R192+0xe800] ;  /* 0x00e80000c078783b */ /* 0x000fe20000004200 */
[----:B------:R-:W-:Y:S01]  /*efc0*/  FMUL.FTZ R19, R0, R119 ;  /* 0x0000007700137220 */ /* 0x000fe20000410000 */
[----:B----4-:R-:W-:Y:S01]  /*efd0*/  F2FP.F16.F32.PACK_AB R119, R169, R170 ;  /* 0x000000aaa977723e */ /* 0x010fe200000000ff */
[C---:B------:R-:W-:Y:S01]  /*efe0*/  FMUL.FTZ R16, R2.reuse, R116 ;  /* 0x0000007402107220 */ /* 0x040fe20000410000 */
[----:B------:R-:W-:Y:S01]  /*eff0*/  FMUL.FTZ R17, R2, R117 ;  /* 0x0000007502117220 */ /* 0x000fe20000410000 */
[----:B------:R-:W-:Y:S01]  /*f000*/  F2FP.F16.F32.PACK_AB R117, R168, R167 ;  /* 0x000000a7a875723e */ /* 0x000fe200000000ff */
[----:B------:R-:W-:Y:S01]  /*f010*/  MUFU.EX2 R173, R173 ;  /* 0x000000ad00ad7308 */ /* 0x000fe20000000800 */
[C---:B---3--:R-:W-:Y:S03]  /*f020*/  HMMA.16816.F32 R100, R128.reuse, R124, R100 ;  /* 0x0000007c8064723c */ /* 0x048fe60000001864 */
[C---:B------:R-:W-:Y:S01]  /*f030*/  FMUL.FTZ R114, R0.reuse, R114 ;  /* 0x0000007200727220 */ /* 0x040fe20000410000 */
[----:B------:R-:W-:Y:S01]  /*f040*/  FMUL.FTZ R115, R0, R115 ;  /* 0x0000007300737220 */ /* 0x000fe20000410000 */
[----:B------:R-:W-:Y:S01]  /*f050*/  FMUL.FTZ R112, R2, R112 ;  /* 0x0000007002707220 */ /* 0x000fe20000410000 */
[C---:B------:R-:W-:Y:S01]  /*f060*/  HMMA.16816.F32 R104, R128.reuse, R126, R104 ;  /* 0x0000007e8068723c */ /* 0x040fe20000001868 */
[----:B------:R-:W3:Y:S02]  /*f070*/  LDSM.16.MT88.4 R124, [R192+0xc800] ;  /* 0x00c80000c07c783b */ /* 0x000ee40000004200 */
[----:B------:R-:W4:Y:S02]  /*f080*/  MUFU.EX2 R174, R174 ;  /* 0x000000ae00ae7308 */ /* 0x000f240000000800 */
[----:B-----5:R-:W-:Y:S01]  /*f090*/  F2FP.F16.F32.PACK_AB R116, R172, R171 ;  /* 0x000000abac74723e */ /* 0x020fe200000000ff */
[C---:B-1----:R-:W-:Y:S05]  /*f0a0*/  HMMA.16816.F32 R108, R128.reuse, R136, R108 ;  /* 0x00000088806c723c */ /* 0x042fea000000186c */
[----:B------:R-:W-:Y:S01]  /*f0b0*/  FMUL.FTZ R113, R2, R113 ;  /* 0x0000007102717220 */ /* 0x000fe20000410000 */
[C---:B------:R-:W-:Y:S01]  /*f0c0*/  HMMA.16816.F32 R12, R128.reuse, R138, R12 ;  /* 0x0000008a800c723c */ /* 0x040fe2000000180c */
[----:B------:R-:W1:Y:S04]  /*f0d0*/  LDSM.16.MT88.4 R136, [R190+0xe800] ;  /* 0x00e80000be88783b */ /* 0x000e680000004200 */
[----:B------:R-:W-:Y:S01]  /*f0e0*/  FFMA.FTZ R175, R22, UR4, -R166 ;  /* 0x0000000416af7c23 */ /* 0x000fe200080108a6 */
[C---:B--2---:R-:W-:Y:S05]  /*f0f0*/  HMMA.16816.F32 R16, R128.reuse, R140, R16 ;  /* 0x0000008c8010723c */ /* 0x044fea0000001810 */
[----:B----4-:R-:W-:Y:S01]  /*f100*/  F2FP.F16.F32.PACK_AB R118, R174, R173 ;  /* 0x000000adae76723e */ /* 0x010fe200000000ff */
[----:B------:R-:W-:Y:S01]  /*f110*/  HMMA.16816.F32 R112, R128, R142, R112 ;  /* 0x0000008e8070723c */ /* 0x000fe20000001870 */
[----:B------:R-:W2:Y:S01]  /*f120*/  LDSM.16.MT88.4 R128, [R188+0xe800] ;  /* 0x00e80000bc80783b */ /* 0x000ea20000004200 */
[----:B------:R-:W-:Y:S03]  /*f130*/  MUFU.EX2 R175, R175 ;  /* 0x000000af00af7308 */ /* 0x000fe60000000800 */
[----:B------:R-:W-:Y:S01]  /*f140*/  FFMA.FTZ R212, R21, UR4, -R164 ;  /* 0x0000000415d47c23 */ /* 0x000fe200080108a4 */
[----:B------:R-:W-:Y:S01]  /*f150*/  F2FP.F16.F32.PACK_AB R22, R215, R214 ;  /* 0x000000d6d716723e */ /* 0x000fe200000000ff */
[----:B------:R-:W-:Y:S01]  /*f160*/  FFMA.FTZ R163, R0, R209, R163 ;  /* 0x000000d100a37223 */ /* 0x000fe200000100a3 */
[----:B------:R-:W-:Y:S01]  /*f170*/  MOV R0, R3 ;  /* 0x0000000300007202 */ /* 0x000fe20000000f00 */
[----:B------:R-:W-:Y:S03]  /*f180*/  LDSM.16.MT88.4 R140, [R188+0x10800] ;  /* 0x01080000bc8c783b */ /* 0x000fe60000004200 */
[----:B------:R-:W-:Y:S01]  /*f190*/  MUFU.EX2 R212, R212 ;  /* 0x000000d400d47308 */ /* 0x000fe20000000800 */
[----:B------:R-:W-:Y:S01]  /*f1a0*/  FFMA.FTZ R165, R2, R211, R165 ;  /* 0x000000d302a57223 */ /* 0x000fe200000100a5 */
[----:B------:R-:W-:Y:S03]  /*f1b0*/  FADD.FTZ R163, R135, R163 ;  /* 0x000000a387a37221 */ /* 0x000fe60000010000 */
        /* <DEDUP_REMOVED lines=24> */
[----:B------:R-:W4:Y:S04]  /*f340*/  LDSM.16.MT88.4 R120, [R190+0x10800] ;  /* 0x01080000be78783b */ /* 0x000f280000004200 */
[----:B------:R-:W-:Y:S01]  /*f350*/  FADD.FTZ R173, R173, R172 ;  /* 0x000000acadad7221 */ /* 0x000fe20000010000 */
[C---:B-1----:R-:W-:Y:S05]  /*f360*/  HMMA.16816.F32 R68, R116.reuse, R136, R68 ;  /* 0x000000887444723c */ /* 0x042fea0000001844 */
[----:B------:R-:W-:Y:S01]  /*f370*/  FADD.FTZ R170, R169, R170 ;  /* 0x000000aaa9aa7221 */ /* 0x000fe20000010000 */
[C---:B------:R-:W-:Y:S01]  /*f380*/  HMMA.16816.F32 R72, R116.reuse, R138, R72 ;  /* 0x0000008a7448723c */ /* 0x040fe20000001848 */
[----:B------:R-:W1:Y:S04]  /*f390*/  LDSM.16.MT88.4 R136, [R189+0x10800] ;  /* 0x01080000bd88783b */ /* 0x000e680000004200 */
[----:B------:R-:W-:Y:S01]  /*f3a0*/  FADD.FTZ R174, R174, R173 ;  /* 0x000000adaeae7221 */ /* 0x000fe20000010000 */
[C---:B------:R-:W-:Y:S05]  /*f3b0*/  HMMA.16816.F32 R76, R116.reuse, R156, R76 ;  /* 0x0000009c744c723c */ /* 0x040fea000000184c */
[----:B------:R-:W-:Y:S01]  /*f3c0*/  MOV R133, R132 ;  /* 0x0000008400857202 */ /* 0x000fe20000000f00 */
[C---:B------:R-:W-:Y:S05]  /*f3d0*/  HMMA.16816.F32 R80, R116.reuse, R158, R80 ;  /* 0x0000009e7450723c */ /* 0x040fea0000001850 */
[--C-:B------:R-:W-:Y:S01]  /*f3e0*/  FFMA.FTZ R157, R26, UR4, -R166.reuse ;  /* 0x000000041a9d7c23 */ /* 0x100fe200080108a6 */
[C---:B--2---:R-:W-:Y:S05]  /*f3f0*/  HMMA.16816.F32 R84, R116.reuse, R128, R84 ;  /* 0x000000807454723c */ /* 0x044fea0000001854 */
[--C-:B------:R-:W-:Y:S01]  /*f400*/  FFMA.FTZ R158, R27, UR4, -R166.reuse ;  /* 0x000000041b9e7c23 */ /* 0x100fe200080108a6 */
[C---:B------:R-:W-:Y:S01]  /*f410*/  HMMA.16816.F32 R88, R116.reuse, R130, R88 ;  /* 0x000000827458723c */ /* 0x040fe20000001858 */
[----:B------:R-:W2:Y:S01]  /*f420*/  LDSM.16.MT88.4 R128, [R192+0xd000] ;  /* 0x00d00000c080783b */ /* 0x000ea20000004200 */
[----:B------:R-:W-:Y:S03]  /*f430*/  MUFU.EX2 R157, R157 ;  /* 0x0000009d009d7308 */ /* 0x000fe60000000800 */
[----:B------:R-:W-:Y:S01]  /*f440*/  FFMA.FTZ R156, R23, UR4, -R166 ;  /* 0x00000004179c7c23 */ /* 0x000fe200080108a6 */
[C---:B---3--:R-:W-:Y:S03]  /*f450*/  HMMA.16816.F32 R92, R116.reuse, R124, R92 ;  /* 0x0000007c745c723c */ /* 0x048fe6000000185c */
[----:B------:R-:W-:Y:S03]  /*f460*/  LDSM.16.MT88.4 R24, [R192+0xf000] ;  /* 0x00f00000c018783b */ /* 0x000fe60000004200 */
[----:B------:R-:W3:Y:S01]  /*f470*/  MUFU.EX2 R158, R158 ;  /* 0x0000009e009e7308 */ /* 0x000ee20000000800 */
[----:B------:R-:W-:Y:S01]  /*f480*/  FFMA.FTZ R159, R20, UR4, -R164 ;  /* 0x00000004149f7c23 */ /* 0x000fe200080108a4 */
[C---:B------:R-:W-:Y:S03]  /*f490*/  HMMA.16816.F32 R96, R116.reuse, R126, R96 ;  /* 0x0000007e7460723c */ /* 0x040fe60000001860 */
[----:B------:R-:W5:Y:S03]  /*f4a0*/  LDSM.16.MT88.4 R124, [R189+0xd000] ;  /* 0x00d00000bd7c783b */ /* 0x000f660000004200 */
[C---:B----4-:R-:W-:Y:S02]  /*f4b0*/  HMMA.16816.F32 R100, R116.reuse, R120, R100 ;  /* 0x000000787464723c */ /* 0x050fe40000001864 */
[----:B------:R-:W4:Y:S04]  /*f4c0*/  MUFU.EX2 R156, R156 ;  /* 0x0000009c009c7308 */ /* 0x000f280000000800 */
[C---:B------:R-:W-:Y:S01]  /*f4d0*/  HMMA.16816.F32 R104, R116.reuse, R122, R104 ;  /* 0x0000007a7468723c */ /* 0x040fe20000001868 */
[----:B------:R-:W5:Y:S05]  /*f4e0*/  LDSM.16.MT88.4 R120, [R190+0xf000] ;  /* 0x00f00000be78783b */ /* 0x000f6a0000004200 */
[----:B------:R-:W2:Y:S01]  /*f4f0*/  MUFU.EX2 R159, R159 ;  /* 0x0000009f009f7308 */ /* 0x000ea20000000800 */
[----:B---3--:R-:W-:Y:S01]  /*f500*/  F2FP.F16.F32.PACK_AB R23, R158, R157 ;  /* 0x0000009d9e17723e */ /* 0x008fe200000000ff */
[C---:B-1----:R-:W-:Y:S06]  /*f510*/  HMMA.16816.F32 R108, R116.reuse, R136, R108 ;  /* 0x00000088746c723c */ /* 0x042fec000000186c */
[C---:B------:R-:W-:Y:S01]  /*f520*/  HMMA.16816.F32 R12, R116.reuse, R138, R12 ;  /* 0x0000008a740c723c */ /* 0x040fe2000000180c */
[----:B------:R-:W1:Y:S04]  /*f530*/  LDSM.16.MT88.4 R136, [R189+0xf000] ;  /* 0x00f00000bd88783b */ /* 0x000e680000004200 */
[----:B----4-:R-:W-:Y:S01]  /*f540*/  F2FP.F16.F32.PACK_AB R21, R156, R175 ;  /* 0x000000af9c15723e */ /* 0x010fe200000000ff */
[C---:B------:R-:W-:Y:S05]  /*f550*/  HMMA.16816.F32 R16, R116.reuse, R140, R16 ;  /* 0x0000008c7410723c */ /* 0x040fea0000001810 */
[----:B--2---:R-:W-:Y:S01]  /*f560*/  F2FP.F16.F32.PACK_AB R20, R212, R159 ;  /* 0x0000009fd414723e */ /* 0x004fe200000000ff */
[----:B------:R-:W-:Y:S01]  /*f570*/  HMMA.16816.F32 R112, R116, R142, R112 ;  /* 0x0000008e7470723c */ /* 0x000fe20000001870 */
[----:B------:R-:W2:Y:S04]  /*f580*/  LDSM.16.MT88.4 R116, [R192+0x11000] ;  /* 0x01100000c074783b */ /* 0x000ea80000004200 */
[--C-:B------:R-:W-:Y:S01]  /*f590*/  FFMA.FTZ R140, R30, UR4, -R166.reuse ;  /* 0x000000041e8c7c23 */ /* 0x100fe200080108a6 */
[C---:B------:R-:W-:Y:S05]  /*f5a0*/  HMMA.16816.F32 R4, R20.reuse, R128, R4 ;  /* 0x000000801404723c */ /* 0x040fea0000001804 */
[--C-:B------:R-:W-:Y:S01]  /*f5b0*/  FFMA.FTZ R141, R31, UR4, -R166.reuse ;  /* 0x000000041f8d7c23 */ /* 0x100fe200080108a6 */
[C---:B------:R-:W-:Y:S01]  /*f5c0*/  HMMA.16816.F32 R8, R20.reuse, R130, R8 ;  /* 0x000000821408723c */ /* 0x040fe20000001808 */
[----:B------:R-:W-:Y:S04]  /*f5d0*/  MUFU.EX2 R140, R140 ;  /* 0x0000008c008c7308 */ /* 0x000fe80000000800 */
[--C-:B------:R-:W-:Y:S01]  /*f5e0*/  FFMA.FTZ R142, R34, UR4, -R166.reuse ;  /* 0x00000004228e7c23 */ /* 0x100fe200080108a6 */
[C---:B------:R-:W-:Y:S05]  /*f5f0*/  HMMA.16816.F32 R36, R20.reuse, R144, R36 ;  /* 0x000000901424723c */ /* 0x040fea0000001824 */
[----:B------:R-:W3:Y:S01]  /*f600*/  MUFU.EX2 R141, R141 ;  /* 0x0000008d008d7308 */ /* 0x000ee20000000800 */
[----:B------:R-:W-:Y:S01]  /*f610*/  FFMA.FTZ R166, R35, UR4, -R166 ;  /* 0x0000000423a67c23 */ /* 0x000fe200080108a6 */
[C---:B------:R-:W-:Y:S04]  /*f620*/  HMMA.16816.F32 R40, R20.reuse, R146, R40 ;  /* 0x000000921428723c */ /* 0x040fe80000001828 */
[--C-:B------:R-:W-:Y:S02]  /*f630*/  FFMA.FTZ R144, R28, UR4, -R164.reuse ;  /* 0x000000041c907c23 */ /* 0x100fe400080108a4 */
[C---:B-----5:R-:W-:Y:S02]  /*f640*/  HMMA.16816.F32 R44, R20.reuse, R124, R44 ;  /* 0x0000007c142c723c */ /* 0x060fe4000000182c */
[----:B------:R-:W-:Y:S03]  /*f650*/  MUFU.EX2 R142, R142 ;  /* 0x0000008e008e7308 */ /* 0x000fe60000000800 */
[--C-:B------:R-:W-:Y:S01]  /*f660*/  FFMA.FTZ R145, R29, UR4, -R164.reuse ;  /* 0x000000041d917c23 */ /* 0x100fe200080108a4 */
[C---:B------:R-:W-:Y:S01]  /*f670*/  HMMA.16816.F32 R48, R20.reuse, R126, R48 ;  /* 0x0000007e1430723c */ /* 0x040fe20000001830 */
[----:B------:R-:W-:Y:S05]  /*f680*/  LDSM.16.MT88.4 R124, [R188+0x11000] ;  /* 0x01100000bc7c783b */ /* 0x000fea0000004200 */
[----:B------:R-:W4:Y:S01]  /*f690*/  MUFU.EX2 R143, R166 ;  /* 0x000000a6008f7308 */ /* 0x000f220000000800 */
[--C-:B------:R-:W-:Y:S01]  /*f6a0*/  FFMA.FTZ R146, R32, UR4, -R164.reuse ;  /* 0x0000000420927c23 */ /* 0x100fe200080108a4 */
[C---:B------:R-:W-:Y:S01]  /*f6b0*/  HMMA.16816.F32 R52, R20.reuse, R148, R52 ;  /* 0x000000941434723c */ /* 0x040fe20000001834 */
[----:B------:R-:W-:Y:S02]  /*f6c0*/  LDSM.16.MT88.4 R28, [R192+0xd800] ;  /* 0x00d80000c01c783b */ /* 0x000fe40000004200 */
[----:B------:R-:W-:Y:S03]  /*f6d0*/  FFMA.FTZ R164, R33, UR4, -R164 ;  /* 0x0000000421a47c23 */ /* 0x000fe600080108a4 */
[C---:B------:R-:W-:Y:S02]  /*f6e0*/  HMMA.16816.F32 R56, R20.reuse, R150, R56 ;  /* 0x000000961438723c */ /* 0x040fe40000001838 */
[----:B------:R-:W-:Y:S01]  /*f6f0*/  MUFU.EX2 R144, R144 ;  /* 0x0000009000907308 */ /* 0x000fe20000000800 */
[----:B------:R-:W-:Y:S03]  /*f700*/  LDSM.16.MT88.4 R32, [R192+0xf800] ;  /* 0x00f80000c020783b */ /* 0x000fe60000004200 */
[C---:B------:R-:W-:Y:S06]  /*f710*/  HMMA.16816.F32 R60, R20.reuse, R24, R60 ;  /* 0x00000018143c723c */ /* 0x040fec000000183c */
[----:B------:R-:W5:Y:S01]  /*f720*/  MUFU.EX2 R145, R145 ;  /* 0x0000009100917308 */ /* 0x000f620000000800 */
[----:B------:R-:W-:Y:S01]  /*f730*/  FADD.FTZ R175, R175, R170 ;  /* 0x000000aaafaf7221 */ /* 0x000fe20000010000 */
[C---:B------:R-:W-:Y:S01]  /*f740*/  HMMA.16816.F32 R64, R20.reuse, R26, R64 ;  /* 0x0000001a1440723c */ /* 0x040fe20000001840 */
[----:B------:R-:W3:Y:S07]  /*f750*/  LDSM.16.MT88.4 R24, [R190+0x11000] ;  /* 0x01100000be18783b */ /* 0x000eee0000004200 */
[----:B------:R-:W-:Y:S01]  /*f760*/  MUFU.EX2 R146, R146 ;  /* 0x0000009200927308 */ /* 0x000fe20000000800 */
[C---:B------:R-:W-:Y:S03]  /*f770*/  HMMA.16816.F32 R68, R20.reuse, R120, R68 ;  /* 0x000000781444723c */ /* 0x040fe60000001844 */
[----:B------:R-:W-:Y:S03]  /*f780*/  FADD.FTZ R159, R159, R174 ;  /* 0x000000ae9f9f7221 */ /* 0x000fe60000010000 */
[C---:B------:R-:W-:Y:S01]  /*f790*/  HMMA.16816.F32 R72, R20.reuse, R122, R72 ;  /* 0x0000007a1448723c */ /* 0x040fe20000001848 */
[----:B------:R-:W4:Y:S02]  /*f7a0*/  LDSM.16.MT88.4 R120, [R189+0x11000] ;  /* 0x01100000bd78783b */ /* 0x000f240000004200 */
[----:B------:R-:W5:Y:S02]  /*f7b0*/  MUFU.EX2 R147, R164 ;  /* 0x000000a400937308 */ /* 0x000f640000000800 */
[----:B------:R-:W-:Y:S01]  /*f7c0*/  FADD.FTZ R156, R156, R175 ;  /* 0x000000af9c9c7221 */ /* 0x000fe20000010000 */
[C---:B-1----:R-:W-:Y:S05]  /*f7d0*/  HMMA.16816.F32 R76, R20.reuse, R136, R76 ;  /* 0x00000088144c723c */ /* 0x042fea000000184c */
[----:B------:R-:W-:Y:S01]  /*f7e0*/  FADD.FTZ R159, R212, R159 ;  /* 0x0000009fd49f7221 */ /* 0x000fe20000010000 */
[C---:B------:R-:W-:Y:S01]  /*f7f0*/  HMMA.16816.F32 R80, R20.reuse, R138, R80 ;  /* 0x0000008a1450723c */ /* 0x040fe20000001850 */
[----:B------:R-:W-:Y:S04]  /*f800*/  LDSM.16.MT88.4 R136, [R189+0xd800] ;  /* 0x00d80000bd88783b */ /* 0x000fe80000004200 */
[----:B------:R-:W-:Y:S01]  /*f810*/  FADD.FTZ R157, R157, R156 ;  /* 0x0000009c9d9d7221 */ /* 0x000fe20000010000 */
[C---:B------:R-:W-:Y:S05]  /*f820*/  HMMA.16816.F32 R84, R20.reuse, R152, R84 ;  /* 0x000000981454723c */ /* 0x040fea0000001854 */
[----:B------:R-:W-:Y:S01]  /*f830*/  FADD.FTZ R214, R214, R159 ;  /* 0x0000009fd6d67221 */ /* 0x000fe20000010000 */
[C---:B------:R-:W-:Y:S05]  /*f840*/  HMMA.16816.F32 R88, R20.reuse, R154, R88 ;  /* 0x0000009a1458723c */ /* 0x040fea0000001858 */
[----:B------:R-:W-:Y:S01]  /*f850*/  FADD.FTZ R157, R158, R157 ;  /* 0x0000009d9e9d7221 */ /* 0x000fe20000010000 */
[C---:B--2---:R-:W-:Y:S05]  /*f860*/  HMMA.16816.F32 R92, R20.reuse, R116, R92 ;  /* 0x00000074145c723c */ /* 0x044fea000000185c */
[----:B------:R-:W-:Y:S01]  /*f870*/  FADD.FTZ R215, R215, R214 ;  /* 0x000000d6d7d77221 */ /* 0x000fe20000010000 */
[C---:B------:R-:W-:Y:S01]  /*f880*/  HMMA.16816.F32 R96, R20.reuse, R118, R96 ;  /* 0x000000761460723c */ /* 0x040fe20000001860 */
[----:B------:R-:W1:Y:S05]  /*f890*/  LDSM.16.MT88.4 R116, [R190+0xd800] ;  /* 0x00d80000be74783b */ /* 0x000e6a0000004200 */
[C---:B---3--:R-:W-:Y:S06]  /*f8a0*/  HMMA.16816.F32 R100, R20.reuse, R24, R100 ;  /* 0x000000181464723c */ /* 0x048fec0000001864 */
[C---:B------:R-:W-:Y:S01]  /*f8b0*/  HMMA.16816.F32 R104, R20.reuse, R26, R104 ;  /* 0x0000001a1468723c */ /* 0x040fe20000001868 */
[----:B------:R-:W2:Y:S05]  /*f8c0*/  LDSM.16.MT88.4 R24, [R188+0xd800] ;  /* 0x00d80000bc18783b */ /* 0x000eaa0000004200 */
[C---:B----4-:R-:W-:Y:S06]  /*f8d0*/  HMMA.16816.F32 R108, R20.reuse, R120, R108 ;  /* 0x00000078146c723c */ /* 0x050fec000000186c */
[C---:B------:R-:W-:Y:S01]  /*f8e0*/  HMMA.16816.F32 R12, R20.reuse, R122, R12 ;  /* 0x0000007a140c723c */ /* 0x040fe2000000180c */
[----:B------:R-:W3:Y:S05]  /*f8f0*/  LDSM.16.MT88.4 R120, [R190+0xf800] ;  /* 0x00f80000be78783b */ /* 0x000eea0000004200 */
[C---:B------:R-:W-:Y:S06]  /*f900*/  HMMA.16816.F32 R16, R20.reuse, R124, R16 ;  /* 0x0000007c1410723c */ /* 0x040fec0000001810 */
[----:B------:R-:W-:Y:S07]  /*f910*/  HMMA.16816.F32 R112, R20, R126, R112 ;  /* 0x0000007e1470723c */ /* 0x000fee0000001870 */
[----:B------:R-:W-:Y:S01]  /*f920*/  F2FP.F16.F32.PACK_AB R21, R141, R140 ;  /* 0x0000008c8d15723e */ /* 0x000fe200000000ff */
[----:B------:R-:W-:Y:S03]  /*f930*/  FADD.FTZ R140, R140, R157 ;  /* 0x0000009d8c8c7221 */ /* 0x000fe60000010000 */
[----:B------:R-:W-:Y:S01]  /*f940*/  F2FP.F16.F32.PACK_AB R23, R143, R142 ;  /* 0x0000008e8f17723e */ /* 0x000fe200000000ff */
[----:B------:R-:W-:Y:S01]  /*f950*/  FADD.FTZ R141, R141, R140 ;  /* 0x0000008c8d8d7221 */ /* 0x000fe20000010000 */
[----:B-----5:R-:W-:Y:S01]  /*f960*/  F2FP.F16.F32.PACK_AB R20, R145, R144 ;  /* 0x000000909114723e */ /* 0x020fe200000000ff */
[----:B------:R-:W-:Y:S01]  /*f970*/  FADD.FTZ R144, R144, R215 ;  /* 0x000000d790907221 */ /* 0x000fe20000010000 */
[----:B------:R-:W-:Y:S01]  /*f980*/  F2FP.F16.F32.PACK_AB R22, R147, R146 ;  /* 0x000000929316723e */ /* 0x000fe200000000ff */
[----:B------:R-:W-:Y:S02]  /*f990*/  FADD.FTZ R142, R142, R141 ;  /* 0x0000008d8e8e7221 */ /* 0x000fe40000010000 */
[----:B------:R-:W-:Y:S02]  /*f9a0*/  FADD.FTZ R145, R145, R144 ;  /* 0x0000009091917221 */ /* 0x000fe40000010000 */
[----:B------:R-:W-:Y:S02]  /*f9b0*/  FADD.FTZ R209, R143, R142 ;  /* 0x0000008e8fd17221 */ /* 0x000fe40000010000 */
[C---:B------:R-:W-:Y:S01]  /*f9c0*/  HMMA.16816.F32 R128, R20.reuse, R28, R4 ;  /* 0x0000001c1480723c */ /* 0x040fe20000001804 */
[----:B------:R-:W4:Y:S02]  /*f9d0*/  LDSM.16.MT88.4 R4, [R189+0xf800] ;  /* 0x00f80000bd04783b */ /* 0x000f240000004200 */
[----:B------:R-:W-:Y:S03]  /*f9e0*/  FADD.FTZ R146, R146, R145 ;  /* 0x0000009192927221 */ /* 0x000fe60000010000 */
[C---:B------:R-:W-:Y:S03]  /*f9f0*/  HMMA.16816.F32 R124, R20.reuse, R30, R8 ;  /* 0x0000001e147c723c */ /* 0x040fe60000001808 */
[----:B------:R-:W5:Y:S02]  /*fa00*/  LDSM.16.MT88.4 R8, [R188+0xf800] ;  /* 0x00f80000bc08783b */ /* 0x000f640000004200 */
[----:B------:R-:W-:Y:S01]  /*fa10*/  FADD.FTZ R211, R147, R146 ;  /* 0x0000009293d37221 */ /* 0x000fe20000010000 */
[C---:B-1----:R-:W-:Y:S05]  /*fa20*/  HMMA.16816.F32 R36, R20.reuse, R116, R36 ;  /* 0x000000741424723c */ /* 0x042fea0000001824 */
[----:B------:R-:W1:Y:S01]  /*fa30*/  LDSM.16.MT88.4 R28, [R192+0x11800] ;  /* 0x01180000c01c783b */ /* 0x000e620000004200 */
[C---:B------:R-:W-:Y:S06]  /*fa40*/  HMMA.16816.F32 R40, R20.reuse, R118, R40 ;  /* 0x000000761428723c */ /* 0x040fec0000001828 */
[C---:B------:R-:W-:Y:S06]  /*fa50*/  HMMA.16816.F32 R44, R20.reuse, R136, R44 ;  /* 0x00000088142c723c */ /* 0x040fec000000182c */
[C---:B------:R-:W-:Y:S01]  /*fa60*/  HMMA.16816.F32 R48, R20.reuse, R138, R48 ;  /* 0x0000008a1430723c */ /* 0x040fe20000001830 */
[----:B------:R-:W-:Y:S05]  /*fa70*/  LDSM.16.MT88.4 R136, [R188+0x11800] ;  /* 0x01180000bc88783b */ /* 0x000fea0000004200 */
[C---:B--2---:R-:W-:Y:S06]  /*fa80*/  HMMA.16816.F32 R52, R20.reuse, R24, R52 ;  /* 0x000000181434723c */ /* 0x044fec0000001834 */
[C---:B------:R-:W-:Y:S01]  /*fa90*/  HMMA.16816.F32 R56, R20.reuse, R26, R56 ;  /* 0x0000001a1438723c */ /* 0x040fe20000001838 */
[----:B------:R-:W2:Y:S05]  /*faa0*/  LDSM.16.MT88.4 R24, [R190+0x11800] ;  /* 0x01180000be18783b */ /* 0x000eaa0000004200 */
[C---:B------:R-:W-:Y:S06]  /*fab0*/  HMMA.16816.F32 R60, R20.reuse, R32, R60 ;  /* 0x00000020143c723c */ /* 0x040fec000000183c */
        /* <DEDUP_REMOVED lines=8> */
[C---:B-1----:R-:W-:Y:S06]  /*fb40*/  HMMA.16816.F32 R92, R20.reuse, R28, R92 ;  /* 0x0000001c145c723c */ /* 0x042fec000000185c */
[C---:B------:R-:W-:Y:S06]  /*fb50*/  HMMA.16816.F32 R96, R20.reuse, R30, R96 ;  /* 0x0000001e1460723c */ /* 0x040fec0000001860 */
[C---:B--2---:R-:W-:Y:S06]  /*fb60*/  HMMA.16816.F32 R100, R20.reuse, R24, R100 ;  /* 0x000000181464723c */ /* 0x044fec0000001864 */
[C---:B------:R-:W-:Y:S06]  /*fb70*/  HMMA.16816.F32 R104, R20.reuse, R26, R104 ;  /* 0x0000001a1468723c */ /* 0x040fec0000001868 */
[C---:B------:R-:W-:Y:S06]  /*fb80*/  HMMA.16816.F32 R108, R20.reuse, R32, R108 ;  /* 0x00000020146c723c */ /* 0x040fec000000186c */
[C---:B------:R-:W-:Y:S06]  /*fb90*/  HMMA.16816.F32 R120, R20.reuse, R34, R12 ;  /* 0x000000221478723c */ /* 0x040fec000000180c */
[C---:B------:R-:W-:Y:S06]  /*fba0*/  HMMA.16816.F32 R116, R20.reuse, R136, R16 ;  /* 0x000000881474723c */ /* 0x040fec0000001810 */
[----:B------:R-:W-:Y:S01]  /*fbb0*/  HMMA.16816.F32 R112, R20, R138, R112 ;  /* 0x0000008a1470723c */ /* 0x000fe20000001870 */
[----:B------:R-:W-:Y:S11]  /*fbc0*/  @!UPT UIADD3 URZ, URZ, URZ, URZ ;  /* 0x0000003f3f3ff290 */ /* 0x000ff6000fffe03f */
[----:B------:R-:W-:Y:S01]  /*fbd0*/  @!UPT UIADD3 URZ, URZ, URZ, URZ ;  /* 0x0000003f3f3ff290 */ /* 0x000fe2000fffe03f */
[----:B------:R-:W-:Y:S11]  /*fbe0*/  @P1 BRA `(.L_x_3214) ;  /* 0xffffffc000f81947 */ /* 0x000ff6000383ffff */
.L_x_3210:
        /* <DEDUP_REMOVED lines=8> */
[----:B------:R-:W4:Y:S01]  /*fc70*/  S2R R29, SR_CTAID.Y ;  /* 0x00000000001d7919 */ /* 0x000f220000002600 */
        /* <DEDUP_REMOVED lines=23> */
[----:B------:R-:W5:Y:S01]  /*fdf0*/  S2R R10, SR_TID.X ;  /* 0x00000000000a7919 */ /* 0x000f620000002100 */
        /* <DEDUP_REMOVED lines=28> */
[----:B-----5:R-:W-:Y:S01]  /*ffc0*/  SHF.R.S32.HI R11, RZ, 0x1f, R10 ;  /* 0x0000001fff0b7819 */ /* 0x020fe2000001140a */
        /* <DEDUP_REMOVED lines=116> */
[----:B------:R-:W5:Y:S01]  /*10710*/  S2UR UR4, SR_CTAID.Z ;  /* 0x00000000000479c3 */ /* 0x000f620000002700 */
[----:B------:R-:W-:-:S02]  /*10720*/  LOP3.LUT R31, R31, 0xffffffe0, RZ, 0xc0, !PT ;  /* 0xffffffe01f1f7812 */ /* 0x000fc400078ec0ff */
[----:B------:R-:W-:Y:S01]  /*10730*/  STS.64 [R18+0x800], R42 ;  /* 0x0008002a12007388 */ /* 0x000fe20000000a00 */
[----:B------:R-:W-:Y:S02]  /*10740*/  LOP3.LUT R9, R9, 0xffffffe0, RZ, 0xc0, !PT ;  /* 0xffffffe009097812 */ /* 0x000fe400078ec0ff */
[----:B------:R-:W-:Y:S01]  /*10750*/  IADD3 R10, -R31, R10, RZ ;  /* 0x0000000a1f0a7210 */ /* 0x000fe20007ffe1ff */
[----:B------:R-:W-:Y:S01]  /*10760*/  STS.64 [R5], R44 ;  /* 0x0000002c05007388 */ /* 0x000fe20000000a00 */
[----:B------:R-:W5:Y:S01]  /*10770*/  @P4 LDC R31, c[0x0][0x2e8] ;  /* 0x0000ba00ff1f4b82 */ /* 0x000f620000000800 */
[----:B------:R-:W-:Y:S02]  /*10780*/  IADD3 R9, -R9, R0, RZ ;  /* 0x0000000009097210 */ /* 0x000fe40007ffe1ff */
[----:B------:R-:W-:Y:S02]  /*10790*/  STS.64 [R5+0x800], R46 ;  /* 0x0008002e05007388 */ /* 0x000fe40000000a00 */
[----:B------:R-:W-:-:S02]  /*107a0*/  LOP3.LUT P0, RZ, R9, 0x3, RZ, 0xc0, !PT ;  /* 0x0000000309ff7812 */ /* 0x000fc4000780c0ff */
[----:B------:R-:W-:Y:S01]  /*107b0*/  STS.64 [R17], R48 ;  /* 0x0000003011007388 */ /* 0x000fe20000000a00 */
[----:B------:R-:W-:-:S03]  /*107c0*/  MOV R9, 0xff800000 ;  /* 0xff80000000097802 */ /* 0x000fc60000000f00 */
        /* <DEDUP_REMOVED lines=29> */
[----:B----4-:R-:W4:Y:S03]  /*109a0*/  LDC.64 R14, c[0x0][0x2c0] ;  /* 0x0000b000ff0e7b82 */ /* 0x010f260000000a00 */
[----:B------:R-:W-:Y:S04]  /*109b0*/  STS.64 [R5+0x8000], R108 ;  /* 0x0080006c05007388 */ /* 0x000fe80000000a00 */
[----:B------:R5:W-:Y:S04]  /*109c0*/  STS.64 [R5+0x8800], R110 ;  /* 0x0088006e05007388 */ /* 0x000be80000000a00 */
[----:B------:R-:W-:Y:S04]  /*109d0*/  STS.64 [R17+0x8000], R120 ;  /* 0x0080007811007388 */ /* 0x000fe80000000a00 */
[----:B------:R-:W-:Y:S04]  /*109e0*/  STS.64 [R17+0x8800], R122 ;  /* 0x0088007a11007388 */ /* 0x000fe80000000a00 */
[----:B------:R-:W-:Y:S04]  /*109f0*/  STS.64 [R19+0x8000], R116 ;  /* 0x0080007413007388 */ /* 0x000fe80000000a00 */
[----:B------:R-:W-:Y:S01]  /*10a00*/  STS.64 [R19+0x8800], R118 ;  /* 0x0088007613007388 */ /* 0x000fe20000000a00 */
[----:B----4-:R-:W-:-:S03]  /*10a10*/  IMAD R14, R29, R14, UR13 ;  /* 0x0000000d1d0e7e24 */ /* 0x010fc6000f8e020e */
[----:B------:R-:W-:Y:S01]  /*10a20*/  STS.64 [R7+0x8000], R112 ;  /* 0x0080007007007388 */ /* 0x000fe20000000a00 */
[----:B-1----:R-:W-:Y:S01]  /*10a30*/  @P4 FMUL.FTZ R29, R4, 0.69314718246459960938 ;  /* 0x3f317218041d4820 */ /* 0x002fe20000410000 */
[----:B---3--:R-:W-:Y:S01]  /*10a40*/  @P3 FMUL.FTZ R4, R2, 0.69314718246459960938 ;  /* 0x3f31721802043820 */ /* 0x008fe20000410000 */
[----:B------:R-:W-:Y:S01]  /*10a50*/  SHF.L.U32 R2, R13, 0x2, RZ ;  /* 0x000000020d027819 */ /* 0x000fe200000006ff */
[----:B------:R1:W-:Y:S02]  /*10a60*/  STS.64 [R7+0x8800], R114 ;  /* 0x0088007207007388 */ /* 0x0003e40000000a00 */
[----:B--2---:R-:W-:Y:S01]  /*10a70*/  @P3 FFMA.FTZ R9, R3, R28, R4 ;  /* 0x0000001c03093223 */ /* 0x004fe20000010004 */
[----:B-----5:R-:W2:Y:S08]  /*10a80*/  LDC R5, c[0x0][0x270] ;  /* 0x00009c00ff057b82 */ /* 0x020eb00000000800 */
[----:B------:R-:W-:Y:S01]  /*10a90*/  BAR.SYNC.DEFER_BLOCKING 0x0 ;  /* 0x0000000000007b1d */ /* 0x000fe20000010000 */
[----:B------:R-:W-:-:S05]  /*10aa0*/  SHF.R.S32.HI R3, RZ, 0x1f, R2 ;  /* 0x0000001fff037819 */ /* 0x000fca0000011402 */
[----:B------:R-:W3:Y:S01]  /*10ab0*/  S2R R6, SR_CTAID.X ;  /* 0x0000000000067919 */ /* 0x000ee20000002500 */
[----:B-1----:R-:W-:Y:S01]  /*10ac0*/  SHF.R.S32.HI R7, RZ, 0x1f, R12 ;  /* 0x0000001fff077819 */ /* 0x002fe2000001140c */
[----:B------:R1:W4:Y:S03]  /*10ad0*/  LDS.128 R24, [R11+0x3800] ;  /* 0x003800000b187984 */ /* 0x0003260000000c00 */
[----:B------:R-:W-:Y:S01]  /*10ae0*/  LEA.HI R30, R7, R12, RZ, 0x2 ;  /* 0x0000000c071e7211 */ /* 0x000fe200078f10ff */
[----:B------:R1:W1:Y:S01]  /*10af0*/  LDS.128 R20, [R11+0x7800] ;  /* 0x007800000b147984 */ /* 0x0002620000000c00 */
[----:B------:R-:W-:Y:S02]  /*10b00*/  SHF.R.S32.HI R7, RZ, 0x1f, R10 ;  /* 0x0000001fff077819 */ /* 0x000fe4000001140a */
[----:B------:R-:W-:Y:S01]  /*10b10*/  LOP3.LUT R33, R30, 0xffffffc, RZ, 0xc0, !PT ;  /* 0x0ffffffc1e217812 */ /* 0x000fe200078ec0ff */
[----:B------:R1:W1:Y:S01]  /*10b20*/  LDS.128 R16, [R11+0xb800] ;  /* 0x00b800000b107984 */ /* 0x0002620000000c00 */
[----:B------:R-:W-:-:S02]  /*10b30*/  LEA.HI R7, R7, R10, RZ, 0x2 ;  /* 0x0000000a07077211 */ /* 0x000fc400078f10ff */
[----:B------:R-:W-:Y:S02]  /*10b40*/  IADD3 R10, RZ, -UR13, RZ ;  /* 0x8000000dff0a7c10 */ /* 0x000fe4000fffe0ff */
[----:B------:R-:W-:Y:S02]  /*10b50*/  IADD3 R0, R12, -R33, RZ ;  /* 0x800000210c007210 */ /* 0x000fe40007ffe0ff */
[----:B------:R-:W-:Y:S01]  /*10b60*/  SHF.R.S32.HI R7, RZ, 0x2, R7 ;  /* 0x00000002ff077819 */ /* 0x000fe20000011407 */
[----:B--2---:R-:W-:Y:S01]  /*10b70*/  IMAD R10, R5, R10, UR4 ;  /* 0x00000004050a7e24 */ /* 0x004fe2000f8e020a */
[----:B---3--:R-:W-:Y:S02]  /*10b80*/  SHF.L.U32 R6, R6, 0x6, RZ ;  /* 0x0000000606067819 */ /* 0x008fe400000006ff */
[----:B------:R-:W-:Y:S01]  /*10b90*/  LEA R0, R0, R7, 0x4 ;  /* 0x0000000700007211 */ /* 0x000fe200078e20ff */
[----:B------:R-:W-:Y:S01]  /*10ba0*/  IMAD R10, R14, R5, R10 ;  /* 0x000000050e0a7224 */ /* 0x000fe200078e020a */
[----:B------:R-:W-:Y:S01]  /*10bb0*/  MOV R7, 0xff800000 ;  /* 0xff80000000077802 */ /* 0x000fe20000000f00 */
[----:B------:R-:W-:-:S02]  /*10bc0*/  @P4 FFMA.FTZ R7, R132, R31, R29 ;  /* 0x0000001f84074223 */ /* 0x000fc4000001001d */
[----:B------:R-:W-:Y:S01]  /*10bd0*/  IMAD R15, R10, R15, R6 ;  /* 0x0000000f0a0f7224 */ /* 0x000fe200078e0206 */
[----:B------:R-:W-:Y:S06]  /*10be0*/  @P0 BRA `(.L_x_3216) ;  /* 0x00000000002c0947 */ /* 0x000fec0003800000 */
[C---:B------:R-:W-:Y:S01]  /*10bf0*/  VIADD R5, R0.reuse, 0x8 ;  /* 0x0000000800057836 */ /* 0x040fe20000000000 */
[----:B------:R-:W-:Y:S01]  /*10c00*/  SHF.R.S32.HI R6, RZ, 0x1f, R0 ;  /* 0x0000001fff067819 */ /* 0x000fe20000011400 */
[----:B------:R-:W-:Y:S01]  /*10c10*/  ULDC.64 UR4, c[0x0][0x2b8] ;  /* 0x0000ae0000047ab9 */ /* 0x000fe20000000a00 */
[----:B------:R-:W-:Y:S02]  /*10c20*/  IADD3 R4, P0, R15, R0, RZ ;  /* 0x000000000f047210 */ /* 0x000fe40007f1e0ff */
[----:B------:R-:W-:Y:S02]  /*10c30*/  ISETP.GE.AND P2, PT, R0, UR10, PT ;  /* 0x0000000a00007c0c */ /* 0x000fe4000bf46270 */
[----:B------:R-:W-:Y:S02]  /*10c40*/  ISETP.GE.AND P1, PT, R5, UR10, PT ;  /* 0x0000000a05007c0c */ /* 0x000fe4000bf26270 */
[----:B------:R-:W-:Y:S02]  /*10c50*/  LEA.HI.X.SX32 R5, R15, R6, 0x1, P0 ;  /* 0x000000060f057211 */ /* 0x000fe400000f0eff */
[----:B------:R-:W-:-:S04]  /*10c60*/  LEA R12, P0, R4, UR4, 0x2 ;  /* 0x00000004040c7c11 */ /* 0x000fc8000f8010ff */
[----:B------:R-:W-:-:S05]  /*10c70*/  LEA.HI.X R13, R4, UR5, R5, 0x2, P0 ;  /* 0x00000005040d7c11 */ /* 0x000fca00080f1405 */
[----:B------:R2:W-:Y:S04]  /*10c80*/  @!P2 STG.E desc[UR20][R12.64], R7 ;  /* 0x000000070c00a986 */ /* 0x0005e8000c101914 */
[----:B------:R2:W-:Y:S02]  /*10c90*/  @!P1 STG.E desc[UR20][R12.64+0x20], R9 ;  /* 0x000020090c009986 */ /* 0x0005e4000c101914 */
.L_x_3216:
[----:B------:R-:W-:Y:S05]  /*10ca0*/  BSYNC B0 ;  /* 0x0000000000007941 */ /* 0x000fea0003800000 */
.L_x_3215:
[----:B------:R-:W-:Y:S01]  /*10cb0*/  ULDC UR4, c[0x0][0x2dc] ;  /* 0x0000b70000047ab9 */ /* 0x000fe20000000800 */
[C---:B--2---:R-:W-:Y:S01]  /*10cc0*/  IMAD.WIDE R6, R8.reuse, 0xc0, R2 ;  /* 0x000000c008067825 */ /* 0x044fe200078e0202 */
[----:B------:R2:W3:Y:S01]  /*10cd0*/  LDS.128 R28, [R11] ;  /* 0x000000000b1c7984 */ /* 0x0004e20000000c00 */
[----:B------:R-:W-:Y:S02]  /*10ce0*/  BSSY B0, `(.L_x_3217) ;  /* 0x0000022000007945 */ /* 0x000fe40003800000 */
[----:B------:R-:W-:Y:S01]  /*10cf0*/  IMAD R15, R15, UR4, RZ ;  /* 0x000000040f0f7c24 */ /* 0x000fe2000f8e02ff */
[----:B------:R-:W-:Y:S01]  /*10d00*/  ULDC.64 UR4, c[0x0][0x288] ;  /* 0x0000a20000047ab9 */ /* 0x000fe20000000a00 */
[C---:B------:R-:W-:Y:S02]  /*10d10*/  VIADD R5, R8.reuse, 0x8 ;  /* 0x0000000808057836 */ /* 0x040fe40000000000 */
[C---:B------:R-:W-:Y:S01]  /*10d20*/  VIADD R4, R8.reuse, 0x10 ;  /* 0x0000001008047836 */ /* 0x040fe20000000000 */
[----:B------:R-:W-:Y:S01]  /*10d30*/  IADD3 R6, P3, R15, R6, RZ ;  /* 0x000000060f067210 */ /* 0x000fe20007f7e0ff */
[----:B------:R-:W-:Y:S01]  /*10d40*/  VIADD R0, R8, 0x18 ;  /* 0x0000001808007836 */ /* 0x000fe20000000000 */
[----:B------:R-:W-:-:S02]  /*10d50*/  ISETP.GE.AND P0, PT, R5, UR10, PT ;  /* 0x0000000a05007c0c */ /* 0x000fc4000bf06270 */
[----:B------:R-:W-:Y:S01]  /*10d60*/  ISETP.GE.AND P1, PT, R4, UR10, PT ;  /* 0x0000000a04007c0c */ /* 0x000fe2000bf26270 */
[----:B------:R-:W-:Y:S01]  /*10d70*/  VIADD R4, R8, 0x28 ;  /* 0x0000002808047836 */ /* 0x000fe20000000000 */
[----:B------:R-:W-:Y:S02]  /*10d80*/  LEA.HI.X.SX32 R5, R15, R7, 0x1, P3 ;  /* 0x000000070f057211 */ /* 0x000fe400018f0eff */
[----:B------:R-:W-:Y:S01]  /*10d90*/  LEA R32, P3, R6, UR4, 0x2 ;  /* 0x0000000406207c11 */ /* 0x000fe2000f8610ff */
[----:B------:R2:W1:Y:S01]  /*10da0*/  LDS.128 R12, [R11+0x4000] ;  /* 0x004000000b0c7984 */ /* 0x0004620000000c00 */
[----:B------:R-:W-:Y:S02]  /*10db0*/  ISETP.GE.AND P5, PT, R4, UR10, PT ;  /* 0x0000000a04007c0c */ /* 0x000fe4000bfa6270 */
[----:B------:R-:W-:Y:S02]  /*10dc0*/  LEA.HI.X R33, R6, UR5, R5, 0x2, P3 ;  /* 0x0000000506217c11 */ /* 0x000fe400098f1405 */
[----:B------:R2:W1:Y:S01]  /*10dd0*/  LDS.128 R4, [R11+0x8000] ;  /* 0x008000000b047984 */ /* 0x0004620000000c00 */
[----:B------:R-:W-:-:S02]  /*10de0*/  ISETP.GE.AND P3, PT, R8, UR10, PT ;  /* 0x0000000a08007c0c */ /* 0x000fc4000bf66270 */
[----:B------:R-:W-:Y:S01]  /*10df0*/  ISETP.GE.AND P2, PT, R0, UR10, PT ;  /* 0x0000000a00007c0c */ /* 0x000fe2000bf46270 */
[----:B------:R-:W-:-:S05]  /*10e00*/  VIADD R0, R8, 0x20 ;  /* 0x0000002008007836 */ /* 0x000fca0000000000 */
[----:B------:R-:W-:Y:S01]  /*10e10*/  ISETP.GE.AND P6, PT, R0, UR10, PT ;  /* 0x0000000a00007c0c */ /* 0x000fe2000bfc6270 */
[C---:B------:R-:W-:Y:S02]  /*10e20*/  VIADD R0, R8.reuse, 0x30 ;  /* 0x0000003008007836 */ /* 0x040fe40000000000 */
[----:B------:R-:W-:-:S03]  /*10e30*/  VIADD R8, R8, 0x38 ;  /* 0x0000003808087836 */ /* 0x000fc60000000000 */
[----:B------:R-:W-:Y:S01]  /*10e40*/  ISETP.GE.AND P4, PT, R0, UR10, PT ;  /* 0x0000000a00007c0c */ /* 0x000fe2000bf86270 */
        /* <DEDUP_REMOVED lines=11> */
.L_x_3218:
[----:B------:R-:W-:Y:S05]  /*10f00*/  BSYNC B0 ;  /* 0x0000000000007941 */ /* 0x000fea0003800000 */
.L_x_3217:
[----:B---3--:R3:W2:Y:S01]  /*10f10*/  LDS.128 R28, [R11+0x800] ;  /* 0x000800000b1c7984 */ /* 0x0086a20000000c00 */
[----:B------:R-:W-:Y:S01]  /*10f20*/  BSSY B0, `(.L_x_3219) ;  /* 0x000000d000007945 */ /* 0x000fe20003800000 */
[----:B------:R-:W-:Y:S02]  /*10f30*/  ISETP.GE.AND P3, PT, R8, UR10, PT ;  /* 0x0000000a08007c0c */ /* 0x000fe4000bf66270 */
        /* <DEDUP_REMOVED lines=11> */
.L_x_3220:
[----:B------:R-:W-:Y:S05]  /*10ff0*/  BSYNC B0 ;  /* 0x0000000000007941 */ /* 0x000fea0003800000 */
.L_x_3219:
        /* <DEDUP_REMOVED lines=13> */
.L_x_3222:
[----:B------:R-:W-:Y:S05]  /*110d0*/  BSYNC B0 ;  /* 0x0000000000007941 */ /* 0x000fea0003800000 */
.L_x_3221:
        /* <DEDUP_REMOVED lines=13> */
.L_x_3224:
[----:B------:R-:W-:Y:S05]  /*111b0*/  BSYNC B0 ;  /* 0x0000000000007941 */ /* 0x000fea0003800000 */
.L_x_3223:
        /* <DEDUP_REMOVED lines=13> */
.L_x_3226:
[----:B------:R-:W-:Y:S05]  /*11290*/  BSYNC B0 ;  /* 0x0000000000007941 */ /* 0x000fea0003800000 */
.L_x_3225:
        /* <DEDUP_REMOVED lines=13> */
.L_x_3228:
[----:B------:R-:W-:Y:S05]  /*11370*/  BSYNC B0 ;  /* 0x0000000000007941 */ /* 0x000fea0003800000 */
.L_x_3227:
        /* <DEDUP_REMOVED lines=13> */
.L_x_3230:
[----:B------:R-:W-:Y:S05]  /*11450*/  BSYNC B0 ;  /* 0x0000000000007941 */ /* 0x000fea0003800000 */
.L_x_3229:
[----:B------:R-:W-:Y:S05]  /*11460*/  @P3 EXIT ;  /* 0x000000000000394d */ /* 0x000fea0003800000 */
[----:B------:R-:W-:Y:S02]  /*11470*/  ULDC UR4, c[0x0][0x2d0] ;  /* 0x0000b40000047ab9 */ /* 0x000fe40000000800 */
[C---:B------:R-:W-:Y:S01]  /*11480*/  ISETP.GE.AND P1, PT, R0.reuse, UR4, PT ;  /* 0x0000000400007c0c */ /* 0x040fe2000bf26270 */
[----:B------:R-:W-:Y:S01]  /*11490*/  VIADD R0, R0, 0x40 ;  /* 0x0000004000007836 */ /* 0x000fe20000000000 */
[----:B------:R-:W-:-:S04]  /*114a0*/  ISETP.GE.AND P2, PT, R2, UR4, PT ;  /* 0x0000000402007c0c */ /* 0x000fc8000bf46270 */
[----:B------:R-:W-:-:S07]  /*114b0*/  ISETP.GE.AND P0, PT, R0, UR4, PT ;  /* 0x0000000400007c0c */ /* 0x000fce000bf06270 */
[----:B------:R1:W-:Y:S04]  /*114c0*/  @!P1 STG.E.128 desc[UR20][R32.64+0xa900], R20 ;  /* 0x00a9001420009986 */ /* 0x0003e8000c101d14 */
[----:B----4-:R4:W-:Y:S02]  /*114d0*/  @!P2 STG.E.128 desc[UR20][R32.64+0xa800], R24 ;  /* 0x00a800182000a986 */ /* 0x0109e4000c101d14 */
[----:B------:R-:W-:Y:S05]  /*114e0*/  @P0 EXIT ;  /* 0x000000000000094d */ /* 0x000fea0003800000 */
[----:B------:R-:W-:Y:S01]  /*114f0*/  STG.E.128 desc[UR20][R32.64+0xaa00], R16 ;  /* 0x00aa001020007986 */ /* 0x000fe2000c101d14 */
[----:B------:R-:W-:Y:S05]  /*11500*/  EXIT ;  /* 0x000000000000794d */ /* 0x000fea0003800000 */
.L_x_3231:
        /* <DEDUP_REMOVED lines=15> */
.L_x_4176:


//--------------------- .text._ZN5flash24flash_fwd_splitkv_kernelI23Flash_fwd_kernel_traitsILi192ELi64ELi64ELi4ELb0ELb0EN7cutlass6half_tE19Flash_kernel_traitsILi192ELi64ELi64ELi4ES3_EELb1ELb0ELb1ELb0ELb0ELb1ELb1ELb0EEEvNS_16Flash_fwd_paramsE --------------------------
	.section	.text._ZN5flash24flash_fwd_splitkv_kernelI23Flash_fwd_kernel_traitsILi192ELi64ELi64ELi4ELb0ELb0EN7cutlass6half_tE19Flash_kernel_traitsILi192ELi64ELi64ELi4ES3_EELb1ELb0ELb1ELb0ELb0ELb1ELb1ELb0EEEvNS_16Flash_fwd_paramsE,"ax",@progbits
	.align	128
        .global         _ZN5flash24flash_fwd_splitkv_kernelI23Flash_fwd_kernel_traitsILi192ELi64ELi64ELi4ELb0ELb0EN7cutlass6half_tE19Flash_kernel_traitsILi192ELi64ELi64ELi4ES3_EELb1ELb0ELb1ELb0ELb0ELb1ELb1ELb0EEEvNS_16Flash_fwd_paramsE
        .type           _ZN5flash24flash_fwd_splitkv_kernelI23Flash_fwd_kernel_traitsILi192ELi64ELi64ELi4ELb0ELb0EN7cutlass6half_tE19Flash_kernel_traitsILi192ELi64ELi64ELi4ES3_EELb1ELb0ELb1ELb0ELb0ELb1ELb1ELb0EEEvNS_16Flash_fwd_paramsE,@function
        .size           _ZN5flash24flash_fwd_splitkv_kernelI23Flash_fwd_kernel_traitsILi192ELi64ELi64ELi4ELb0ELb0EN7cutlass6half_tE19Flash_kernel_traitsILi192ELi64ELi64ELi4ES3_EELb1ELb0ELb1ELb0ELb0ELb1ELb1ELb0EEEvNS_16Flash_fwd_paramsE,(.L_x_4177 - _ZN5flash24flash_fwd_splitkv_kernelI23Flash_fwd_kernel_traitsILi192ELi64ELi64ELi4ELb0ELb0EN7cutlass6half_tE19Flash_kernel_traitsILi192ELi64ELi64ELi4ES3_EELb1ELb0ELb1ELb0ELb0ELb1ELb1ELb0EEEvNS_16Flash_fwd_paramsE)
        .other          _ZN5flash24flash_fwd_splitkv_kernelI23Flash_fwd_kernel_traitsILi192ELi64ELi64ELi4ELb0ELb0EN7cutlass6half_tE19Flash_kernel_traitsILi192ELi64ELi64ELi4ES3_EELb1ELb0ELb1ELb0ELb0ELb1ELb1ELb0EEEvNS_16Flash_fwd_paramsE,@"STO_CUDA_ENTRY STV_DEFAULT"
_ZN5flash24flash_fwd_splitkv_kernelI23Flash_fwd_kernel_traitsILi192ELi64ELi64ELi4ELb0ELb0EN7cutlass6half_tE19Flash_kernel_traitsILi192ELi64ELi64ELi4ES3_EELb1ELb0ELb1ELb0ELb0ELb1ELb1ELb0EEEvNS_16Flash_fwd_paramsE:
.text._ZN5flash24flash_fwd_splitkv_kernelI23Flash_fwd_kernel_traitsILi192ELi64ELi64ELi4ELb0ELb0EN7cutlass6half_tE19Flash_kernel_traitsILi192ELi64ELi64ELi4ES3_EELb1ELb0ELb1ELb0ELb0ELb1ELb1ELb0EEEvNS_16Flash_fwd_paramsE:
        /* <DEDUP_REMOVED lines=76> */
.L_x_3232:
[----:B------:R-:W-:-:S03]  /*04c0*/  ULDC UR5, c[0x0][0x2c8] ;  /* 0x0000b20000057ab9 */ /* 0x000fc60000000800 */
.L_x_3233:
        /* <DEDUP_REMOVED lines=115> */
.L_x_3236:
[----:B------:R-:W-:Y:S05]  /*0c00*/  BSYNC B0 ;  /* 0x0000000000007941 */ /* 0x000fea0003800000 */
.L_x_3235:
        /* <DEDUP_REMOVED lines=11> */
.L_x_3238:
[----:B------:R-:W-:Y:S05]  /*0cc0*/  BSYNC B0 ;  /* 0x0000000000007941 */ /* 0x000fea0003800000 */
.L_x_3237:
        /* <DEDUP_REMOVED lines=10> */
.L_x_3240:
[----:B------:R-:W-:Y:S05]  /*0d70*/  BSYNC B0 ;  /* 0x0000000000007941 */ /* 0x000fea0003800000 */
.L_x_3239:
        /* <DEDUP_REMOVED lines=10> */
.L_x_3242:
[----:B------:R-:W-:Y:S05]  /*0e20*/  BSYNC B0 ;  /* 0x0000000000007941 */ /* 0x000fea0003800000 */
.L_x_3241:
        /* <DEDUP_REMOVED lines=9> */
.L_x_3244:
[----:B------:R-:W-:Y:S05]  /*0ec0*/  BSYNC B0 ;  /* 0x0000000000007941 */ /* 0x000fea0003800000 */
.L_x_3243:
        /* <DEDUP_REMOVED lines=9> */
.L_x_3246:
[----:B------:R-:W-:Y:S05]  /*0f60*/  BSYNC B0 ;  /* 0x0000000000007941 */ /* 0x000fea0003800000 */
.L_x_3245:
        /* <DEDUP_REMOVED lines=9> */
.L_x_3248:
[----:B------:R-:W-:Y:S05]  /*1000*/  BSYNC B0 ;  /* 0x0000000000007941 */ /* 0x000fea0003800000 */
.L_x_3247:
        /* <DEDUP_REMOVED lines=9> */
.L_x_3250:
[----:B------:R-:W-:Y:S05]  /*10a0*/  BSYNC B0 ;  /* 0x0000000000007941 */ /* 0x000fea0003800000 */
.L_x_3249:
        /* <DEDUP_REMOVED lines=31> */
.L_x_3234:
        /* <DEDUP_REMOVED lines=29> */
.L_x_3251:
        /* <DEDUP_REMOVED lines=95> */
.L_x_3252:
        /* <DEDUP_REMOVED lines=46> */
.L_x_3254:
        /* <DEDUP_REMOVED lines=33> */
.L_x_3253:
        /* <DEDUP_REMOVED lines=8> */
[----:B------:R-:W-:Y:S01]  /*1fd0*/  LOP3.LUT R7, R17, 0xfffffff0, RZ, 0xc0, !PT ;  /* 0xfffffff011077812 */ /* 0x000fe200078ec0ff */
[----:B------:R-:W-:Y:S01]  /*1fe0*/  USHF.R.S32.HI UR19, URZ, 0x1f, UR24 ;  /* 0x0000001f3f137899 */ /* 0x000fe20008011418 */
[----:B------:R-:W-:Y:S01]  /*1ff0*/  SHF.R.S32.HI R18, RZ, 0x3, R5 ;  /* 0x00000003ff127819 */ /* 0x000fe20000011405 */
[----:B------:R-:W-:Y:S01]  /*2000*/  BSSY B0, `(.L_x_3255) ;  /* 0x0000064000007945 */ /* 0x000fe20003800000 */
[----:B------:R-:W-:Y:S01]  /*2010*/  LOP3.LUT R5, R5, 0xfffffff8, RZ, 0xc0, !PT ;  /* 0xfffffff805057812 */ /* 0x000fe200078ec0ff */
[----:B------:R-:W-:Y:S01]  /*2020*/  IMAD.IADD R16, R96, 0x1, -R7 ;  /* 0x0000000160107824 */ /* 0x000fe200078e0a07 */
[----:B------:R-:W-:Y:S01]  /*2030*/  LEA.HI R0, R21, R96, RZ, 0x6 ;  /* 0x0000006015007211 */ /* 0x000fe200078f30ff */
[----:B------:R-:W-:Y:S01]  /*2040*/  IMAD.SHL.U32 R210, R18, 0x40, RZ ;  /* 0x0000004012d27824 */ /* 0x000fe200078e00ff */
[----:B------:R-:W-:Y:S01]  /*2050*/  @UP0 ULDC.64 UR8, c[0x0][0x240] ;  /* 0x0000900000080ab9 */ /* 0x000fe20000000a00 */
[----:B------:R-:W-:Y:S01]  /*2060*/  IMAD.IADD R32, R96, 0x1, -R5 ;  /* 0x0000000160207824 */ /* 0x000fe200078e0a05 */
[----:B------:R-:W-:Y:S01]  /*2070*/  SHF.R.S32.HI R5, RZ, 0x1f, R16 ;  /* 0x0000001fff057819 */ /* 0x000fe20000011410 */
[----:B------:R-:W-:Y:S01]  /*2080*/  @UP0 UIMAD.WIDE.U32 UR28, UR4, UR8, URZ ;  /* 0x00000008041c02a5 */ /* 0x000fe2000f8e003f */
[----:B------:R-:W-:Y:S01]  /*2090*/  LOP3.LUT R210, R210, 0x1c0, RZ, 0xc0, !PT ;  /* 0x000001c0d2d27812 */ /* 0x000fe200078ec0ff */
[----:B------:R-:W-:Y:S01]  /*20a0*/  IMAD.SHL.U32 R211, R32, 0x8, RZ ;  /* 0x0000000820d37824 */ /* 0x000fe200078e00ff */
[----:B------:R-:W-:Y:S01]  /*20b0*/  LEA.HI R6, R5, R16, RZ, 0x3 ;  /* 0x0000001005067211 */ /* 0x000fe200078f18ff */
[----:B------:R-:W-:Y:S01]  /*20c0*/  @UP0 UIMAD UR4, UR4, UR9, UR29 ;  /* 0x00000009040402a4 */ /* 0x000fe2000f8e021d */
[----:B------:R-:W-:Y:S01]  /*20d0*/  VIADD R29, R18, 0x10 ;  /* 0x00000010121d7836 */ /* 0x000fe20000000000 */
[----:B------:R-:W-:Y:S01]  /*20e0*/  @!UP0 USHF.R.S32.HI UR29, URZ, 0x1f, UR13 ;  /* 0x0000001f3f1d8899 */ /* 0x000fe2000801140d */
[----:B------:R-:W-:Y:S01]  /*20f0*/  LOP3.LUT R5, R6, 0xfffffff8, RZ, 0xc0, !PT ;  /* 0xfffffff806057812 */ /* 0x000fe200078ec0ff */
[----:B------:R-:W-:Y:S01]  /*2100*/  @!UP0 ULDC.64 UR8, c[0x0][0x228] ;  /* 0x00008a0000088ab9 */ /* 0x000fe20000000a00 */
[----:B------:R-:W-:Y:S01]  /*2110*/  LOP3.LUT R7, R210, 0x38, R211, 0xf8, !PT ;  /* 0x00000038d2077812 */ /* 0x000fe200078ef8d3 */
[----:B------:R-:W-:Y:S01]  /*2120*/  @!UP0 UIMAD UR29, UR29, UR8, URZ ;  /* 0x000000081d1d82a4 */ /* 0x000fe2000f8e023f */
[----:B------:R-:W-:Y:S01]  /*2130*/  SHF.R.U32.HI R210, RZ, 0x3, R210 ;  /* 0x00000003ffd27819 */ /* 0x000fe200000116d2 */
[----:B------:R-:W-:Y:S01]  /*2140*/  IMAD.IADD R16, R16, 0x1, -R5 ;  /* 0x0000000110107824 */ /* 0x000fe200078e0a05 */
[----:B------:R-:W-:Y:S01]  /*2150*/  SHF.R.S32.HI R27, RZ, 0x1f, R211 ;  /* 0x0000001fff1b7819 */ /* 0x000fe200000114d3 */
[----:B------:R-:W-:Y:S01]  /*2160*/  IMAD.SHL.U32 R5, R0, 0x8, RZ ;  /* 0x0000000800057824 */ /* 0x000fe200078e00ff */
[----:B------:R-:W-:Y:S01]  /*2170*/  LOP3.LUT R210, R7, R210, RZ, 0x3c, !PT ;  /* 0x000000d207d27212 */ /* 0x000fe200078e3cff */
[----:B------:R-:W-:Y:S01]  /*2180*/  @!UP0 UIMAD.WIDE.U32 UR32, UR13, UR8, URZ ;  /* 0x000000080d2082a5 */ /* 0x000fe2000f8e003f */
[----:B------:R-:W-:Y:S01]  /*2190*/  IADD3 R4, P2, R211, UR26, RZ ;  /* 0x0000001ad3047c10 */ /* 0x000fe2000ff5e0ff */
[----:B------:R-:W-:Y:S01]  /*21a0*/  IMAD R0, R14, UR11, R3 ;  /* 0x0000000b0e007c24 */ /* 0x000fe2000f8e0203 */
[----:B------:R-:W-:Y:S01]  /*21b0*/  LOP3.LUT R210, R210, 0xfffffe00, R5, 0xf8, !PT ;  /* 0xfffffe00d2d27812 */ /* 0x000fe200078ef805 */
[----:B------:R-:W-:Y:S01]  /*21c0*/  @!UP0 UIMAD UR29, UR13, UR9, UR29 ;  /* 0x000000090d1d82a4 */ /* 0x000fe2000f8e021d */
[----:B------:R-:W-:Y:S01]  /*21d0*/  IADD3.X R5, R27, UR12, RZ, P2, !PT ;  /* 0x0000000c1b057c10 */ /* 0x000fe200097fe4ff */
[----:B------:R-:W-:Y:S01]  /*21e0*/  @UP0 UMOV UR30, UR28 ;  /* 0x0000001c001e0c82 */ /* 0x000fe20008000000 */
[----:B------:R-:W-:Y:S01]  /*21f0*/  @!UP0 UMOV UR30, UR32 ;  /* 0x00000020001e8c82 */ /* 0x000fe20008000000 */
[----:B------:R-:W-:Y:S01]  /*2200*/  @!UP0 UIADD3 UR4, UR33, UR29, URZ ;  /* 0x0000001d21048290 */ /* 0x000fe2000fffe03f */
[----:B------:R-:W-:Y:S01]  /*2210*/  IADD3 R2, P1, R211, UR30, RZ ;  /* 0x0000001ed3027c10 */ /* 0x000fe2000ff3e0ff */
[----:B------:R-:W-:Y:S01]  /*2220*/  IMAD.WIDE.U32 R14, R14, UR10, R4 ;  /* 0x0000000a0e0e7c25 */ /* 0x000fe2000f8e0004 */
[----:B------:R-:W-:Y:S01]  /*2230*/  UIADD3 UR10, -UR18, UR22, URZ ;  /* 0x00000016120a7290 */ /* 0x000fe2000fffe13f */
[C---:B------:R-:W-:Y:S01]  /*2240*/  IADD3 R154, P5, R18.reuse, UR25, RZ ;  /* 0x00000019129a7c10 */ /* 0x040fe2000ffbe0ff */
[----:B------:R-:W-:Y:S01]  /*2250*/  ULDC.64 UR8, c[0x0][0x258] ;  /* 0x0000960000087ab9 */ /* 0x000fe20000000a00 */
[C---:B------:R-:W-:Y:S01]  /*2260*/  VIADD R20, R18.reuse, 0x20 ;  /* 0x0000002012147836 */ /* 0x040fe20000000000 */
[----:B------:R-:W-:Y:S01]  /*2270*/  UIMAD UR28, UR19, UR8, URZ ;  /* 0x00000008131c72a4 */ /* 0x000fe2000f8e023f */
[----:B------:R-:W-:Y:S01]  /*2280*/  IADD3.X R3, R27, UR4, RZ, P1, !PT ;  /* 0x000000041b037c10 */ /* 0x000fe20008ffe4ff */
[----:B------:R-:W-:Y:S01]  /*2290*/  IMAD.U32 R22, RZ, RZ, UR8 ;  /* 0x00000008ff167e24 */ /* 0x000fe2000f8e00ff */
[----:B------:R-:W-:Y:S01]  /*22a0*/  ISETP.GE.AND P6, PT, R18, UR10, PT ;  /* 0x0000000a12007c0c */ /* 0x000fe2000bfc6270 */
[----:B------:R-:W-:Y:S01]  /*22b0*/  UIMAD UR9, UR24, UR9, UR28 ;  /* 0x00000009180972a4 */ /* 0x000fe2000f8e021c */
[----:B------:R-:W-:Y:S01]  /*22c0*/  ISETP.GE.AND P4, PT, R29, UR10, PT ;  /* 0x0000000a1d007c0c */ /* 0x000fe2000bf86270 */
[----:B------:R-:W-:Y:S01]  /*22d0*/  UMOV UR4, 0x400 ;  /* 0x0000040000047882 */ /* 0x000fe20000000000 */
[----:B------:R-:W-:Y:S01]  /*22e0*/  ISETP.GE.AND P3, PT, R20, UR10, PT ;  /* 0x0000000a14007c0c */ /* 0x000fe2000bf66270 */
[----:B------:R-:W-:Y:S01]  /*22f0*/  IMAD.WIDE.U32 R22, R22, UR24, R2 ;  /* 0x0000001816167c25 */ /* 0x000fe2000f8e0002 */
[--C-:B------:R-:W-:Y:S01]  /*2300*/  SHF.R.S32.HI R19, RZ, 0x1f, R18.reuse ;  /* 0x0000001fff137819 */ /* 0x100fe20000011412 */
[----:B------:R-:W-:Y:S01]  /*2310*/  UIADD3 UR11, UR14, -0x1, URZ ;  /* 0xffffffff0e0b7890 */ /* 0x000fe2000fffe03f */
[----:B------:R-:W-:Y:S01]  /*2320*/  R2P PR, R16, 0x6 ;  /* 0x0000000610007804 */ /* 0x000fe20000000000 */
[----:B--2---:R-:W-:Y:S01]  /*2330*/  ULEA UR4, UR27, UR4, 0x18 ;  /* 0x000000041b047291 */ /* 0x004fe2000f8ec03f */
[----:B------:R-:W-:Y:S01]  /*2340*/  IMAD.MOV.U32 R7, RZ, RZ, 0x10 ;  /* 0x00000010ff077424 */ /* 0x000fe200078e00ff */
[----:B------:R-:W-:Y:S01]  /*2350*/  USHF.L.U32 UR12, UR11, 0x6, URZ ;  /* 0x000000060b0c7899 */ /* 0x000fe2000800063f */
[----:B------:R-:W-:Y:S01]  /*2360*/  IMAD.MOV.U32 R2, RZ, RZ, 0x20 ;  /* 0x00000020ff027424 */ /* 0x000fe200078e00ff */
[----:B------:R-:W-:Y:S01]  /*2370*/  IADD3.X R13, R19, UR23, RZ, P5, !PT ;  /* 0x00000017130d7c10 */ /* 0x000fe2000affe4ff */
[----:B------:R-:W-:Y:S01]  /*2380*/  VIADD R25, R23, UR9 ;  /* 0x0000000917197c36 */ /* 0x000fe20008000000 */
[----:B------:R-:W-:Y:S01]  /*2390*/  LEA R210, R210, UR4, 0x1 ;  /* 0x00000004d2d27c11 */ /* 0x000fe2000f8e08ff */
[----:B-1----:R-:W-:Y:S01]  /*23a0*/  IMAD.WIDE R30, R31, 0x40, R18 ;  /* 0x000000401f1e7825 */ /* 0x002fe200078e0212 */
[----:B------:R-:W-:-:S02]  /*23b0*/  SEL R7, R7, 0xfffffff0, !P1 ;  /* 0xfffffff007077807 */ /* 0x000fc40004800000 */
[----:B------:R-:W-:Y:S01]  /*23c0*/  SEL R5, R2, 0xffffffe0, !P2 ;  /* 0xffffffe002057807 */ /* 0x000fe20005000000 */
[----:B------:R-:W-:Y:S02]  /*23d0*/  VIADD R12, R18, 0x30 ;  /* 0x00000030120c7836 */ /* 0x000fe40000000000 */
        /* <DEDUP_REMOVED lines=38> */
.L_x_3256:
[----:B------:R-:W-:Y:S05]  /*2640*/  BSYNC B0 ;  /* 0x0000000000007941 */ /* 0x000fea0003800000 */
.L_x_3255:
        /* <DEDUP_REMOVED lines=42> */
.L_x_3258:
[----:B------:R-:W-:Y:S05]  /*28f0*/  BSYNC B0 ;  /* 0x0000000000007941 */ /* 0x000fea0003800000 */
.L_x_3257:
        /* <DEDUP_REMOVED lines=41> */
.L_x_3260:
[----:B------:R-:W-:Y:S05]  /*2b90*/  BSYNC B0 ;  /* 0x0000000000007941 */ /* 0x000fea0003800000 */
.L_x_3259:
        /* <DEDUP_REMOVED lines=43> */
.L_x_3262:
[----:B------:R-:W-:Y:S05]  /*2e50*/  BSYNC B0 ;  /* 0x0000000000007941 */ /* 0x000fea0003800000 */
.L_x_3261:
        /* <DEDUP_REMOVED lines=41> */
.L_x_3264:
[----:B------:R-:W-:Y:S05]  /*30f0*/  BSYNC B0 ;  /* 0x0000000000007941 */ /* 0x000fea0003800000 */
.L_x_3263:
        /* <DEDUP_REMOVED lines=33> */
.L_x_3266:
[----:B------:R-:W-:Y:S05]  /*3310*/  BSYNC B0 ;  /* 0x0000000000007941 */ /* 0x000fea0003800000 */
.L_x_3265:
        /* <DEDUP_REMOVED lines=40> */
.L_x_3268:
[----:B------:R-:W-:Y:S05]  /*35a0*/  BSYNC B0 ;  /* 0x0000000000007941 */ /* 0x000fea0003800000 */
.L_x_3267:
[----:B------:R-:W-:Y:S01]  /*35b0*/  ISETP.GE.AND P6, PT, R20, UR23, PT ;  /* 0x0000001714007c0c */ /* 0x000fe2000bfc6270 */
[----:B------:R-:W-:Y:S01]  /*35c0*/  BSSY B0, `(.L_x_3269) ;  /* 0x000002a000007945 */ /* 0x000fe20003800000 */
[----:B------:R-:W-:Y:S01]  /*35d0*/  SHF.R.S32.HI R20, RZ, 0x4, R17 ;  /* 0x00000004ff147819 */ /* 0x000fe20000011411 */
[----:B------:R-:W-:Y:S01]  /*35e0*/  IMAD.SHL.U32 R23, R32, 0x40, RZ ;  /* 0x0000004020177824 */ /* 0x000fe200078e00ff */
[----:B------:R-:W-:Y:S02]  /*35f0*/  LEA.HI R25, R25, R26, RZ, 0x2 ;  /* 0x0000001a19197211 */ /* 0x000fe400078f10ff */
[----:B------:R-:W-:Y:S02]  /*3600*/  SHF.R.S32.HI R21, RZ, 0x5, R21 ;  /* 0x00000005ff157819 */ /* 0x000fe40000011415 */
[----:B------:R-:W-:Y:S01]  /*3610*/  LEA.HI R17, R17, R20, RZ, 0x1 ;  /* 0x0000001411117211 */ /* 0x000fe200078f08ff */
[----:B------:R-:W-:Y:S06]  /*3620*/  @P1 BRA `(.L_x_3270) ;  /* 0x00000000008c1947 */ /* 0x000fec0003800000 */
        /* <DEDUP_REMOVED lines=35> */
.L_x_3270:
[----:B------:R-:W-:Y:S05]  /*3860*/  BSYNC B0 ;  /* 0x0000000000007941 */ /* 0x000fea0003800000 */
.L_x_3269:
[----:B------:R-:W1:Y:S02]  /*3870*/  LDC.64 R228, c[0x0][0x250] ;  /* 0x00009400ffe47b82 */ /* 0x000e640000000a00 */
[----:B-1234-:R-:W-:Y:S01]  /*3880*/  LEA R8, R21, UR18, 0x4 ;  /* 0x0000001215087c11 */ /* 0x01efe2000f8e20ff */
[----:B------:R-:W-:Y:S01]  /*3890*/  USHF.R.S32.HI UR18, URZ, 0x1f, UR13 ;  /* 0x0000001f3f127899 */ /* 0x000fe2000801140d */
[----:B------:R-:W-:Y:S01]  /*38a0*/  LOP3.LUT R17, R17, 0xfffffffe, RZ, 0xc0, !PT ;  /* 0xfffffffe11117812 */ /* 0x000fe200078ec0ff */
[----:B------:R-:W-:Y:S01]  /*38b0*/  ULDC.64 UR8, c[0x0][0x3d0] ;  /* 0x0000f40000087ab9 */ /* 0x000fe20000000a00 */
[----:B------:R-:W0:Y:S01]  /*38c0*/  LDGDEPBAR ;  /* 0x00000000000079af */ /* 0x000e220000000000 */
[----:B------:R-:W-:Y:S01]  /*38d0*/  UIMAD UR18, UR18, UR8, URZ ;  /* 0x00000008121272a4 */ /* 0x000fe2000f8e023f */
[----:B------:R-:W-:Y:S01]  /*38e0*/  IMAD.SHL.U32 R9, R16, 0x40, RZ ;  /* 0x0000004010097824 */ /* 0x000fe200078e00ff */
[----:B------:R-:W-:Y:S01]  /*38f0*/  UMOV UR28, UR24 ;  /* 0x00000018001c7c82 */ /* 0x000fe20008000000 */
[----:B------:R-:W-:Y:S01]  /*3900*/  IMAD.IADD R17, R20, 0x1, -R17 ;  /* 0x0000000114117824 */ /* 0x000fe200078e0a11 */
[----:B------:R-:W-:Y:S01]  /*3910*/  UMOV UR29, UR19 ;  /* 0x00000013001d7c82 */ /* 0x000fe20008000000 */
[----:B------:R-:W-:Y:S01]  /*3920*/  UIMAD UR18, UR13, UR9, UR18 ;  /* 0x000000090d1272a4 */ /* 0x000fe2000f8e0212 */
[----:B------:R-:W-:Y:S01]  /*3930*/  LOP3.LUT R9, R9, 0x1c0, RZ, 0xc0, !PT ;  /* 0x000001c009097812 */ /* 0x000fe200078ec0ff */
[----:B------:R-:W-:Y:S01]  /*3940*/  UIMAD.WIDE.U32 UR28, UR13, UR8, UR28 ;  /* 0x000000080d1c72a5 */ /* 0x000fe2000f8e001c */
[----:B------:R-:W-:Y:S01]  /*3950*/  IMAD.SHL.U32 R10, R17, 0x8, RZ ;  /* 0x00000008110a7824 */ /* 0x000fe200078e00ff */
[----:B------:R-:W-:Y:S01]  /*3960*/  ISETP.GE.AND P5, PT, R12, UR23, PT ;  /* 0x000000170c007c0c */ /* 0x000fe2000bfa6270 */
[----:B------:R-:W-:Y:S01]  /*3970*/  ULDC.64 UR8, c[0x0][0x3c8] ;  /* 0x0000f20000087ab9 */ /* 0x000fe20000000a00 */
[----:B------:R-:W-:Y:S01]  /*3980*/  UIADD3 UR18, UR29, UR18, URZ ;  /* 0x000000121d127290 */ /* 0x000fe2000fffe03f */
[----:B------:R-:W-:Y:S01]  /*3990*/  ISETP.GE.AND P2, PT, R18, UR23, PT ;  /* 0x0000001712007c0c */ /* 0x000fe2000bf46270 */
[----:B------:R-:W-:Y:S01]  /*39a0*/  ULEA UR8, UP0, UR28, UR8, 0x2 ;  /* 0x000000081c087291 */ /* 0x000fe2000f80103f */
[----:B------:R-:W-:Y:S01]  /*39b0*/  LOP3.LUT R10, R9, 0x8, R10, 0xf8, !PT ;  /* 0x00000008090a7812 */ /* 0x000fe200078ef80a */
[----:B------:R-:W-:Y:S01]  /*39c0*/  IMAD.U32 R11, RZ, RZ, UR22 ;  /* 0x00000016ff0b7e24 */ /* 0x000fe2000f8e00ff */
[----:B------:R-:W-:Y:S01]  /*39d0*/  SHF.R.U32.HI R9, RZ, 0x3, R9 ;  /* 0x00000003ff097819 */ /* 0x000fe20000011609 */
[----:B------:R-:W-:Y:S01]  /*39e0*/  ULEA.HI.X UR9, UR28, UR9, UR18, 0x2, UP0 ;  /* 0x000000091c097291 */ /* 0x000fe200080f1412 */
[----:B------:R-:W-:Y:S01]  /*39f0*/  SHF.R.S32.HI R25, RZ, 0x2, R25 ;  /* 0x00000002ff197819 */ /* 0x000fe20000011419 */
[----:B------:R-:W-:Y:S01]  /*3a00*/  IMAD.U32 R12, RZ, RZ, UR8 ;  /* 0x00000008ff0c7e24 */ /* 0x000fe2000f8e00ff */
[----:B------:R-:W-:Y:S01]  /*3a10*/  LOP3.LUT R10, R10, R9, RZ, 0x3c, !PT ;  /* 0x000000090a0a7212 */ /* 0x000fe200078e3cff */
[----:B------:R-:W-:Y:S01]  /*3a20*/  IMAD R9, R13, R228, RZ ;  /* 0x000000e40d097224 */ /* 0x000fe200078e02ff */
[----:B------:R-:W-:Y:S01]  /*3a30*/  IADD3 R8, R8, 0x1, R25 ;  /* 0x0000000108087810 */ /* 0x000fe20007ffe019 */
[----:B------:R-:W-:Y:S01]  /*3a40*/  IMAD.U32 R13, RZ, RZ, UR9 ;  /* 0x00000009ff0d7e24 */ /* 0x000fe2000f8e00ff */
[----:B------:R-:W-:-:S04]  /*3a50*/  DEPBAR.LE SB0, 0x0 ;  /* 0x000080000000791a */ /* 0x000fc80000000000 */
[----:B------:R1:W5:Y:S01]  /*3a60*/  LDG.E R97, desc[UR20][R12.64] ;  /* 0x000000140c617981 */ /* 0x000362000c1e1900 */
[----:B------:R-:W-:Y:S01]  /*3a70*/  IMAD.SHL.U32 R18, R18, 0x8, RZ ;  /* 0x0000000812127824 */ /* 0x000fe200078e00ff */
[----:B------:R-:W-:Y:S01]  /*3a80*/  LOP3.LUT R23, R23, 0x1c0, RZ, 0xc0, !PT ;  /* 0x000001c017177812 */ /* 0x000fe200078ec0ff */
[----:B------:R-:W-:Y:S01]  /*3a90*/  IMAD.IADD R15, R15, 0x1, R0 ;  /* 0x000000010f0f7824 */ /* 0x000fe200078e0200 */
[----:B------:R-:W-:Y:S01]  /*3aa0*/  BAR.SYNC.DEFER_BLOCKING 0x0 ;  /* 0x0000000000007b1d */ /* 0x000fe20000010000 */
[----:B------:R-:W-:Y:S01]  /*3ab0*/  IADD3 R8, R8, UR15, -R11 ;  /* 0x0000000f08087c10 */ /* 0x000fe2000fffe80b */
[----:B------:R-:W-:Y:S01]  /*3ac0*/  IMAD.SHL.U32 R11, R6, 0x40, RZ ;  /* 0x00000040060b7824 */ /* 0x000fe200078e00ff */
[----:B------:R-:W-:Y:S01]  /*3ad0*/  LOP3.LUT R18, R23, 0x8, R18, 0xf8, !PT ;  /* 0x0000000817127812 */ /* 0x000fe200078ef812 */
[C---:B------:R-:W-:Y:S01]  /*3ae0*/  IMAD R9, R154.reuse, R229, R9 ;  /* 0x000000e59a097224 */ /* 0x040fe200078e0209 */
[----:B------:R-:W-:Y:S01]  /*3af0*/  SHF.R.U32.HI R23, RZ, 0x3, R23 ;  /* 0x00000003ff177819 */ /* 0x000fe20000011617 */
[----:B------:R-:W-:Y:S01]  /*3b00*/  IMAD.WIDE.U32 R154, R154, R228, R14 ;  /* 0x000000e49a9a7225 */ /* 0x000fe200078e000e */
[----:B------:R-:W-:Y:S01]  /*3b10*/  LOP3.LUT R0, R10, 0xfffffe00, R11, 0xf8, !PT ;  /* 0xfffffe000a007812 */ /* 0x000fe200078ef80b */
[----:B------:R-:W-:Y:S01]  /*3b20*/  ULDC.64 UR8, c[0x0][0x220] ;  /* 0x0000880000087ab9 */ /* 0x000fe20000000a00 */
[----:B------:R-:W-:Y:S01]  /*3b30*/  LOP3.LUT R18, R18, R23, RZ, 0x3c, !PT ;  /* 0x0000001712127212 */ /* 0x000fe200078e3cff */
[----:B------:R-:W-:Y:S01]  /*3b40*/  VIADD R6, R8, UR5 ;  /* 0x0000000508067c36 */ /* 0x000fe20008000000 */
[----:B------:R-:W-:Y:S01]  /*3b50*/  ULDC UR5, c[0x0][0x2e8] ;  /* 0x0000ba0000057ab9 */ /* 0x000fe20000000800 */
[----:B------:R1:W-:Y:S02]  /*3b60*/  @P2 STS.128 [R210+0xc000], RZ ;  /* 0x00c000ffd2002388 */ /* 0x0003e40000000c00 */
[----:B------:R-:W-:-:S02]  /*3b70*/  IMAD R205, R17, 0x200, R18 ;  /* 0x0000020011cd7824 */ /* 0x000fc400078e0212 */
[----:B------:R1:W-:Y:S04]  /*3b80*/  @P2 STS.128 [R210+0xe000], RZ ;  /* 0x00e000ffd2002388 */ /* 0x0003e80000000c00 */
[----:B------:R1:W-:Y:S01]  /*3b90*/  @P2 STS.128 [R210+0x10000], RZ ;  /* 0x010000ffd2002388 */ /* 0x0003e20000000c00 */
[----:B------:R-:W-:Y:S01]  /*3ba0*/  IMAD.IADD R152, R155, 0x1, R9 ;  /* 0x000000019b987824 */ /* 0x000fe200078e0209 */
[----:B------:R-:W-:Y:S01]  /*3bb0*/  LEA R218, P1, R154, UR8, 0x1 ;  /* 0x000000089ada7c11 */ /* 0x000fe2000f8208ff */
[----:B------:R-:W-:Y:S01]  /*3bc0*/  IMAD R206, R21, 0x400, R0 ;  /* 0x0000040015ce7824 */ /* 0x000fe200078e0200 */
[----:B------:R-:W2:Y:S01]  /*3bd0*/  MUFU.RCP R98, UR5 ;  /* 0x0000000500627d08 */ /* 0x000ea20008001000 */
        /* <DEDUP_REMOVED lines=30> */
.L_x_3272:
[----:B------:R-:W-:Y:S05]  /*3dc0*/  BSYNC B0 ;  /* 0x0000000000007941 */ /* 0x000fea0003800000 */
.L_x_3271:
        /* <DEDUP_REMOVED lines=31> */
.L_x_3274:
[----:B------:R-:W-:Y:S05]  /*3fc0*/  BSYNC B0 ;  /* 0x0000000000007941 */ /* 0x000fea0003800000 */
.L_x_3273:
        /* <DEDUP_REMOVED lines=33> */
.L_x_3276:
[----:B------:R-:W-:Y:S05]  /*41e0*/  BSYNC B0 ;  /* 0x0000000000007941 */ /* 0x000fea0003800000 */
.L_x_3275:
        /* <DEDUP_REMOVED lines=37> */
.L_x_3278:
[----:B------:R-:W-:Y:S05]  /*4440*/  BSYNC B0 ;  /* 0x0000000000007941 */ /* 0x000fea0003800000 */
.L_x_3277:
[----:B------:R-:W-:Y:S01]  /*4450*/  LDSM.16.M88.4 R56, [R206] ;  /* 0x00000000ce38783b */ /* 0x000fe20000000200 */
[----:B------:R-:W-:Y:S01]  /*4460*/  LOP3.LUT P1, RZ, R32, 0x2, RZ, 0xc0, !PT ;  /* 0x0000000220ff7812 */ /* 0x000fe2000782c0ff */
[----:B-1----:R-:W-:Y:S01]  /*4470*/  VIADD R8, R205, 0x6000 ;  /* 0x00006000cd087836 */ /* 0x002fe20000000000 */
[----:B------:R-:W-:Y:S01]  /*4480*/  LEA R202, R5, R206, 0x1 ;  /* 0x000000ce05ca7211 */ /* 0x000fe200078e08ff */
[----:B------:R-:W1:Y:S01]  /*4490*/  LDSM.16.M88.4 R20, [R205+0x6000] ;  /* 0x00600000cd14783b */ /* 0x000e620000000200 */
[----:B------:R-:W-:Y:S01]  /*44a0*/  VIADD R203, R205, 0x6020 ;  /* 0x00006020cdcb7836 */ /* 0x000fe20000000000 */
[----:B------:R-:W-:Y:S01]  /*44b0*/  ULDC UR22, c[0x0][0x39c] ;  /* 0x0000e70000167ab9 */ /* 0x000fe20000000800 */
[----:B------:R-:W-:Y:S01]  /*44c0*/  IMAD R204, R7, 0x2, R206 ;  /* 0x0000000207cc7824 */ /* 0x000fe200078e02ce */
[----:B------:R-:W3:Y:S01]  /*44d0*/  LDSM.16.M88.4 R48, [R205+0x6800] ;  /* 0x00680000cd30783b */ /* 0x000ee20000000200 */
[----:B------:R-:W-:Y:S02]  /*44e0*/  IMAD.SHL.U32 R212, R96, 0x2, RZ ;  /* 0x0000000260d47824 */ /* 0x000fe400078e00ff */
[----:B--2--5:R-:W-:Y:S01]  /*44f0*/  FMUL.FTZ R97, R97, R98 ;  /* 0x0000006261617220 */ /* 0x024fe20000410000 */
[----:B------:R-:W-:Y:S01]  /*4500*/  IMAD R201, R5, 0x2, R204 ;  /* 0x0000000205c97824 */ /* 0x000fe200078e02cc */
[----:B------:R-:W2:Y:S01]  /*4510*/  LDSM.16.M88.4 R72, [R205+0x7000] ;  /* 0x00700000cd48783b */ /* 0x000ea20000000200 */
[----:B------:R-:W-:Y:S01]  /*4520*/  VIMNMX R135, R6, UR15, PT ;  /* 0x0000000f06877c48 */ /* 0x000fe2000bfe0100 */
[----:B------:R-:W-:Y:S01]  /*4530*/  @P1 VIADD R203, R8, 0xffffffe0 ;  /* 0xffffffe008cb1836 */ /* 0x000fe20000000000 */
[----:B------:R-:W-:Y:S01]  /*4540*/  LOP3.LUT P1, RZ, R32, 0x4, RZ, 0xc0, !PT ;  /* 0x0000000420ff7812 */ /* 0x000fe2000782c0ff */
[----:B------:R-:W4:Y:S01]  /*4550*/  LDSM.16.M88.4 R12, [R205+0x7800] ;  /* 0x00780000cd0c783b */ /* 0x000f220000000200 */
[----:B------:R-:W-:Y:S01]  /*4560*/  LOP3.LUT R212, R212, 0x6, RZ, 0xc0, !PT ;  /* 0x00000006d4d47812 */ /* 0x000fe200078ec0ff */
[----:B------:R-:W-:Y:S01]  /*4570*/  VIADD R194, R203, 0x1000 ;  /* 0x00001000cbc27836 */ /* 0x000fe20000000000 */
[----:B------:R-:W-:Y:S01]  /*4580*/  SEL R2, R2, 0xffffffe0, !P1 ;  /* 0xffffffe002027807 */ /* 0x000fe20004800000 */
[----:B------:R-:W-:Y:S01]  /*4590*/  LDSM.16.M88.4 R40, [R204] ;  /* 0x00000000cc28783b */ /* 0x000fe20000000200 */
[----:B------:R-:W-:Y:S01]  /*45a0*/  R2UR UR5, R97 ;  /* 0x00000000610572ca */ /* 0x000fe200000e0000 */
[C---:B------:R-:W-:Y:S01]  /*45b0*/  VIADD R193, R203.reuse, 0x1800 ;  /* 0x00001800cbc17836 */ /* 0x040fe20000000000 */
[C---:B------:R-:W-:Y:S01]  /*45c0*/  IADD3 R195, R203.reuse, 0x800, RZ ;  /* 0x00000800cbc37810 */ /* 0x040fe20007ffe0ff */
[----:B------:R-:W4:Y:S01]  /*45d0*/  LDSM.16.M88.4 R28, [R203] ;  /* 0x00000000cb1c783b */ /* 0x000f220000000200 */
[C---:B------:R-:W-:Y:S01]  /*45e0*/  IMAD R199, R2.reuse, 0x2, R205 ;  /* 0x0000000202c77824 */ /* 0x040fe200078e02cd */
[C---:B------:R-:W-:Y:S01]  /*45f0*/  IADD3 R190, R203.reuse, 0x2800, RZ ;  /* 0x00002800cbbe7810 */ /* 0x040fe20007ffe0ff */
[----:B------:R-:W-:Y:S01]  /*4600*/  IMAD R192, R2, 0x2, R203 ;  /* 0x0000000202c07824 */ /* 0x000fe200078e02cb */
[----:B------:R-:W4:Y:S01]  /*4610*/  LDSM.16.M88.4 R24, [R203+0x800] ;  /* 0x00080000cb18783b */ /* 0x000f220000000200 */
[C---:B------:R-:W-:Y:S01]  /*4620*/  VIADD R191, R203.reuse, 0x2000 ;  /* 0x00002000cbbf7836 */ /* 0x040fe20000000000 */
[C---:B------:R-:W-:Y:S01]  /*4630*/  IADD3 R186, R203.reuse, 0x4800, RZ ;  /* 0x00004800cbba7810 */ /* 0x040fe20007ffe0ff */
        /* <DEDUP_REMOVED lines=9> */
[----:B------:R-:W1:Y:S04]  /*46d0*/  LDSM.16.M88.4 R52, [R203+0x1800] ;  /* 0x00180000cb34783b */ /* 0x000e680000000200 */
[----:B------:R-:W-:Y:S01]  /*46e0*/  LDSM.16.M88.4 R76, [R199+0x7000] ;  /* 0x00700000c74c783b */ /* 0x000fe20000000200 */
[C---:B------:R-:W-:Y:S03]  /*46f0*/  HMMA.16816.F32 R20, R56.reuse, R22, RZ ;  /* 0x000000163814723c */ /* 0x040fe600000018ff */
[----:B------:R-:W-:Y:S03]  /*4700*/  LDSM.16.M88.4 R60, [R199+0x7800] ;  /* 0x00780000c73c783b */ /* 0x000fe60000000200 */
[C---:B---3--:R-:W-:Y:S01]  /*4710*/  HMMA.16816.F32 R32, R56.reuse, R48, RZ ;  /* 0x000000303820723c */ /* 0x048fe200000018ff */
[----:B------:R-:W-:Y:S04]  /*4720*/  LDSM.16.M88.4 R80, [R201+0x2000] ;  /* 0x00200000c950783b */ /* 0x000fe80000000200 */
[----:B------:R-:W-:Y:S01]  /*4730*/  LDSM.16.M88.4 R84, [R192+0x3000] ;  /* 0x00300000c054783b */ /* 0x000fe20000000200 */
[C---:B------:R-:W-:Y:S03]  /*4740*/  HMMA.16816.F32 R48, R56.reuse, R50, RZ ;  /* 0x000000323830723c */ /* 0x040fe600000018ff */
[----:B------:R-:W-:Y:S03]  /*4750*/  LDSM.16.M88.4 R88, [R199+0xa000] ;  /* 0x00a00000c758783b */ /* 0x000fe60000000200 */
[C---:B--2---:R-:W-:Y:S01]  /*4760*/  HMMA.16816.F32 R44, R56.reuse, R72, RZ ;  /* 0x00000048382c723c */ /* 0x044fe200000018ff */
[----:B------:R-:W-:Y:S04]  /*4770*/  LDSM.16.M88.4 R92, [R205+0xa800] ;  /* 0x00a80000cd5c783b */ /* 0x000fe80000000200 */
[----:B------:R-:W0:Y:S01]  /*4780*/  LDGDEPBAR ;  /* 0x00000000000079af */ /* 0x000e220000000000 */
[C---:B------:R-:W-:Y:S06]  /*4790*/  HMMA.16816.F32 R72, R56.reuse, R74, RZ ;  /* 0x0000004a3848723c */ /* 0x040fec00000018ff */
[C---:B----4-:R-:W-:Y:S06]  /*47a0*/  HMMA.16816.F32 R68, R56.reuse, R12, RZ ;  /* 0x0000000c3844723c */ /* 0x050fec00000018ff */
[----:B------:R-:W-:Y:S01]  /*47b0*/  HMMA.16816.F32 R56, R56, R14, RZ ;  /* 0x0000000e3838723c */ /* 0x000fe200000018ff */
[----:B------:R-:W2:Y:S05]  /*47c0*/  LDSM.16.M88.4 R12, [R199+0x6800] ;  /* 0x00680000c70c783b */ /* 0x000eaa0000000200 */
[C---:B------:R-:W-:Y:S06]  /*47d0*/  HMMA.16816.F32 R8, R40.reuse, R28, R8 ;  /* 0x0000001c2808723c */ /* 0x040fec0000001808 */
[C---:B------:R-:W-:Y:S01]  /*47e0*/  HMMA.16816.F32 R20, R40.reuse, R30, R20 ;  /* 0x0000001e2814723c */ /* 0x040fe20000001814 */
[----:B------:R-:W-:Y:S05]  /*47f0*/  LDSM.16.M88.4 R28, [R201] ;  /* 0x00000000c91c783b */ /* 0x000fea0000000200 */
[C---:B------:R-:W-:Y:S06]  /*4800*/  HMMA.16816.F32 R32, R40.reuse, R24, R32 ;  /* 0x000000182820723c */ /* 0x040fec0000001820 */
[C---:B------:R-:W-:Y:S01]  /*4810*/  HMMA.16816.F32 R48, R40.reuse, R26, R48 ;  /* 0x0000001a2830723c */ /* 0x040fe20000001830 */
[----:B------:R-:W3:Y:S05]  /*4820*/  LDSM.16.M88.4 R24, [R192] ;  /* 0x00000000c018783b */ /* 0x000eea0000000200 */
[C---:B------:R-:W-:Y:S06]  /*4830*/  HMMA.16816.F32 R44, R40.reuse, R16, R44 ;  /* 0x00000010282c723c */ /* 0x040fec000000182c */
[----:B------:R-:W-:Y:S01]  /*4840*/  HMMA.16816.F32 R72, R40, R18, R72 ;  /* 0x000000122848723c */ /* 0x000fe20000001848 */
[----:B------:R-:W4:Y:S05]  /*4850*/  LDSM.16.M88.4 R16, [R192+0x800] ;  /* 0x00080000c010783b */ /* 0x000f2a0000000200 */
[C---:B------:R-:W-:Y:S06]  /*4860*/  HMMA.16816.F32 R8, R64.reuse, R36, R8 ;  /* 0x000000244008723c */ /* 0x040fec0000001808 */
[----:B------:R-:W-:Y:S01]  /*4870*/  HMMA.16816.F32 R20, R64, R38, R20 ;  /* 0x000000264014723c */ /* 0x000fe20000001814 */
[----:B------:R-:W-:Y:S05]  /*4880*/  LDSM.16.M88.4 R36, [R206+0x2000] ;  /* 0x00200000ce24783b */ /* 0x000fea0000000200 */
[C---:B-1----:R-:W-:Y:S06]  /*4890*/  HMMA.16816.F32 R68, R40.reuse, R52, R68 ;  /* 0x000000342844723c */ /* 0x042fec0000001844 */
[----:B------:R-:W-:Y:S01]  /*48a0*/  HMMA.16816.F32 R56, R40, R54, R56 ;  /* 0x000000362838723c */ /* 0x000fe20000001838 */
[----:B------:R-:W-:Y:S04]  /*48b0*/  LDSM.16.M88.4 R40, [R192+0x1800] ;  /* 0x00180000c028783b */ /* 0x000fe80000000200 */
[----:B------:R-:W-:Y:S01]  /*48c0*/  LDSM.16.M88.4 R52, [R192+0x1000] ;  /* 0x00100000c034783b */ /* 0x000fe20000000200 */
[C---:B--2---:R-:W-:Y:S06]  /*48d0*/  HMMA.16816.F32 R32, R64.reuse, R12, R32 ;  /* 0x0000000c4020723c */ /* 0x044fec0000001820 */
[----:B------:R-:W-:Y:S01]  /*48e0*/  HMMA.16816.F32 R48, R64, R14, R48 ;  /* 0x0000000e4030723c */ /* 0x000fe20000001830 */
[----:B------:R-:W1:Y:S05]  /*48f0*/  LDSM.16.M88.4 R12, [R205+0x8000] ;  /* 0x00800000cd0c783b */ /* 0x000e6a0000000200 */
[C---:B---3--:R-:W-:Y:S06]  /*4900*/  HMMA.16816.F32 R8, R28.reuse, R24, R8 ;  /* 0x000000181c08723c */ /* 0x048fec0000001808 */
        /* <DEDUP_REMOVED lines=9> */
[C---:B----4-:R-:W-:Y:S06]  /*49a0*/  HMMA.16816.F32 R32, R28.reuse, R16, R32 ;  /* 0x000000101c20723c */ /* 0x050fec0000001820 */
        /* <DEDUP_REMOVED lines=10> */
[----:B------:R-:W3:Y:S04]  /*4a50*/  LDSM.16.M88.4 R28, [R203+0x2800] ;  /* 0x00280000cb1c783b */ /* 0x000ee80000000200 */
[----:B------:R-:W-:Y:S01]  /*4a60*/  LDSM.16.M88.4 R52, [R203+0x3000] ;  /* 0x00300000cb34783b */ /* 0x000fe20000000200 */
[C---:B--2---:R-:W-:Y:S06]  /*4a70*/  HMMA.16816.F32 R8, R16.reuse, R60, R8 ;  /* 0x0000003c1008723c */ /* 0x044fec0000001808 */
[----:B------:R-:W-:Y:S01]  /*4a80*/  HMMA.16816.F32 R20, R16, R62, R20 ;  /* 0x0000003e1014723c */ /* 0x000fe20000001814 */
[----:B------:R-:W-:Y:S05]  /*4a90*/  LDSM.16.M88.4 R60, [R206+0x4000] ;  /* 0x00400000ce3c783b */ /* 0x000fea0000000200 */
[C---:B------:R-:W-:Y:S06]  /*4aa0*/  HMMA.16816.F32 R32, R36.reuse, R76, R32 ;  /* 0x0000004c2420723c */ /* 0x040fec0000001820 */
[C---:B------:R-:W-:Y:S01]  /*4ab0*/  HMMA.16816.F32 R48, R36.reuse, R78, R48 ;  /* 0x0000004e2430723c */ /* 0x040fe20000001830 */
[----:B------:R-:W2:Y:S05]  /*4ac0*/  LDSM.16.M88.4 R76, [R192+0x2000] ;  /* 0x00200000c04c783b */ /* 0x000eaa0000000200 */
        /* <DEDUP_REMOVED lines=8> */
[----:B------:R-:W-:Y:S03]  /*4b50*/  HMMA.16816.F32 R20, R12, R42, R20 ;  /* 0x0000002a0c14723c */ /* 0x000fe60000001814 */
[----:B------:R-:W-:Y:S03]  /*4b60*/  LDSM.16.M88.4 R40, [R204+0x4000] ;  /* 0x00400000cc28783b */ /* 0x000fe60000000200 */
[C---:B---3--:R-:W-:Y:S06]  /*4b70*/  HMMA.16816.F32 R32, R16.reuse, R28, R32 ;  /* 0x0000001c1020723c */ /* 0x048fec0000001820 */
[----:B------:R-:W-:Y:S01]  /*4b80*/  HMMA.16816.F32 R48, R16, R30, R48 ;  /* 0x0000001e1030723c */ /* 0x000fe20000001830 */
[----:B------:R-:W3:Y:S05]  /*4b90*/  LDSM.16.M88.4 R28, [R199+0x8800] ;  /* 0x00880000c71c783b */ /* 0x000eea0000000200 */
[----:B--2---:R-:W-:Y:S06]  /*4ba0*/  HMMA.16816.F32 R8, R80, R76, R8 ;  /* 0x0000004c5008723c */ /* 0x004fec0000001808 */
[C---:B------:R-:W-:Y:S06]  /*4bb0*/  HMMA.16816.F32 R44, R16.reuse, R52, R44 ;  /* 0x00000034102c723c */ /* 0x040fec000000182c */
[C---:B------:R-:W-:Y:S01]  /*4bc0*/  HMMA.16816.F32 R72, R16.reuse, R54, R72 ;  /* 0x000000361048723c */ /* 0x040fe20000001848 */
[----:B------:R-:W-:Y:S05]  /*4bd0*/  LDSM.16.M88.4 R52, [R192+0x2800] ;  /* 0x00280000c034783b */ /* 0x000fea0000000200 */
[C---:B----4-:R-:W-:Y:S06]  /*4be0*/  HMMA.16816.F32 R68, R16.reuse, R24, R68 ;  /* 0x000000181044723c */ /* 0x050fec0000001844 */
[----:B------:R-:W-:Y:S01]  /*4bf0*/  HMMA.16816.F32 R64, R16, R26, R64 ;  /* 0x0000001a1040723c */ /* 0x000fe20000001840 */
[----:B------:R-:W2:Y:S04]  /*4c00*/  LDSM.16.M88.4 R16, [R199+0x9800] ;  /* 0x00980000c710783b */ /* 0x000ea80000000200 */
[----:B------:R-:W4:Y:S01]  /*4c10*/  LDSM.16.M88.4 R24, [R203+0x4000] ;  /* 0x00400000cb18783b */ /* 0x000f220000000200 */
[----:B------:R-:W-:Y:S03]  /*4c20*/  HMMA.16816.F32 R20, R80, R78, R20 ;  /* 0x0000004e5014723c */ /* 0x000fe60000001814 */
[----:B------:R-:W4:Y:S03]  /*4c30*/  LDSM.16.M88.4 R76, [R192+0x3800] ;  /* 0x00380000c04c783b */ /* 0x000f260000000200 */
[----:B-1----:R-:W-:Y:S06]  /*4c40*/  HMMA.16816.F32 R8, R60, R36, R8 ;  /* 0x000000243c08723c */ /* 0x002fec0000001808 */
[C---:B---3--:R-:W-:Y:S06]  /*4c50*/  HMMA.16816.F32 R32, R12.reuse, R28, R32 ;  /* 0x0000001c0c20723c */ /* 0x048fec0000001820 */
[----:B------:R-:W-:Y:S01]  /*4c60*/  HMMA.16816.F32 R48, R12, R30, R48 ;  /* 0x0000001e0c30723c */ /* 0x000fe20000001830 */
[----:B------:R-:W1:Y:S05]  /*4c70*/  LDSM.16.M88.4 R28, [R202+0x4000] ;  /* 0x00400000ca1c783b */ /* 0x000e6a0000000200 */
[----:B------:R-:W-:Y:S01]  /*4c80*/  HMMA.16816.F32 R20, R60, R38, R20 ;  /* 0x000000263c14723c */ /* 0x000fe20000001814 */
[----:B------:R-:W-:Y:S05]  /*4c90*/  LDSM.16.M88.4 R36, [R203+0x4800] ;  /* 0x00480000cb24783b */ /* 0x000fea0000000200 */
[C---:B------:R-:W-:Y:S06]  /*4ca0*/  HMMA.16816.F32 R44, R12.reuse, R56, R44 ;  /* 0x000000380c2c723c */ /* 0x040fec000000182c */
[C---:B------:R-:W-:Y:S01]  /*4cb0*/  HMMA.16816.F32 R72, R12.reuse, R58, R72 ;  /* 0x0000003a0c48723c */ /* 0x040fe20000001848 */
[----:B------:R-:W3:Y:S05]  /*4cc0*/  LDSM.16.M88.4 R56, [R205+0xb000] ;  /* 0x00b00000cd38783b */ /* 0x000eea0000000200 */
[C---:B--2---:R-:W-:Y:S06]  /*4cd0*/  HMMA.16816.F32 R68, R12.reuse, R16, R68 ;  /* 0x000000100c44723c */ /* 0x044fec0000001844 */
[----:B------:R-:W-:Y:S01]  /*4ce0*/  HMMA.16816.F32 R64, R12, R18, R64 ;  /* 0x000000120c40723c */ /* 0x000fe20000001840 */
[----:B------:R-:W-:Y:S04]  /*4cf0*/  LDSM.16.M88.4 R16, [R201+0x4000] ;  /* 0x00400000c910783b */ /* 0x000fe80000000200 */
[----:B------:R-:W-:Y:S01]  /*4d00*/  LDSM.16.M88.4 R12, [R192+0x4000] ;  /* 0x00400000c00c783b */ /* 0x000fe20000000200 */
[----:B----4-:R-:W-:Y:S06]  /*4d10*/  HMMA.16816.F32 R8, R40, R24, R8 ;  /* 0x000000182808723c */ /* 0x010fec0000001808 */
[C---:B------:R-:W-:Y:S06]  /*4d20*/  HMMA.16816.F32 R32, R80.reuse, R52, R32 ;  /* 0x000000345020723c */ /* 0x040fec0000001820 */
[----:B------:R-:W-:Y:S01]  /*4d30*/  HMMA.16816.F32 R48, R80, R54, R48 ;  /* 0x000000365030723c */ /* 0x000fe20000001830 */
[----:B------:R-:W2:Y:S05]  /*4d40*/  LDSM.16.M88.4 R52, [R205+0xb800] ;  /* 0x00b80000cd34783b */ /* 0x000eaa0000000200 */
[----:B------:R-:W-:Y:S01]  /*4d50*/  HMMA.16816.F32 R20, R40, R26, R20 ;  /* 0x0000001a2814723c */ /* 0x000fe20000001814 */
[----:B------:R-:W-:Y:S05]  /*4d60*/  LDSM.16.M88.4 R24, [R199+0xa800] ;  /* 0x00a80000c718783b */ /* 0x000fea0000000200 */
[C---:B------:R-:W-:Y:S06]  /*4d70*/  HMMA.16816.F32 R44, R80.reuse, R84, R44 ;  /* 0x00000054502c723c */ /* 0x040fec000000182c */
[C---:B------:R-:W-:Y:S06]  /*4d80*/  HMMA.16816.F32 R72, R80.reuse, R86, R72 ;  /* 0x000000565048723c */ /* 0x040fec0000001848 */
[C---:B------:R-:W-:Y:S06]  /*4d90*/  HMMA.16816.F32 R68, R80.reuse, R76, R68 ;  /* 0x0000004c5044723c */ /* 0x040fec0000001844 */
[----:B------:R-:W-:Y:S01]  /*4da0*/  HMMA.16816.F32 R64, R80, R78, R64 ;  /* 0x0000004e5040723c */ /* 0x000fe20000001840 */
[----:B------:R-:W4:Y:S04]  /*4db0*/  LDSM.16.M88.4 R76, [R203+0x5000] ;  /* 0x00500000cb4c783b */ /* 0x000f280000000200 */
[----:B------:R-:W4:Y:S01]  /*4dc0*/  LDSM.16.M88.4 R80, [R203+0x5800] ;  /* 0x00580000cb50783b */ /* 0x000f220000000200 */
[----:B-1----:R-:W-:Y:S06]  /*4dd0*/  HMMA.16816.F32 R8, R28, R88, R8 ;  /* 0x000000581c08723c */ /* 0x002fec0000001808 */
[C---:B------:R-:W-:Y:S06]  /*4de0*/  HMMA.16816.F32 R32, R60.reuse, R92, R32 ;  /* 0x0000005c3c20723c */ /* 0x040fec0000001820 */
[----:B------:R-:W-:Y:S06]  /*4df0*/  HMMA.16816.F32 R48, R60, R94, R48 ;  /* 0x0000005e3c30723c */ /* 0x000fec0000001830 */
[----:B------:R-:W-:Y:S06]  /*4e00*/  HMMA.16816.F32 R20, R28, R90, R20 ;  /* 0x0000005a1c14723c */ /* 0x000fec0000001814 */
[C---:B---3--:R-:W-:Y:S06]  /*4e10*/  HMMA.16816.F32 R44, R60.reuse, R56, R44 ;  /* 0x000000383c2c723c */ /* 0x048fec000000182c */
[C---:B------:R-:W-:Y:S01]  /*4e20*/  HMMA.16816.F32 R72, R60.reuse, R58, R72 ;  /* 0x0000003a3c48723c */ /* 0x040fe20000001848 */
[----:B------:R-:W-:Y:S05]  /*4e30*/  LDSM.16.M88.4 R56, [R192+0x4800] ;  /* 0x00480000c038783b */ /* 0x000fea0000000200 */
[C---:B--2---:R-:W-:Y:S06]  /*4e40*/  HMMA.16816.F32 R68, R60.reuse, R52, R68 ;  /* 0x000000343c44723c */ /* 0x044fec0000001844 */
[----:B------:R-:W-:Y:S06]  /*4e50*/  HMMA.16816.F32 R64, R60, R54, R64 ;  /* 0x000000363c40723c */ /* 0x000fec0000001840 */
[----:B------:R-:W-:Y:S06]  /*4e60*/  HMMA.16816.F32 R8, R16, R12, R8 ;  /* 0x0000000c1008723c */ /* 0x000fec0000001808 */
[C---:B------:R-:W-:Y:S06]  /*4e70*/  HMMA.16816.F32 R32, R40.reuse, R36, R32 ;  /* 0x000000242820723c */ /* 0x040fec0000001820 */
[----:B------:R-:W-:Y:S01]  /*4e80*/  HMMA.16816.F32 R48, R40, R38, R48 ;  /* 0x000000262830723c */ /* 0x000fe20000001830 */
[----:B------:R-:W1:Y:S05]  /*4e90*/  LDSM.16.M88.4 R36, [R199+0xb000] ;  /* 0x00b00000c724783b */ /* 0x000e6a0000000200 */
[----:B------:R-:W-:Y:S01]  /*4ea0*/  HMMA.16816.F32 R20, R16, R14, R20 ;  /* 0x0000000e1014723c */ /* 0x000fe20000001814 */
[----:B------:R-:W2:Y:S05]  /*4eb0*/  LDSM.16.M88.4 R12, [R199+0xb800] ;  /* 0x00b80000c70c783b */ /* 0x000eaa0000000200 */
[C---:B----4-:R-:W-:Y:S01]  /*4ec0*/  HMMA.16816.F32 R44, R40.reuse, R76, R44 ;  /* 0x0000004c282c723c */ /* 0x050fe2000000182c */
[----:B------:R-:W-:Y:S01]  /*4ed0*/  FMUL.FTZ R8, R8, UR22 ;  /* 0x0000001608087c20 */ /* 0x000fe20008410000 */
[----:B------:R-:W-:Y:S01]  /*4ee0*/  FMUL.FTZ R54, R9, UR22 ;  /* 0x0000001609367c20 */ /* 0x000fe20008410000 */
[----:B------:R-:W-:Y:S01]  /*4ef0*/  FMUL.FTZ R53, R10, UR22 ;  /* 0x000000160a357c20 */ /* 0x000fe20008410000 */
[----:B------:R-:W-:Y:S01]  /*4f00*/  FMUL.FTZ R55, R11, UR22 ;  /* 0x000000160b377c20 */ /* 0x000fe20008410000 */
[----:B------:R3:W-:Y:S01]  /*4f10*/  MUFU.TANH R52, R8 ;  /* 0x0000000800347308 */ /* 0x0007e20000002400 */
[C---:B------:R-:W-:Y:S06]  /*4f20*/  HMMA.16816.F32 R72, R40.reuse, R78, R72 ;  /* 0x0000004e2848723c */ /* 0x040fec0000001848 */
[C---:B------:R-:W-:Y:S01]  /*4f30*/  HMMA.16816.F32 R68, R40.reuse, R80, R68 ;  /* 0x000000502844723c */ /* 0x040fe20000001844 */
[----:B------:R-:W4:Y:S05]  /*4f40*/  MUFU.TANH R54, R54 ;  /* 0x0000003600367308 */ /* 0x000f2a0000002400 */
[----:B------:R-:W-:Y:S01]  /*4f50*/  HMMA.16816.F32 R64, R40, R82, R64 ;  /* 0x000000522840723c */ /* 0x000fe20000001840 */
[----:B------:R-:W-:Y:S01]  /*4f60*/  FMUL.FTZ R20, R20, UR22 ;  /* 0x0000001614147c20 */ /* 0x000fe20008410000 */
[----:B------:R-:W-:Y:S01]  /*4f70*/  FMUL.FTZ R21, R21, UR22 ;  /* 0x0000001615157c20 */ /* 0x000fe20008410000 */
[----:B------:R-:W4:Y:S01]  /*4f80*/  MUFU.TANH R55, R55 ;  /* 0x0000003700377308 */ /* 0x000f220000002400 */
[----:B---3--:R-:W3:Y:S01]  /*4f90*/  LDSM.16.M88.4 R8, [R192+0x5000] ;  /* 0x00500000c008783b */ /* 0x008ee20000000200 */
[----:B------:R-:W-:Y:S01]  /*4fa0*/  FMUL.FTZ R22, R22, UR22 ;  /* 0x0000001616167c20 */ /* 0x000fe20008410000 */
[----:B------:R-:W-:Y:S01]  /*4fb0*/  HMMA.16816.F32 R32, R28, R24, R32 ;  /* 0x000000181c20723c */ /* 0x000fe20000001820 */
[----:B------:R-:W-:-:S04]  /*4fc0*/  FMUL.FTZ R23, R23, UR22 ;  /* 0x0000001617177c20 */ /* 0x000fc80008410000 */
[----:B------:R-:W4:Y:S01]  /*4fd0*/  MUFU.TANH R20, R20 ;  /* 0x0000001400147308 */ /* 0x000f220000002400 */
[----:B------:R-:W-:Y:S01]  /*4fe0*/  HMMA.16816.F32 R48, R28, R26, R48 ;  /* 0x0000001a1c30723c */ /* 0x000fe20000001830 */
[----:B------:R-:W4:Y:S01]  /*4ff0*/  LDSM.16.M88.4 R24, [R192+0x5800] ;  /* 0x00580000c018783b */ /* 0x000f220000000200 */
[----:B------:R-:W-:-:S04]  /*5000*/  DEPBAR.LE SB0, 0x0 ;  /* 0x000080000000791a */ /* 0x000fc80000000000 */
[C---:B-1----:R-:W-:Y:S01]  /*5010*/  HMMA.16816.F32 R44, R28.reuse, R36, R44 ;  /* 0x000000241c2c723c */ /* 0x042fe2000000182c */
[----:B------:R-:W-:Y:S05]  /*5020*/  MUFU.TANH R21, R21 ;  /* 0x0000001500157308 */ /* 0x000fea0000002400 */
[C---:B------:R-:W-:Y:S03]  /*5030*/  HMMA.16816.F32 R72, R28.reuse, R38, R72 ;  /* 0x000000261c48723c */ /* 0x040fe60000001848 */
[----:B------:R-:W1:Y:S03]  /*5040*/  MUFU.TANH R22, R22 ;  /* 0x0000001600167308 */ /* 0x000e660000002400 */
[C---:B--2---:R-:W-:Y:S05]  /*5050*/  HMMA.16816.F32 R68, R28.reuse, R12, R68 ;  /* 0x0000000c1c44723c */ /* 0x044fea0000001844 */
[----:B------:R-:W2:Y:S01]  /*5060*/  MUFU.TANH R23, R23 ;  /* 0x0000001700177308 */ /* 0x000ea20000002400 */
[----:B------:R-:W-:Y:S06]  /*5070*/  HMMA.16816.F32 R64, R28, R14, R64 ;  /* 0x0000000e1c40723c */ /* 0x000fec0000001840 */
[C---:B------:R-:W-:Y:S01]  /*5080*/  HMMA.16816.F32 R32, R16.reuse, R56, R32 ;  /* 0x000000381020723c */ /* 0x040fe20000001820 */
[----:B------:R-:W-:Y:S01]  /*5090*/  MOV R15, UR15 ;  /* 0x0000000f000f7c02 */ /* 0x000fe20008000f00 */
[----:B------:R-:W-:Y:S03]  /*50a0*/  MUFU.TANH R53, R53 ;  /* 0x0000003500357308 */ /* 0x000fe60000002400 */
[----:B------:R-:W-:Y:S01]  /*50b0*/  VIADDMNMX R2, R6, 0x8, R15, PT ;  /* 0x0000000806027846 */ /* 0x000fe2000380010f */
[C---:B------:R-:W-:Y:S06]  /*50c0*/  HMMA.16816.F32 R48, R16.reuse, R58, R48 ;  /* 0x0000003a1030723c */ /* 0x040fec0000001830 */
[C---:B---3--:R-:W-:Y:S06]  /*50d0*/  HMMA.16816.F32 R44, R16.reuse, R8, R44 ;  /* 0x00000008102c723c */ /* 0x048fec000000182c */
[C---:B------:R-:W-:Y:S06]  /*50e0*/  HMMA.16816.F32 R72, R16.reuse, R10, R72 ;  /* 0x0000000a1048723c */ /* 0x040fec0000001848 */
[----:B----4-:R-:W-:Y:S01]  /*50f0*/  HMMA.16816.F32 R68, R16, R24, R68 ;  /* 0x000000181044723c */ /* 0x010fe20000001844 */
[----:B------:R-:W-:Y:S01]  /*5100*/  FMUL.FTZ R12, R32, UR22 ;  /* 0x00000016200c7c20 */ /* 0x000fe20008410000 */
[----:B------:R-:W-:Y:S01]  /*5110*/  FMUL.FTZ R8, R34, UR22 ;  /* 0x0000001622087c20 */ /* 0x000fe20008410000 */
[----:B------:R-:W-:Y:S01]  /*5120*/  FMUL.FTZ R13, R33, UR22 ;  /* 0x00000016210d7c20 */ /* 0x000fe20008410000 */
[----:B------:R-:W-:-:S02]  /*5130*/  FMUL.FTZ R9, R35, UR22 ;  /* 0x0000001623097c20 */ /* 0x000fc40008410000 */
[----:B------:R-:W-:Y:S01]  /*5140*/  HMMA.16816.F32 R64, R16, R26, R64 ;  /* 0x0000001a1040723c */ /* 0x000fe20000001840 */
[----:B------:R-:W3:Y:S01]  /*5150*/  MUFU.TANH R12, R12 ;  /* 0x0000000c000c7308 */ /* 0x000ee20000002400 */
[----:B------:R-:W-:Y:S01]  /*5160*/  FMUL.FTZ R10, R48, UR22 ;  /* 0x00000016300a7c20 */ /* 0x000fe20008410000 */
[----:B------:R-:W-:-:S03]  /*5170*/  FMUL.FTZ R11, R49, UR22 ;  /* 0x00000016310b7c20 */ /* 0x000fc60008410000 */
[----:B------:R-:W-:Y:S01]  /*5180*/  FMUL.FTZ R45, R45, UR22 ;  /* 0x000000162d2d7c20 */ /* 0x000fe20008410000 */
[----:B------:R-:W-:Y:S02]  /*5190*/  VIADD R16, R212, UR12 ;  /* 0x0000000cd4107c36 */ /* 0x000fe40008000000 */
[----:B------:R-:W-:Y:S01]  /*51a0*/  FMUL.FTZ R17, R50, UR22 ;  /* 0x0000001632117c20 */ /* 0x000fe20008410000 */
[----:B------:R-:W4:Y:S01]  /*51b0*/  MUFU.TANH R8, R8 ;  /* 0x0000000800087308 */ /* 0x000f220000002400 */
[----:B------:R-:W-:Y:S01]  /*51c0*/  FMUL.FTZ R19, R51, UR22 ;  /* 0x0000001633137c20 */ /* 0x000fe20008410000 */
[C---:B------:R-:W-:Y:S02]  /*51d0*/  VIADD R14, R16.reuse, 0x1 ;  /* 0x00000001100e7836 */ /* 0x040fe40000000000 */
[----:B------:R-:W-:Y:S01]  /*51e0*/  FMUL.FTZ R47, R47, UR22 ;  /* 0x000000162f2f7c20 */ /* 0x000fe20008410000 */
[----:B------:R-:W-:Y:S02]  /*51f0*/  VIADD R25, R16, 0x8 ;  /* 0x0000000810197836 */ /* 0x000fe40000000000 */
[----:B------:R-:W-:Y:S01]  /*5200*/  FMUL.FTZ R18, R44, UR22 ;  /* 0x000000162c127c20 */ /* 0x000fe20008410000 */
[----:B------:R-:W-:Y:S01]  /*5210*/  VIADD R6, R16, 0x9 ;  /* 0x0000000910067836 */ /* 0x000fe20000000000 */
[----:B------:R-:W-:Y:S01]  /*5220*/  I2FP.F32.S32 R15, R14 ;  /* 0x0000000e000f7245 */ /* 0x000fe20000201400 */
[----:B------:R-:W-:Y:S01]  /*5230*/  MUFU.TANH R13, R13 ;  /* 0x0000000d000d7308 */ /* 0x000fe20000002400 */
[-C--:B------:R-:W-:Y:S01]  /*5240*/  ISETP.GE.AND P4, PT, R14, R135.reuse, PT ;  /* 0x000000870e00720c */ /* 0x080fe20003f86270 */
[----:B------:R-:W-:Y:S01]  /*5250*/  FMUL.FTZ R46, R46, UR22 ;  /* 0x000000162e2e7c20 */ /* 0x000fe20008410000 */
[-C--:B------:R-:W-:Y:S01]  /*5260*/  ISETP.GE.AND P1, PT, R14, R2.reuse, PT ;  /* 0x000000020e00720c */ /* 0x080fe20003f26270 */
[C---:B------:R-:W-:Y:S01]  /*5270*/  FFMA.FTZ R14, R15.reuse, UR5, R54 ;  /* 0x000000050f0e7c23 */ /* 0x040fe20008010036 */
[----:B------:R-:W-:Y:S01]  /*5280*/  FFMA.FTZ R29, R15, UR5, R55 ;  /* 0x000000050f1d7c23 */ /* 0x000fe20008010037 */
[C---:B------:R-:W-:Y:S01]  /*5290*/  IADD3 R15, R16.reuse, 0x10, RZ ;  /* 0x00000010100f7810 */ /* 0x040fe20007ffe0ff */
[----:B------:R-:W-:Y:S01]  /*52a0*/  VIADD R28, R16, 0x19 ;  /* 0x00000019101c7836 */ /* 0x000fe20000000000 */
[-C--:B------:R-:W-:Y:S01]  /*52b0*/  ISETP.GE.AND P5, PT, R25, R135.reuse, PT ;  /* 0x000000871900720c */ /* 0x080fe20003fa6270 */
[----:B------:R-:W-:Y:S01]  /*52c0*/  MUFU.TANH R9, R9 ;  /* 0x0000000900097308 */ /* 0x000fe20000002400 */
[----:B------:R-:W-:Y:S01]  /*52d0*/  FSEL R14, R14, -INF , !P4 ;  /* 0xff8000000e0e7808 */ /* 0x000fe20006000000 */
[----:B------:R-:W-:Y:S01]  /*52e0*/  FMUL.FTZ R72, R72, UR22 ;  /* 0x0000001648487c20 */ /* 0x000fe20008410000 */
[----:B------:R-:W-:Y:S01]  /*52f0*/  FSEL R29, R29, -INF , !P1 ;  /* 0xff8000001d1d7808 */ /* 0x000fe20004800000 */
[----:B------:R-:W-:Y:S01]  /*5300*/  FMUL.FTZ R74, R74, UR22 ;  /* 0x000000164a4a7c20 */ /* 0x000fe20008410000 */
[-C--:B------:R-:W-:Y:S01]  /*5310*/  ISETP.GE.AND P3, PT, R25, R2.reuse, PT ;  /* 0x000000021900720c */ /* 0x080fe20003f66270 */
[----:B------:R-:W-:Y:S01]  /*5320*/  FMUL.FTZ R68, R68, UR22 ;  /* 0x0000001644447c20 */ /* 0x000fe20008410000 */
[CC--:B------:R-:W-:Y:S01]  /*5330*/  ISETP.GE.AND P6, PT, R6.reuse, R135.reuse, PT ;  /* 0x000000870600720c */ /* 0x0c0fe20003fc6270 */
[----:B------:R-:W-:Y:S01]  /*5340*/  MUFU.TANH R10, R10 ;  /* 0x0000000a000a7308 */ /* 0x000fe20000002400 */
[-C--:B------:R-:W-:Y:S01]  /*5350*/  ISETP.GE.AND P2, PT, R6, R2.reuse, PT ;  /* 0x000000020600720c */ /* 0x080fe20003f46270 */
[----:B------:R-:W-:Y:S01]  /*5360*/  FMUL.FTZ R70, R70, UR22 ;  /* 0x0000001646467c20 */ /* 0x000fe20008410000 */
[----:B------:R-:W-:Y:S01]  /*5370*/  ISETP.GE.AND P4, PT, R15, R135, PT ;  /* 0x000000870f00720c */ /* 0x000fe20003f86270 */
[----:B------:R-:W-:Y:S01]  /*5380*/  FMUL.FTZ R73, R73, UR22 ;  /* 0x0000001649497c20 */ /* 0x000fe20008410000 */
[----:B------:R-:W-:Y:S01]  /*5390*/  ISETP.GE.AND P1, PT, R15, R2, PT ;  /* 0x000000020f00720c */ /* 0x000fe20003f26270 */
[----:B------:R-:W-:Y:S01]  /*53a0*/  FMUL.FTZ R75, R75, UR22 ;  /* 0x000000164b4b7c20 */ /* 0x000fe20008410000 */
[----:B------:R-:W-:Y:S01]  /*53b0*/  I2FP.F32.S32 R25, R25 ;  /* 0x0000001900197245 */ /* 0x000fe20000201400 */
[----:B------:R-:W4:Y:S01]  /*53c0*/  MUFU.TANH R17, R17 ;  /* 0x0000001100117308 */ /* 0x000f220000002400 */
[----:B------:R-:W-:Y:S01]  /*53d0*/  I2FP.F32.S32 R6, R6 ;  /* 0x0000000600067245 */ /* 0x000fe20000201400 */
[----:B------:R-:W-:Y:S01]  /*53e0*/  FMUL.FTZ R64, R64, UR22 ;  /* 0x0000001640407c20 */ /* 0x000fe20008410000 */
[----:B------:R-:W-:Y:S01]  /*53f0*/  I2FP.F32.S32 R15, R15 ;  /* 0x0000000f000f7245 */ /* 0x000fe20000201400 */
[C---:B------:R-:W-:Y:S01]  /*5400*/  FFMA.FTZ R20, R25.reuse, UR5, R20 ;  /* 0x0000000519147c23 */ /* 0x040fe20008010014 */
[----:B-1----:R-:W-:Y:S01]  /*5410*/  FFMA.FTZ R22, R25, UR5, R22 ;  /* 0x0000000519167c23 */ /* 0x002fe20008010016 */
[C---:B------:R-:W-:Y:S01]  /*5420*/  FFMA.FTZ R21, R6.reuse, UR5, R21 ;  /* 0x0000000506157c23 */ /* 0x040fe20008010015 */
[----:B--2---:R-:W-:Y:S01]  /*5430*/  FFMA.FTZ R23, R6, UR5, R23 ;  /* 0x0000000506177c23 */ /* 0x004fe20008010017 */
[----:B------:R-:W1:Y:S01]  /*5440*/  MUFU.TANH R19, R19 ;  /* 0x0000001300137308 */ /* 0x000e620000002400 */
[C---:B---3--:R-:W-:Y:S01]  /*5450*/  FFMA.FTZ R12, R15.reuse, UR5, R12 ;  /* 0x000000050f0c7c23 */ /* 0x048fe2000801000c */
[----:B----4-:R-:W-:Y:S01]  /*5460*/  FFMA.FTZ R8, R15, UR5, R8 ;  /* 0x000000050f087c23 */ /* 0x010fe20008010008 */
[----:B------:R-:W-:Y:S01]  /*5470*/  VIADD R6, R16, 0x11 ;  /* 0x0000001110067836 */ /* 0x000fe20000000000 */
[----:B------:R-:W-:Y:S01]  /*5480*/  FSEL R26, R20, -INF , !P5 ;  /* 0xff800000141a7808 */ /* 0x000fe20006800000 */
[----:B------:R-:W-:Y:S01]  /*5490*/  VIADD R15, R16, 0x18 ;  /* 0x00000018100f7836 */ /* 0x000fe20000000000 */
[----:B------:R-:W-:Y:S01]  /*54a0*/  FSEL R27, R22, -INF , !P3 ;  /* 0xff800000161b7808 */ /* 0x000fe20005800000 */
[----:B------:R-:W-:Y:S01]  /*54b0*/  FMUL.FTZ R69, R69, UR22 ;  /* 0x0000001645457c20 */ /* 0x000fe20008410000 */
[----:B------:R-:W2:Y:S01]  /*54c0*/  MUFU.TANH R11, R11 ;  /* 0x0000000b000b7308 */ /* 0x000ea20000002400 */
[----:B------:R-:W-:Y:S01]  /*54d0*/  FSEL R24, R21, -INF , !P6 ;  /* 0xff80000015187808 */ /* 0x000fe20007000000 */
[----:B------:R-:W-:Y:S01]  /*54e0*/  FMUL.FTZ R71, R71, UR22 ;  /* 0x0000001647477c20 */ /* 0x000fe20008410000 */
[----:B------:R-:W-:Y:S01]  /*54f0*/  FSEL R25, R23, -INF , !P2 ;  /* 0xff80000017197808 */ /* 0x000fe20005000000 */
[----:B------:R-:W-:Y:S01]  /*5500*/  FMUL.FTZ R65, R65, UR22 ;  /* 0x0000001641417c20 */ /* 0x000fe20008410000 */
[-C--:B------:R-:W-:Y:S01]  /*5510*/  ISETP.GE.AND P5, PT, R6, R135.reuse, PT ;  /* 0x000000870600720c */ /* 0x080fe20003fa6270 */
[----:B------:R-:W-:Y:S01]  /*5520*/  FMUL.FTZ R66, R66, UR22 ;  /* 0x0000001642427c20 */ /* 0x000fe20008410000 */
[-C--:B------:R-:W-:Y:S01]  /*5530*/  ISETP.GE.AND P3, PT, R6, R2.reuse, PT ;  /* 0x000000020600720c */ /* 0x080fe20003f66270 */
[----:B------:R-:W3:Y:S01]  /*5540*/  MUFU.TANH R45, R45 ;  /* 0x0000002d002d7308 */ /* 0x000ee20000002400 */
[----:B------:R-:W-:Y:S01]  /*5550*/  ISETP.GE.AND P6, PT, R15, R135, PT ;  /* 0x000000870f00720c */ /* 0x000fe20003fc6270 */
[----:B------:R-:W-:Y:S01]  /*5560*/  FMUL.FTZ R67, R67, UR22 ;  /* 0x0000001643437c20 */ /* 0x000fe20008410000 */
[----:B------:R-:W-:-:S02]  /*5570*/  ISETP.GE.AND P2, PT, R15, R2, PT ;  /* 0x000000020f00720c */ /* 0x000fc40003f46270 */
[----:B------:R-:W-:Y:S02]  /*5580*/  I2FP.F32.S32 R21, R15 ;  /* 0x0000000f00157245 */ /* 0x000fe40000201400 */
[----:B------:R-:W-:Y:S01]  /*5590*/  I2FP.F32.S32 R6, R6 ;  /* 0x0000000600067245 */ /* 0x000fe20000201400 */
[----:B------:R-:W4:Y:S01]  /*55a0*/  MUFU.TANH R47, R47 ;  /* 0x0000002f002f7308 */ /* 0x000f220000002400 */
[----:B------:R-:W-:Y:S01]  /*55b0*/  FSEL R12, R12, -INF , !P4 ;  /* 0xff8000000c0c7808 */ /* 0x000fe20006000000 */
[C---:B------:R-:W-:Y:S01]  /*55c0*/  FFMA.FTZ R20, R21.reuse, UR5, R17 ;  /* 0x0000000515147c23 */ /* 0x040fe20008010011 */
[----:B------:R-:W-:Y:S01]  /*55d0*/  FSEL R15, R8, -INF , !P1 ;  /* 0xff800000080f7808 */ /* 0x000fe20004800000 */
[----:B------:R-:W-:Y:S01]  /*55e0*/  FFMA.FTZ R22, R6, UR5, R13 ;  /* 0x0000000506167c23 */ /* 0x000fe2000801000d */
[----:B------:R-:W-:Y:S01]  /*55f0*/  ISETP.GE.AND P4, PT, R28, R135, PT ;  /* 0x000000871c00720c */ /* 0x000fe20003f86270 */
[----:B------:R-:W-:Y:S01]  /*5600*/  FFMA.FTZ R13, R6, UR5, R9 ;  /* 0x00000005060d7c23 */ /* 0x000fe20008010009 */
[----:B------:R-:W-:Y:S01]  /*5610*/  ISETP.GE.AND P1, PT, R28, R2, PT ;  /* 0x000000021c00720c */ /* 0x000fe20003f26270 */
[----:B------:R-:W4:Y:S01]  /*5620*/  MUFU.TANH R18, R18 ;  /* 0x0000001200127308 */ /* 0x000f220000002400 */
[----:B------:R-:W-:Y:S01]  /*5630*/  I2FP.F32.S32 R28, R28 ;  /* 0x0000001c001c7245 */ /* 0x000fe20000201400 */
[----:B------:R-:W-:Y:S01]  /*5640*/  FFMA.FTZ R8, R21, UR5, R10 ;  /* 0x0000000515087c23 */ /* 0x000fe2000801000a */
[----:B------:R-:W-:Y:S01]  /*5650*/  VIADD R21, R16, 0x21 ;  /* 0x0000002110157836 */ /* 0x000fe20000000000 */
[----:B------:R-:W-:Y:S01]  /*5660*/  FSEL R10, R22, -INF , !P5 ;  /* 0xff800000160a7808 */ /* 0x000fe20006800000 */
[----:B------:R-:W-:-:S02]  /*5670*/  VIADD R17, R16, 0x28 ;  /* 0x0000002810117836 */ /* 0x000fc40000000000 */
[----:B-1----:R-:W-:Y:S01]  /*5680*/  FFMA.FTZ R9, R28, UR5, R19 ;  /* 0x000000051c097c23 */ /* 0x002fe20008010013 */
[----:B------:R-:W-:Y:S01]  /*5690*/  IADD3 R19, R16, 0x20, RZ ;  /* 0x0000002010137810 */ /* 0x000fe20007ffe0ff */
[----:B------:R-:W1:Y:S01]  /*56a0*/  MUFU.TANH R46, R46 ;  /* 0x0000002e002e7308 */ /* 0x000e620000002400 */
[----:B--2---:R-:W-:Y:S01]  /*56b0*/  FFMA.FTZ R6, R28, UR5, R11 ;  /* 0x000000051c067c23 */ /* 0x004fe2000801000b */
[----:B------:R-:W-:Y:S02]  /*56c0*/  FSEL R13, R13, -INF , !P3 ;  /* 0xff8000000d0d7808 */ /* 0x000fe40005800000 */
[----:B------:R-:W-:Y:S02]  /*56d0*/  FSEL R11, R20, -INF , !P2 ;  /* 0xff800000140b7808 */ /* 0x000fe40005000000 */
[C---:B------:R-:W-:Y:S02]  /*56e0*/  ISETP.GE.AND P5, PT, R19.reuse, R135, PT ;  /* 0x000000871300720c */ /* 0x040fe40003fa6270 */
[----:B------:R-:W2:Y:S01]  /*56f0*/  MUFU.TANH R72, R72 ;  /* 0x0000004800487308 */ /* 0x000ea20000002400 */
[----:B------:R-:W-:-:S02]  /*5700*/  ISETP.GE.AND P3, PT, R19, R2, PT ;  /* 0x000000021300720c */ /* 0x000fc40003f66270 */
[----:B------:R-:W-:Y:S02]  /*5710*/  I2FP.F32.S32 R20, R21 ;  /* 0x0000001500147245 */ /* 0x000fe40000201400 */
[----:B------:R-:W-:Y:S02]  /*5720*/  I2FP.F32.S32 R19, R19 ;  /* 0x0000001300137245 */ /* 0x000fe40000201400 */
[----:B------:R-:W-:Y:S01]  /*5730*/  FSEL R6, R6, -INF , !P4 ;  /* 0xff80000006067808 */ /* 0x000fe20006000000 */
[----:B------:R-:W2:Y:S01]  /*5740*/  MUFU.TANH R74, R74 ;  /* 0x0000004a004a7308 */ /* 0x000ea20000002400 */
[----:B------:R-:W-:Y:S01]  /*5750*/  FSEL R9, R9, -INF , !P1 ;  /* 0xff80000009097808 */ /* 0x000fe20004800000 */
[----:B---3--:R-:W-:Y:S01]  /*5760*/  FFMA.FTZ R45, R20, UR5, R45 ;  /* 0x00000005142d7c23 */ /* 0x008fe2000801002d */
[----:B------:R-:W-:Y:S01]  /*5770*/  FSEL R8, R8, -INF , !P6 ;  /* 0xff80000008087808 */ /* 0x000fe20007000000 */
[----:B----4-:R-:W-:Y:S01]  /*5780*/  FFMA.FTZ R47, R20, UR5, R47 ;  /* 0x00000005142f7c23 */ /* 0x010fe2000801002f */
[-C--:B------:R-:W-:Y:S01]  /*5790*/  ISETP.GE.AND P4, PT, R17, R135.reuse, PT ;  /* 0x000000871100720c */ /* 0x080fe20003f86270 */
[----:B------:R-:W-:Y:S01]  /*57a0*/  FFMA.FTZ R18, R19, UR5, R18 ;  /* 0x0000000513127c23 */ /* 0x000fe20008010012 */
[-C--:B------:R-:W-:Y:S01]  /*57b0*/  ISETP.GE.AND P1, PT, R17, R2.reuse, PT ;  /* 0x000000021100720c */ /* 0x080fe20003f26270 */
[----:B------:R-:W3:Y:S01]  /*57c0*/  MUFU.TANH R68, R68 ;  /* 0x0000004400447308 */ /* 0x000ee20000002400 */
[----:B------:R-:W-:Y:S01]  /*57d0*/  ISETP.GE.AND P6, PT, R21, R135, PT ;  /* 0x000000871500720c */ /* 0x000fe20003fc6270 */
[----:B-1----:R-:W-:Y:S01]  /*57e0*/  FFMA.FTZ R46, R19, UR5, R46 ;  /* 0x00000005132e7c23 */ /* 0x002fe2000801002e */
[----:B------:R-:W-:Y:S01]  /*57f0*/  ISETP.GE.AND P2, PT, R21, R2, PT ;  /* 0x000000021500720c */ /* 0x000fe20003f46270 */
[----:B------:R-:W-:Y:S01]  /*5800*/  VIADD R20, R16, 0x29 ;  /* 0x0000002910147836 */ /* 0x000fe20000000000 */
[----:B------:R-:W-:-:S02]  /*5810*/  I2FP.F32.S32 R17, R17 ;  /* 0x0000001100117245 */ /* 0x000fc40000201400 */
[C---:B------:R-:W-:Y:S01]  /*5820*/  IADD3 R19, R16.reuse, 0x30, RZ ;  /* 0x0000003010137810 */ /* 0x040fe20007ffe0ff */
[----:B------:R-:W1:Y:S01]  /*5830*/  MUFU.TANH R70, R70 ;  /* 0x0000004600467308 */ /* 0x000e620000002400 */
[----:B------:R-:W-:Y:S01]  /*5840*/  FSEL R172, R45, -INF , !P6 ;  /* 0xff8000002dac7808 */ /* 0x000fe20007000000 */
[----:B--2---:R-:W-:Y:S01]  /*5850*/  FFMA.FTZ R72, R17, UR5, R72 ;  /* 0x0000000511487c23 */ /* 0x004fe20008010048 */
[----:B------:R-:W-:Y:S01]  /*5860*/  FSEL R151, R47, -INF , !P2 ;  /* 0xff8000002f977808 */ /* 0x000fe20005000000 */
[----:B------:R-:W-:Y:S01]  /*5870*/  FFMA.FTZ R74, R17, UR5, R74 ;  /* 0x00000005114a7c23 */ /* 0x000fe2000801004a */
[C---:B------:R-:W-:Y:S01]  /*5880*/  ISETP.GE.AND P6, PT, R19.reuse, R135, PT ;  /* 0x000000871300720c */ /* 0x040fe20003fc6270 */
[----:B------:R-:W-:Y:S01]  /*5890*/  VIADD R17, R16, 0x31 ;  /* 0x0000003110117836 */ /* 0x000fe20000000000 */
[----:B------:R-:W-:Y:S01]  /*58a0*/  ISETP.GE.AND P2, PT, R19, R2, PT ;  /* 0x000000021300720c */ /* 0x000fe20003f46270 */
[----:B------:R-:W2:Y:S01]  /*58b0*/  MUFU.TANH R73, R73 ;  /* 0x0000004900497308 */ /* 0x000ea20000002400 */
[----:B------:R-:W-:-:S02]  /*58c0*/  I2FP.F32.S32 R19, R19 ;  /* 0x0000001300137245 */ /* 0x000fc40000201400 */
[----:B------:R-:W-:Y:S02]  /*58d0*/  FSEL R170, R18, -INF , !P5 ;  /* 0xff80000012aa7808 */ /* 0x000fe40006800000 */
[----:B------:R-:W-:Y:S01]  /*58e0*/  FSEL R175, R46, -INF , !P3 ;  /* 0xff8000002eaf7808 */ /* 0x000fe20005800000 */
[C---:B---3--:R-:W-:Y:S01]  /*58f0*/  FFMA.FTZ R68, R19.reuse, UR5, R68 ;  /* 0x0000000513447c23 */ /* 0x048fe20008010044 */
[C---:B------:R-:W-:Y:S01]  /*5900*/  ISETP.GE.AND P5, PT, R20.reuse, R135, PT ;  /* 0x000000871400720c */ /* 0x040fe20003fa6270 */
[----:B------:R-:W3:Y:S01]  /*5910*/  MUFU.TANH R75, R75 ;  /* 0x0000004b004b7308 */ /* 0x000ee20000002400 */
[----:B------:R-:W-:Y:S01]  /*5920*/  ISETP.GE.AND P3, PT, R20, R2, PT ;  /* 0x000000021400720c */ /* 0x000fe20003f66270 */
[----:B-1----:R-:W-:Y:S01]  /*5930*/  FFMA.FTZ R70, R19, UR5, R70 ;  /* 0x0000000513467c23 */ /* 0x002fe20008010046 */
[----:B------:R-:W-:Y:S02]  /*5940*/  I2FP.F32.S32 R18, R20 ;  /* 0x0000001400127245 */ /* 0x000fe40000201400 */
[----:B------:R-:W-:-:S02]  /*5950*/  FSEL R146, R72, -INF , !P4 ;  /* 0xff80000048927808 */ /* 0x000fc40006000000 */
[----:B------:R-:W-:Y:S01]  /*5960*/  FSEL R147, R74, -INF , !P1 ;  /* 0xff8000004a937808 */ /* 0x000fe20004800000 */
[----:B------:R-:W1:Y:S01]  /*5970*/  MUFU.TANH R64, R64 ;  /* 0x0000004000407308 */ /* 0x000e620000002400 */
[C---:B------:R-:W-:Y:S01]  /*5980*/  ISETP.GE.AND P4, PT, R17.reuse, R135, PT ;  /* 0x000000871100720c */ /* 0x040fe20003f86270 */
[----:B--2---:R-:W-:Y:S01]  /*5990*/  FFMA.FTZ R73, R18, UR5, R73 ;  /* 0x0000000512497c23 */ /* 0x004fe20008010049 */
[----:B------:R-:W-:Y:S02]  /*59a0*/  ISETP.GE.AND P1, PT, R17, R2, PT ;  /* 0x000000021100720c */ /* 0x000fe40003f26270 */
[----:B------:R-:W-:Y:S01]  /*59b0*/  I2FP.F32.S32 R20, R17 ;  /* 0x0000001100147245 */ /* 0x000fe20000201400 */
[----:B------:R-:W-:Y:S01]  /*59c0*/  VIADD R17, R16, 0x38 ;  /* 0x0000003810117836 */ /* 0x000fe20000000000 */
[----:B------:R-:W-:Y:S01]  /*59d0*/  FSEL R150, R68, -INF , !P6 ;  /* 0xff80000044967808 */ /* 0x000fe20007000000 */
[----:B------:R-:W2:Y:S01]  /*59e0*/  MUFU.TANH R69, R69 ;  /* 0x0000004500457308 */ /* 0x000ea20000002400 */
[----:B------:R-:W-:Y:S01]  /*59f0*/  FSEL R143, R70, -INF , !P2 ;  /* 0xff800000468f7808 */ /* 0x000fe20005000000 */
[----:B---3--:R-:W-:Y:S01]  /*5a00*/  FFMA.FTZ R75, R18, UR5, R75 ;  /* 0x00000005124b7c23 */ /* 0x008fe2000801004b */
[----:B------:R-:W-:-:S02]  /*5a10*/  ISETP.GE.AND P6, PT, R17, R135, PT ;  /* 0x000000871100720c */ /* 0x000fc40003fc6270 */
[----:B------:R-:W-:Y:S02]  /*5a20*/  ISETP.GE.AND P2, PT, R17, R2, PT ;  /* 0x000000021100720c */ /* 0x000fe40003f46270 */
[----:B------:R-:W-:Y:S01]  /*5a30*/  I2FP.F32.S32 R17, R17 ;  /* 0x0000001100117245 */ /* 0x000fe20000201400 */
[----:B------:R-:W3:Y:S01]  /*5a40*/  MUFU.TANH R71, R71 ;  /* 0x0000004700477308 */ /* 0x000ee20000002400 */
[----:B------:R-:W-:Y:S02]  /*5a50*/  FSEL R144, R73, -INF , !P5 ;  /* 0xff80000049907808 */ /* 0x000fe40006800000 */
[----:B------:R-:W-:Y:S01]  /*5a60*/  FSEL R145, R75, -INF , !P3 ;  /* 0xff8000004b917808 */ /* 0x000fe20005800000 */
[----:B-1----:R-:W-:Y:S01]  /*5a70*/  FFMA.FTZ R64, R17, UR5, R64 ;  /* 0x0000000511407c23 */ /* 0x002fe20008010040 */
[----:B------:R-:W-:Y:S02]  /*5a80*/  I2FP.F32.S32 R31, R16 ;  /* 0x00000010001f7245 */ /* 0x000fe40000201400 */
[-C--:B------:R-:W-:Y:S01]  /*5a90*/  ISETP.GE.AND P5, PT, R16, R135.reuse, PT ;  /* 0x000000871000720c */ /* 0x080fe20003fa6270 */
[----:B------:R-:W1:Y:S01]  /*5aa0*/  MUFU.TANH R65, R65 ;  /* 0x0000004100417308 */ /* 0x000e620000002400 */
[----:B--2---:R-:W-:Y:S01]  /*5ab0*/  FFMA.FTZ R69, R20, UR5, R69 ;  /* 0x0000000514457c23 */ /* 0x004fe20008010045 */
[----:B------:R-:W-:Y:S01]  /*5ac0*/  BAR.SYNC.DEFER_BLOCKING 0x0 ;  /* 0x0000000000007b1d */ /* 0x000fe20000010000 */
[C---:B------:R-:W-:Y:S01]  /*5ad0*/  ISETP.GE.AND P3, PT, R16.reuse, R2, PT ;  /* 0x000000021000720c */ /* 0x040fe20003f66270 */
[----:B------:R-:W-:Y:S01]  /*5ae0*/  VIADD R16, R16, 0x39 ;  /* 0x0000003910107836 */ /* 0x000fe20000000000 */
[----:B------:R-:W-:Y:S01]  /*5af0*/  FSEL R142, R64, -INF , !P6 ;  /* 0xff800000408e7808 */ /* 0x000fe20007000000 */
[----:B------:R-:W-:Y:S01]  /*5b00*/  FFMA.FTZ R28, R31, UR5, R52 ;  /* 0x000000051f1c7c23 */ /* 0x000fe20008010034 */
[----:B------:R-:W-:Y:S01]  /*5b10*/  ISETP.LT.AND P6, PT, R207, UR11, PT ;  /* 0x0000000bcf007c0c */ /* 0x000fe2000bfc1270 */
[----:B------:R-:W2:Y:S01]  /*5b20*/  MUFU.TANH R66, R66 ;  /* 0x0000004200427308 */ /* 0x000ea20000002400 */
[----:B---3--:R-:W-:Y:S01]  /*5b30*/  FFMA.FTZ R71, R20, UR5, R71 ;  /* 0x0000000514477c23 */ /* 0x008fe20008010047 */
[----:B------:R-:W-:Y:S01]  /*5b40*/  FSEL R148, R69, -INF , !P4 ;  /* 0xff80000045947808 */ /* 0x000fe20006000000 */
[----:B------:R-:W-:Y:S01]  /*5b50*/  FFMA.FTZ R31, R31, UR5, R53 ;  /* 0x000000051f1f7c23 */ /* 0x000fe20008010035 */
[----:B------:R-:W-:-:S02]  /*5b60*/  ISETP.GE.AND P4, PT, R16, R135, PT ;  /* 0x000000871000720c */ /* 0x000fc40003f86270 */
[----:B------:R-:W-:Y:S02]  /*5b70*/  FSEL R141, R71, -INF , !P1 ;  /* 0xff800000478d7808 */ /* 0x000fe40004800000 */
[----:B------:R-:W3:Y:S01]  /*5b80*/  MUFU.TANH R67, R67 ;  /* 0x0000004300437308 */ /* 0x000ee20000002400 */
[----:B------:R-:W-:Y:S02]  /*5b90*/  ISETP.GE.AND P1, PT, R16, R2, PT ;  /* 0x000000021000720c */ /* 0x000fe40003f26270 */
[----:B------:R-:W-:Y:S02]  /*5ba0*/  I2FP.F32.S32 R16, R16 ;  /* 0x0000001000107245 */ /* 0x000fe40000201400 */
[----:B------:R-:W-:Y:S02]  /*5bb0*/  FSEL R28, R28, -INF , !P5 ;  /* 0xff8000001c1c7808 */ /* 0x000fe40006800000 */
[----:B------:R-:W-:Y:S01]  /*5bc0*/  FSEL R31, R31, -INF , !P3 ;  /* 0xff8000001f1f7808 */ /* 0x000fe20005800000 */
[----:B-1----:R-:W-:Y:S01]  /*5bd0*/  FFMA.FTZ R140, R16, UR5, R65 ;  /* 0x00000005108c7c23 */ /* 0x002fe20008010041 */
[----:B--2---:R-:W-:-:S04]  /*5be0*/  FFMA.FTZ R181, R17, UR5, R66 ;  /* 0x0000000511b57c23 */ /* 0x004fc80008010042 */
[----:B------:R-:W-:Y:S02]  /*5bf0*/  FSEL R140, R140, -INF , !P4 ;  /* 0xff8000008c8c7808 */ /* 0x000fe40006000000 */
[----:B------:R-:W-:Y:S01]  /*5c00*/  FSEL R181, R181, -INF , !P2 ;  /* 0xff800000b5b57808 */ /* 0x000fe20005000000 */
[----:B---3--:R-:W-:-:S05]  /*5c10*/  FFMA.FTZ R177, R16, UR5, R67 ;  /* 0x0000000510b17c23 */ /* 0x008fca0008010043 */
        /* <DEDUP_REMOVED lines=48> */
[----:B------:R-:W-:-:S04]  /*5f20*/  @!UP0 UIADD3 UR29, -UR29, URZ, URZ ;  /* 0x0000003f1d1d8290 */ /* 0x000fc8000fffe13f */
        /* <DEDUP_REMOVED lines=28> */
.L_x_3280:
[----:B------:R-:W-:-:S04]  /*60f0*/  ULEA UR12, -UR6, URZ, 0x6 ;  /* 0x0000003f060c7291 */ /* 0x000fc8000f8e313f */
[----:B------:R-:W-:Y:S02]  /*6100*/  USHF.R.S32.HI UR15, URZ, 0x1f, UR12 ;  /* 0x0000001f3f0f7899 */ /* 0x000fe4000801140c */
[----:B------:R-:W-:-:S04]  /*6110*/  MOV R30, UR12 ;  /* 0x0000000c001e7c02 */ /* 0x000fc80008000f00 */
[----:B------:R-:W-:-:S07]  /*6120*/  MOV R33, UR15 ;  /* 0x0000000f00217c02 */ /* 0x000fce0008000f00 */
.L_x_3281:
        /* <DEDUP_REMOVED lines=132> */
.L_x_3283:
[----:B------:R-:W-:Y:S05]  /*6970*/  BSYNC B0 ;  /* 0x0000000000007941 */ /* 0x000fea0003800000 */
.L_x_3282:
[----:B------:R-:W0:Y:S01]  /*6980*/  LDGDEPBAR ;  /* 0x00000000000079af */ /* 0x000e220000000000 */
[----:B------:R-:W-:-:S04]  /*6990*/  IADD3 R133, P1, R30, R133, RZ ;  /* 0x000000851e857210 */ /* 0x000fc80007f3e0ff */
[----:B------:R-:W-:-:S09]  /*69a0*/  IADD3.X R134, R33, R134, RZ, P1, !PT ;  /* 0x0000008621867210 */ /* 0x000fd20000ffe4ff */
.L_x_3279:
[----:B------:R-:W-:Y:S01]  /*69b0*/  FMNMX.FTZ R3, R28, R14, !PT ;  /* 0x0000000e1c037209 */ /* 0x000fe20007810000 */
        /* <DEDUP_REMOVED lines=29> */
[----:B-12---:R-:W-:Y:S02]  /*6b90*/  FMNMX.FTZ R16, R140, R3, !PT ;  /* 0x000000038c107209 */ /* 0x006fe40007810000 */
        /* <DEDUP_REMOVED lines=48> */
[----:B------:R-:W5:Y:S01]  /*6ea0*/  MUFU.EX2 R166, R166 ;  /* 0x000000a600a67308 */ /* 0x000f620000000800 */
[--C-:B------:R-:W-:Y:S01]  /*6eb0*/  FFMA.FTZ R0, R6, UR12, -R149.reuse ;  /* 0x0000000c06007c23 */ /* 0x100fe20008010895 */
[--C-:B------:R-:W-:Y:S01]  /*6ec0*/  FFMA.FTZ R171, R172, UR12, -R149.reuse ;  /* 0x0000000cacab7c23 */ /* 0x100fe20008010895 */
[----:B------:R-:W2:Y:S01]  /*6ed0*/  LDSM.16.MT88.4 R8, [R200+0xe800] ;  /* 0x00e80000c808783b */ /* 0x000ea20000004200 */
[--C-:B------:R-:W-:Y:S01]  /*6ee0*/  FFMA.FTZ R174, R175, UR12, -R178.reuse ;  /* 0x0000000cafae7c23 */ /* 0x100fe200080108b2 */
[--C-:B------:R-:W-:Y:S01]  /*6ef0*/  FFMA.FTZ R170, R170, UR12, -R149.reuse ;  /* 0x0000000caaaa7c23 */ /* 0x100fe20008010895 */
[--C-:B------:R-:W-:Y:S01]  /*6f00*/  FFMA.FTZ R172, R146, UR12, -R149.reuse ;  /* 0x0000000c92ac7c23 */ /* 0x100fe20008010895 */
[----:B------:R-:W2:Y:S01]  /*6f10*/  LDSM.16.MT88.4 R4, [R198+0xe800] ;  /* 0x00e80000c604783b */ /* 0x000ea20000004200 */
        /* <DEDUP_REMOVED lines=298> */
.L_x_3285:
[----:B------:R-:W-:-:S04]  /*81c0*/  LEA R4, -R228, RZ, 0x6 ;  /* 0x000000ffe4047211 */ /* 0x000fc800078e31ff */
[----:B------:R-:W-:-:S07]  /*81d0*/  SHF.R.S32.HI R11, RZ, 0x1f, R4 ;  /* 0x0000001fff0b7819 */ /* 0x000fce0000011404 */
.L_x_3286:
        /* <DEDUP_REMOVED lines=67> */
[----:B------:R-:W-:Y:S01]  /*8610*/  @!P4 LDGSTS.E.BYPASS.LTC128B.128 [R210+0xe800], desc[UR20][R16.64+0x80] ;  /* 0x0e80008010d2cfae */ /* 0x000fe2000b901d54 */
        /* <DEDUP_REMOVED lines=46> */
[----:B------:R-:W4:Y:S04]  /*8900*/  LDSM.16.M88.4 R4, [R205+0x6000] ;  /* 0x00600000cd04783b */ /* 0x000f280000000200 */
[----:B------:R-:W-:Y:S04]  /*8910*/  LDSM.16.M88.4 R28, [R204] ;  /* 0x00000000cc1c783b */ /* 0x000fe80000000200 */
[----:B-1----:R-:W-:Y:S04]  /*8920*/  LDSM.16.M88.4 R12, [R203] ;  /* 0x00000000cb0c783b */ /* 0x002fe80000000200 */
[----:B------:R-:W1:Y:S04]  /*8930*/  LDSM.16.M88.4 R32, [R205+0x6800] ;  /* 0x00680000cd20783b */ /* 0x000e680000000200 */
[----:B------:R-:W5:Y:S04]  /*8940*/  LDSM.16.M88.4 R148, [R205+0x7000] ;  /* 0x00700000cd94783b */ /* 0x000f680000000200 */
[----:B------:R-:W5:Y:S04]  /*8950*/  LDSM.16.M88.4 R24, [R205+0x7800] ;  /* 0x00780000cd18783b */ /* 0x000f680000000200 */
[----:B------:R-:W-:Y:S04]  /*8960*/  LDSM.16.M88.4 R160, [R202] ;  /* 0x00000000caa0783b */ /* 0x000fe80000000200 */
[----:B------:R-:W5:Y:S04]  /*8970*/  LDSM.16.M88.4 R16, [R199+0x6000] ;  /* 0x00600000c710783b */ /* 0x000f680000000200 */
[----:B------:R-:W5:Y:S04]  /*8980*/  LDSM.16.M88.4 R156, [R195] ;  /* 0x00000000c39c783b */ /* 0x000f680000000200 */
[----:B--2---:R-:W2:Y:S01]  /*8990*/  LDSM.16.M88.4 R140, [R194] ;  /* 0x00000000c28c783b */ /* 0x004ea20000000200 */
[C---:B----4-:R-:W-:Y:S03]  /*89a0*/  HMMA.16816.F32 R8, R168.reuse, R4, RZ ;  /* 0x00000004a808723c */ /* 0x050fe600000018ff */
[----:B---3--:R-:W3:Y:S04]  /*89b0*/  LDSM.16.M88.4 R136, [R193] ;  /* 0x00000000c188783b */ /* 0x008ee80000000200 */
[----:B------:R-:W-:Y:S01]  /*89c0*/  LDSM.16.M88.4 R176, [R192] ;  /* 0x00000000c0b0783b */ /* 0x000fe20000000200 */
[C---:B------:R-:W-:Y:S03]  /*89d0*/  HMMA.16816.F32 R4, R168.reuse, R6, RZ ;  /* 0x00000006a804723c */ /* 0x040fe600000018ff */
[----:B------:R-:W-:Y:S03]  /*89e0*/  LDSM.16.M88.4 R144, [R199+0x6800] ;  /* 0x00680000c790783b */ /* 0x000fe60000000200 */
[C---:B-1----:R-:W-:Y:S01]  /*89f0*/  HMMA.16816.F32 R20, R168.reuse, R32, RZ ;  /* 0x00000020a814723c */ /* 0x042fe200000018ff */
[----:B------:R-:W-:Y:S04]  /*8a00*/  LDSM.16.M88.4 R180, [R199+0x7800] ;  /* 0x00780000c7b4783b */ /* 0x000fe80000000200 */
[----:B------:R-:W-:Y:S01]  /*8a10*/  LDSM.16.M88.4 R164, [R192+0x1800] ;  /* 0x00180000c0a4783b */ /* 0x000fe20000000200 */
[----:B-----5:R-:W-:Y:S03]  /*8a20*/  HMMA.16816.F32 R152, R168, R148, RZ ;  /* 0x00000094a898723c */ /* 0x020fe600000018ff */
[----:B------:R-:W-:Y:S03]  /*8a30*/  LDSM.16.M88.4 R224, [R199+0xa000] ;  /* 0x00a00000c7e0783b */ /* 0x000fe60000000200 */
[C---:B------:R-:W-:Y:S01]  /*8a40*/  HMMA.16816.F32 R8, R28.reuse, R12, R8 ;  /* 0x0000000c1c08723c */ /* 0x040fe20000001808 */
[----:B------:R-:W-:Y:S04]  /*8a50*/  LDSM.16.M88.4 R220, [R186] ;  /* 0x00000000badc783b */ /* 0x000fe80000000200 */
[----:B------:R-:W0:Y:S01]  /*8a60*/  LDGDEPBAR ;  /* 0x00000000000079af */ /* 0x000e220000000000 */
[----:B------:R-:W-:Y:S03]  /*8a70*/  HMMA.16816.F32 R4, R28, R14, R4 ;  /* 0x0000000e1c04723c */ /* 0x000fe60000001804 */
[----:B------:R-:W1:Y:S03]  /*8a80*/  LDSM.16.M88.4 R12, [R201] ;  /* 0x00000000c90c783b */ /* 0x000e660000000200 */
[C---:B------:R-:W-:Y:S06]  /*8a90*/  HMMA.16816.F32 R32, R168.reuse, R34, RZ ;  /* 0x00000022a820723c */ /* 0x040fec00000018ff */
[C---:B------:R-:W-:Y:S06]  /*8aa0*/  HMMA.16816.F32 R148, R168.reuse, R150, RZ ;  /* 0x00000096a894723c */ /* 0x040fec00000018ff */
[C---:B------:R-:W-:Y:S06]  /*8ab0*/  HMMA.16816.F32 R172, R168.reuse, R24, RZ ;  /* 0x00000018a8ac723c */ /* 0x040fec00000018ff */
[----:B------:R-:W-:Y:S01]  /*8ac0*/  HMMA.16816.F32 R168, R168, R26, RZ ;  /* 0x0000001aa8a8723c */ /* 0x000fe200000018ff */
[----:B------:R-:W4:Y:S05]  /*8ad0*/  LDSM.16.M88.4 R24, [R199+0x7000] ;  /* 0x00700000c718783b */ /* 0x000f2a0000000200 */
[C---:B------:R-:W-:Y:S06]  /*8ae0*/  HMMA.16816.F32 R8, R160.reuse, R16, R8 ;  /* 0x00000010a008723c */ /* 0x040fec0000001808 */
[----:B------:R-:W-:Y:S01]  /*8af0*/  HMMA.16816.F32 R4, R160, R18, R4 ;  /* 0x00000012a004723c */ /* 0x000fe20000001804 */
[----:B------:R-:W-:Y:S05]  /*8b00*/  LDSM.16.M88.4 R16, [R206+0x2000] ;  /* 0x00200000ce10783b */ /* 0x000fea0000000200 */
[C---:B------:R-:W-:Y:S06]  /*8b10*/  HMMA.16816.F32 R20, R28.reuse, R156, R20 ;  /* 0x0000009c1c14723c */ /* 0x040fec0000001814 */
[C---:B------:R-:W-:Y:S01]  /*8b20*/  HMMA.16816.F32 R32, R28.reuse, R158, R32 ;  /* 0x0000009e1c20723c */ /* 0x040fe20000001820 */
[----:B------:R-:W-:Y:S05]  /*8b30*/  LDSM.16.M88.4 R156, [R205+0x8800] ;  /* 0x00880000cd9c783b */ /* 0x000fea0000000200 */
[C---:B--2---:R-:W-:Y:S06]  /*8b40*/  HMMA.16816.F32 R152, R28.reuse, R140, R152 ;  /* 0x0000008c1c98723c */ /* 0x044fec0000001898 */
[C---:B------:R-:W-:Y:S01]  /*8b50*/  HMMA.16816.F32 R148, R28.reuse, R142, R148 ;  /* 0x0000008e1c94723c */ /* 0x040fe20000001894 */
[----:B------:R-:W-:Y:S05]  /*8b60*/  LDSM.16.M88.4 R140, [R192+0x800] ;  /* 0x00080000c08c783b */ /* 0x000fea0000000200 */
[C---:B---3--:R-:W-:Y:S06]  /*8b70*/  HMMA.16816.F32 R172, R28.reuse, R136, R172 ;  /* 0x000000881cac723c */ /* 0x048fec00000018ac */
[----:B------:R-:W-:Y:S01]  /*8b80*/  HMMA.16816.F32 R168, R28, R138, R168 ;  /* 0x0000008a1ca8723c */ /* 0x000fe200000018a8 */
[----:B------:R-:W2:Y:S04]  /*8b90*/  LDSM.16.M88.4 R136, [R205+0x8000] ;  /* 0x00800000cd88783b */ /* 0x000ea80000000200 */
[----:B------:R-:W3:Y:S01]  /*8ba0*/  LDSM.16.M88.4 R28, [R192+0x1000] ;  /* 0x00100000c01c783b */ /* 0x000ee20000000200 */
[C---:B-1----:R-:W-:Y:S06]  /*8bb0*/  HMMA.16816.F32 R8, R12.reuse, R176, R8 ;  /* 0x000000b00c08723c */ /* 0x042fec0000001808 */
[----:B------:R-:W-:Y:S01]  /*8bc0*/  HMMA.16816.F32 R4, R12, R178, R4 ;  /* 0x000000b20c04723c */ /* 0x000fe20000001804 */
[----:B------:R-:W-:Y:S05]  /*8bd0*/  LDSM.16.M88.4 R176, [R190] ;  /* 0x00000000beb0783b */ /* 0x000fea0000000200 */
[C---:B------:R-:W-:Y:S06]  /*8be0*/  HMMA.16816.F32 R20, R160.reuse, R144, R20 ;  /* 0x00000090a014723c */ /* 0x040fec0000001814 */
[C---:B------:R-:W-:Y:S01]  /*8bf0*/  HMMA.16816.F32 R32, R160.reuse, R146, R32 ;  /* 0x00000092a020723c */ /* 0x040fe20000001820 */
[----:B------:R-:W-:Y:S05]  /*8c00*/  LDSM.16.M88.4 R144, [R191] ;  /* 0x00000000bf90783b */ /* 0x000fea0000000200 */
[C---:B----4-:R-:W-:Y:S06]  /*8c10*/  HMMA.16816.F32 R152, R160.reuse, R24, R152 ;  /* 0x00000018a098723c */ /* 0x050fec0000001898 */
[----:B------:R-:W-:Y:S01]  /*8c20*/  HMMA.16816.F32 R148, R160, R26, R148 ;  /* 0x0000001aa094723c */ /* 0x000fe20000001894 */
[----:B------:R-:W1:Y:S05]  /*8c30*/  LDSM.16.M88.4 R24, [R204+0x2000] ;  /* 0x00200000cc18783b */ /* 0x000e6a0000000200 */
[C---:B--2---:R-:W-:Y:S06]  /*8c40*/  HMMA.16816.F32 R8, R16.reuse, R136, R8 ;  /* 0x000000881008723c */ /* 0x044fec0000001808 */
[----:B------:R-:W-:Y:S01]  /*8c50*/  HMMA.16816.F32 R4, R16, R138, R4 ;  /* 0x0000008a1004723c */ /* 0x000fe20000001804 */
[----:B------:R-:W-:Y:S05]  /*8c60*/  LDSM.16.M88.4 R136, [R188] ;  /* 0x00000000bc88783b */ /* 0x000fea0000000200 */
[C---:B------:R-:W-:Y:S06]  /*8c70*/  HMMA.16816.F32 R172, R160.reuse, R180, R172 ;  /* 0x000000b4a0ac723c */ /* 0x040fec00000018ac */
[----:B------:R-:W-:Y:S01]  /*8c80*/  HMMA.16816.F32 R168, R160, R182, R168 ;  /* 0x000000b6a0a8723c */ /* 0x000fe200000018a8 */
[----:B------:R-:W-:Y:S04]  /*8c90*/  LDSM.16.M88.4 R180, [R202+0x2000] ;  /* 0x00200000cab4783b */ /* 0x000fe80000000200 */
[----:B------:R-:W-:Y:S01]  /*8ca0*/  LDSM.16.M88.4 R160, [R199+0x8000] ;  /* 0x00800000c7a0783b */ /* 0x000fe20000000200 */
[C---:B------:R-:W-:Y:S06]  /*8cb0*/  HMMA.16816.F32 R20, R12.reuse, R140, R20 ;  /* 0x0000008c0c14723c */ /* 0x040fec0000001814 */
[C---:B------:R-:W-:Y:S01]  /*8cc0*/  HMMA.16816.F32 R32, R12.reuse, R142, R32 ;  /* 0x0000008e0c20723c */ /* 0x040fe20000001820 */
[----:B------:R-:W2:Y:S05]  /*8cd0*/  LDSM.16.M88.4 R140, [R205+0x9000] ;  /* 0x00900000cd8c783b */ /* 0x000eaa0000000200 */
[C---:B---3--:R-:W-:Y:S06]  /*8ce0*/  HMMA.16816.F32 R152, R12.reuse, R28, R152 ;  /* 0x0000001c0c98723c */ /* 0x048fec0000001898 */
[----:B------:R-:W-:Y:S01]  /*8cf0*/  HMMA.16816.F32 R148, R12, R30, R148 ;  /* 0x0000001e0c94723c */ /* 0x000fe20000001894 */
[----:B------:R-:W3:Y:S05]  /*8d00*/  LDSM.16.M88.4 R28, [R205+0x9800] ;  /* 0x00980000cd1c783b */ /* 0x000eea0000000200 */
[C---:B-1----:R-:W-:Y:S06]  /*8d10*/  HMMA.16816.F32 R8, R24.reuse, R144, R8 ;  /* 0x000000901808723c */ /* 0x042fec0000001808 */
[----:B------:R-:W-:Y:S01]  /*8d20*/  HMMA.16816.F32 R4, R24, R146, R4 ;  /* 0x000000921804723c */ /* 0x000fe20000001804 */
[----:B------:R-:W-:Y:S05]  /*8d30*/  LDSM.16.M88.4 R144, [R206+0x4000] ;  /* 0x00400000ce90783b */ /* 0x000fea0000000200 */
[C---:B------:R-:W-:Y:S06]  /*8d40*/  HMMA.16816.F32 R172, R12.reuse, R164, R172 ;  /* 0x000000a40cac723c */ /* 0x040fec00000018ac */
[----:B------:R-:W-:Y:S01]  /*8d50*/  HMMA.16816.F32 R168, R12, R166, R168 ;  /* 0x000000a60ca8723c */ /* 0x000fe200000018a8 */
[----:B------:R-:W1:Y:S04]  /*8d60*/  LDSM.16.M88.4 R12, [R189] ;  /* 0x00000000bd0c783b */ /* 0x000e680000000200 */
[----:B------:R-:W-:Y:S01]  /*8d70*/  LDSM.16.M88.4 R164, [R201+0x2000] ;  /* 0x00200000c9a4783b */ /* 0x000fe20000000200 */
[C---:B------:R-:W-:Y:S06]  /*8d80*/  HMMA.16816.F32 R20, R16.reuse, R156, R20 ;  /* 0x0000009c1014723c */ /* 0x040fec0000001814 */
[C---:B------:R-:W-:Y:S01]  /*8d90*/  HMMA.16816.F32 R32, R16.reuse, R158, R32 ;  /* 0x0000009e1020723c */ /* 0x040fe20000001820 */
[----:B------:R-:W4:Y:S05]  /*8da0*/  LDSM.16.M88.4 R156, [R192+0x2000] ;  /* 0x00200000c09c783b */ /* 0x000f2a0000000200 */
[C---:B--2---:R-:W-:Y:S06]  /*8db0*/  HMMA.16816.F32 R152, R16.reuse, R140, R152 ;  /* 0x0000008c1098723c */ /* 0x044fec0000001898 */
[----:B------:R-:W-:Y:S01]  /*8dc0*/  HMMA.16816.F32 R148, R16, R142, R148 ;  /* 0x0000008e1094723c */ /* 0x000fe20000001894 */
[----:B------:R-:W2:Y:S05]  /*8dd0*/  LDSM.16.M88.4 R140, [R199+0x8800] ;  /* 0x00880000c78c783b */ /* 0x000eaa0000000200 */
[C---:B------:R-:W-:Y:S06]  /*8de0*/  HMMA.16816.F32 R8, R180.reuse, R160, R8 ;  /* 0x000000a0b408723c */ /* 0x040fec0000001808 */
[----:B------:R-:W-:Y:S01]  /*8df0*/  HMMA.16816.F32 R4, R180, R162, R4 ;  /* 0x000000a2b404723c */ /* 0x000fe20000001804 */
[----:B------:R-:W-:Y:S05]  /*8e00*/  LDSM.16.M88.4 R160, [R192+0x3000] ;  /* 0x00300000c0a0783b */ /* 0x000fea0000000200 */
[C---:B---3--:R-:W-:Y:S06]  /*8e10*/  HMMA.16816.F32 R172, R16.reuse, R28, R172 ;  /* 0x0000001c10ac723c */ /* 0x048fec00000018ac */
[----:B------:R-:W-:Y:S01]  /*8e20*/  HMMA.16816.F32 R168, R16, R30, R168 ;  /* 0x0000001e10a8723c */ /* 0x000fe200000018a8 */
[----:B------:R-:W3:Y:S04]  /*8e30*/  LDSM.16.M88.4 R16, [R205+0xa000] ;  /* 0x00a00000cd10783b */ /* 0x000ee80000000200 */
[----:B------:R-:W5:Y:S01]  /*8e40*/  LDSM.16.M88.4 R28, [R199+0x9000] ;  /* 0x00900000c71c783b */ /* 0x000f620000000200 */
[C---:B------:R-:W-:Y:S06]  /*8e50*/  HMMA.16816.F32 R20, R24.reuse, R176, R20 ;  /* 0x000000b01814723c */ /* 0x040fec0000001814 */
[C---:B------:R-:W-:Y:S01]  /*8e60*/  HMMA.16816.F32 R32, R24.reuse, R178, R32 ;  /* 0x000000b21820723c */ /* 0x040fe20000001820 */
[----:B------:R-:W-:Y:S05]  /*8e70*/  LDSM.16.M88.4 R176, [R199+0x9800] ;  /* 0x00980000c7b0783b */ /* 0x000fea0000000200 */
[C---:B-1----:R-:W-:Y:S06]  /*8e80*/  HMMA.16816.F32 R152, R24.reuse, R12, R152 ;  /* 0x0000000c1898723c */ /* 0x042fec0000001898 */
[----:B------:R-:W-:Y:S01]  /*8e90*/  HMMA.16816.F32 R148, R24, R14, R148 ;  /* 0x0000000e1894723c */ /* 0x000fe20000001894 */
[----:B------:R-:W1:Y:S05]  /*8ea0*/  LDSM.16.M88.4 R12, [R192+0x2800] ;  /* 0x00280000c00c783b */ /* 0x000e6a0000000200 */
[C---:B----4-:R-:W-:Y:S06]  /*8eb0*/  HMMA.16816.F32 R8, R164.reuse, R156, R8 ;  /* 0x0000009ca408723c */ /* 0x050fec0000001808 */
[----:B------:R-:W-:Y:S01]  /*8ec0*/  HMMA.16816.F32 R4, R164, R158, R4 ;  /* 0x0000009ea404723c */ /* 0x000fe20000001804 */
[----:B------:R-:W-:Y:S05]  /*8ed0*/  LDSM.16.M88.4 R156, [R192+0x3800] ;  /* 0x00380000c09c783b */ /* 0x000fea0000000200 */
[C---:B------:R-:W-:Y:S06]  /*8ee0*/  HMMA.16816.F32 R172, R24.reuse, R136, R172 ;  /* 0x0000008818ac723c */ /* 0x040fec00000018ac */
[----:B------:R-:W-:Y:S01]  /*8ef0*/  HMMA.16816.F32 R168, R24, R138, R168 ;  /* 0x0000008a18a8723c */ /* 0x000fe200000018a8 */
[----:B------:R-:W-:Y:S04]  /*8f00*/  LDSM.16.M88.4 R136, [R204+0x4000] ;  /* 0x00400000cc88783b */ /* 0x000fe80000000200 */
[----:B------:R-:W4:Y:S01]  /*8f10*/  LDSM.16.M88.4 R24, [R187] ;  /* 0x00000000bb18783b */ /* 0x000f220000000200 */
[C---:B--2---:R-:W-:Y:S06]  /*8f20*/  HMMA.16816.F32 R20, R180.reuse, R140, R20 ;  /* 0x0000008cb414723c */ /* 0x044fec0000001814 */
[----:B------:R-:W-:Y:S01]  /*8f30*/  HMMA.16816.F32 R32, R180, R142, R32 ;  /* 0x0000008eb420723c */ /* 0x000fe20000001820 */
[----:B------:R-:W2:Y:S05]  /*8f40*/  LDSM.16.M88.4 R140, [R205+0xa800] ;  /* 0x00a80000cd8c783b */ /* 0x000eaa0000000200 */
[C---:B---3--:R-:W-:Y:S06]  /*8f50*/  HMMA.16816.F32 R8, R144.reuse, R16, R8 ;  /* 0x000000109008723c */ /* 0x048fec0000001808 */
[----:B------:R-:W-:Y:S01]  /*8f60*/  HMMA.16816.F32 R4, R144, R18, R4 ;  /* 0x000000129004723c */ /* 0x000fe20000001804 */
[----:B------:R-:W-:Y:S05]  /*8f70*/  LDSM.16.M88.4 R16, [R201+0x4000] ;  /* 0x00400000c910783b */ /* 0x000fea0000000200 */
[C---:B-----5:R-:W-:Y:S06]  /*8f80*/  HMMA.16816.F32 R152, R180.reuse, R28, R152 ;  /* 0x0000001cb498723c */ /* 0x060fec0000001898 */
[----:B------:R-:W-:Y:S01]  /*8f90*/  HMMA.16816.F32 R148, R180, R30, R148 ;  /* 0x0000001eb494723c */ /* 0x000fe20000001894 */
[----:B------:R-:W3:Y:S05]  /*8fa0*/  LDSM.16.M88.4 R28, [R202+0x4000] ;  /* 0x00400000ca1c783b */ /* 0x000eea0000000200 */
[----:B-1----:R-:W-:Y:S06]  /*8fb0*/  HMMA.16816.F32 R20, R164, R12, R20 ;  /* 0x0000000ca414723c */ /* 0x002fec0000001814 */
[----:B----4-:R-:W-:Y:S06]  /*8fc0*/  HMMA.16816.F32 R8, R136, R24, R8 ;  /* 0x000000188808723c */ /* 0x010fec0000001808 */
[----:B------:R-:W-:Y:S01]  /*8fd0*/  HMMA.16816.F32 R32, R164, R14, R32 ;  /* 0x0000000ea420723c */ /* 0x000fe20000001820 */
[----:B------:R-:W1:Y:S05]  /*8fe0*/  LDSM.16.M88.4 R12, [R192+0x4000] ;  /* 0x00400000c00c783b */ /* 0x000e6a0000000200 */
[----:B------:R-:W-:Y:S01]  /*8ff0*/  HMMA.16816.F32 R4, R136, R26, R4 ;  /* 0x0000001a8804723c */ /* 0x000fe20000001804 */
[----:B------:R-:W4:Y:S05]  /*9000*/  LDSM.16.M88.4 R24, [R199+0xa800] ;  /* 0x00a80000c718783b */ /* 0x000f2a0000000200 */
[----:B--2---:R-:W-:Y:S06]  /*9010*/  HMMA.16816.F32 R20, R144, R140, R20 ;  /* 0x0000008c9014723c */ /* 0x004fec0000001814 */
[----:B------:R-:W-:Y:S06]  /*9020*/  HMMA.16816.F32 R152, R164, R160, R152 ;  /* 0x000000a0a498723c */ /* 0x000fec0000001898 */
[----:B---3--:R-:W-:Y:S06]  /*9030*/  HMMA.16816.F32 R8, R28, R224, R8 ;  /* 0x000000e01c08723c */ /* 0x008fec0000001808 */
[----:B------:R-:W-:Y:S01]  /*9040*/  HMMA.16816.F32 R32, R144, R142, R32 ;  /* 0x0000008e9020723c */ /* 0x000fe20000001820 */
[----:B------:R-:W2:Y:S05]  /*9050*/  LDSM.16.M88.4 R140, [R205+0xb000] ;  /* 0x00b00000cd8c783b */ /* 0x000eaa0000000200 */
[----:B------:R-:W-:Y:S06]  /*9060*/  HMMA.16816.F32 R4, R28, R226, R4 ;  /* 0x000000e21c04723c */ /* 0x000fec0000001804 */
[----:B------:R-:W-:Y:S06]  /*9070*/  HMMA.16816.F32 R20, R136, R220, R20 ;  /* 0x000000dc8814723c */ /* 0x000fec0000001814 */
[----:B------:R-:W-:Y:S01]  /*9080*/  HMMA.16816.F32 R224, R180, R176, R172 ;  /* 0x000000b0b4e0723c */ /* 0x000fe200000018ac */
[----:B------:R-:W3:Y:S01]  /*9090*/  LDSM.16.M88.4 R172, [R192+0x4800] ;  /* 0x00480000c0ac783b */ /* 0x000ee20000000200 */
[----:B------:R-:W-:-:S04]  /*90a0*/  IMAD.MOV.U32 R221, RZ, RZ, R231 ;  /* 0x000000ffffdd7224 */ /* 0x000fc800078e00e7 */
[----:B-1----:R-:W-:Y:S06]  /*90b0*/  HMMA.16816.F32 R8, R16, R12, R8 ;  /* 0x0000000c1008723c */ /* 0x002fec0000001808 */
[----:B------:R-:W-:Y:S06]  /*90c0*/  HMMA.16816.F32 R32, R136, R222, R32 ;  /* 0x000000de8820723c */ /* 0x000fec0000001820 */
[----:B------:R-:W-:Y:S01]  /*90d0*/  HMMA.16816.F32 R4, R16, R14, R4 ;  /* 0x0000000e1004723c */ /* 0x000fe20000001804 */
[----:B------:R-:W1:Y:S05]  /*90e0*/  LDSM.16.M88.4 R12, [R205+0xb800] ;  /* 0x00b80000cd0c783b */ /* 0x000e6a0000000200 */
[----:B------:R-:W-:Y:S01]  /*90f0*/  HMMA.16816.F32 R176, R180, R178, R168 ;  /* 0x000000b2b4b0723c */ /* 0x000fe200000018a8 */
[----:B------:R-:W5:Y:S05]  /*9100*/  LDSM.16.M88.4 R168, [R185] ;  /* 0x00000000b9a8783b */ /* 0x000f6a0000000200 */
[----:B----4-:R-:W-:Y:S01]  /*9110*/  HMMA.16816.F32 R20, R28, R24, R20 ;  /* 0x000000181c14723c */ /* 0x010fe20000001814 */
[----:B------:R-:W-:Y:S01]  /*9120*/  FMUL.FTZ R0, R8, UR22 ;  /* 0x0000001608007c20 */ /* 0x000fe20008410000 */
[----:B------:R-:W-:Y:S01]  /*9130*/  FMUL.FTZ R8, R9, UR22 ;  /* 0x0000001609087c20 */ /* 0x000fe20008410000 */
[----:B------:R-:W-:-:S03]  /*9140*/  FMUL.FTZ R9, R11, UR22 ;  /* 0x000000160b097c20 */ /* 0x000fc60008410000 */
[C---:B------:R-:W-:Y:S01]  /*9150*/  HMMA.16816.F32 R224, R164.reuse, R156, R224 ;  /* 0x0000009ca4e0723c */ /* 0x040fe200000018e0 */
[----:B------:R-:W-:Y:S05]  /*9160*/  MUFU.TANH R0, R0 ;  /* 0x0000000000007308 */ /* 0x000fea0000002400 */
[----:B------:R-:W-:Y:S01]  /*9170*/  HMMA.16816.F32 R148, R164, R162, R148 ;  /* 0x000000a2a494723c */ /* 0x000fe20000001894 */
[----:B------:R-:W-:Y:S01]  /*9180*/  LDSM.16.M88.4 R160, [R199+0xb000] ;  /* 0x00b00000c7a0783b */ /* 0x000fe20000000200 */
[----:B------:R-:W-:Y:S01]  /*9190*/  FMUL.FTZ R4, R4, UR22 ;  /* 0x0000001604047c20 */ /* 0x000fe20008410000 */
[----:B------:R-:W-:Y:S01]  /*91a0*/  FMUL.FTZ R5, R5, UR22 ;  /* 0x0000001605057c20 */ /* 0x000fe20008410000 */
[----:B------:R-:W-:Y:S01]  /*91b0*/  FMUL.FTZ R6, R6, UR22 ;  /* 0x0000001606067c20 */ /* 0x000fe20008410000 */
[----:B------:R-:W4:Y:S01]  /*91c0*/  MUFU.TANH R8, R8 ;  /* 0x0000000800087308 */ /* 0x000f220000002400 */
[----:B------:R-:W-:Y:S01]  /*91d0*/  HMMA.16816.F32 R32, R28, R26, R32 ;  /* 0x0000001a1c20723c */ /* 0x000fe20000001820 */
[----:B------:R-:W4:Y:S05]  /*91e0*/  LDSM.16.M88.4 R24, [R184] ;  /* 0x00000000b818783b */ /* 0x000f2a0000000200 */
[----:B--2---:R-:W-:Y:S01]  /*91f0*/  HMMA.16816.F32 R152, R144, R140, R152 ;  /* 0x0000008c9098723c */ /* 0x004fe20000001898 */
[----:B------:R-:W-:Y:S05]  /*9200*/  MUFU.TANH R156, R4 ;  /* 0x00000004009c7308 */ /* 0x000fea0000002400 */
[----:B---3--:R-:W-:Y:S03]  /*9210*/  HMMA.16816.F32 R20, R16, R172, R20 ;  /* 0x000000ac1014723c */ /* 0x008fe60000001814 */
[----:B------:R-:W-:Y:S03]  /*9220*/  MUFU.TANH R11, R5 ;  /* 0x00000005000b7308 */ /* 0x000fe60000002400 */
[----:B-1----:R-:W-:Y:S05]  /*9230*/  HMMA.16816.F32 R224, R144, R12, R224 ;  /* 0x0000000c90e0723c */ /* 0x002fea00000018e0 */
[----:B------:R1:W-:Y:S01]  /*9240*/  MUFU.TANH R157, R6 ;  /* 0x00000006009d7308 */ /* 0x0003e20000002400 */
[----:B------:R-:W-:Y:S01]  /*9250*/  HMMA.16816.F32 R176, R164, R158, R176 ;  /* 0x0000009ea4b0723c */ /* 0x000fe200000018b0 */
[----:B------:R-:W-:-:S05]  /*9260*/  IMAD.U32 R13, RZ, RZ, UR11 ;  /* 0x0000000bff0d7e24 */ /* 0x000fca000f8e00ff */
[----:B------:R-:W-:Y:S01]  /*9270*/  HMMA.16816.F32 R148, R144, R142, R148 ;  /* 0x0000008e9094723c */ /* 0x000fe20000001894 */
[----:B------:R-:W-:Y:S01]  /*9280*/  FMUL.FTZ R158, R7, UR22 ;  /* 0x00000016079e7c20 */ /* 0x000fe20008410000 */
[----:B------:R-:W-:Y:S01]  /*9290*/  LDSM.16.M88.4 R140, [R192+0x5000] ;  /* 0x00500000c08c783b */ /* 0x000fe20000000200 */
[----:B------:R-:W2:Y:S03]  /*92a0*/  MUFU.TANH R9, R9 ;  /* 0x0000000900097308 */ /* 0x000ea60000002400 */
[C---:B-----5:R-:W-:Y:S01]  /*92b0*/  HMMA.16816.F32 R152, R136.reuse, R168, R152 ;  /* 0x000000a88898723c */ /* 0x060fe20000001898 */
[----:B------:R-:W-:Y:S01]  /*92c0*/  FMUL.FTZ R20, R20, UR22 ;  /* 0x0000001614147c20 */ /* 0x000fe20008410000 */
[----:B------:R-:W-:Y:S01]  /*92d0*/  FMUL.FTZ R21, R21, UR22 ;  /* 0x0000001615157c20 */ /* 0x000fe20008410000 */
[----:B------:R-:W-:Y:S01]  /*92e0*/  FMUL.FTZ R22, R22, UR22 ;  /* 0x0000001616167c20 */ /* 0x000fe20008410000 */
[----:B-1----:R-:W1:Y:S01]  /*92f0*/  LDSM.16.M88.4 R4, [R199+0xb800] ;  /* 0x00b80000c704783b */ /* 0x002e620000000200 */
[----:B------:R3:W-:Y:S01]  /*9300*/  MUFU.TANH R159, R20 ;  /* 0x00000014009f7308 */ /* 0x0007e20000002400 */
[----:B----4-:R-:W-:Y:S01]  /*9310*/  HMMA.16816.F32 R224, R136, R24, R224 ;  /* 0x0000001888e0723c */ /* 0x010fe200000018e0 */
[----:B------:R-:W-:-:S05]  /*9320*/  FMUL.FTZ R23, R23, UR22 ;  /* 0x0000001617177c20 */ /* 0x000fca0008410000 */
[----:B------:R-:W-:Y:S01]  /*9330*/  HMMA.16816.F32 R176, R144, R14, R176 ;  /* 0x0000000e90b0723c */ /* 0x000fe200000018b0 */
[----:B------:R-:W4:Y:S05]  /*9340*/  MUFU.TANH R158, R158 ;  /* 0x0000009e009e7308 */ /* 0x000f2a0000002400 */
[----:B------:R-:W-:Y:S03]  /*9350*/  HMMA.16816.F32 R148, R136, R170, R148 ;  /* 0x000000aa8894723c */ /* 0x000fe60000001894 */
[----:B------:R-:W-:Y:S01]  /*9360*/  MUFU.TANH R21, R21 ;  /* 0x0000001500157308 */ /* 0x000fe20000002400 */
[----:B---3--:R-:W-:-:S02]  /*9370*/  IMAD R20, R13, 0x40, R212 ;  /* 0x000000400d147824 */ /* 0x008fc400078e02d4 */
[----:B------:R-:W-:Y:S02]  /*9380*/  HMMA.16816.F32 R152, R28, R160, R152 ;  /* 0x000000a01c98723c */ /* 0x000fe40000001898 */
[----:B------:R-:W-:-:S03]  /*9390*/  VIADD R12, R20, 0x1 ;  /* 0x00000001140c7836 */ /* 0x000fc60000000000 */
[----:B------:R-:W3:Y:S01]  /*93a0*/  MUFU.TANH R22, R22 ;  /* 0x0000001600167308 */ /* 0x000ee20000002400 */
[----:B------:R-:W-:Y:S01]  /*93b0*/  HMMA.16816.F32 R32, R16, R174, R32 ;  /* 0x000000ae1020723c */ /* 0x000fe20000001820 */
[----:B------:R-:W-:Y:S02]  /*93c0*/  I2FP.F32.S32 R13, R12 ;  /* 0x0000000c000d7245 */ /* 0x000fe40000201400 */
[C---:B------:R-:W-:Y:S02]  /*93d0*/  ISETP.GE.AND P2, PT, R12.reuse, R135, PT ;  /* 0x000000870c00720c */ /* 0x040fe40003f46270 */
[----:B------:R-:W-:Y:S01]  /*93e0*/  ISETP.GE.AND P1, PT, R12, R2, PT ;  /* 0x000000020c00720c */ /* 0x000fe20003f26270 */
[C---:B------:R-:W-:Y:S01]  /*93f0*/  FFMA.FTZ R8, R13.reuse, UR5, R8 ;  /* 0x000000050d087c23 */ /* 0x040fe20008010008 */
[----:B------:R-:W-:Y:S02]  /*9400*/  VIADD R12, R20, 0x8 ;  /* 0x00000008140c7836 */ /* 0x000fe40000000000 */
[----:B--2---:R-:W-:Y:S01]  /*9410*/  FFMA.FTZ R13, R13, UR5, R9 ;  /* 0x000000050d0d7c23 */ /* 0x004fe20008010009 */
[----:B------:R-:W-:Y:S01]  /*9420*/  HMMA.16816.F32 R176, R136, R26, R176 ;  /* 0x0000001a88b0723c */ /* 0x000fe200000018b0 */
[----:B------:R-:W2:Y:S01]  /*9430*/  MUFU.TANH R23, R23 ;  /* 0x0000001700177308 */ /* 0x000ea20000002400 */
[----:B------:R-:W-:-:S02]  /*9440*/  FSEL R9, R8, -INF , !P2 ;  /* 0xff80000008097808 */ /* 0x000fc40005000000 */
[CC--:B------:R-:W-:Y:S02]  /*9450*/  ISETP.GE.AND P6, PT, R12.reuse, R135.reuse, PT ;  /* 0x000000870c00720c */ /* 0x0c0fe40003fc6270 */
[C---:B-1----:R-:W-:Y:S01]  /*9460*/  HMMA.16816.F32 R224, R28.reuse, R4, R224 ;  /* 0x000000041ce0723c */ /* 0x042fe200000018e0 */
[----:B------:R-:W-:Y:S01]  /*9470*/  ISETP.GE.AND P2, PT, R12, R2, PT ;  /* 0x000000020c00720c */ /* 0x000fe20003f46270 */
[C---:B------:R-:W-:Y:S01]  /*9480*/  VIADD R26, R20.reuse, 0x9 ;  /* 0x00000009141a7836 */ /* 0x040fe20000000000 */
[----:B------:R-:W-:Y:S01]  /*9490*/  I2FP.F32.S32 R8, R12 ;  /* 0x0000000c00087245 */ /* 0x000fe20000201400 */
[----:B------:R-:W-:Y:S02]  /*94a0*/  VIADD R138, R20, 0x11 ;  /* 0x00000011148a7836 */ /* 0x000fe40000000000 */
[----:B------:R-:W-:Y:S01]  /*94b0*/  HMMA.16816.F32 R148, R28, R162, R148 ;  /* 0x000000a21c94723c */ /* 0x000fe20000001894 */
[----:B------:R-:W-:Y:S01]  /*94c0*/  FSEL R4, R13, -INF , !P1 ;  /* 0xff8000000d047808 */ /* 0x000fe20004800000 */
[----:B------:R-:W-:Y:S01]  /*94d0*/  FFMA.FTZ R5, R8, UR5, R156 ;  /* 0x0000000508057c23 */ /* 0x000fe2000801009c */
[----:B------:R-:W1:Y:S01]  /*94e0*/  LDSM.16.M88.4 R12, [R192+0x5800] ;  /* 0x00580000c00c783b */ /* 0x000e620000000200 */
[----:B------:R-:W-:Y:S01]  /*94f0*/  FMUL.FTZ R27, R35, UR22 ;  /* 0x00000016231b7c20 */ /* 0x000fe20008410000 */
[----:B------:R-:W-:Y:S01]  /*9500*/  VIADD R35, R20, 0x10 ;  /* 0x0000001014237836 */ /* 0x000fe20000000000 */
[----:B------:R-:W-:Y:S01]  /*9510*/  HMMA.16816.F32 R152, R16, R140, R152 ;  /* 0x0000008c1098723c */ /* 0x000fe20000001898 */
[----:B------:R-:W-:Y:S01]  /*9520*/  FSEL R5, R5, -INF , !P6 ;  /* 0xff80000005057808 */ /* 0x000fe20007000000 */
[----:B------:R-:W-:Y:S01]  /*9530*/  FFMA.FTZ R8, R8, UR5, R157 ;  /* 0x0000000508087c23 */ /* 0x000fe2000801009d */
[----:B------:R-:W-:Y:S01]  /*9540*/  ISETP.GE.AND P1, PT, R26, R135, PT ;  /* 0x000000871a00720c */ /* 0x000fe20003f26270 */
[----:B------:R-:W-:Y:S01]  /*9550*/  FMUL.FTZ R24, R32, UR22 ;  /* 0x0000001620187c20 */ /* 0x000fe20008410000 */
[----:B------:R-:W-:Y:S01]  /*9560*/  ISETP.GE.AND P6, PT, R26, R2, PT ;  /* 0x000000021a00720c */ /* 0x000fe20003fc6270 */
[----:B------:R-:W-:Y:S01]  /*9570*/  HMMA.16816.F32 R176, R28, R6, R176 ;  /* 0x000000061cb0723c */ /* 0x000fe200000018b0 */
[----:B------:R-:W-:Y:S01]  /*9580*/  I2FP.F32.S32 R26, R26 ;  /* 0x0000001a001a7245 */ /* 0x000fe20000201400 */
[----:B------:R-:W-:Y:S01]  /*9590*/  FMUL.FTZ R32, R34, UR22 ;  /* 0x0000001622207c20 */ /* 0x000fe20008410000 */
[----:B------:R-:W-:Y:S01]  /*95a0*/  I2FP.F32.S32 R174, R35 ;  /* 0x0000002300ae7245 */ /* 0x000fe20000201400 */
[----:B------:R-:W5:Y:S01]  /*95b0*/  MUFU.TANH R24, R24 ;  /* 0x0000001800187308 */ /* 0x000f620000002400 */
[----:B------:R-:W-:Y:S01]  /*95c0*/  FSEL R8, R8, -INF , !P2 ;  /* 0xff80000008087808 */ /* 0x000fe20005000000 */
[C---:B------:R-:W-:Y:S01]  /*95d0*/  FFMA.FTZ R11, R26.reuse, UR5, R11 ;  /* 0x000000051a0b7c23 */ /* 0x040fe2000801000b */
[----:B----4-:R-:W-:Y:S01]  /*95e0*/  FFMA.FTZ R26, R26, UR5, R158 ;  /* 0x000000051a1a7c23 */ /* 0x010fe2000801009e */
[C---:B------:R-:W-:Y:S01]  /*95f0*/  FFMA.FTZ R159, R174.reuse, UR5, R159 ;  /* 0x00000005ae9f7c23 */ /* 0x040fe2000801009f */
[-C--:B------:R-:W-:Y:S01]  /*9600*/  ISETP.GE.AND P2, PT, R35, R135.reuse, PT ;  /* 0x000000872300720c */ /* 0x080fe20003f46270 */
[----:B------:R-:W-:Y:S01]  /*9610*/  FMUL.FTZ R25, R33, UR22 ;  /* 0x0000001621197c20 */ /* 0x000fe20008410000 */
[----:B---3--:R-:W-:Y:S01]  /*9620*/  FFMA.FTZ R174, R174, UR5, R22 ;  /* 0x00000005aeae7c23 */ /* 0x008fe20008010016 */
[C---:B------:R-:W-:Y:S01]  /*9630*/  HMMA.16816.F32 R148, R16.reuse, R142, R148 ;  /* 0x0000008e1094723c */ /* 0x040fe20000001894 */
[----:B------:R-:W-:Y:S01]  /*9640*/  FSEL R26, R26, -INF , !P6 ;  /* 0xff8000001a1a7808 */ /* 0x000fe20007000000 */
[----:B------:R-:W3:Y:S01]  /*9650*/  MUFU.TANH R32, R32 ;  /* 0x0000002000207308 */ /* 0x000ee20000002400 */
[----:B------:R-:W-:Y:S01]  /*9660*/  FSEL R175, R159, -INF , !P2 ;  /* 0xff8000009faf7808 */ /* 0x000fe20005000000 */
[----:B------:R-:W-:Y:S01]  /*9670*/  VIADD R22, R20, 0x18 ;  /* 0x0000001814167836 */ /* 0x000fe20000000000 */
[C---:B------:R-:W-:Y:S01]  /*9680*/  ISETP.GE.AND P6, PT, R138.reuse, R135, PT ;  /* 0x000000878a00720c */ /* 0x040fe20003fc6270 */
[----:B------:R-:W-:Y:S01]  /*9690*/  FMUL.FTZ R34, R153, UR22 ;  /* 0x0000001699227c20 */ /* 0x000fe20008410000 */
[----:B------:R-:W-:Y:S01]  /*96a0*/  ISETP.GE.AND P2, PT, R138, R2, PT ;  /* 0x000000028a00720c */ /* 0x000fe20003f46270 */
[----:B------:R-:W-:Y:S01]  /*96b0*/  FMUL.FTZ R136, R154, UR22 ;  /* 0x000000169a887c20 */ /* 0x000fe20008410000 */
[----:B------:R-:W-:Y:S01]  /*96c0*/  I2FP.F32.S32 R138, R138 ;  /* 0x0000008a008a7245 */ /* 0x000fe20000201400 */
[----:B------:R-:W4:Y:S01]  /*96d0*/  MUFU.TANH R25, R25 ;  /* 0x0000001900197308 */ /* 0x000f220000002400 */
[----:B------:R-:W-:Y:S01]  /*96e0*/  FSEL R11, R11, -INF , !P1 ;  /* 0xff8000000b0b7808 */ /* 0x000fe20004800000 */
[----:B------:R-:W-:Y:S01]  /*96f0*/  FMUL.FTZ R33, R152, UR22 ;  /* 0x0000001698217c20 */ /* 0x000fe20008410000 */
[----:B------:R-:W-:Y:S01]  /*9700*/  ISETP.GE.AND P1, PT, R35, R2, PT ;  /* 0x000000022300720c */ /* 0x000fe20003f26270 */
[C---:B------:R-:W-:Y:S01]  /*9710*/  FFMA.FTZ R21, R138.reuse, UR5, R21 ;  /* 0x000000058a157c23 */ /* 0x040fe20008010015 */
[----:B------:R-:W-:Y:S01]  /*9720*/  FMUL.FTZ R35, R155, UR22 ;  /* 0x000000169b237c20 */ /* 0x000fe20008410000 */
[----:B--2---:R-:W-:Y:S01]  /*9730*/  FFMA.FTZ R23, R138, UR5, R23 ;  /* 0x000000058a177c23 */ /* 0x004fe20008010017 */
[----:B------:R-:W-:Y:S01]  /*9740*/  FSEL R174, R174, -INF , !P1 ;  /* 0xff800000aeae7808 */ /* 0x000fe20004800000 */
[----:B------:R-:W2:Y:S01]  /*9750*/  MUFU.TANH R27, R27 ;  /* 0x0000001b001b7308 */ /* 0x000ea20000002400 */
[----:B-1----:R-:W-:Y:S01]  /*9760*/  HMMA.16816.F32 R224, R16, R12, R224 ;  /* 0x0000000c10e0723c */ /* 0x002fe200000018e0 */
[----:B------:R-:W-:Y:S01]  /*9770*/  FSEL R173, R21, -INF , !P6 ;  /* 0xff80000015ad7808 */ /* 0x000fe20007000000 */
[----:B------:R-:W-:-:S04]  /*9780*/  DEPBAR.LE SB0, 0x0 ;  /* 0x000080000000791a */ /* 0x000fc80000000000 */
[----:B------:R-:W-:Y:S01]  /*9790*/  I2FP.F32.S32 R21, R22 ;  /* 0x0000001600157245 */ /* 0x000fe20000201400 */
[----:B------:R-:W-:Y:S01]  /*97a0*/  MUFU.TANH R34, R34 ;  /* 0x0000002200227308 */ /* 0x000fe20000002400 */
[----:B------:R-:W-:Y:S01]  /*97b0*/  VIADD R12, R20, 0x19 ;  /* 0x00000019140c7836 */ /* 0x000fe20000000000 */
[C---:B------:R-:W-:Y:S01]  /*97c0*/  ISETP.GE.AND P1, PT, R22.reuse, R135, PT ;  /* 0x000000871600720c */ /* 0x040fe20003f26270 */
[----:B------:R-:W-:Y:S01]  /*97d0*/  HMMA.16816.F32 R176, R16, R14, R176 ;  /* 0x0000000e10b0723c */ /* 0x000fe200000018b0 */
[----:B------:R-:W-:Y:S01]  /*97e0*/  ISETP.GE.AND P6, PT, R22, R2, PT ;  /* 0x000000021600720c */ /* 0x000fe20003fc6270 */
[C---:B-----5:R-:W-:Y:S01]  /*97f0*/  FFMA.FTZ R24, R21.reuse, UR5, R24 ;  /* 0x0000000515187c23 */ /* 0x060fe20008010018 */
[----:B---3--:R-:W-:Y:S01]  /*9800*/  FFMA.FTZ R32, R21, UR5, R32 ;  /* 0x0000000515207c23 */ /* 0x008fe20008010020 */
[----:B------:R-:W-:Y:S01]  /*9810*/  I2FP.F32.S32 R22, R12 ;  /* 0x0000000c00167245 */ /* 0x000fe20000201400 */
[----:B------:R-:W1:Y:S01]  /*9820*/  MUFU.TANH R136, R136 ;  /* 0x0000008800887308 */ /* 0x000e620000002400 */
[----:B------:R-:W-:-:S02]  /*9830*/  VIADD R21, R20, 0x20 ;  /* 0x0000002014157836 */ /* 0x000fc40000000000 */
[----:B------:R-:W-:Y:S01]  /*9840*/  FMUL.FTZ R148, R148, UR22 ;  /* 0x0000001694947c20 */ /* 0x000fe20008410000 */
[----:B------:R-:W-:Y:S01]  /*9850*/  VIADD R14, R20, 0x21 ;  /* 0x00000021140e7836 */ /* 0x000fe20000000000 */
[----:B------:R-:W-:Y:S01]  /*9860*/  FSEL R139, R24, -INF , !P1 ;  /* 0xff800000188b7808 */ /* 0x000fe20004800000 */
[----:B------:R-:W-:Y:S01]  /*9870*/  FMUL.FTZ R13, R150, UR22 ;  /* 0x00000016960d7c20 */ /* 0x000fe20008410000 */
[----:B------:R-:W-:Y:S01]  /*9880*/  FSEL R180, R23, -INF , !P2 ;  /* 0xff80000017b47808 */ /* 0x000fe20005000000 */
[C---:B----4-:R-:W-:Y:S01]  /*9890*/  FFMA.FTZ R25, R22.reuse, UR5, R25 ;  /* 0x0000000516197c23 */ /* 0x050fe20008010019 */
[----:B------:R-:W3:Y:S01]  /*98a0*/  MUFU.TANH R33, R33 ;  /* 0x0000002100217308 */ /* 0x000ee20000002400 */
[----:B------:R-:W-:Y:S01]  /*98b0*/  I2FP.F32.S32 R24, R21 ;  /* 0x0000001500187245 */ /* 0x000fe20000201400 */
[----:B--2---:R-:W-:Y:S01]  /*98c0*/  FFMA.FTZ R27, R22, UR5, R27 ;  /* 0x00000005161b7c23 */ /* 0x004fe2000801001b */
[----:B------:R-:W-:Y:S01]  /*98d0*/  I2FP.F32.S32 R16, R14 ;  /* 0x0000000e00107245 */ /* 0x000fe20000201400 */
[----:B------:R-:W-:Y:S01]  /*98e0*/  VIADD R19, R20, 0x28 ;  /* 0x0000002814137836 */ /* 0x000fe20000000000 */
[CC--:B------:R-:W-:Y:S01]  /*98f0*/  ISETP.GE.AND P2, PT, R12.reuse, R135.reuse, PT ;  /* 0x000000870c00720c */ /* 0x0c0fe20003f46270 */
[----:B------:R-:W-:Y:S01]  /*9900*/  FMUL.FTZ R7, R149, UR22 ;  /* 0x0000001695077c20 */ /* 0x000fe20008410000 */
[-C--:B------:R-:W-:Y:S01]  /*9910*/  ISETP.GE.AND P1, PT, R12, R2.reuse, PT ;  /* 0x000000020c00720c */ /* 0x080fe20003f26270 */
[----:B------:R-:W2:Y:S01]  /*9920*/  MUFU.TANH R35, R35 ;  /* 0x0000002300237308 */ /* 0x000ea20000002400 */
[----:B------:R-:W-:Y:S01]  /*9930*/  FSEL R137, R25, -INF , !P2 ;  /* 0xff80000019897808 */ /* 0x000fe20005000000 */
[----:B-1----:R-:W-:Y:S01]  /*9940*/  FFMA.FTZ R136, R24, UR5, R136 ;  /* 0x0000000518887c23 */ /* 0x002fe20008010088 */
[----:B------:R-:W-:Y:S01]  /*9950*/  FSEL R150, R27, -INF , !P1 ;  /* 0xff8000001b967808 */ /* 0x000fe20004800000 */
[----:B------:R-:W-:Y:S01]  /*9960*/  FFMA.FTZ R34, R16, UR5, R34 ;  /* 0x0000000510227c23 */ /* 0x000fe20008010022 */
[-C--:B------:R-:W-:Y:S01]  /*9970*/  ISETP.GE.AND P2, PT, R21, R2.reuse, PT ;  /* 0x000000021500720c */ /* 0x080fe20003f46270 */
[----:B------:R-:W-:Y:S01]  /*9980*/  FMUL.FTZ R12, R151, UR22 ;  /* 0x00000016970c7c20 */ /* 0x000fe20008410000 */
[-C--:B------:R-:W-:Y:S01]  /*9990*/  ISETP.GE.AND P1, PT, R14, R135.reuse, PT ;  /* 0x000000870e00720c */ /* 0x080fe20003f26270 */
[----:B------:R1:W4:Y:S01]  /*99a0*/  MUFU.TANH R6, R148 ;  /* 0x0000009400067308 */ /* 0x0003220000002400 */
[----:B------:R-:W-:Y:S01]  /*99b0*/  FSEL R146, R136, -INF , !P2 ;  /* 0xff80000088927808 */ /* 0x000fe20005000000 */
[----:B------:R-:W-:Y:S01]  /*99c0*/  FMUL.FTZ R15, R224, UR22 ;  /* 0x00000016e00f7c20 */ /* 0x000fe20008410000 */
[----:B------:R-:W-:Y:S01]  /*99d0*/  FSEL R145, R34, -INF , !P1 ;  /* 0xff80000022917808 */ /* 0x000fe20004800000 */
[----:B---3--:R-:W-:Y:S01]  /*99e0*/  FFMA.FTZ R33, R24, UR5, R33 ;  /* 0x0000000518217c23 */ /* 0x008fe20008010021 */
[C---:B------:R-:W-:Y:S01]  /*99f0*/  ISETP.GE.AND P2, PT, R19.reuse, R135, PT ;  /* 0x000000871300720c */ /* 0x040fe20003f46270 */
[----:B------:R-:W-:Y:S01]  /*9a00*/  VIADD R17, R20, 0x29 ;  /* 0x0000002914117836 */ /* 0x000fe20000000000 */
[-C--:B------:R-:W-:Y:S01]  /*9a10*/  ISETP.GE.AND P1, PT, R19, R2.reuse, PT ;  /* 0x000000021300720c */ /* 0x080fe20003f26270 */
[----:B------:R-:W3:Y:S01]  /*9a20*/  MUFU.TANH R13, R13 ;  /* 0x0000000d000d7308 */ /* 0x000ee20000002400 */
[----:B------:R-:W-:Y:S01]  /*9a30*/  I2FP.F32.S32 R19, R19 ;  /* 0x0000001300137245 */ /* 0x000fe20000201400 */
[----:B--2---:R-:W-:Y:S01]  /*9a40*/  FFMA.FTZ R35, R16, UR5, R35 ;  /* 0x0000000510237c23 */ /* 0x004fe20008010023 */
[----:B------:R-:W-:Y:S01]  /*9a50*/  FMUL.FTZ R226, R226, UR22 ;  /* 0x00000016e2e27c20 */ /* 0x000fe20008410000 */
[----:B------:R-:W-:Y:S01]  /*9a60*/  I2FP.F32.S32 R18, R17 ;  /* 0x0000001100127245 */ /* 0x000fe20000201400 */
[----:B------:R-:W-:Y:S01]  /*9a70*/  FMUL.FTZ R225, R225, UR22 ;  /* 0x00000016e1e17c20 */ /* 0x000fe20008410000 */
[----:B------:R-:W-:Y:S01]  /*9a80*/  FMUL.FTZ R176, R176, UR22 ;  /* 0x00000016b0b07c20 */ /* 0x000fe20008410000 */
[----:B------:R-:W-:Y:S01]  /*9a90*/  FMUL.FTZ R227, R227, UR22 ;  /* 0x00000016e3e37c20 */ /* 0x000fe20008410000 */
[----:B------:R-:W2:Y:S01]  /*9aa0*/  MUFU.TANH R7, R7 ;  /* 0x0000000700077308 */ /* 0x000ea20000002400 */
[----:B-1----:R-:W-:Y:S01]  /*9ab0*/  FSEL R148, R32, -INF , !P6 ;  /* 0xff80000020947808 */ /* 0x002fe20007000000 */
[----:B----4-:R-:W-:Y:S01]  /*9ac0*/  FFMA.FTZ R143, R19, UR5, R6 ;  /* 0x00000005138f7c23 */ /* 0x010fe20008010006 */
[----:B------:R-:W-:Y:S01]  /*9ad0*/  ISETP.GE.AND P6, PT, R21, R135, PT ;  /* 0x000000871500720c */ /* 0x000fe20003fc6270 */
[----:B------:R-:W-:Y:S01]  /*9ae0*/  FMUL.FTZ R178, R178, UR22 ;  /* 0x00000016b2b27c20 */ /* 0x000fe20008410000 */
[----:B------:R-:W-:Y:S01]  /*9af0*/  FMUL.FTZ R179, R179, UR22 ;  /* 0x00000016b3b37c20 */ /* 0x000fe20008410000 */
[----:B------:R-:W-:Y:S01]  /*9b00*/  FMUL.FTZ R177, R177, UR22 ;  /* 0x00000016b1b17c20 */ /* 0x000fe20008410000 */
[----:B------:R-:W-:Y:S01]  /*9b10*/  FSEL R147, R33, -INF , !P6 ;  /* 0xff80000021937808 */ /* 0x000fe20007000000 */
[----:B------:R-:W1:Y:S01]  /*9b20*/  MUFU.TANH R12, R12 ;  /* 0x0000000c000c7308 */ /* 0x000e620000002400 */
[----:B------:R-:W-:Y:S01]  /*9b30*/  ISETP.GE.AND P6, PT, R14, R2, PT ;  /* 0x000000020e00720c */ /* 0x000fe20003fc6270 */
[----:B---3--:R-:W-:Y:S01]  /*9b40*/  FFMA.FTZ R13, R19, UR5, R13 ;  /* 0x00000005130d7c23 */ /* 0x008fe2000801000d */
[----:B------:R-:W-:-:S02]  /*9b50*/  FSEL R143, R143, -INF , !P2 ;  /* 0xff8000008f8f7808 */ /* 0x000fc40005000000 */
[----:B------:R-:W-:Y:S02]  /*9b60*/  FSEL R144, R35, -INF , !P6 ;  /* 0xff80000023907808 */ /* 0x000fe40007000000 */
[C---:B------:R-:W-:Y:S01]  /*9b70*/  ISETP.GE.AND P6, PT, R17.reuse, R135, PT ;  /* 0x000000871100720c */ /* 0x040fe20003fc6270 */
[----:B------:R-:W3:Y:S01]  /*9b80*/  MUFU.TANH R15, R15 ;  /* 0x0000000f000f7308 */ /* 0x000ee20000002400 */
[----:B------:R-:W-:Y:S01]  /*9b90*/  ISETP.GE.AND P2, PT, R17, R2, PT ;  /* 0x000000021100720c */ /* 0x000fe20003f46270 */
[----:B------:R-:W-:Y:S01]  /*9ba0*/  VIADD R17, R20, 0x30 ;  /* 0x0000003014117836 */ /* 0x000fe20000000000 */
[----:B------:R-:W-:Y:S01]  /*9bb0*/  FSEL R142, R13, -INF , !P1 ;  /* 0xff8000000d8e7808 */ /* 0x000fe20004800000 */
[----:B--2---:R-:W-:-:S03]  /*9bc0*/  FFMA.FTZ R141, R18, UR5, R7 ;  /* 0x00000005128d7c23 */ /* 0x004fc60008010007 */
[----:B------:R-:W-:Y:S01]  /*9bd0*/  I2FP.F32.S32 R13, R17 ;  /* 0x00000011000d7245 */ /* 0x000fe20000201400 */
[----:B------:R-:W2:Y:S01]  /*9be0*/  MUFU.TANH R16, R226 ;  /* 0x000000e200107308 */ /* 0x000ea20000002400 */
[----:B-1----:R-:W-:Y:S01]  /*9bf0*/  FFMA.FTZ R140, R18, UR5, R12 ;  /* 0x00000005128c7c23 */ /* 0x002fe2000801000c */
[-C--:B------:R-:W-:Y:S01]  /*9c00*/  ISETP.GE.AND P1, PT, R17, R135.reuse, PT ;  /* 0x000000871100720c */ /* 0x080fe20003f26270 */
[----:B------:R-:W-:Y:S01]  /*9c10*/  VIADD R12, R20, 0x31 ;  /* 0x00000031140c7836 */ /* 0x000fe20000000000 */
[----:B------:R-:W-:Y:S02]  /*9c20*/  FSEL R141, R141, -INF , !P6 ;  /* 0xff8000008d8d7808 */ /* 0x000fe40007000000 */
[----:B------:R-:W-:Y:S01]  /*9c30*/  ISETP.GE.AND P6, PT, R17, R2, PT ;  /* 0x000000021100720c */ /* 0x000fe20003fc6270 */
[----:B------:R-:W-:Y:S01]  /*9c40*/  FMUL.FTZ R17, R10, UR22 ;  /* 0x000000160a117c20 */ /* 0x000fe20008410000 */
[----:B------:R-:W1:Y:S01]  /*9c50*/  MUFU.TANH R14, R225 ;  /* 0x000000e1000e7308 */ /* 0x000e620000002400 */
[----:B---3--:R-:W-:Y:S01]  /*9c60*/  FFMA.FTZ R15, R13, UR5, R15 ;  /* 0x000000050d0f7c23 */ /* 0x008fe2000801000f */
[----:B------:R-:W-:Y:S01]  /*9c70*/  FSEL R140, R140, -INF , !P2 ;  /* 0xff8000008c8c7808 */ /* 0x000fe20005000000 */
[----:B------:R-:W-:Y:S01]  /*9c80*/  BAR.SYNC.DEFER_BLOCKING 0x0 ;  /* 0x0000000000007b1d */ /* 0x000fe20000010000 */
[----:B------:R-:W-:-:S02]  /*9c90*/  ISETP.GE.AND P2, PT, R12, R135, PT ;  /* 0x000000870c00720c */ /* 0x000fc40003f46270 */
[----:B------:R-:W-:Y:S02]  /*9ca0*/  FSEL R171, R15, -INF , !P1 ;  /* 0xff8000000fab7808 */ /* 0x000fe40004800000 */
[----:B------:R-:W-:Y:S01]  /*9cb0*/  I2FP.F32.S32 R15, R12 ;  /* 0x0000000c000f7245 */ /* 0x000fe20000201400 */
[----:B------:R-:W3:Y:S01]  /*9cc0*/  MUFU.TANH R7, R176 ;  /* 0x000000b000077308 */ /* 0x000ee20000002400 */
[----:B--2---:R-:W-:Y:S01]  /*9cd0*/  FFMA.FTZ R16, R13, UR5, R16 ;  /* 0x000000050d107c23 */ /* 0x004fe20008010010 */
[----:B------:R-:W-:Y:S01]  /*9ce0*/  VIADD R13, R20, 0x38 ;  /* 0x00000038140d7836 */ /* 0x000fe20000000000 */
[----:B------:R-:W-:-:S03]  /*9cf0*/  ISETP.GE.AND P1, PT, R12, R2, PT ;  /* 0x000000020c00720c */ /* 0x000fc60003f26270 */
[----:B------:R-:W-:Y:S02]  /*9d00*/  FSEL R166, R16, -INF , !P6 ;  /* 0xff80000010a67808 */ /* 0x000fe40007000000 */
[----:B------:R-:W2:Y:S01]  /*9d10*/  MUFU.TANH R6, R227 ;  /* 0x000000e300067308 */ /* 0x000ea20000002400 */
[----:B-1----:R-:W-:Y:S01]  /*9d20*/  FFMA.FTZ R169, R15, UR5, R14 ;  /* 0x000000050fa97c23 */ /* 0x002fe2000801000e */
[----:B------:R-:W-:Y:S02]  /*9d30*/  I2FP.F32.S32 R14, R13 ;  /* 0x0000000d000e7245 */ /* 0x000fe40000201400 */
[----:B------:R-:W-:Y:S02]  /*9d40*/  ISETP.GE.AND P6, PT, R13, R135, PT ;  /* 0x000000870d00720c */ /* 0x000fe40003fc6270 */
[----:B------:R-:W-:Y:S02]  /*9d50*/  FSEL R169, R169, -INF , !P2 ;  /* 0xff800000a9a97808 */ /* 0x000fe40005000000 */
[----:B------:R-:W1:Y:S01]  /*9d60*/  MUFU.TANH R12, R17 ;  /* 0x00000011000c7308 */ /* 0x000e620000002400 */
[----:B---3--:R-:W-:Y:S01]  /*9d70*/  FFMA.FTZ R7, R14, UR5, R7 ;  /* 0x000000050e077c23 */ /* 0x008fe20008010007 */
[----:B------:R-:W-:-:S04]  /*9d80*/  ISETP.GE.AND P2, PT, R13, R2, PT ;  /* 0x000000020d00720c */ /* 0x000fc80003f46270 */
[----:B------:R-:W-:Y:S02]  /*9d90*/  FSEL R167, R7, -INF , !P6 ;  /* 0xff80000007a77808 */ /* 0x000fe40007000000 */
[----:B------:R-:W3:Y:S01]  /*9da0*/  MUFU.TANH R10, R178 ;  /* 0x000000b2000a7308 */ /* 0x000ee20000002400 */
[----:B--2---:R-:W-:Y:S01]  /*9db0*/  FFMA.FTZ R164, R15, UR5, R6 ;  /* 0x000000050fa47c23 */ /* 0x004fe20008010006 */
[----:B------:R-:W-:Y:S02]  /*9dc0*/  I2FP.F32.S32 R7, R20 ;  /* 0x0000001400077245 */ /* 0x000fe40000201400 */
[----:B------:R-:W-:Y:S02]  /*9dd0*/  ISETP.GE.AND P6, PT, R20, R2, PT ;  /* 0x000000021400720c */ /* 0x000fe40003fc6270 */
[----:B------:R-:W-:Y:S01]  /*9de0*/  FSEL R164, R164, -INF , !P1 ;  /* 0xff800000a4a47808 */ /* 0x000fe20004800000 */
[C---:B------:R-:W-:Y:S01]  /*9df0*/  FFMA.FTZ R0, R7.reuse, UR5, R0 ;  /* 0x0000000507007c23 */ /* 0x040fe20008010000 */
[----:B------:R-:W2:Y:S01]  /*9e00*/  MUFU.TANH R6, R177 ;  /* 0x000000b100067308 */ /* 0x000ea20000002400 */
[C---:B------:R-:W-:Y:S01]  /*9e10*/  ISETP.GE.AND P1, PT, R20.reuse, R135, PT ;  /* 0x000000871400720c */ /* 0x040fe20003f26270 */
[----:B-1----:R-:W-:Y:S01]  /*9e20*/  FFMA.FTZ R12, R7, UR5, R12 ;  /* 0x00000005070c7c23 */ /* 0x002fe2000801000c */
[----:B------:R-:W-:-:S02]  /*9e30*/  VIADD R20, R20, 0x39 ;  /* 0x0000003914147836 */ /* 0x000fc40000000000 */
[----:B------:R-:W-:Y:S02]  /*9e40*/  FSEL R7, R0, -INF , !P1 ;  /* 0xff80000000077808 */ /* 0x000fe40004800000 */
[----:B------:R-:W-:Y:S01]  /*9e50*/  FSEL R0, R12, -INF , !P6 ;  /* 0xff8000000c007808 */ /* 0x000fe20007000000 */
[----:B------:R-:W1:Y:S01]  /*9e60*/  MUFU.TANH R179, R179 ;  /* 0x000000b300b37308 */ /* 0x000e620000002400 */
[----:B------:R-:W-:Y:S01]  /*9e70*/  ISETP.LT.AND P6, PT, R207, UR11, PT ;  /* 0x0000000bcf007c0c */ /* 0x000fe2000bfc1270 */
[----:B---3--:R-:W-:Y:S01]  /*9e80*/  FFMA.FTZ R10, R14, UR5, R10 ;  /* 0x000000050e0a7c23 */ /* 0x008fe2000801000a */
[----:B------:R-:W-:Y:S02]  /*9e90*/  I2FP.F32.S32 R13, R20 ;  /* 0x00000014000d7245 */ /* 0x000fe40000201400 */
[----:B------:R-:W-:Y:S02]  /*9ea0*/  ISETP.GE.AND P1, PT, R20, R2, PT ;  /* 0x000000021400720c */ /* 0x000fe40003f26270 */
[----:B------:R-:W-:Y:S01]  /*9eb0*/  FSEL R162, R10, -INF , !P2 ;  /* 0xff8000000aa27808 */ /* 0x000fe20005000000 */
[----:B--2---:R-:W-:Y:S01]  /*9ec0*/  FFMA.FTZ R6, R13, UR5, R6 ;  /* 0x000000050d067c23 */ /* 0x004fe20008010006 */
[----:B------:R-:W-:-:S04]  /*9ed0*/  ISETP.GE.AND P2, PT, R20, R135, PT ;  /* 0x000000871400720c */ /* 0x000fc80003f46270 */
[----:B------:R-:W-:Y:S01]  /*9ee0*/  FSEL R165, R6, -INF , !P2 ;  /* 0xff80000006a57808 */ /* 0x000fe20005000000 */
[----:B-1----:R-:W-:-:S05]  /*9ef0*/  FFMA.FTZ R161, R13, UR5, R179 ;  /* 0x000000050da17c23 */ /* 0x002fca00080100b3 */
        /* <DEDUP_REMOVED lines=74> */
.L_x_3288:
[----:B------:R-:W-:-:S04]  /*a3a0*/  ULEA UR14, -UR6, URZ, 0x6 ;  /* 0x0000003f060e7291 */ /* 0x000fc8000f8e313f */
[----:B------:R-:W-:-:S12]  /*a3b0*/  USHF.R.S32.HI UR8, URZ, 0x1f, UR14 ;  /* 0x0000001f3f087899 */ /* 0x000fd8000801140e */
.L_x_3289:
        /* <DEDUP_REMOVED lines=124> */
.L_x_3291:
[----:B------:R-:W-:Y:S05]  /*ab80*/  BSYNC B0 ;  /* 0x0000000000007941 */ /* 0x000fea0003800000 */
.L_x_3290:
[----:B------:R-:W0:Y:S01]  /*ab90*/  LDGDEPBAR ;  /* 0x00000000000079af */ /* 0x000e220000000000 */
[----:B-12---:R-:W-:Y:S01]  /*aba0*/  IMAD.U32 R13, RZ, RZ, UR14 ;  /* 0x0000000eff0d7e24 */ /* 0x006fe2000f8e00ff */
[----:B------:R-:W-:Y:S01]  /*abb0*/  MOV R2, UR8 ;  /* 0x0000000800027c02 */ /* 0x000fe20008000f00 */
[----:B------:R-:W-:-:S03]  /*abc0*/  IMAD.U32 R6, RZ, RZ, UR14 ;  /* 0x0000000eff067e24 */ /* 0x000fc6000f8e00ff */
[----:B------:R-:W-:-:S04]  /*abd0*/  LEA R216, P1, R13, R216, 0x1 ;  /* 0x000000d80dd87211 */ /* 0x000fc800078208ff */
[----:B------:R-:W-:-:S09]  /*abe0*/  LEA.HI.X R215, R6, R215, R2, 0x1, P1 ;  /* 0x000000d706d77211 */ /* 0x000fd200008f0c02 */
.L_x_3287:
        /* <DEDUP_REMOVED lines=49> */
[----:B------:R-:W-:Y:S01]  /*af00*/  FFMA.FTZ R154, R5, UR12, -R168 ;  /* 0x0000000c059a7c23 */ /* 0x000fe200080108a8 */
[----:B------:R-:W-:Y:S01]  /*af10*/  FSEL R5, R158, RZ, P2 ;  /* 0x000000ff9e057208 */ /* 0x000fe20001000000 */
[----:B------:R-:W-:Y:S01]  /*af20*/  FADD.FTZ R6, R3, -R6 ;  /* 0x8000000603067221 */ /* 0x000fe20000010000 */
[--C-:B------:R-:W-:Y:S01]  /*af30*/  FFMA.FTZ R156, R7, UR12, -R168.reuse ;  /* 0x0000000c079c7c23 */ /* 0x100fe200080108a8 */
[--C-:B------:R-:W-:Y:S01]  /*af40*/  FFMA.FTZ R2, R4, UR12, -R163.reuse ;  /* 0x0000000c04027c23 */ /* 0x100fe200080108a3 */
[----:B------:R-:W-:Y:S01]  /*af50*/  FFMA.FTZ R159, R26, UR12, -R163 ;  /* 0x0000000c1a9f7c23 */ /* 0x000fe200080108a3 */
[----:B------:R-:W-:Y:S01]  /*af60*/  FADD.FTZ R4, R132, -R5 ;  /* 0x8000000584047221 */ /* 0x000fe20000010000 */
[--C-:B------:R-:W-:Y:S01]  /*af70*/  FFMA.FTZ R152, R0, UR12, -R163.reuse ;  /* 0x0000000c00987c23 */ /* 0x100fe200080108a3 */
[----:B------:R-:W1:Y:S01]  /*af80*/  LDSM.16.MT88.4 R24, [R197+0xc000] ;  /* 0x00c00000c518783b */ /* 0x000e620000004200 */
        /* <DEDUP_REMOVED lines=11> */
[----:B------:R-:W3:Y:S01]  /*b040*/  LDSM.16.MT88.4 R136, [R196+0x10000] ;  /* 0x01000000c488783b */ /* 0x000ee20000004200 */
[--C-:B------:R-:W-:Y:S01]  /*b050*/  FFMA.FTZ R174, R174, UR12, -R163.reuse ;  /* 0x0000000caeae7c23 */ /* 0x100fe200080108a3 */
[----:B------:R-:W4:Y:S01]  /*b060*/  MUFU.EX2 R155, R155 ;  /* 0x0000009b009b7308 */ /* 0x000f220000000800 */
        /* <DEDUP_REMOVED lines=16> */
[----:B----4-:R-:W-:Y:S01]  /*b170*/  F2FP.F16.F32.PACK_AB R4, R155, R156 ;  /* 0x0000009c9b04723e */ /* 0x010fe200000000ff */
[--C-:B------:R-:W-:Y:S01]  /*b180*/  FFMA.FTZ R164, R164, UR12, -R163.reuse ;  /* 0x0000000ca4a47c23 */ /* 0x100fe200080108a3 */
[----:B------:R-:W-:Y:S01]  /*b190*/  LDSM.16.MT88.4 R140, [R198+0xf000] ;  /* 0x00f00000c68c783b */ /* 0x000fe20000004200 */
[--C-:B------:R-:W-:Y:S01]  /*b1a0*/  FFMA.FTZ R162, R162, UR12, -R163.reuse ;  /* 0x0000000ca2a27c23 */ /* 0x100fe200080108a3 */
[----:B------:R-:W-:-:S03]  /*b1b0*/  FFMA.FTZ R161, R161, UR12, -R163 ;  /* 0x0000000ca1a17c23 */ /* 0x000fc600080108a3 */
[----:B------:R-:W-:Y:S08]  /*b1c0*/  MUFU.EX2 R152, R152 ;  /* 0x0000009800987308 */ /* 0x000ff00000000800 */
        /* <DEDUP_REMOVED lines=85> */
[----:B---3--:R-:W-:Y:S01]  /*b720*/  HMMA.16816.F32 R92, R4, R136, R92 ;  /* 0x00000088045c723c */ /* 0x008fe2000000185c */
        /* <DEDUP_REMOVED lines=136> */
[----:B--2---:R-:W-:Y:S01]  /*bfb0*/  HMMA.16816.F32 R92, R104, R112, R92 ;  /* 0x00000070685c723c */ /* 0x004fe2000000185c */
        /* <DEDUP_REMOVED lines=92> */
.L_x_3284:
        /* <DEDUP_REMOVED lines=40> */
.L_x_3296:
        /* <DEDUP_REMOVED lines=39> */
[----:B------:R-:W-:Y:S03]  /*ca70*/  @!UP4 UIADD3 UR33, UR33, 0x1, URZ ;  /* 0x000000012121c890 */ /* 0x000fe6000fffe03f */
[----:B------:R-:W-:Y:S02]  /*ca80*/  @UP5 UIADD3 UR31, UR31, 0x1, URZ ;  /* 0x000000011f1f5890 */ /* 0x000fe4000fffe03f */
[----:B------:R-:W-:Y:S02]  /*ca90*/  @UP6 UIADD3 UR33, UR33, 0x1, URZ ;  /* 0x0000000121216890 */ /* 0x000fe4000fffe03f */
[----:B------:R-:W-:Y:S02]  /*caa0*/  @!UP2 UIADD3 UR31, -UR31, URZ, URZ ;  /* 0x0000003f1f1fa290 */ /* 0x000fe4000fffe13f */
[----:B------:R-:W-:Y:S02]  /*cab0*/  @!UP3 UIADD3 UR33, -UR33, URZ, URZ ;  /* 0x0000003f2121b290 */ /* 0x000fe4000fffe13f */
[----:B------:R-:W-:Y:S02]  /*cac0*/  USEL UR31, UR19, UR31, !UP1 ;  /* 0x0000001f131f7287 */ /* 0x000fe4000c800000 */
[----:B------:R-:W-:Y:S04]  /*cad0*/  USEL UR33, UR19, UR33, !UP1 ;  /* 0x0000002113217287 */ /* 0x000fe8000c800000 */
[----:B------:R-:W-:Y:S01]  /*cae0*/  IMAD.U32 R6, RZ, RZ, UR31 ;  /* 0x0000001fff067e24 */ /* 0x000fe2000f8e00ff */
[----:B------:R-:W-:Y:S01]  /*caf0*/  UIADD3 UR27, UR33, -UR31, URZ ;  /* 0x8000001f211b7290 */ /* 0x000fe2000fffe03f */
[----:B------:R-:W-:Y:S01]  /*cb00*/  IMAD.U32 R4, RZ, RZ, UR31 ;  /* 0x0000001fff047e24 */ /* 0x000fe2000f8e00ff */
[----:B------:R-:W-:Y:S01]  /*cb10*/  MOV R3, UR33 ;  /* 0x0000002100037c02 */ /* 0x000fe20008000f00 */
[----:B------:R-:W-:Y:S01]  /*cb20*/  IMAD.U32 R2, RZ, RZ, UR33 ;  /* 0x00000021ff027e24 */ /* 0x000fe2000f8e00ff */
[----:B------:R-:W-:Y:S01]  /*cb30*/  LEA R6, P2, R6, UR16, 0x2 ;  /* 0x0000001006067c11 */ /* 0x000fe2000f8410ff */
[----:B------:R-:W-:Y:S01]  /*cb40*/  UIMAD UR27, UR27, UR9, -0x40 ;  /* 0xffffffc01b1b74a4 */ /* 0x000fe2000f8e0209 */
[----:B------:R-:W-:Y:S02]  /*cb50*/  LEA R8, P1, R3, UR16, 0x2 ;  /* 0x0000001003087c11 */ /* 0x000fe4000f8210ff */
[----:B------:R-:W-:Y:S01]  /*cb60*/  LEA.HI.X.SX32 R7, R4, UR17, 0x2, P2 ;  /* 0x0000001104077c11 */ /* 0x000fe200090f16ff */
[----:B------:R-:W-:Y:S01]  /*cb70*/  USHF.R.S32.HI UR12, URZ, 0x1f, UR27 ;  /* 0x0000001f3f0c7899 */ /* 0x000fe2000801141b */
[----:B------:R-:W-:Y:S01]  /*cb80*/  LEA.HI.X.SX32 R9, R2, UR17, 0x2, P1 ;  /* 0x0000001102097c11 */ /* 0x000fe200088f16ff */
[----:B------:R-:W1:Y:S01]  /*cb90*/  LDC.64 R4, c[0x0][0x250] ;  /* 0x00009400ff047b82 */ /* 0x000e620000000a00 */
[----:B------:R-:W-:Y:S02]  /*cba0*/  R2UR UR35, R7 ;  /* 0x00000000072372ca */ /* 0x000fe400000e0000 */
[----:B------:R-:W-:Y:S02]  /*cbb0*/  R2UR UR28, R8 ;  /* 0x00000000081c72ca */ /* 0x000fe400000e0000 */
[----:B------:R-:W-:Y:S03]  /*cbc0*/  R2UR UR34, R6 ;  /* 0x00000000062272ca */ /* 0x000fe600000e0000 */
[----:B------:R-:W2:Y:S01]  /*cbd0*/  LDC.64 R2, c[0x0][0x238] ;  /* 0x00008e00ff027b82 */ /* 0x000ea20000000a00 */
[----:B------:R-:W-:Y:S05]  /*cbe0*/  R2UR UR29, R9 ;  /* 0x00000000091d72ca */ /* 0x000fea00000e0000 */
[----:B------:R-:W-:Y:S02]  /*cbf0*/  IMAD.U32 R13, RZ, RZ, UR35 ;  /* 0x00000023ff0d7e24 */ /* 0x000fe4000f8e00ff */
[----:B------:R-:W-:Y:S02]  /*cc00*/  IMAD.U32 R10, RZ, RZ, UR28 ;  /* 0x0000001cff0a7e24 */ /* 0x000fe4000f8e00ff */
[----:B------:R-:W-:Y:S04]  /*cc10*/  MOV R12, UR34 ;  /* 0x00000022000c7c02 */ /* 0x000fe80008000f00 */
[----:B------:R-:W-:Y:S01]  /*cc20*/  MOV R11, UR29 ;  /* 0x0000001d000b7c02 */ /* 0x000fe20008000f00 */
[----:B------:R-:W3:Y:S01]  /*cc30*/  LDG.E R7, desc[UR20][R12.64] ;  /* 0x000000140c077981 */ /* 0x000ee2000c1e1900 */
[C---:B-1----:R-:W-:Y:S02]  /*cc40*/  IMAD R6, R4.reuse, UR12, RZ ;  /* 0x0000000c04067c24 */ /* 0x042fe4000f8e02ff */
[----:B------:R-:W-:Y:S01]  /*cc50*/  IMAD.WIDE.U32 R132, R4, UR27, RZ ;  /* 0x0000001b04847c25 */ /* 0x000fe2000f8e00ff */
[----:B------:R-:W3:Y:S03]  /*cc60*/  LDG.E R8, desc[UR20][R10.64] ;  /* 0x000000140a087981 */ /* 0x000ee6000c1e1900 */
[----:B------:R-:W-:Y:S04]  /*cc70*/  IMAD R6, R5, UR27, R6 ;  /* 0x0000001b05067c24 */ /* 0x000fe8000f8e0206 */
[----:B------:R-:W-:Y:S02]  /*cc80*/  IMAD.IADD R133, R133, 0x1, R6 ;  /* 0x0000000185857824 */ /* 0x000fe400078e0206 */
[----:B---3--:R-:W-:Y:S04]  /*cc90*/  IMAD.IADD R7, R7, 0x1, -R8 ;  /* 0x0000000107077824 */ /* 0x008fe800078e0a08 */
[-C--:B--2---:R-:W-:Y:S01]  /*cca0*/  IMAD.WIDE.U32 R132, R7, R2.reuse, R132 ;  /* 0x0000000207847225 */ /* 0x084fe200078e0084 */
[----:B------:R-:W-:Y:S05]  /*ccb0*/  SHF.R.S32.HI R5, RZ, 0x1f, R7 ;  /* 0x0000001fff057819 */ /* 0x000fea0000011407 */
[----:B------:R-:W-:Y:S04]  /*ccc0*/  IMAD R4, R5, R2, RZ ;  /* 0x0000000205047224 */ /* 0x000fe800078e02ff */
[----:B------:R-:W-:Y:S05]  /*ccd0*/  IMAD R4, R7, R3, R4 ;  /* 0x0000000307047224 */ /* 0x000fea00078e0204 */
[----:B------:R-:W-:Y:S07]  /*cce0*/  IADD3 R3, R133, R4, RZ ;  /* 0x0000000485037210 */ /* 0x000fee0007ffe0ff */
.L_x_3293:
[----:B------:R-:W-:Y:S01]  /*ccf0*/  IADD3 R223, P2, R209, R132, RZ ;  /* 0x00000084d1df7210 */ /* 0x000fe20007f5e0ff */
[----:B------:R-:W-:Y:S01]  /*cd00*/  @P5 STS.128 [R210+0xc000], RZ ;  /* 0x00c000ffd2005388 */ /* 0x000fe20000000c00 */
[-C--:B------:R-:W-:Y:S02]  /*cd10*/  LEA R2, P1, R132, R218.reuse, 0x1 ;  /* 0x000000da84027211 */ /* 0x080fe400078208ff */
[----:B------:R-:W-:Y:S02]  /*cd20*/  IADD3.X R134, R208, R3, RZ, P2, !PT ;  /* 0x00000003d0867210 */ /* 0x000fe400017fe4ff */
[-C--:B------:R-:W-:Y:S02]  /*cd30*/  LEA.HI.X R3, R132, R221.reuse, R3, 0x1, P1 ;  /* 0x000000dd84037211 */ /* 0x080fe400008f0c03 */
[CC--:B------:R-:W-:Y:S02]  /*cd40*/  @!P5 LEA R232, P6, R223.reuse, R218.reuse, 0x1 ;  /* 0x000000dadfe8d211 */ /* 0x0c0fe400078c08ff */
[CC--:B------:R-:W-:Y:S01]  /*cd50*/  @!P4 LEA R228, P2, R223.reuse, R218.reuse, 0x1 ;  /* 0x000000dadfe4c211 */ /* 0x0c0fe200078408ff */
[----:B------:R-:W-:Y:S01]  /*cd60*/  @!PT LDS RZ, [RZ] ;  /* 0x00000000fffff984 */ /* 0x000fe20000000800 */
[----:B------:R-:W-:Y:S01]  /*cd70*/  @!PT LDS RZ, [RZ] ;  /* 0x00000000fffff984 */ /* 0x000fe20000000800 */
[----:B------:R-:W-:Y:S01]  /*cd80*/  @!PT LDS RZ, [RZ] ;  /* 0x00000000fffff984 */ /* 0x000fe20000000800 */
[----:B------:R-:W-:Y:S01]  /*cd90*/  @!P5 LDGSTS.E.BYPASS.LTC128B.128 [R210+0xc000], desc[UR20][R2.64] ;  /* 0x0c00000002d2dfae */ /* 0x000fe2000b901d54 */
[CCC-:B------:R-:W-:Y:S02]  /*cda0*/  @!P5 LEA.HI.X R233, R223.reuse, R221.reuse, R134.reuse, 0x1, P6 ;  /* 0x000000dddfe9d211 */ /* 0x1c0fe400030f0c86 */
[C-C-:B------:R-:W-:Y:S01]  /*cdb0*/  @!P4 LEA.HI.X R229, R223.reuse, R221, R134.reuse, 0x1, P2 ;  /* 0x000000dddfe5c211 */ /* 0x140fe200010f0c86 */
[----:B------:R-:W-:Y:S01]  /*cdc0*/  @P4 STS.128 [R210+0xe000], RZ ;  /* 0x00e000ffd2004388 */ /* 0x000fe20000000c00 */
[----:B------:R-:W-:Y:S02]  /*cdd0*/  @!P3 LEA R226, P1, R223, R218, 0x1 ;  /* 0x000000dadfe2b211 */ /* 0x000fe400078208ff */
[----:B------:R-:W-:Y:S01]  /*cde0*/  IADD3 R133, P6, R209, R223, RZ ;  /* 0x000000dfd1857210 */ /* 0x000fe20007fde0ff */
[----:B------:R-:W-:Y:S01]  /*cdf0*/  @!PT LDS RZ, [RZ] ;  /* 0x00000000fffff984 */ /* 0x000fe20000000800 */
[----:B------:R-:W-:Y:S01]  /*ce00*/  @!PT LDS RZ, [RZ] ;  /* 0x00000000fffff984 */ /* 0x000fe20000000800 */
[----:B------:R-:W-:Y:S01]  /*ce10*/  @!PT LDS RZ, [RZ] ;  /* 0x00000000fffff984 */ /* 0x000fe20000000800 */
[----:B------:R-:W-:Y:S01]  /*ce20*/  @!P4 LDGSTS.E.BYPASS.LTC128B.128 [R210+0xe000], desc[UR20][R2.64+0x80] ;  /* 0x0e00008002d2cfae */ /* 0x000fe2000b901d54 */
[-C--:B------:R-:W-:Y:S02]  /*ce30*/  @!P3 LEA.HI.X R227, R223, R221.reuse, R134, 0x1, P1 ;  /* 0x000000dddfe3b211 */ /* 0x080fe400008f0c86 */
[C---:B------:R-:W-:Y:S01]  /*ce40*/  IADD3.X R134, R208.reuse, R134, RZ, P6, !PT ;  /* 0x00000086d0867210 */ /* 0x040fe200037fe4ff */
[----:B------:R-:W-:Y:S01]  /*ce50*/  @P3 STS.128 [R210+0x10000], RZ ;  /* 0x010000ffd2003388 */ /* 0x000fe20000000c00 */
        /* <DEDUP_REMOVED lines=16> */
[----:B------:R-:W-:Y:S01]  /*cf60*/  IADD3.X R134, R208, R134, RZ, P6, !PT ;  /* 0x00000086d0867210 */ /* 0x000fe200037fe4ff */
        /* <DEDUP_REMOVED lines=8> */
[CCC-:B------:R-:W-:Y:S01]  /*cff0*/  @!P4 LEA.HI.X R235, R132.reuse, R221.reuse, R134.reuse, 0x1, P2 ;  /* 0x000000dd84ebc211 */ /* 0x1c0fe200010f0c86 */
[----:B------:R-:W-:Y:S01]  /*d000*/  @P3 STS.128 [R210+0x10800], RZ ;  /* 0x010800ffd2003388 */ /* 0x000fe20000000c00 */
[C---:B------:R-:W-:Y:S03]  /*d010*/  @!P3 LEA R220, P1, R132.reuse, R218, 0x1 ;  /* 0x000000da84dcb211 */ /* 0x040fe600078208ff */
[----:B------:R-:W-:Y:S01]  /*d020*/  @!PT LDS RZ, [RZ] ;  /* 0x00000000fffff984 */ /* 0x000fe20000000800 */
[----:B------:R-:W-:Y:S01]  /*d030*/  @!PT LDS RZ, [RZ] ;  /* 0x00000000fffff984 */ /* 0x000fe20000000800 */
[----:B------:R-:W-:Y:S01]  /*d040*/  @!PT LDS RZ, [RZ] ;  /* 0x00000000fffff984 */ /* 0x000fe20000000800 */
[----:B------:R-:W-:Y:S01]  /*d050*/  @!P3 LDGSTS.E.BYPASS.LTC128B.128 [R210+0x10800], desc[UR20][R226.64+0x100] ;  /* 0x10800100e2d2bfae */ /* 0x000fe2000b901d54 */
[----:B------:R-:W-:Y:S02]  /*d060*/  @!P3 LEA.HI.X R221, R132, R221, R134, 0x1, P1 ;  /* 0x000000dd84ddb211 */ /* 0x000fe400008f0c86 */
[----:B------:R-:W-:Y:S01]  /*d070*/  ISETP.LT.AND P1, PT, R207, UR11, PT ;  /* 0x0000000bcf007c0c */ /* 0x000fe2000bf21270 */
        /* <DEDUP_REMOVED lines=211> */
[----:B---3--:R-:W-:Y:S01]  /*ddb0*/  FMUL.FTZ R133, R19, UR14 ;  /* 0x0000000e13857c20 */ /* 0x008fe20008410000 */
[----:B------:R-:W-:Y:S01]  /*ddc0*/  FMUL.FTZ R234, R27, UR14 ;  /* 0x0000000e1bea7c20 */ /* 0x000fe20008410000 */
[----:B------:R-:W-:Y:S07]  /*ddd0*/  HMMA.16816.F32 R32, R176, R138, R32 ;  /* 0x0000008ab020723c */ /* 0x000fee0000001820 */
[----:B------:R3:W2:Y:S01]  /*dde0*/  MUFU.TANH R171, R133 ;  /* 0x0000008500ab7308 */ /* 0x0006a20000002400 */
[----:B-----5:R-:W-:Y:S09]  /*ddf0*/  FMUL.FTZ R134, R25, UR14 ;  /* 0x0000000e19867c20 */ /* 0x020ff20008410000 */
[----:B------:R5:W2:Y:S01]  /*de00*/  MUFU.TANH R145, R134 ;  /* 0x0000008600917308 */ /* 0x000aa20000002400 */
[----:B-1----:R-:W-:Y:S01]  /*de10*/  FMUL.FTZ R218, R23, UR14 ;  /* 0x0000000e17da7c20 */ /* 0x002fe20008410000 */
[----:B------:R-:W-:Y:S08]  /*de20*/  FMUL.FTZ R238, R28, UR14 ;  /* 0x0000000e1cee7c20 */ /* 0x000ff00008410000 */
[----:B------:R1:W1:Y:S01]  /*de30*/  MUFU.TANH R175, R221 ;  /* 0x000000dd00af7308 */ /* 0x0002620000002400 */
[----:B---3--:R-:W-:Y:S01]  /*de40*/  FMUL.FTZ R133, R26, UR14 ;  /* 0x0000000e1a857c20 */ /* 0x008fe20008410000 */
[----:B------:R-:W-:Y:S01]  /*de50*/  FMUL.FTZ R237, R29, UR14 ;  /* 0x0000000e1ded7c20 */ /* 0x000fe20008410000 */
[----:B------:R-:W-:Y:S07]  /*de60*/  FMUL.FTZ R236, R30, UR14 ;  /* 0x0000000e1eec7c20 */ /* 0x000fee0008410000 */
[----:B------:R3:W2:Y:S01]  /*de70*/  MUFU.TANH R181, R133 ;  /* 0x0000008500b57308 */ /* 0x0006a20000002400 */
[----:B-----5:R-:W-:Y:S09]  /*de80*/  FMUL.FTZ R134, R34, UR14 ;  /* 0x0000000e22867c20 */ /* 0x020ff20008410000 */
[----:B------:R5:W2:Y:S01]  /*de90*/  MUFU.TANH R183, R218 ;  /* 0x000000da00b77308 */ /* 0x000aa20000002400 */
[----:B-1----:R-:W-:Y:S09]  /*dea0*/  FMUL.FTZ R221, R32, UR14 ;  /* 0x0000000e20dd7c20 */ /* 0x002ff20008410000 */
[----:B------:R1:W1:Y:S01]  /*deb0*/  MUFU.TANH R147, R235 ;  /* 0x000000eb00937308 */ /* 0x0002620000002400 */
[----:B---3--:R-:W-:Y:S09]  /*dec0*/  FMUL.FTZ R133, R35, UR14 ;  /* 0x0000000e23857c20 */ /* 0x008ff20008410000 */
[----:B------:R-:W3:Y:S01]  /*ded0*/  MUFU.TANH R220, R220 ;  /* 0x000000dc00dc7308 */ /* 0x000ee20000002400 */
[----:B-----5:R-:W-:Y:S09]  /*dee0*/  FMUL.FTZ R218, R31, UR14 ;  /* 0x0000000e1fda7c20 */ /* 0x020ff20008410000 */
[----:B------:R-:W2:Y:S01]  /*def0*/  MUFU.TANH R222, R222 ;  /* 0x000000de00de7308 */ /* 0x000ea20000002400 */
[----:B-1----:R-:W-:Y:S09]  /*df00*/  FMUL.FTZ R235, R33, UR14 ;  /* 0x0000000e21eb7c20 */ /* 0x002ff20008410000 */
        /* <DEDUP_REMOVED lines=20> */
[----:B----4-:R-:W-:Y:S09]  /*e050*/  MOV R221, R3 ;  /* 0x0000000300dd7202 */ /* 0x010ff20000000f00 */
[----:B------:R-:W4:Y:S01]  /*e060*/  MUFU.TANH R133, R133 ;  /* 0x0000008500857308 */ /* 0x000f220000002400 */
[----:B--23--:R-:W-:Y:S05]  /*e070*/  @!P1 BRA `(.L_x_3294) ;  /* 0x0000000800789947 */ /* 0x00cfea0003800000 */
        /* <DEDUP_REMOVED lines=45> */
[----:B------:R-:W-:Y:S02]  /*e350*/  LEA.HI.X.SX32 R5, R3, UR17, 0x2, P2 ;  /* 0x0000001103057c11 */ /* 0x000fe400090f16ff */
[----:B------:R-:W-:Y:S01]  /*e360*/  R2UR UR29, R7 ;  /* 0x00000000071d72ca */ /* 0x000fe200000e0000 */
[----:B------:R-:W2:Y:S01]  /*e370*/  LDC.64 R2, c[0x0][0x230] ;  /* 0x00008c00ff027b82 */ /* 0x000ea20000000a00 */
[----:B------:R-:W-:Y:S02]  /*e380*/  R2UR UR34, R4 ;  /* 0x00000000042272ca */ /* 0x000fe400000e0000 */
[----:B------:R-:W-:Y:S02]  /*e390*/  R2UR UR35, R5 ;  /* 0x00000000052372ca */ /* 0x000fe400000e0000 */
[----:B------:R-:W-:Y:S03]  /*e3a0*/  R2UR UR28, R6 ;  /* 0x00000000061c72ca */ /* 0x000fe600000e0000 */
[----:B------:R-:W3:Y:S04]  /*e3b0*/  LDC.64 R4, c[0x0][0x248] ;  /* 0x00009200ff047b82 */ /* 0x000ee80000000a00 */
[----:B------:R-:W-:Y:S02]  /*e3c0*/  IMAD.U32 R13, RZ, RZ, UR29 ;  /* 0x0000001dff0d7e24 */ /* 0x000fe4000f8e00ff */
[----:B------:R-:W-:Y:S02]  /*e3d0*/  MOV R10, UR34 ;  /* 0x00000022000a7c02 */ /* 0x000fe40008000f00 */
[----:B------:R-:W-:Y:S02]  /*e3e0*/  IMAD.U32 R11, RZ, RZ, UR35 ;  /* 0x00000023ff0b7e24 */ /* 0x000fe4000f8e00ff */
[----:B------:R-:W-:Y:S03]  /*e3f0*/  IMAD.U32 R12, RZ, RZ, UR28 ;  /* 0x0000001cff0c7e24 */ /* 0x000fe6000f8e00ff */
[----:B------:R-:W5:Y:S04]  /*e400*/  LDG.E R7, desc[UR20][R10.64] ;  /* 0x000000140a077981 */ /* 0x000f68000c1e1900 */
[----:B------:R-:W5:Y:S01]  /*e410*/  LDG.E R8, desc[UR20][R12.64] ;  /* 0x000000140c087981 */ /* 0x000f62000c1e1900 */
[C---:B---3--:R-:W-:Y:S04]  /*e420*/  IMAD R6, R4.reuse, UR12, RZ ;  /* 0x0000000c04067c24 */ /* 0x048fe8000f8e02ff */
        /* <DEDUP_REMOVED lines=10> */
.L_x_3295:
        /* <DEDUP_REMOVED lines=89> */
.L_x_3294:
[----:B------:R-:W-:Y:S01]  /*ea60*/  MOV R3, UR11 ;  /* 0x0000000b00037c02 */ /* 0x000fe20008000f00 */
[----:B--2---:R-:W-:Y:S03]  /*ea70*/  LDSM.16.MT88.4 R12, [R200+0xc000] ;  /* 0x00c00000c80c783b */ /* 0x004fe60000004200 */
[----:B------:R-:W-:Y:S04]  /*ea80*/  LEA R2, R3, R212, 0x6 ;  /* 0x000000d403027211 */ /* 0x000fe800078e30ff */
[C---:B------:R-:W-:Y:S01]  /*ea90*/  IADD3 R4, R2.reuse, 0x8, RZ ;  /* 0x0000000802047810 */ /* 0x040fe20007ffe0ff */
[----:B------:R-:W-:Y:S01]  /*eaa0*/  LDSM.16.MT88.4 R20, [R198+0xc000] ;  /* 0x00c00000c614783b */ /* 0x000fe20000004200 */
[C---:B------:R-:W-:Y:S02]  /*eab0*/  IADD3 R6, R2.reuse, 0x10, RZ ;  /* 0x0000001002067810 */ /* 0x040fe40007ffe0ff */
[----:B------:R-:W-:Y:S02]  /*eac0*/  I2FP.F32.S32 R4, R4 ;  /* 0x0000000400047245 */ /* 0x000fe40000201400 */
[----:B------:R-:W-:Y:S02]  /*ead0*/  I2FP.F32.S32 R6, R6 ;  /* 0x0000000600067245 */ /* 0x000fe40000201400 */
[----:B------:R-:W-:Y:S01]  /*eae0*/  IADD3 R3, R2, 0x9, RZ ;  /* 0x0000000902037810 */ /* 0x000fe20007ffe0ff */
[C---:B-1----:R-:W-:Y:S01]  /*eaf0*/  FFMA.FTZ R227, R4.reuse, UR5, R227 ;  /* 0x0000000504e37c23 */ /* 0x042fe200080100e3 */
[----:B------:R-:W-:Y:S01]  /*eb00*/  FFMA.FTZ R225, R4, UR5, R225 ;  /* 0x0000000504e17c23 */ /* 0x000fe200080100e1 */
[----:B------:R-:W-:Y:S01]  /*eb10*/  IADD3 R4, R2, 0x11, RZ ;  /* 0x0000001102047810 */ /* 0x000fe20007ffe0ff */
[----:B------:R-:W-:Y:S01]  /*eb20*/  FFMA.FTZ R143, R6, UR5, R229 ;  /* 0x00000005068f7c23 */ /* 0x000fe200080100e5 */
[----:B------:R-:W-:Y:S01]  /*eb30*/  IADD3 R5, R2, 0x1, RZ ;  /* 0x0000000102057810 */ /* 0x000fe20007ffe0ff */
[----:B------:R-:W-:Y:S01]  /*eb40*/  FFMA.FTZ R173, R6, UR5, R173 ;  /* 0x0000000506ad7c23 */ /* 0x000fe200080100ad */
[----:B------:R-:W-:Y:S01]  /*eb50*/  I2FP.F32.S32 R7, R2 ;  /* 0x0000000200077245 */ /* 0x000fe20000201400 */
[----:B------:R-:W-:Y:S01]  /*eb60*/  LDSM.16.MT88.4 R28, [R197+0xc000] ;  /* 0x00c00000c51c783b */ /* 0x000fe20000004200 */
[----:B------:R-:W-:Y:S02]  /*eb70*/  I2FP.F32.S32 R4, R4 ;  /* 0x0000000400047245 */ /* 0x000fe40000201400 */
[----:B------:R-:W-:Y:S01]  /*eb80*/  IADD3 R6, R2, 0x19, RZ ;  /* 0x0000001902067810 */ /* 0x000fe20007ffe0ff */
[----:B------:R-:W-:Y:S01]  /*eb90*/  FFMA.FTZ R222, R7, UR5, R222 ;  /* 0x0000000507de7c23 */ /* 0x000fe200080100de */
[----:B------:R-:W-:Y:S01]  /*eba0*/  I2FP.F32.S32 R3, R3 ;  /* 0x0000000300037245 */ /* 0x000fe20000201400 */
        /* <DEDUP_REMOVED lines=8> */
[----:B------:R-:W-:Y:S01]  /*ec30*/  FFMA.FTZ R7, R7, UR5, R132 ;  /* 0x0000000507077c23 */ /* 0x000fe20008010084 */
[----:B------:R-:W-:Y:S01]  /*ec40*/  I2FP.F32.S32 R8, R8 ;  /* 0x0000000800087245 */ /* 0x000fe20000201400 */
[C---:B------:R-:W-:Y:S01]  /*ec50*/  FFMA.FTZ R224, R5.reuse, UR5, R224 ;  /* 0x0000000505e07c23 */ /* 0x040fe200080100e0 */
[----:B------:R-:W-:Y:S01]  /*ec60*/  IADD3 R3, R2, 0x21, RZ ;  /* 0x0000002102037810 */ /* 0x000fe20007ffe0ff */
[----:B------:R-:W-:Y:S01]  /*ec70*/  FFMA.FTZ R220, R5, UR5, R220 ;  /* 0x0000000505dc7c23 */ /* 0x000fe200080100dc */
[----:B------:R-:W-:Y:S01]  /*ec80*/  FMNMX.FTZ R5, R222, R0, !PT ;  /* 0x00000000de057209 */ /* 0x000fe20007810000 */
[C---:B------:R-:W-:Y:S01]  /*ec90*/  FFMA.FTZ R137, R6.reuse, UR5, R231 ;  /* 0x0000000506897c23 */ /* 0x040fe200080100e7 */
[----:B------:R-:W-:Y:S01]  /*eca0*/  FFMA.FTZ R171, R6, UR5, R171 ;  /* 0x0000000506ab7c23 */ /* 0x000fe200080100ab */
[----:B------:R-:W-:Y:S01]  /*ecb0*/  I2FP.F32.S32 R4, R4 ;  /* 0x0000000400047245 */ /* 0x000fe20000201400 */
[C---:B------:R-:W-:Y:S01]  /*ecc0*/  FFMA.FTZ R139, R8.reuse, UR5, R232 ;  /* 0x00000005088b7c23 */ /* 0x040fe200080100e8 */
[----:B------:R-:W-:Y:S01]  /*ecd0*/  I2FP.F32.S32 R6, R3 ;  /* 0x0000000300067245 */ /* 0x000fe20000201400 */
[----:B------:R-:W-:Y:S01]  /*ece0*/  FFMA.FTZ R169, R8, UR5, R169 ;  /* 0x0000000508a97c23 */ /* 0x000fe200080100a9 */
[----:B------:R-:W-:Y:S01]  /*ecf0*/  FMNMX.FTZ R3, R7, R135, !PT ;  /* 0x0000008707037209 */ /* 0x000fe20007810000 */
[----:B------:R-:W-:Y:S01]  /*ed00*/  FFMA.FTZ R223, R4, UR5, R223 ;  /* 0x0000000504df7c23 */ /* 0x000fe200080100df */
[----:B------:R-:W-:Y:S01]  /*ed10*/  FMNMX.FTZ R8, R224, R5, !PT ;  /* 0x00000005e0087209 */ /* 0x000fe20007810000 */
[----:B------:R-:W-:Y:S01]  /*ed20*/  FFMA.FTZ R177, R4, UR5, R233 ;  /* 0x0000000504b17c23 */ /* 0x000fe200080100e9 */
[----:B------:R-:W-:Y:S01]  /*ed30*/  FMNMX.FTZ R4, R220, R3, !PT ;  /* 0x00000003dc047209 */ /* 0x000fe20007810000 */
[C---:B------:R-:W-:Y:S01]  /*ed40*/  FFMA.FTZ R183, R6.reuse, UR5, R183 ;  /* 0x0000000506b77c23 */ /* 0x040fe200080100b7 */
[----:B------:R-:W-:Y:S01]  /*ed50*/  FMNMX.FTZ R3, R227, R8, !PT ;  /* 0x00000008e3037209 */ /* 0x000fe20007810000 */
[----:B------:R-:W-:Y:S01]  /*ed60*/  FFMA.FTZ R175, R6, UR5, R175 ;  /* 0x0000000506af7c23 */ /* 0x000fe200080100af */
        /* <DEDUP_REMOVED lines=8> */
[C---:B------:R-:W-:Y:S02]  /*edf0*/  IADD3 R10, R2.reuse, 0x28, RZ ;  /* 0x00000028020a7810 */ /* 0x040fe40007ffe0ff */
[----:B------:R-:W-:Y:S02]  /*ee00*/  FMNMX.FTZ R8, R139, R8, !PT ;  /* 0x000000088b087209 */ /* 0x000fe40007810000 */
[C---:B------:R-:W-:Y:S02]  /*ee10*/  IADD3 R4, R2.reuse, 0x30, RZ ;  /* 0x0000003002047810 */ /* 0x040fe40007ffe0ff */
[----:B------:R-:W-:Y:S02]  /*ee20*/  FMNMX.FTZ R6, R171, R6, !PT ;  /* 0x00000006ab067209 */ /* 0x000fe40007810000 */
[----:B------:R-:W-:Y:S02]  /*ee30*/  I2FP.F32.S32 R10, R10 ;  /* 0x0000000a000a7245 */ /* 0x000fe40000201400 */
[----:B------:R-:W-:Y:S02]  /*ee40*/  IADD3 R3, R2, 0x29, RZ ;  /* 0x0000002902037810 */ /* 0x000fe40007ffe0ff */
[----:B------:R-:W-:Y:S01]  /*ee50*/  FMNMX.FTZ R8, R137, R8, !PT ;  /* 0x0000000889087209 */ /* 0x000fe20007810000 */
[C---:B------:R-:W-:Y:S01]  /*ee60*/  FFMA.FTZ R181, R10.reuse, UR5, R181 ;  /* 0x000000050ab57c23 */ /* 0x040fe200080100b5 */
[----:B------:R-:W-:Y:S01]  /*ee70*/  I2FP.F32.S32 R4, R4 ;  /* 0x0000000400047245 */ /* 0x000fe20000201400 */
[----:B------:R-:W-:Y:S01]  /*ee80*/  FFMA.FTZ R147, R10, UR5, R147 ;  /* 0x000000050a937c23 */ /* 0x000fe20008010093 */
[----:B------:R-:W-:Y:S02]  /*ee90*/  FMNMX.FTZ R6, R223, R6, !PT ;  /* 0x00000006df067209 */ /* 0x000fe40007810000 */
[----:B------:R-:W-:Y:S01]  /*eea0*/  I2FP.F32.S32 R3, R3 ;  /* 0x0000000300037245 */ /* 0x000fe20000201400 */
[C---:B------:R-:W-:Y:S01]  /*eeb0*/  FFMA.FTZ R153, R4.reuse, UR5, R153 ;  /* 0x0000000504997c23 */ /* 0x040fe20008010099 */
[----:B------:R-:W-:Y:S01]  /*eec0*/  FMNMX.FTZ R8, R177, R8, !PT ;  /* 0x00000008b1087209 */ /* 0x000fe20007810000 */
[----:B------:R-:W-:Y:S01]  /*eed0*/  FFMA.FTZ R165, R4, UR5, R165 ;  /* 0x0000000504a57c23 */ /* 0x000fe200080100a5 */
[----:B------:R-:W-:Y:S01]  /*eee0*/  FMNMX.FTZ R6, R183, R6, !PT ;  /* 0x00000006b7067209 */ /* 0x000fe20007810000 */
[C---:B------:R-:W-:Y:S01]  /*eef0*/  FFMA.FTZ R179, R3.reuse, UR5, R234 ;  /* 0x0000000503b37c23 */ /* 0x040fe200080100ea */
[C---:B------:R-:W-:Y:S01]  /*ef00*/  IADD3 R4, R2.reuse, 0x31, RZ ;  /* 0x0000003102047810 */ /* 0x040fe20007ffe0ff */
[----:B------:R-:W-:Y:S01]  /*ef10*/  FFMA.FTZ R145, R3, UR5, R145 ;  /* 0x0000000503917c23 */ /* 0x000fe20008010091 */
        /* <DEDUP_REMOVED lines=17> */
[C---:B----4-:R-:W-:Y:S01]  /*f030*/  FFMA.FTZ R133, R2.reuse, UR5, R133 ;  /* 0x0000000502857c23 */ /* 0x050fe20008010085 */
        /* <DEDUP_REMOVED lines=49> */
[----:B------:R-:W-:Y:S03]  /*f350*/  FFMA.FTZ R182, R149, UR4, -R150 ;  /* 0x0000000495b67c23 */ /* 0x000fe60008010896 */
        /* <DEDUP_REMOVED lines=13> */
[C---:B------:R-:W-:Y:S01]  /*f430*/  FMUL.FTZ R35, R0.reuse, R103 ;  /* 0x0000006700237220 */ /* 0x040fe20000410000 */
        /* <DEDUP_REMOVED lines=12> */
[----:B------:R-:W4:Y:S01]  /*f500*/  LDSM.16.MT88.4 R108, [R198+0xe000] ;  /* 0x00e00000c66c783b */ /* 0x000f220000004200 */
[C---:B------:R-:W-:Y:S01]  /*f510*/  FMUL.FTZ R46, R0.reuse, R46 ;  /* 0x0000002e002e7220 */ /* 0x040fe20000410000 */
[----:B------:R-:W-:Y:S01]  /*f520*/  FMUL.FTZ R47, R0, R47 ;  /* 0x0000002f002f7220 */ /* 0x000fe20000410000 */
[C---:B------:R-:W-:Y:S01]  /*f530*/  FMUL.FTZ R44, R2.reuse, R44 ;  /* 0x0000002c022c7220 */ /* 0x040fe20000410000 */
[----:B------:R-:W-:Y:S01]  /*f540*/  FMUL.FTZ R45, R2, R45 ;  /* 0x0000002d022d7220 */ /* 0x000fe20000410000 */
[C---:B------:R-:W-:Y:S03]  /*f550*/  FMUL.FTZ R50, R0.reuse, R50 ;  /* 0x0000003200327220 */ /* 0x040fe60000410000 */
[----:B------:R-:W5:Y:S01]  /*f560*/  MUFU.EX2 R160, R160 ;  /* 0x000000a000a07308 */ /* 0x000f620000000800 */
[----:B---3--:R-:W-:Y:S01]  /*f570*/  F2FP.F16.F32.PACK_AB R131, R135, R156 ;  /* 0x0000009c8783723e */ /* 0x008fe200000000ff */
[----:B------:R-:W3:Y:S01]  /*f580*/  LDSM.16.MT88.4 R100, [R197+0xe000] ;  /* 0x00e00000c564783b */ /* 0x000ee20000004200 */
        /* <DEDUP_REMOVED lines=14> */
[----:B-----5:R-:W-:Y:S01]  /*f670*/  F2FP.F16.F32.PACK_AB R128, R160, R163 ;  /* 0x000000a3a080723e */ /* 0x020fe200000000ff */
        /* <DEDUP_REMOVED lines=15> */
[----:B--2---:R-:W-:Y:S01]  /*f770*/  F2FP.F16.F32.PACK_AB R130, R158, R159 ;  /* 0x0000009f9e82723e */ /* 0x004fe200000000ff */
        /* <DEDUP_REMOVED lines=10> */
[----:B------:R-:W-:Y:S01]  /*f820*/  MUFU.EX2 R168, R168 ;  /* 0x000000a800a87308 */ /* 0x000fe20000000800 */
[----:B------:R-:W-:Y:S01]  /*f830*/  ISETP.LT.AND P1, PT, R207, UR11, PT ;  /* 0x0000000bcf007c0c */ /* 0x000fe2000bf21270 */
[C---:B------:R-:W-:Y:S01]  /*f840*/  FMUL.FTZ R12, R2.reuse, R120 ;  /* 0x00000078020c7220 */ /* 0x040fe20000410000 */
[----:B------:R-:W-:Y:S03]  /*f850*/  FMUL.FTZ R13, R2, R121 ;  /* 0x00000079020d7220 */ /* 0x000fe60000410000 */
[C---:B------:R-:W-:Y:S01]  /*f860*/  FMUL.FTZ R14, R0.reuse, R122 ;  /* 0x0000007a000e7220 */ /* 0x040fe20000410000 */
[----:B------:R-:W-:Y:S02]  /*f870*/  FMUL.FTZ R15, R0, R123 ;  /* 0x0000007b000f7220 */ /* 0x000fe40000410000 */
[----:B------:R-:W-:Y:S01]  /*f880*/  LDSM.16.MT88.4 R120, [R197+0xc800] ;  /* 0x00c80000c578783b */ /* 0x000fe20000004200 */
[----:B------:R-:W-:Y:S01]  /*f890*/  FMUL.FTZ R81, R2, R81 ;  /* 0x0000005102517220 */ /* 0x000fe20000410000 */
[----:B------:R-:W-:Y:S01]  /*f8a0*/  FFMA.FTZ R162, R173, UR4, -R152 ;  /* 0x00000004ada27c23 */ /* 0x000fe20008010898 */
[----:B------:R-:W-:Y:S01]  /*f8b0*/  FFMA.FTZ R173, R137, UR4, -R150 ;  /* 0x0000000489ad7c23 */ /* 0x000fe20008010896 */
[----:B------:R-:W-:Y:S01]  /*f8c0*/  FFMA.FTZ R164, R171, UR4, -R152 ;  /* 0x00000004aba47c23 */ /* 0x000fe20008010898 */
[C---:B------:R-:W-:Y:S01]  /*f8d0*/  HMMA.16816.F32 R12, R128.reuse, R20, R12 ;  /* 0x00000014800c723c */ /* 0x040fe2000000180c */
[----:B------:R-:W-:Y:S02]  /*f8e0*/  MUFU.EX2 R176, R176 ;  /* 0x000000b000b07308 */ /* 0x000fe40000000800 */
[----:B------:R-:W-:Y:S01]  /*f8f0*/  LDSM.16.MT88.4 R136, [R198+0xe800] ;  /* 0x00e80000c688783b */ /* 0x000fe20000004200 */
[----:B------:R-:W-:Y:S01]  /*f900*/  FFMA.FTZ R171, R141, UR4, -R150 ;  /* 0x000000048dab7c23 */ /* 0x000fe20008010896 */
[----:B------:R-:W-:Y:S01]  /*f910*/  FMUL.FTZ R86, R0, R86 ;  /* 0x0000005600567220 */ /* 0x000fe20000410000 */
[C---:B------:R-:W-:Y:S05]  /*f920*/  HMMA.16816.F32 R16, R128.reuse, R22, R16 ;  /* 0x000000168010723c */ /* 0x040fea0000001810 */
[----:B------:R-:W-:Y:S01]  /*f930*/  MUFU.EX2 R162, R162 ;  /* 0x000000a200a27308 */ /* 0x000fe20000000800 */
[C---:B------:R-:W-:Y:S01]  /*f940*/  FMUL.FTZ R20, R2.reuse, R112 ;  /* 0x0000007002147220 */ /* 0x040fe20000410000 */
[----:B------:R-:W-:Y:S01]  /*f950*/  FMUL.FTZ R21, R2, R113 ;  /* 0x0000007102157220 */ /* 0x000fe20000410000 */
[C---:B------:R-:W-:Y:S03]  /*f960*/  FMUL.FTZ R22, R0.reuse, R114 ;  /* 0x0000007200167220 */ /* 0x040fe60000410000 */
[C---:B------:R-:W-:Y:S01]  /*f970*/  FMUL.FTZ R23, R0.reuse, R115 ;  /* 0x0000007300177220 */ /* 0x040fe20000410000 */
[----:B------:R-:W-:Y:S01]  /*f980*/  LDSM.16.MT88.4 R140, [R197+0xe800] ;  /* 0x00e80000c58c783b */ /* 0x000fe20000004200 */
[----:B------:R-:W-:Y:S01]  /*f990*/  FMUL.FTZ R87, R0, R87 ;  /* 0x0000005700577220 */ /* 0x000fe20000410000 */
[C---:B------:R-:W-:Y:S01]  /*f9a0*/  FMUL.FTZ R84, R2.reuse, R84 ;  /* 0x0000005402547220 */ /* 0x040fe20000410000 */
[----:B------:R-:W-:Y:S01]  /*f9b0*/  FMUL.FTZ R85, R2, R85 ;  /* 0x0000005502557220 */ /* 0x000fe20000410000 */
[--C-:B------:R-:W-:Y:S02]  /*f9c0*/  FFMA.FTZ R167, R167, UR4, -R152.reuse ;  /* 0x00000004a7a77c23 */ /* 0x100fe40008010898 */
[C---:B------:R-:W-:Y:S01]  /*f9d0*/  HMMA.16816.F32 R20, R128.reuse, R28, R20 ;  /* 0x0000001c8014723c */ /* 0x040fe20000001814 */
[----:B------:R-:W-:Y:S01]  /*f9e0*/  MUFU.EX2 R164, R164 ;  /* 0x000000a400a47308 */ /* 0x000fe20000000800 */
[----:B------:R-:W-:Y:S01]  /*f9f0*/  LDSM.16.MT88.4 R112, [R200+0xc800] ;  /* 0x00c80000c870783b */ /* 0x000fe20000004200 */
[----:B------:R-:W-:Y:S01]  /*fa00*/  FFMA.FTZ R169, R169, UR4, -R152 ;  /* 0x00000004a9a97c23 */ /* 0x000fe20008010898 */
[C---:B------:R-:W-:Y:S01]  /*fa10*/  FMUL.FTZ R90, R0.reuse, R90 ;  /* 0x0000005a005a7220 */ /* 0x040fe20000410000 */
[----:B------:R-:W-:Y:S01]  /*fa20*/  FMUL.FTZ R91, R0, R91 ;  /* 0x0000005b005b7220 */ /* 0x000fe20000410000 */
[C---:B------:R-:W-:Y:S05]  /*fa30*/  HMMA.16816.F32 R24, R128.reuse, R30, R24 ;  /* 0x0000001e8018723c */ /* 0x040fea0000001818 */
[----:B------:R-:W2:Y:S01]  /*fa40*/  MUFU.EX2 R167, R167 ;  /* 0x000000a700a77308 */ /* 0x000ea20000000800 */
[C---:B------:R-:W-:Y:S01]  /*fa50*/  FMUL.FTZ R28, R2.reuse, R104 ;  /* 0x00000068021c7220 */ /* 0x040fe20000410000 */
[----:B------:R-:W-:Y:S01]  /*fa60*/  FMUL.FTZ R29, R2, R105 ;  /* 0x00000069021d7220 */ /* 0x000fe20000410000 */
[C---:B------:R-:W-:Y:S03]  /*fa70*/  FMUL.FTZ R30, R0.reuse, R106 ;  /* 0x0000006a001e7220 */ /* 0x040fe60000410000 */
[----:B------:R-:W-:Y:S02]  /*fa80*/  FMUL.FTZ R31, R0, R107 ;  /* 0x0000006b001f7220 */ /* 0x000fe40000410000 */
[----:B------:R-:W5:Y:S01]  /*fa90*/  LDSM.16.MT88.4 R104, [R196+0xe000] ;  /* 0x00e00000c468783b */ /* 0x000f620000004200 */
        /* <DEDUP_REMOVED lines=12> */
[C---:B-1----:R-:W-:Y:S06]  /*fb60*/  HMMA.16816.F32 R36, R128.reuse, R116, R36 ;  /* 0x000000748024723c */ /* 0x042fec0000001824 */
[----:B------:R-:W1:Y:S01]  /*fb70*/  MUFU.EX2 R173, R173 ;  /* 0x000000ad00ad7308 */ /* 0x000e620000000800 */
[----:B------:R-:W-:Y:S01]  /*fb80*/  FMUL.FTZ R99, R0, R99 ;  /* 0x0000006300637220 */ /* 0x000fe20000410000 */
[C---:B------:R-:W-:Y:S01]  /*fb90*/  HMMA.16816.F32 R40, R128.reuse, R118, R40 ;  /* 0x000000768028723c */ /* 0x040fe20000001828 */
[----:B------:R-:W-:Y:S02]  /*fba0*/  LDSM.16.MT88.4 R116, [R198+0xc800] ;  /* 0x00c80000c674783b */ /* 0x000fe40000004200 */
[C---:B------:R-:W-:Y:S03]  /*fbb0*/  FMUL.FTZ R96, R2.reuse, R96 ;  /* 0x0000006002607220 */ /* 0x040fe60000410000 */
[C---:B----4-:R-:W-:Y:S02]  /*fbc0*/  HMMA.16816.F32 R44, R128.reuse, R108, R44 ;  /* 0x0000006c802c723c */ /* 0x050fe4000000182c */
[----:B------:R-:W-:Y:S03]  /*fbd0*/  MUFU.EX2 R178, R178 ;  /* 0x000000b200b27308 */ /* 0x000fe60000000800 */
[----:B------:R-:W-:Y:S01]  /*fbe0*/  FMUL.FTZ R97, R2, R97 ;  /* 0x0000006102617220 */ /* 0x000fe20000410000 */
[C---:B------:R-:W-:Y:S01]  /*fbf0*/  HMMA.16816.F32 R48, R128.reuse, R110, R48 ;  /* 0x0000006e8030723c */ /* 0x040fe20000001830 */
[----:B------:R-:W4:Y:S05]  /*fc00*/  LDSM.16.MT88.4 R108, [R200+0x10000] ;  /* 0x01000000c86c783b */ /* 0x000f2a0000004200 */
[----:B------:R-:W-:Y:S01]  /*fc10*/  MUFU.EX2 R180, R180 ;  /* 0x000000b400b47308 */ /* 0x000fe20000000800 */
[--C-:B------:R-:W-:Y:S01]  /*fc20*/  FFMA.FTZ R174, R177, UR4, -R150.reuse ;  /* 0x00000004b1ae7c23 */ /* 0x100fe20008010896 */
[C---:B---3--:R-:W-:Y:S03]  /*fc30*/  HMMA.16816.F32 R52, R128.reuse, R100, R52 ;  /* 0x000000648034723c */ /* 0x048fe60000001834 */
[----:B------:R-:W-:Y:S03]  /*fc40*/  FFMA.FTZ R177, R145, UR4, -R150 ;  /* 0x0000000491b17c23 */ /* 0x000fe60008010896 */
[C---:B------:R-:W-:Y:S01]  /*fc50*/  HMMA.16816.F32 R56, R128.reuse, R102, R56 ;  /* 0x000000668038723c */ /* 0x040fe20000001838 */
[----:B------:R-:W3:Y:S01]  /*fc60*/  LDSM.16.MT88.4 R100, [R198+0x10000] ;  /* 0x01000000c664783b */ /* 0x000ee20000004200 */
[----:B------:R-:W-:Y:S03]  /*fc70*/  MUFU.EX2 R174, R174 ;  /* 0x000000ae00ae7308 */ /* 0x000fe60000000800 */
[--C-:B------:R-:W-:Y:S01]  /*fc80*/  FFMA.FTZ R170, R223, UR4, -R152.reuse ;  /* 0x00000004dfaa7c23 */ /* 0x100fe20008010898 */
[C---:B-----5:R-:W-:Y:S03]  /*fc90*/  HMMA.16816.F32 R60, R128.reuse, R104, R60 ;  /* 0x00000068803c723c */ /* 0x060fe6000000183c */
[----:B------:R-:W-:Y:S03]  /*fca0*/  LDSM.16.MT88.4 R144, [R196+0xf000] ;  /* 0x00f00000c490783b */ /* 0x000fe60000004200 */
[----:B------:R-:W-:Y:S01]  /*fcb0*/  MUFU.EX2 R177, R177 ;  /* 0x000000b100b17308 */ /* 0x000fe20000000800 */
[--C-:B------:R-:W-:Y:S01]  /*fcc0*/  FFMA.FTZ R183, R183, UR4, -R152.reuse ;  /* 0x00000004b7b77c23 */ /* 0x100fe20008010898 */
[C---:B------:R-:W-:Y:S03]  /*fcd0*/  HMMA.16816.F32 R64, R128.reuse, R106, R64 ;  /* 0x0000006a8040723c */ /* 0x040fe60000001840 */
[----:B------:R-:W5:Y:S01]  /*fce0*/  LDSM.16.MT88.4 R104, [R197+0x10000] ;  /* 0x01000000c568783b */ /* 0x000f620000004200 */
[----:B------:R-:W-:Y:S01]  /*fcf0*/  FFMA.FTZ R172, R181, UR4, -R152 ;  /* 0x00000004b5ac7c23 */ /* 0x000fe20008010898 */
[----:B------:R-:W-:Y:S01]  /*fd00*/  FFMA.FTZ R181, R151, UR4, -R150 ;  /* 0x0000000497b57c23 */ /* 0x000fe20008010896 */
[----:B------:R-:W-:Y:S02]  /*fd10*/  FFMA.FTZ R179, R179, UR4, -R152 ;  /* 0x00000004b3b37c23 */ /* 0x000fe40008010898 */
[----:B------:R-:W-:Y:S03]  /*fd20*/  MUFU.EX2 R170, R170 ;  /* 0x000000aa00aa7308 */ /* 0x000fe60000000800 */
[--C-:B------:R-:W-:Y:S01]  /*fd30*/  FFMA.FTZ R175, R175, UR4, -R150.reuse ;  /* 0x00000004afaf7c23 */ /* 0x100fe20008010896 */
[----:B------:R-:W-:Y:S01]  /*fd40*/  FFMA.FTZ R150, R148, UR4, -R150 ;  /* 0x0000000494967c23 */ /* 0x000fe20008010896 */
[--C-:B------:R-:W-:Y:S01]  /*fd50*/  FFMA.FTZ R165, R165, UR4, -R152.reuse ;  /* 0x00000004a5a57c23 */ /* 0x100fe20008010898 */
[--C-:B------:R-:W-:Y:S01]  /*fd60*/  FFMA.FTZ R134, R134, UR4, -R152.reuse ;  /* 0x0000000486867c23 */ /* 0x100fe20008010898 */
[----:B------:R-:W-:Y:S01]  /*fd70*/  FFMA.FTZ R152, R133, UR4, -R152 ;  /* 0x0000000485987c23 */ /* 0x000fe20008010898 */
[----:B------:R-:W-:Y:S01]  /*fd80*/  FFMA.FTZ R161, R0, R217, R161 ;  /* 0x000000d900a17223 */ /* 0x000fe200000100a1 */
[C---:B----4-:R-:W-:Y:S01]  /*fd90*/  HMMA.16816.F32 R68, R128.reuse, R108, R68 ;  /* 0x0000006c8044723c */ /* 0x050fe20000001844 */
[----:B------:R4:W-:Y:S02]  /*fda0*/  MUFU.EX2 R223, R150 ;  /* 0x0000009600df7308 */ /* 0x0009e40000000800 */
[----:B------:R-:W-:Y:S01]  /*fdb0*/  FFMA.FTZ R163, R2, R219, R163 ;  /* 0x000000db02a37223 */ /* 0x000fe200000100a3 */
[----:B------:R-:W-:Y:S01]  /*fdc0*/  FADD.FTZ R161, R157, R161 ;  /* 0x000000a19da17221 */ /* 0x000fe20000010000 */
[----:B------:R-:W-:Y:S01]  /*fdd0*/  MOV R0, R3 ;  /* 0x0000000300007202 */ /* 0x000fe20000000f00 */
[C---:B------:R-:W-:Y:S01]  /*fde0*/  HMMA.16816.F32 R72, R128.reuse, R110, R72 ;  /* 0x0000006e8048723c */ /* 0x040fe20000001848 */
[----:B------:R-:W1:Y:S04]  /*fdf0*/  LDSM.16.MT88.4 R108, [R196+0x10000] ;  /* 0x01000000c46c783b */ /* 0x000e680000004200 */
[----:B------:R5:W-:Y:S01]  /*fe00*/  MUFU.EX2 R133, R152 ;  /* 0x0000009800857308 */ /* 0x000be20000000800 */
[----:B------:R-:W-:Y:S01]  /*fe10*/  FADD.FTZ R160, R160, R163 ;  /* 0x000000a3a0a07221 */ /* 0x000fe20000010000 */
[C---:B---3--:R-:W-:Y:S08]  /*fe20*/  HMMA.16816.F32 R76, R128.reuse, R100, R76 ;  /* 0x00000064804c723c */ /* 0x048ff0000000184c */
[----:B------:R-:W3:Y:S01]  /*fe30*/  MUFU.EX2 R183, R183 ;  /* 0x000000b700b77308 */ /* 0x000ee20000000800 */
[C---:B------:R-:W-:Y:S01]  /*fe40*/  HMMA.16816.F32 R80, R128.reuse, R102, R80 ;  /* 0x000000668050723c */ /* 0x040fe20000001850 */
[----:B----4-:R-:W-:Y:S02]  /*fe50*/  LDSM.16.MT88.4 R148, [R200+0xf800] ;  /* 0x00f80000c894783b */ /* 0x010fe40000004200 */
[----:B--2---:R-:W-:Y:S01]  /*fe60*/  F2FP.F16.F32.PACK_AB R101, R167, R162 ;  /* 0x000000a2a765723e */ /* 0x004fe200000000ff */
[----:B------:R-:W-:Y:S03]  /*fe70*/  FADD.FTZ R156, R156, R161 ;  /* 0x000000a19c9c7221 */ /* 0x000fe60000010000 */
[----:B------:R-:W-:Y:S02]  /*fe80*/  F2FP.F16.F32.PACK_AB R103, R164, R169 ;  /* 0x000000a9a467723e */ /* 0x000fe400000000ff */
[----:B------:R-:W-:Y:S01]  /*fe90*/  MUFU.EX2 R172, R172 ;  /* 0x000000ac00ac7308 */ /* 0x000fe20000000800 */
[----:B-----5:R-:W-:Y:S01]  /*fea0*/  LDSM.16.MT88.4 R152, [R198+0xf800] ;  /* 0x00f80000c698783b */ /* 0x020fe20000004200 */
[C---:B------:R-:W-:Y:S03]  /*feb0*/  HMMA.16816.F32 R84, R128.reuse, R104, R84 ;  /* 0x000000688054723c */ /* 0x040fe60000001854 */
[----:B------:R-:W-:Y:S01]  /*fec0*/  F2FP.F16.F32.PACK_AB R100, R171, R166 ;  /* 0x000000a6ab64723e */ /* 0x000fe200000000ff */
[----:B------:R-:W-:Y:S01]  /*fed0*/  FADD.FTZ R159, R159, R160 ;  /* 0x000000a09f9f7221 */ /* 0x000fe20000010000 */
[----:B-1----:R-:W-:Y:S01]  /*fee0*/  F2FP.F16.F32.PACK_AB R102, R173, R168 ;  /* 0x000000a8ad66723e */ /* 0x002fe200000000ff */
[C---:B------:R-:W-:Y:S01]  /*fef0*/  HMMA.16816.F32 R88, R128.reuse, R106, R88 ;  /* 0x0000006a8058723c */ /* 0x040fe20000001858 */
[----:B------:R-:W1:Y:S01]  /*ff00*/  LDSM.16.MT88.4 R104, [R200+0xe800] ;  /* 0x00e80000c868783b */ /* 0x000e620000004200 */
[----:B------:R-:W2:Y:S03]  /*ff10*/  MUFU.EX2 R179, R179 ;  /* 0x000000b300b37308 */ /* 0x000ea60000000800 */
[----:B------:R-:W-:Y:S01]  /*ff20*/  FADD.FTZ R135, R135, R156 ;  /* 0x0000009c87877221 */ /* 0x000fe20000010000 */
[----:B------:R-:W-:Y:S06]  /*ff30*/  FADD.FTZ R159, R158, R159 ;  /* 0x0000009f9e9f7221 */ /* 0x000fec0000010000 */
[----:B------:R-:W4:Y:S01]  /*ff40*/  MUFU.EX2 R175, R175 ;  /* 0x000000af00af7308 */ /* 0x000f220000000800 */
[----:B------:R-:W-:Y:S01]  /*ff50*/  FADD.FTZ R162, R162, R135 ;  /* 0x00000087a2a27221 */ /* 0x000fe20000010000 */
[----:B------:R-:W-:Y:S01]  /*ff60*/  MOV R135, R132 ;  /* 0x0000008400877202 */ /* 0x000fe20000000f00 */
[C---:B------:R-:W-:Y:S03]  /*ff70*/  HMMA.16816.F32 R92, R128.reuse, R108, R92 ;  /* 0x0000006c805c723c */ /* 0x040fe6000000185c */
[----:B------:R-:W-:Y:S01]  /*ff80*/  FADD.FTZ R166, R166, R159 ;  /* 0x0000009fa6a67221 */ /* 0x000fe20000010000 */
[----:B------:R-:W-:Y:S03]  /*ff90*/  FADD.FTZ R162, R167, R162 ;  /* 0x000000a2a7a27221 */ /* 0x000fe60000010000 */
[----:B------:R-:W5:Y:S01]  /*ffa0*/  MUFU.EX2 R165, R165 ;  /* 0x000000a500a57308 */ /* 0x000f620000000800 */
[----:B------:R-:W-:Y:S01]  /*ffb0*/  HMMA.16816.F32 R96, R128, R110, R96 ;  /* 0x0000006e8060723c */ /* 0x000fe20000001860 */
[----:B------:R-:W3:Y:S02]  /*ffc0*/  LDSM.16.MT88.4 R108, [R196+0xe800] ;  /* 0x00e80000c46c783b */ /* 0x000ee40000004200 */
[----:B------:R-:W-:Y:S03]  /*ffd0*/  FADD.FTZ R171, R171, R166 ;  /* 0x000000a6abab7221 */ /* 0x000fe60000010000 */
[C---:B------:R-:W-:Y:S03]  /*ffe0*/  HMMA.16816.F32 R4, R100.reuse, R112, R4 ;  /* 0x000000706404723c */ /* 0x040fe60000001804 */
[----:B------:R-:W5:Y:S01]  /*fff0*/  MUFU.EX2 R134, R134 ;  /* 0x0000008600867308 */ /* 0x000f620000000800 */
[----:B------:R-:W-:Y:S01]  /*10000*/  LDSM.16.MT88.4 R128, [R196+0xd000] ;  /* 0x00d00000c480783b */ /* 0x000fe20000004200 */
[----:B------:R-:W-:Y:S01]  /*10010*/  FADD.FTZ R169, R169, R162 ;  /* 0x000000a2a9a97221 */ /* 0x000fe20000010000 */
[C---:B------:R-:W-:Y:S07]  /*10020*/  HMMA.16816.F32 R8, R100.reuse, R114, R8 ;  /* 0x000000726408723c */ /* 0x040fee0000001808 */
[----:B------:R-:W5:Y:S01]  /*10030*/  MUFU.EX2 R181, R181 ;  /* 0x000000b500b57308 */ /* 0x000f620000000800 */
[----:B------:R-:W2:Y:S01]  /*10040*/  LDSM.16.MT88.4 R112, [R200+0x10800] ;  /* 0x01080000c870783b */ /* 0x000ea20000004200 */
[C---:B------:R-:W-:Y:S08]  /*10050*/  HMMA.16816.F32 R12, R100.reuse, R116, R12 ;  /* 0x00000074640c723c */ /* 0x040ff0000000180c */
[----:B------:R-:W5:Y:S01]  /*10060*/  MUFU.EX2 R182, R182 ;  /* 0x000000b600b67308 */ /* 0x000f620000000800 */
[C---:B------:R-:W-:Y:S01]  /*10070*/  HMMA.16816.F32 R16, R100.reuse, R118, R16 ;  /* 0x000000766410723c */ /* 0x040fe20000001810 */
[----:B------:R-:W-:Y:S02]  /*10080*/  LDSM.16.MT88.4 R116, [R197+0x10800] ;  /* 0x01080000c574783b */ /* 0x000fe40000004200 */
[----:B------:R-:W-:Y:S03]  /*10090*/  FADD.FTZ R168, R168, R171 ;  /* 0x000000aba8a87221 */ /* 0x000fe60000010000 */
[C---:B------:R-:W-:Y:S05]  /*100a0*/  HMMA.16816.F32 R20, R100.reuse, R120, R20 ;  /* 0x000000786414723c */ /* 0x040fea0000001814 */
[----:B------:R-:W-:Y:S01]  /*100b0*/  FADD.FTZ R169, R164, R169 ;  /* 0x000000a9a4a97221 */ /* 0x000fe20000010000 */
[C---:B------:R-:W-:Y:S01]  /*100c0*/  HMMA.16816.F32 R24, R100.reuse, R122, R24 ;  /* 0x0000007a6418723c */ /* 0x040fe20000001818 */
[----:B------:R-:W-:Y:S04]  /*100d0*/  LDSM.16.MT88.4 R120, [R196+0x10800] ;  /* 0x01080000c478783b */ /* 0x000fe80000004200 */
[----:B------:R-:W-:Y:S01]  /*100e0*/  FADD.FTZ R173, R173, R168 ;  /* 0x000000a8adad7221 */ /* 0x000fe20000010000 */
        /* <DEDUP_REMOVED lines=25> */
[----:B----4-:R-:W-:Y:S01]  /*10280*/  F2FP.F16.F32.PACK_AB R104, R175, R174 ;  /* 0x000000aeaf68723e */ /* 0x010fe200000000ff */
[C---:B------:R-:W-:Y:S05]  /*10290*/  HMMA.16816.F32 R92, R100.reuse, R120, R92 ;  /* 0x00000078645c723c */ /* 0x040fea000000185c */
[----:B------:R-:W-:Y:S01]  /*102a0*/  F2FP.F16.F32.PACK_AB R106, R177, R176 ;  /* 0x000000b0b16a723e */ /* 0x000fe200000000ff */
[----:B------:R-:W-:Y:S01]  /*102b0*/  HMMA.16816.F32 R96, R100, R122, R96 ;  /* 0x0000007a6460723c */ /* 0x000fe20000001860 */
[----:B------:R-:W4:Y:S04]  /*102c0*/  LDSM.16.MT88.4 R100, [R200+0x11000] ;  /* 0x01100000c864783b */ /* 0x000f280000004200 */
        /* <DEDUP_REMOVED lines=37> */
[C---:B----4-:R-:W-:Y:S05]  /*10520*/  HMMA.16816.F32 R68, R104.reuse, R100, R68 ;  /* 0x000000646844723c */ /* 0x050fea0000001844 */
        /* <DEDUP_REMOVED lines=17> */
[C---:B----4-:R-:W-:Y:S05]  /*10640*/  HMMA.16816.F32 R120, R136.reuse, R100, R12 ;  /* 0x000000648878723c */ /* 0x050fea000000180c */
        /* <DEDUP_REMOVED lines=28> */
.L_x_3292:
        /* <DEDUP_REMOVED lines=267> */
.L_x_3298:
[----:B------:R-:W-:Y:S05]  /*118c0*/  BSYNC B0 ;  /* 0x0000000000007941 */ /* 0x000fea0003800000 */
.L_x_3297:
        /* <DEDUP_REMOVED lines=37> */
.L_x_3300:
[----:B------:R-:W-:Y:S05]  /*11b20*/  BSYNC B0 ;  /* 0x0000000000007941 */ /* 0x000fea0003800000 */
.L_x_3299:
        /* <DEDUP_REMOVED lines=14> */
.L_x_3302:
[----:B------:R-:W-:Y:S05]  /*11c10*/  BSYNC B0 ;  /* 0x0000000000007941 */ /* 0x000fea0003800000 */
.L_x_3301:
        /* <DEDUP_REMOVED lines=13> */
.L_x_3304:
[----:B------:R-:W-:Y:S05]  /*11cf0*/  BSYNC B0 ;  /* 0x0000000000007941 */ /* 0x000fea0003800000 */
.L_x_3303:
        /* <DEDUP_REMOVED lines=13> */
.L_x_3306:
[----:B------:R-:W-:Y:S05]  /*11dd0*/  BSYNC B0 ;  /* 0x0000000000007941 */ /* 0x000fea0003800000 */
.L_x_3305:
        /* <DEDUP_REMOVED lines=13> */
.L_x_3308:
[----:B------:R-:W-:Y:S05]  /*11eb0*/  BSYNC B0 ;  /* 0x0000000000007941 */ /* 0x000fea0003800000 */
.L_x_3307:
        /* <DEDUP_REMOVED lines=13> */
.L_x_3310:
[----:B------:R-:W-:Y:S05]  /*11f90*/  BSYNC B0 ;  /* 0x0000000000007941 */ /* 0x000fea0003800000 */
.L_x_3309:
        /* <DEDUP_REMOVED lines=13> */
.L_x_3312:
[----:B------:R-:W-:Y:S05]  /*12070*/  BSYNC B0 ;  /* 0x0000000000007941 */ /* 0x000fea0003800000 */
.L_x_3311:
        /* <DEDUP_REMOVED lines=11> */
.L_x_3313:
        /* <DEDUP_REMOVED lines=13> */
.L_x_4177:


//--------------------- .text._ZN5flash24flash_fwd_splitkv_kernelI23Flash_fwd_kernel_traitsILi192ELi64ELi64ELi4ELb0ELb0EN7cutlass6half_tE19Flash_kernel_traitsILi192ELi64ELi64ELi4ES3_EELb1ELb0ELb0ELb0ELb1ELb0ELb1ELb1EEEvNS_16Flash_fwd_paramsE --------------------------
	.section	.text._ZN5flash24flash_fwd_splitkv_kernelI23Flash_fwd_kernel_traitsILi192ELi64ELi64ELi4ELb0ELb0EN7cutlass6half_tE19Flash_kernel_traitsILi192ELi64ELi64ELi4ES3_EELb1ELb0ELb0ELb0ELb1ELb0ELb1ELb1EEEvNS_16Flash_fwd_paramsE,"ax",@progbits
	.align	128
        .global         _ZN5flash24flash_fwd_splitkv_kernelI23Flash_fwd_kernel_traitsILi192ELi64ELi64ELi4ELb0ELb0EN7cutlass6half_tE19Flash_kernel_traitsILi192ELi64ELi64ELi4ES3_EELb1ELb0ELb0ELb0ELb1ELb0ELb1ELb1EEEvNS_16Flash_fwd_paramsE
        .type           _ZN5flash24flash_fwd_splitkv_kernelI23Flash_fwd_kernel_traitsILi192ELi64ELi64ELi4ELb0ELb0EN7cutlass6half_tE19Flash_kernel_traitsILi192ELi64ELi64ELi4ES3_EELb1ELb0ELb0ELb0ELb1ELb0ELb1ELb1EEEvNS_16Flash_fwd_paramsE,@function
        .size           _ZN5flash24flash_fwd_splitkv_kernelI23Flash_fwd_kernel_traitsILi192ELi64ELi64ELi4ELb0ELb0EN7cutlass6half_tE19Flash_kernel_traitsILi192ELi64ELi64ELi4ES3_EELb1ELb0ELb0ELb0ELb1ELb0ELb1ELb1EEEvNS_16Flash_fwd_paramsE,(.L_x_4178 - _ZN5flash24flash_fwd_splitkv_kernelI23Flash_fwd_kernel_traitsILi192ELi64ELi64ELi4ELb0ELb0EN7cutlass6half_tE19Flash_kernel_traitsILi192ELi64ELi64ELi4ES3_EELb1ELb0ELb0ELb0ELb1ELb0ELb1ELb1EEEvNS_16Flash_fwd_paramsE)
        .other          _ZN5flash24flash_fwd_splitkv_kernelI23Flash_fwd_kernel_traitsILi192ELi64ELi64ELi4ELb0ELb0EN7cutlass6half_tE19Flash_kernel_traitsILi192ELi64ELi64ELi4ES3_EELb1ELb0ELb0ELb0ELb1ELb0ELb1ELb1EEEvNS_16Flash_fwd_paramsE,@"STO_CUDA_ENTRY STV_DEFAULT"
_ZN5flash24flash_fwd_splitkv_kernelI23Flash_fwd_kernel_traitsILi192ELi64ELi64ELi4ELb0ELb0EN7cutlass6half_tE19Flash_kernel_traitsILi192ELi64ELi64ELi4ES3_EELb1ELb0ELb0ELb0ELb1ELb0ELb1ELb1EEEvNS_16Flash_fwd_paramsE:
.text._ZN5flash24flash_fwd_splitkv_kernelI23Flash_fwd_kernel_traitsILi192ELi64ELi64ELi4ELb0ELb0EN7cutlass6half_tE19Flash_kernel_traitsILi192ELi64ELi64ELi4ES3_EELb1ELb0ELb0ELb0ELb1ELb0ELb1ELb1EEEvNS_16Flash_fwd_paramsE:
        /* <DEDUP_REMOVED lines=34> */
[----:B------:R-:W2:Y:S01]  /*0220*/  @P0 LDG.E R9, desc[UR6][R10.64+0x4] ;  /* 0x000004060a090981 */ /* 0x000ea2000c1e1900 */
        /* <DEDUP_REMOVED lines=13> */
[----:B------:R-:W4:Y:S01]  /*0300*/  S2R R55, SR_TID.X ;  /* 0x0000000000377919 */ /* 0x000f220000002100 */
[----:B------:R-:W-:-:S06]  /*0310*/  @P0 IMAD.IADD R200, R9, 0x1, -R8 ;  /* 0x0000000109c80824 */ /* 0x000fcc00078e0a08 */
[----:B------:R-:W1:Y:S01]  /*0320*/  @!P0 LDC R200, c[0x0][0x2c4] ;  /* 0x0000b100ffc88b82 */ /* 0x000e620000000800 */
[----:B------:R-:W-:Y:S02]  /*0330*/  ISETP.NE.U32.AND P0, PT, R2, RZ, PT ;  /* 0x000000ff0200720c */ /* 0x000fe40003f05070 */
[----:B------:R-:W-:Y:S02]  /*0340*/  IADD3 R2, -R201, RZ, RZ ;  /* 0x000000ffc9027210 */ /* 0x000fe40007ffe1ff */
[----:B------:R-:W-:-:S03]  /*0350*/  ISETP.NE.AND.EX P0, PT, R3, RZ, PT, P0 ;  /* 0x000000ff0300720c */ /* 0x000fc60003f05300 */
[----:B------:R-:W-:-:S10]  /*0360*/  IMAD R142, R5, R2, R142 ;  /* 0x00000002058e7224 */ /* 0x000fd400078e028e */
[----:B--234-:R-:W-:Y:S05]  /*0370*/  @!P0 BRA `(.L_x_3314) ;  /* 0x0000000000108947 */ /* 0x01cfea0003800000 */
[----:B------:R-:W2:Y:S02]  /*0380*/  @P1 LDG.E R2, desc[UR6][R6.64+0x4] ;  /* 0x0000040606021981 */ /* 0x000ea4000c1e1900 */
[----:B--2--5:R-:W-:-:S06]  /*0390*/  @P1 IADD3 R11, R2, -R13, RZ ;  /* 0x8000000d020b1210 */ /* 0x024fcc0007ffe0ff */
[----:B------:R3:W5:Y:S01]  /*03a0*/  @!P1 LDG.E R11, desc[UR6][R6.64] ;  /* 0x00000006060b9981 */ /* 0x000762000c1e1900 */
[----:B------:R-:W-:Y:S05]  /*03b0*/  BRA `(.L_x_3315) ;  /* 0x0000000000047947 */ /* 0x000fea0003800000 */
.L_x_3314:
[----:B------:R-:W2:Y:S02]  /*03c0*/  LDC R11, c[0x0][0x2c8] ;  /* 0x0000b200ff0b7b82 */ /* 0x000ea40000000800 */
.L_x_3315:
        /* <DEDUP_REMOVED lines=10> */
[--C-:B--2--5:R-:W-:Y:S02]  /*0470*/  IMAD.IADD R62, R11, 0x1, -R14.reuse ;  /* 0x000000010b3e7824 */ /* 0x124fe400078e0a0e */
[----:B------:R-:W-:-:S05]  /*0480*/  @P3 IMAD.IADD R59, R59, 0x1, -R14 ;  /* 0x000000013b3b3824 */ /* 0x000fca00078e0a0e */
[----:B----4-:R-:W2:Y:S08]  /*0490*/  LDC R3, c[0x0][0x2c8] ;  /* 0x0000b200ff037b82 */ /* 0x010eb00000000800 */
[----:B------:R-:W3:Y:S01]  /*04a0*/  @!P3 LDC R6, c[0x0][0x2cc] ;  /* 0x0000b300ff06bb82 */ /* 0x000ee20000000800 */
[-C--:B-1----:R-:W-:Y:S02]  /*04b0*/  IABS R10, R7.reuse ;  /* 0x00000007000a7213 */ /* 0x082fe40000000000 */
[----:B------:R-:W-:-:S02]  /*04c0*/  IABS R4, R7 ;  /* 0x0000000700047213 */ /* 0x000fc40000000000 */
[----:B------:R-:W1:Y:S03]  /*04d0*/  I2F.RP R2, R10 ;  /* 0x0000000a00027306 */ /* 0x000e660000209400 */
[----:B------:R-:W-:Y:S02]  /*04e0*/  IMAD.MOV R4, RZ, RZ, -R4 ;  /* 0x000000ffff047224 */ /* 0x000fe400078e0a04 */
[----:B--2---:R-:W-:-:S05]  /*04f0*/  VIADD R3, R3, 0x3f ;  /* 0x0000003f03037836 */ /* 0x004fca0000000000 */
[----:B------:R-:W-:-:S04]  /*0500*/  SHF.R.S32.HI R12, RZ, 0x1f, R3 ;  /* 0x0000001fff0c7819 */ /* 0x000fc80000011403 */
[----:B------:R-:W-:Y:S01]  /*0510*/  LEA.HI R12, R12, R3, RZ, 0x6 ;  /* 0x000000030c0c7211 */ /* 0x000fe200078f30ff */
[----:B-1----:R-:W1:Y:S03]  /*0520*/  MUFU.RCP R16, R2 ;  /* 0x0000000200107308 */ /* 0x002e660000001000 */
[----:B------:R-:W-:-:S05]  /*0530*/  LEA.HI.SX32 R12, R12, R7, 0x1a ;  /* 0x000000070c0c7211 */ /* 0x000fca00078fd2ff */
[----:B------:R-:W-:-:S05]  /*0540*/  VIADD R12, R12, 0xffffffff ;  /* 0xffffffff0c0c7836 */ /* 0x000fca0000000000 */
[----:B------:R-:W-:Y:S02]  /*0550*/  IABS R15, R12 ;  /* 0x0000000c000f7213 */ /* 0x000fe40000000000 */
[----:B------:R-:W-:Y:S01]  /*0560*/  LOP3.LUT R12, R12, R7, RZ, 0x3c, !PT ;  /* 0x000000070c0c7212 */ /* 0x000fe200078e3cff */
[----:B-1----:R-:W-:-:S03]  /*0570*/  VIADD R16, R16, 0xffffffe ;  /* 0x0ffffffe10107836 */ /* 0x002fc60000000000 */
[----:B------:R-:W-:Y:S01]  /*0580*/  ISETP.GE.AND P0, PT, R12, RZ, PT ;  /* 0x000000ff0c00720c */ /* 0x000fe20003f06270 */
[----:B------:R-:W1:Y:S02]  /*0590*/  F2I.FTZ.U32.TRUNC.NTZ R17, R16 ;  /* 0x0000001000117305 */ /* 0x000e64000021f000 */
[----:B-1----:R-:W-:Y:S02]  /*05a0*/  IMAD.MOV R3, RZ, RZ, -R17 ;  /* 0x000000ffff037224 */ /* 0x002fe400078e0a11 */
[----:B------:R-:W-:Y:S02]  /*05b0*/  IMAD.MOV.U32 R16, RZ, RZ, RZ ;  /* 0x000000ffff107224 */ /* 0x000fe400078e00ff */
[----:B------:R-:W-:-:S04]  /*05c0*/  IMAD R2, R3, R10, RZ ;  /* 0x0000000a03027224 */ /* 0x000fc800078e02ff */
[----:B------:R-:W-:-:S06]  /*05d0*/  IMAD.HI.U32 R2, R17, R2, R16 ;  /* 0x0000000211027227 */ /* 0x000fcc00078e0010 */
[----:B------:R-:W-:Y:S02]  /*05e0*/  IMAD.HI.U32 R9, R2, R15, RZ ;  /* 0x0000000f02097227 */ /* 0x000fe400078e00ff */
[----:B------:R-:W1:Y:S02]  /*05f0*/  @!P3 LDC.64 R2, c[0x0][0x318] ;  /* 0x0000c600ff02bb82 */ /* 0x000e640000000a00 */
[----:B------:R-:W-:-:S05]  /*0600*/  IMAD R15, R9, R4, R15 ;  /* 0x00000004090f7224 */ /* 0x000fca00078e020f */
[----:B------:R-:W-:Y:S01]  /*0610*/  ISETP.GT.U32.AND P1, PT, R10, R15, PT ;  /* 0x0000000f0a00720c */ /* 0x000fe20003f24070 */
[----:B------:R-:W2:-:S12]  /*0620*/  LDC R4, c[0x0][0x398] ;  /* 0x0000e600ff047b82 */ /* 0x000e980000000800 */
[----:B------:R-:W-:Y:S02]  /*0630*/  @!P1 IMAD.IADD R15, R15, 0x1, -R10 ;  /* 0x000000010f0f9824 */ /* 0x000fe400078e0a0a */
[----:B------:R-:W-:Y:S01]  /*0640*/  @!P1 VIADD R9, R9, 0x1 ;  /* 0x0000000109099836 */ /* 0x000fe20000000000 */
[----:B------:R-:W-:Y:S02]  /*0650*/  ISETP.NE.AND P1, PT, R7, RZ, PT ;  /* 0x000000ff0700720c */ /* 0x000fe40003f25270 */
[----:B-1----:R-:W-:Y:S02]  /*0660*/  @!P3 ISETP.NE.U32.AND P2, PT, R2, RZ, PT ;  /* 0x000000ff0200b20c */ /* 0x002fe40003f45070 */
[----:B------:R-:W-:Y:S02]  /*0670*/  ISETP.GE.U32.AND P4, PT, R15, R10, PT ;  /* 0x0000000a0f00720c */ /* 0x000fe40003f86070 */
[----:B------:R-:W-:Y:S02]  /*0680*/  @!P3 ISETP.NE.AND.EX P2, PT, R3, RZ, PT, P2 ;  /* 0x000000ff0300b20c */ /* 0x000fe40003f45320 */
[----:B------:R-:W-:-:S02]  /*0690*/  IADD3 R2, -R200, 0x7f, R57 ;  /* 0x0000007fc8027810 */ /* 0x000fc40007ffe139 */
[----:B---3--:R-:W-:-:S05]  /*06a0*/  @!P3 SEL R3, R6, RZ, P2 ;  /* 0x000000ff0603b207 */ /* 0x008fca0001000000 */
[----:B------:R-:W-:Y:S02]  /*06b0*/  @!P3 IMAD.IADD R59, R62, 0x1, R3 ;  /* 0x000000013e3bb824 */ /* 0x000fe400078e0203 */
[----:B------:R-:W-:Y:S02]  /*06c0*/  @P4 VIADD R9, R9, 0x1 ;  /* 0x0000000109094836 */ /* 0x000fe40000000000 */
[----:B------:R-:W-:Y:S01]  /*06d0*/  VIADD R3, R59, 0x3f ;  /* 0x0000003f3b037836 */ /* 0x000fe20000000000 */
[----:B--2---:R-:W-:Y:S01]  /*06e0*/  IADD3 R11, R2, R4, R59 ;  /* 0x00000004020b7210 */ /* 0x004fe20007ffe03b */
        /* <DEDUP_REMOVED lines=12> */
[----:B------:R-:W-:Y:S05]  /*07b0*/  @!P0 BRA `(.L_x_3316) ;  /* 0x0000000400708947 */ /* 0x000fea0003800000 */
[----:B------:R-:W1:Y:S01]  /*07c0*/  LDC.64 R2, c[0x0][0x2c0] ;  /* 0x0000b000ff027b82 */ /* 0x000e620000000a00 */
[----:B------:R-:W-:Y:S01]  /*07d0*/  SHF.R.S32.HI R4, RZ, 0x1f, R55 ;  /* 0x0000001fff047819 */ /* 0x000fe20000011437 */
[----:B------:R-:W-:Y:S01]  /*07e0*/  ULDC UR4, c[0x0][0x2dc] ;  /* 0x0000b70000047ab9 */ /* 0x000fe20000000800 */
[----:B------:R-:W-:Y:S02]  /*07f0*/  LOP3.LUT P6, RZ, R55, 0xf, RZ, 0xc0, !PT ;  /* 0x0000000f37ff7812 */ /* 0x000fe400078cc0ff */
[----:B------:R-:W-:-:S04]  /*0800*/  LEA.HI R4, R4, R55, RZ, 0x4 ;  /* 0x0000003704047211 */ /* 0x000fc800078f20ff */
[----:B------:R-:W-:-:S05]  /*0810*/  LOP3.LUT R6, R4, 0x3ffffff0, RZ, 0xc0, !PT ;  /* 0x3ffffff004067812 */ /* 0x000fca00078ec0ff */
[----:B------:R-:W-:-:S04]  /*0820*/  IMAD.IADD R6, R55, 0x1, -R6 ;  /* 0x0000000137067824 */ /* 0x000fc800078e0a06 */
[----:B------:R-:W-:-:S05]  /*0830*/  IMAD.SHL.U32 R6, R6, 0x4, RZ ;  /* 0x0000000406067824 */ /* 0x000fca00078e00ff */
[----:B------:R-:W-:Y:S01]  /*0840*/  SHF.R.S32.HI R7, RZ, 0x1f, R6 ;  /* 0x0000001fff077819 */ /* 0x000fe20000011406 */
[----:B-1----:R-:W-:Y:S01]  /*0850*/  IMAD R2, R0, R2, R201 ;  /* 0x0000000200027224 */ /* 0x002fe200078e02c9 */
[----:B------:R-:W-:-:S03]  /*0860*/  SHF.R.S32.HI R0, RZ, 0x4, R4 ;  /* 0x00000004ff007819 */ /* 0x000fc60000011404 */
[----:B------:R-:W-:Y:S02]  /*0870*/  IMAD R2, R2, R5, R142 ;  /* 0x0000000502027224 */ /* 0x000fe400078e028e */
[----:B------:R-:W-:-:S04]  /*0880*/  IMAD.WIDE R6, R0, 0xc0, R6 ;  /* 0x000000c000067825 */ /* 0x000fc800078e0206 */
[--C-:B------:R-:W-:Y:S02]  /*0890*/  IMAD R3, R2, R3, R57.reuse ;  /* 0x0000000302037224 */ /* 0x100fe400078e0239 */
[----:B------:R-:W-:Y:S02]  /*08a0*/  IMAD.IADD R57, R200, 0x1, -R57 ;  /* 0x00000001c8397824 */ /* 0x000fe400078e0a39 */
[----:B------:R-:W-:Y:S01]  /*08b0*/  IMAD R5, R3, UR4, RZ ;  /* 0x0000000403057c24 */ /* 0x000fe2000f8e02ff */
[----:B------:R-:W-:Y:S01]  /*08c0*/  ULDC.64 UR4, c[0x0][0x288] ;  /* 0x0000a20000047ab9 */ /* 0x000fe20000000a00 */
[C---:B------:R-:W-:Y:S01]  /*08d0*/  VIADD R10, R0.reuse, 0x18 ;  /* 0x00000018000a7836 */ /* 0x040fe20000000000 */
[C---:B------:R-:W-:Y:S01]  /*08e0*/  ISETP.GE.AND P3, PT, R0.reuse, R57, PT ;  /* 0x000000390000720c */ /* 0x040fe20003f66270 */
[C---:B------:R-:W-:Y:S01]  /*08f0*/  VIADD R4, R0.reuse, 0x10 ;  /* 0x0000001000047836 */ /* 0x040fe20000000000 */
[----:B------:R-:W-:Y:S01]  /*0900*/  IADD3 R2, P0, R5, R6, RZ ;  /* 0x0000000605027210 */ /* 0x000fe20007f1e0ff */
[----:B------:R-:W-:-:S02]  /*0910*/  VIADD R6, R0, 0x8 ;  /* 0x0000000800067836 */ /* 0x000fc40000000000 */
[----:B------:R-:W-:Y:S01]  /*0920*/  VIADD R8, R0, 0x20 ;  /* 0x0000002000087836 */ /* 0x000fe20000000000 */
[----:B------:R-:W-:Y:S02]  /*0930*/  LEA.HI.X.SX32 R5, R5, R7, 0x1, P0 ;  /* 0x0000000705057211 */ /* 0x000fe400000f0eff */
[----:B------:R-:W-:Y:S02]  /*0940*/  LEA R12, P0, R2, UR4, 0x2 ;  /* 0x00000004020c7c11 */ /* 0x000fe4000f8010ff */
[-C--:B------:R-:W-:Y:S02]  /*0950*/  ISETP.GE.AND P2, PT, R6, R57.reuse, PT ;  /* 0x000000390600720c */ /* 0x080fe40003f46270 */
[----:B------:R-:W-:Y:S01]  /*0960*/  LEA.HI.X R13, R2, UR5, R5, 0x2, P0 ;  /* 0x00000005020d7c11 */ /* 0x000fe200080f1405 */
[----:B------:R-:W-:Y:S01]  /*0970*/  VIADD R2, R0, 0x38 ;  /* 0x0000003800027836 */ /* 0x000fe20000000000 */
[-C--:B------:R-:W-:Y:S01]  /*0980*/  ISETP.GE.AND P0, PT, R10, R57.reuse, PT ;  /* 0x000000390a00720c */ /* 0x080fe20003f06270 */
[----:B------:R-:W-:Y:S01]  /*0990*/  ULDC.64 UR4, c[0x0][0x2b8] ;  /* 0x0000ae0000047ab9 */ /* 0x000fe20000000a00 */
[-C--:B------:R-:W-:Y:S01]  /*09a0*/  ISETP.GE.AND P1, PT, R4, R57.reuse, PT ;  /* 0x000000390400720c */ /* 0x080fe20003f26270 */
[----:B------:R-:W-:Y:S01]  /*09b0*/  @!P3 STG.E.128 desc[UR6][R12.64], RZ ;  /* 0x000000ff0c00b986 */ /* 0x000fe2000c101d06 */
[-C--:B------:R-:W-:Y:S01]  /*09c0*/  ISETP.GE.OR P5, PT, R6, R57.reuse, P6 ;  /* 0x000000390600720c */ /* 0x080fe200037a6670 */
[----:B------:R-:W-:Y:S01]  /*09d0*/  VIADD R6, R0, 0x28 ;  /* 0x0000002800067836 */ /* 0x000fe20000000000 */
[----:B------:R-:W-:Y:S01]  /*09e0*/  ISETP.GE.OR P4, PT, R4, R57, P6 ;  /* 0x000000390400720c */ /* 0x000fe20003786670 */
[----:B------:R-:W-:Y:S01]  /*09f0*/  @!P3 STG.E.128 desc[UR6][R12.64+0x100], RZ ;  /* 0x000100ff0c00b986 */ /* 0x000fe2000c101d06 */
[----:B------:R-:W-:Y:S01]  /*0a00*/  VIADD R4, R0, 0x30 ;  /* 0x0000003000047836 */ /* 0x000fe20000000000 */
[----:B------:R-:W-:-:S02]  /*0a10*/  SHF.R.S32.HI R5, RZ, 0x1f, R3 ;  /* 0x0000001fff057819 */ /* 0x000fc40000011403 */
[----:B------:R-:W-:Y:S01]  /*0a20*/  @!P3 STG.E.128 desc[UR6][R12.64+0x200], RZ ;  /* 0x000200ff0c00b986 */ /* 0x000fe2000c101d06 */
[----:B------:R-:W-:-:S03]  /*0a30*/  ISETP.GE.AND P3, PT, R8, R57, PT ;  /* 0x000000390800720c */ /* 0x000fc60003f66270 */
[----:B------:R-:W-:Y:S04]  /*0a40*/  @!P0 STG.E.128 desc[UR6][R12.64+0x4800], RZ ;  /* 0x004800ff0c008986 */ /* 0x000fe8000c101d06 */
[----:B------:R-:W-:Y:S01]  /*0a50*/  @!P0 STG.E.128 desc[UR6][R12.64+0x4900], RZ ;  /* 0x004900ff0c008986 */ /* 0x000fe2000c101d06 */
[----:B------:R-:W-:-:S03]  /*0a60*/  @!P4 IMAD.MOV.U32 R15, RZ, RZ, -0x800000 ;  /* 0xff800000ff0fc424 */ /* 0x000fc600078e00ff */
        /* <DEDUP_REMOVED lines=49> */
.L_x_3316:
        /* <DEDUP_REMOVED lines=11> */
[----:B------:R-:W-:Y:S02]  /*0e30*/  ISETP.NE.AND.EX P0, PT, RZ, UR5, PT, P0 ;  /* 0x00000005ff007c0c */ /* 0x000fe4000bf05300 */
[----:B------:R-:W-:-:S11]  /*0e40*/  SHF.R.S32.HI R11, RZ, 0x1f, R201 ;  /* 0x0000001fff0b7819 */ /* 0x000fd600000114c9 */
        /* <DEDUP_REMOVED lines=11> */
.L_x_3317:
[----:B------:R-:W-:Y:S05]  /*0f00*/  @!P3 BRA `(.L_x_3318) ;  /* 0x000000040044b947 */ /* 0x000fea0003800000 */
[----:B------:R-:W1:Y:S01]  /*0f10*/  LDC R10, c[0x0][0x380] ;  /* 0x0000e000ff0a7b82 */ /* 0x000e620000000800 */
        /* <DEDUP_REMOVED lines=29> */
[----:B-1----:R-:W-:Y:S02]  /*10f0*/  IABS R2, R5 ;  /* 0x0000000500027213 */ /* 0x002fe40000000000 */
[----:B------:R-:W-:Y:S02]  /*1100*/  MOV R6, RZ ;  /* 0x000000ff00067202 */ /* 0x000fe40000000f00 */
[----:B-----5:R-:W1:Y:S08]  /*1110*/  I2F.RP R12, R2 ;  /* 0x00000002000c7306 */ /* 0x020e700000209400 */
        /* <DEDUP_REMOVED lines=10> */
[----:B------:R-:W-:Y:S02]  /*11c0*/  IMAD R3, R2, R3, R6 ;  /* 0x0000000302037224 */ /* 0x000fe400078e0206 */
[----:B------:R-:W-:-:S03]  /*11d0*/  IMAD.MOV R6, RZ, RZ, -R13 ;  /* 0x000000ffff067224 */ /* 0x000fc600078e0a0d */
[----:B------:R-:W-:Y:S01]  /*11e0*/  ISETP.GT.U32.AND P1, PT, R2, R3, PT ;  /* 0x000000030200720c */ /* 0x000fe20003f24070 */
[----:B------:R-:W-:-:S12]  /*11f0*/  IMAD R17, R10, R6, R9 ;  /* 0x000000060a117224 */ /* 0x000fd800078e0209 */
        /* <DEDUP_REMOVED lines=16> */
[----:B------:R-:W-:Y:S01]  /*1300*/  SHF.R.S32.HI R15, RZ, 0x1f, R17 ;  /* 0x0000001fff0f7819 */ /* 0x000fe20000011411 */
[----:B------:R-:W-:Y:S01]  /*1310*/  ULDC.64 UR4, c[0x0][0x260] ;  /* 0x0000980000047ab9 */ /* 0x000fe20000000a00 */
[----:B------:R-:W-:Y:S02]  /*1320*/  IMAD R3, R4, R3, R7 ;  /* 0x0000000304037224 */ /* 0x000fe400078e0207 */
[----:B------:R-:W-:Y:S01]  /*1330*/  IADD3 R13, R13, R6, RZ ;  /* 0x000000060d0d7210 */ /* 0x000fe20007ffe0ff */
[----:B--2---:R-:W-:-:S02]  /*1340*/  IMAD R6, R15, R148, RZ ;  /* 0x000000940f067224 */ /* 0x004fc400078e02ff */
        /* <DEDUP_REMOVED lines=13> */
.L_x_3318:
        /* <DEDUP_REMOVED lines=49> */
.L_x_3320:
[----:B------:R-:W-:Y:S01]  /*1730*/  @!P0 LOP3.LUT R0, RZ, R17, RZ, 0x33, !PT ;  /* 0x00000011ff008212 */ /* 0x000fe200078e33ff */
[----:B------:R-:W-:Y:S01]  /*1740*/  IMAD R4, R15, R148, RZ ;  /* 0x000000940f047224 */ /* 0x000fe200078e02ff */
[----:B------:R-:W-:Y:S02]  /*1750*/  MOV R16, R10 ;  /* 0x0000000a00107202 */ /* 0x000fe40000000f00 */
[----:B------:R-:W-:Y:S01]  /*1760*/  MOV R17, R5 ;  /* 0x0000000500117202 */ /* 0x000fe20000000f00 */
[----:B------:R-:W-:Y:S01]  /*1770*/  IMAD R4, R149, R9, R4 ;  /* 0x0000000995047224 */ /* 0x000fe200078e0204 */
        /* <DEDUP_REMOVED lines=27> */
.L_x_3319:
[----:B------:R1:W5:Y:S01]  /*1930*/  @P5 LDG.E R44, desc[UR6][R144.64] ;  /* 0x00000006902c5981 */ /* 0x000362000c1e1900 */
[----:B------:R-:W-:Y:S01]  /*1940*/  ISETP.NE.AND P0, PT, R8, -0x1, PT ;  /* 0xffffffff0800780c */ /* 0x000fe20003f05270 */
[----:B------:R-:W2:Y:S01]  /*1950*/  LDC.64 R2, c[0x0][0x240] ;  /* 0x00009000ff027b82 */ /* 0x000ea20000000a00 */
[----:B------:R-:W-:Y:S01]  /*1960*/  SHF.R.S32.HI R60, RZ, 0x1f, R55 ;  /* 0x0000001fff3c7819 */ /* 0x000fe20000011437 */
[----:B------:R-:W-:Y:S01]  /*1970*/  ULDC.64 UR4, c[0x0][0x268] ;  /* 0x00009a0000047ab9 */ /* 0x000fe20000000a00 */
[----:B------:R-:W-:Y:S02]  /*1980*/  SHF.L.U64.HI R53, R148, 0x4, R149 ;  /* 0x0000000494357819 */ /* 0x000fe40000010295 */
[CC--:B-----5:R-:W-:Y:S02]  /*1990*/  LEA.HI R12, R60.reuse, R55.reuse, RZ, 0x3 ;  /* 0x000000373c0c7211 */ /* 0x0e0fe400078f18ff */
[----:B------:R-:W-:Y:S01]  /*19a0*/  LEA.HI R56, R60, R55, RZ, 0x5 ;  /* 0x000000373c387211 */ /* 0x000fe200078f28ff */
[----:B------:R-:W3:Y:S01]  /*19b0*/  LDC R126, c[0x0][0x2e0] ;  /* 0x0000b800ff7e7b82 */ /* 0x000ee20000000800 */
[----:B------:R-:W-:-:S02]  /*19c0*/  LOP3.LUT R58, R12, 0xfffffff8, RZ, 0xc0, !PT ;  /* 0xfffffff80c3a7812 */ /* 0x000fc400078ec0ff */
[----:B------:R-:W-:Y:S02]  /*19d0*/  SHF.R.S32.HI R140, RZ, 0x3, R12 ;  /* 0x00000003ff8c7819 */ /* 0x000fe4000001140c */
[----:B------:R-:W-:Y:S01]  /*19e0*/  SHF.L.U32 R54, R148, 0x4, RZ ;  /* 0x0000000494367819 */ /* 0x000fe200000006ff */
[----:B------:R-:W-:Y:S01]  /*19f0*/  IMAD.IADD R58, R55, 0x1, -R58 ;  /* 0x00000001373a7824 */ /* 0x000fe200078e0a3a */
[----:B------:R-:W-:Y:S01]  /*1a00*/  SHF.R.S32.HI R141, RZ, 0x1f, R140 ;  /* 0x0000001fff8d7819 */ /* 0x000fe2000001148c */
[----:B------:R-:W4:Y:S01]  /*1a10*/  @!P0 LDC.64 R6, c[0x0][0x228] ;  /* 0x00008a00ff068b82 */ /* 0x000f220000000a00 */
[----:B------:R-:W-:Y:S01]  /*1a20*/  SHF.R.S32.HI R56, RZ, 0x5, R56 ;  /* 0x00000005ff387819 */ /* 0x000fe20000011438 */
[C---:B------:R-:W-:Y:S01]  /*1a30*/  IMAD.SHL.U32 R18, R58.reuse, 0x8, RZ ;  /* 0x000000083a127824 */ /* 0x040fe200078e00ff */
[----:B------:R-:W-:Y:S01]  /*1a40*/  SHF.L.U32 R122, R58, 0x2, RZ ;  /* 0x000000023a7a7819 */ /* 0x000fe200000006ff */
[----:B------:R-:W-:-:S03]  /*1a50*/  IMAD.WIDE R24, R19, 0x40, R140 ;  /* 0x0000004013187825 */ /* 0x000fc600078e028c */
[----:B------:R-:W-:Y:S01]  /*1a60*/  SHF.R.S32.HI R19, RZ, 0x1f, R18 ;  /* 0x0000001fff137819 */ /* 0x000fe20000011412 */
[C---:B--2---:R-:W-:Y:S01]  /*1a70*/  @P0 IMAD.WIDE.U32 R22, R8.reuse, R2, RZ ;  /* 0x0000000208160225 */ /* 0x044fe200078e00ff */
[----:B------:R-:W2:Y:S03]  /*1a80*/  LDC.64 R146, c[0x0][0x250] ;  /* 0x00009400ff927b82 */ /* 0x000ea60000000a00 */
[----:B------:R-:W-:Y:S02]  /*1a90*/  @P0 IMAD R23, R8, R3, R23 ;  /* 0x0000000308170224 */ /* 0x000fe400078e0217 */
[----:B------:R-:W-:Y:S01]  /*1aa0*/  @P0 IMAD.MOV.U32 R8, RZ, RZ, R22 ;  /* 0x000000ffff080224 */ /* 0x000fe200078e0016 */
[----:B---3--:R-:W-:-:S04]  /*1ab0*/  LEA.HI R126, R126, R126, RZ, 0x1 ;  /* 0x0000007e7e7e7211 */ /* 0x008fc800078f08ff */
[----:B------:R-:W-:Y:S01]  /*1ac0*/  SHF.R.S32.HI R125, RZ, 0x1, R126 ;  /* 0x00000001ff7d7819 */ /* 0x000fe2000001147e */
[----:B----4-:R-:W-:-:S04]  /*1ad0*/  @!P0 IMAD.WIDE.U32 R26, R201, R6, RZ ;  /* 0x00000006c91a8225 */ /* 0x010fc800078e00ff */
[----:B------:R-:W-:Y:S01]  /*1ae0*/  @!P0 IMAD R14, R11, R6, RZ ;  /* 0x000000060b0e8224 */ /* 0x000fe200078e02ff */
[----:B------:R-:W-:Y:S01]  /*1af0*/  @!P0 MOV R8, R26 ;  /* 0x0000001a00088202 */ /* 0x000fe20000000f00 */
[----:B------:R-:W-:Y:S02]  /*1b00*/  IMAD.SHL.U32 R6, R140, 0x40, RZ ;  /* 0x000000408c067824 */ /* 0x000fe400078e00ff */
[----:B------:R-:W-:Y:S01]  /*1b10*/  @!P0 IMAD R7, R201, R7, R14 ;  /* 0x00000007c9078224 */ /* 0x000fe200078e020e */
[----:B------:R-:W-:Y:S01]  /*1b20*/  IADD3 R22, P1, R18, R8, RZ ;  /* 0x0000000812167210 */ /* 0x000fe20007f3e0ff */
[----:B------:R-:W-:Y:S01]  /*1b30*/  IMAD R8, R25, R2, RZ ;  /* 0x0000000219087224 */ /* 0x000fe200078e02ff */
[----:B--2---:R-:W-:Y:S01]  /*1b40*/  SHF.L.U64.HI R136, R146, 0x4, R147 ;  /* 0x0000000492887819 */ /* 0x004fe20000010293 */
[----:B------:R-:W-:Y:S01]  /*1b50*/  @!P0 IMAD.IADD R23, R27, 0x1, R7 ;  /* 0x000000011b178824 */ /* 0x000fe200078e0207 */
[----:B------:R-:W-:Y:S01]  /*1b60*/  LOP3.LUT R7, R6, 0x1c0, RZ, 0xc0, !PT ;  /* 0x000001c006077812 */ /* 0x000fe200078ec0ff */
[----:B------:R-:W-:Y:S01]  /*1b70*/  IMAD R8, R24, R3, R8 ;  /* 0x0000000318087224 */ /* 0x000fe200078e0208 */
[----:B------:R-:W-:Y:S01]  /*1b80*/  LEA.HI R3, R60, R55, RZ, 0x6 ;  /* 0x000000373c037211 */ /* 0x000fe200078f30ff */
[----:B------:R-:W-:Y:S01]  /*1b90*/  IMAD.X R23, R19, 0x1, R23, P1 ;  /* 0x0000000113177824 */ /* 0x000fe200008e0617 */
[----:B------:R-:W-:Y:S01]  /*1ba0*/  LOP3.LUT R6, R7, 0x38, R18, 0xf8, !PT ;  /* 0x0000003807067812 */ /* 0x000fe200078ef812 */
[----:B------:R-:W-:Y:S01]  /*1bb0*/  IMAD R123, R140, R125, R122 ;  /* 0x0000007d8c7b7224 */ /* 0x000fe200078e027a */
[----:B------:R-:W-:Y:S01]  /*1bc0*/  SHF.R.U32.HI R7, RZ, 0x3, R7 ;  /* 0x00000003ff077819 */ /* 0x000fe20000011607 */
[----:B------:R-:W-:Y:S01]  /*1bd0*/  IMAD.SHL.U32 R3, R3, 0x8, RZ ;  /* 0x0000000803037824 */ /* 0x000fe200078e00ff */
[----:B------:R-:W-:Y:S01]  /*1be0*/  IADD3 R20, P0, R18, R10, RZ ;  /* 0x0000000a12147210 */ /* 0x000fe20007f1e0ff */
[----:B------:R-:W-:Y:S01]  /*1bf0*/  IMAD.WIDE.U32 R22, R24, R2, R22 ;  /* 0x0000000218167225 */ /* 0x000fe200078e0016 */
[----:B------:R-:W-:-:S02]  /*1c00*/  LOP3.LUT R6, R6, R7, RZ, 0x3c, !PT ;  /* 0x0000000706067212 */ /* 0x000fc400078e3cff */
[----:B------:R-:W-:Y:S01]  /*1c10*/  IADD3.X R21, R19, R21, RZ, P0, !PT ;  /* 0x0000001513157210 */ /* 0x000fe200007fe4ff */
[----:B------:R-:W-:Y:S01]  /*1c20*/  IMAD R7, R5, UR4, RZ ;  /* 0x0000000405077c24 */ /* 0x000fe2000f8e02ff */
[----:B------:R-:W-:Y:S01]  /*1c30*/  SHF.R.S32.HI R2, RZ, 0x1f, R142 ;  /* 0x0000001fff027819 */ /* 0x000fe2000001148e */
[----:B------:R-:W-:Y:S01]  /*1c40*/  IMAD.IADD R23, R23, 0x1, R8 ;  /* 0x0000000117177824 */ /* 0x000fe200078e0208 */
[----:B------:R-:W-:Y:S01]  /*1c50*/  LOP3.LUT R128, R6, 0xfffffe00, R3, 0xf8, !PT ;  /* 0xfffffe0006807812 */ /* 0x000fe200078ef803 */
[C---:B------:R-:W-:Y:S01]  /*1c60*/  IMAD R7, R0.reuse, UR5, R7 ;  /* 0x0000000500077c24 */ /* 0x040fe2000f8e0207 */
[----:B------:R-:W-:Y:S01]  /*1c70*/  SHF.R.S32.HI R3, RZ, 0x1f, R62 ;  /* 0x0000001fff037819 */ /* 0x000fe2000001143e */
[----:B------:R-:W-:Y:S01]  /*1c80*/  IMAD.WIDE.U32 R20, R0, UR4, R20 ;  /* 0x0000000400147c25 */ /* 0x000fe2000f8e0014 */
[----:B------:R-:W-:Y:S01]  /*1c90*/  ULDC.64 UR4, c[0x0][0x258] ;  /* 0x0000960000047ab9 */ /* 0x000fe20000000a00 */
[----:B------:R-:W-:Y:S02]  /*1ca0*/  IADD3 R138, P0, R140, R17, RZ ;  /* 0x000000118c8a7210 */ /* 0x000fe40007f1e0ff */
[----:B------:R-:W-:Y:S01]  /*1cb0*/  IMAD R129, R2, UR4, RZ ;  /* 0x0000000402817c24 */ /* 0x000fe2000f8e02ff */
[----:B------:R-:W-:Y:S01]  /*1cc0*/  LEA.HI R2, R3, R62, RZ, 0x6 ;  /* 0x0000003e03027211 */ /* 0x000fe200078f30ff */
[----:B------:R-:W-:Y:S01]  /*1cd0*/  IMAD.IADD R7, R21, 0x1, R7 ;  /* 0x0000000115077824 */ /* 0x000fe200078e0207 */
[C---:B------:R-:W-:Y:S01]  /*1ce0*/  IADD3.X R15, R141.reuse, R15, RZ, P0, !PT ;  /* 0x0000000f8d0f7210 */ /* 0x040fe200007fe4ff */
[----:B------:R-:W-:Y:S01]  /*1cf0*/  IMAD.MOV.U32 R6, RZ, RZ, R20 ;  /* 0x000000ffff067224 */ /* 0x000fe200078e0014 */
[----:B------:R-:W-:Y:S01]  /*1d00*/  SHF.R.S32.HI R2, RZ, 0x6, R2 ;  /* 0x00000006ff027819 */ /* 0x000fe20000011402 */
[----:B------:R-:W-:Y:S01]  /*1d10*/  IMAD R3, R141, R148, RZ ;  /* 0x000000948d037224 */ /* 0x000fe200078e02ff */
[----:B------:R-:W-:Y:S01]  /*1d20*/  IADD3 R130, P0, R18, R4, RZ ;  /* 0x0000000412827210 */ /* 0x000fe20007f1e0ff */
[----:B------:R-:W-:Y:S01]  /*1d30*/  IMAD R15, R15, R146, RZ ;  /* 0x000000920f0f7224 */ /* 0x000fe200078e02ff */
[----:B------:R-:W-:Y:S01]  /*1d40*/  VIMNMX R61, R199, R2, !PT ;  /* 0x00000002c73d7248 */ /* 0x000fe20007fe0100 */
[----:B------:R-:W-:Y:S01]  /*1d50*/  IMAD R129, R142, UR5, R129 ;  /* 0x000000058e817c24 */ /* 0x000fe2000f8e0281 */
[----:B------:R-:W-:Y:S01]  /*1d60*/  LEA.HI R60, R60, R55, RZ, 0x4 ;  /* 0x000000373c3c7211 */ /* 0x000fe200078f20ff */
[----:B------:R-:W-:Y:S01]  /*1d70*/  IMAD.X R131, R19, 0x1, R13, P0 ;  /* 0x0000000113837824 */ /* 0x000fe200000e060d */
[----:B------:R-:W-:Y:S01]  /*1d80*/  ISETP.GT.AND P0, PT, R134, R61, PT ;  /* 0x0000003d8600720c */ /* 0x000fe20003f04270 */
[----:B------:R-:W-:Y:S01]  /*1d90*/  IMAD R133, R138, R147, R15 ;  /* 0x000000938a857224 */ /* 0x000fe200078e020f */
[----:B------:R-:W-:Y:S01]  /*1da0*/  IADD3 R122, R122, R123, RZ ;  /* 0x0000007b7a7a7210 */ /* 0x000fe20007ffe0ff */
[----:B------:R-:W-:Y:S01]  /*1db0*/  IMAD.WIDE.U32 R138, R138, R146, R6 ;  /* 0x000000928a8a7225 */ /* 0x000fe200078e0006 */
[----:B------:R-:W-:-:S02]  /*1dc0*/  LOP3.LUT R6, R60, 0xfffffff0, RZ, 0xc0, !PT ;  /* 0xfffffff03c067812 */ /* 0x000fc400078ec0ff */
[----:B------:R-:W-:Y:S01]  /*1dd0*/  SHF.R.S32.HI R60, RZ, 0x4, R60 ;  /* 0x00000004ff3c7819 */ /* 0x000fe2000001143c */
[----:B------:R-:W-:Y:S01]  /*1de0*/  IMAD.WIDE.U32 R142, R142, UR4, R22 ;  /* 0x000000048e8e7c25 */ /* 0x000fe2000f8e0016 */
[----:B------:R-:W-:Y:S02]  /*1df0*/  SHF.R.S32.HI R110, RZ, 0x1f, R123 ;  /* 0x0000001fff6e7819 */ /* 0x000fe4000001147b */
[----:B------:R-:W-:Y:S01]  /*1e00*/  SHF.R.S32.HI R109, RZ, 0x1f, R122 ;  /* 0x0000001fff6d7819 */ /* 0x000fe2000001147a */
[C---:B------:R-:W-:Y:S01]  /*1e10*/  IMAD R3, R140.reuse, R149, R3 ;  /* 0x000000958c037224 */ /* 0x040fe200078e0203 */
[----:B------:R-:W-:Y:S01]  /*1e20*/  IADD3 R129, R143, R129, RZ ;  /* 0x000000818f817210 */ /* 0x000fe20007ffe0ff */
[----:B------:R-:W-:-:S04]  /*1e30*/  IMAD.WIDE.U32 R130, R140, R148, R130 ;  /* 0x000000948c827225 */ /* 0x000fc800078e0082 */
[----:B------:R-:W-:Y:S02]  /*1e40*/  IMAD.SHL.U32 R135, R146, 0x10, RZ ;  /* 0x0000001092877824 */ /* 0x000fe400078e00ff */
[----:B------:R-:W-:Y:S02]  /*1e50*/  IMAD.IADD R127, R55, 0x1, -R6 ;  /* 0x00000001377f7824 */ /* 0x000fe400078e0a06 */
[----:B------:R-:W-:Y:S02]  /*1e60*/  IMAD.SHL.U32 R124, R125, 0x10, RZ ;  /* 0x000000107d7c7824 */ /* 0x000fe400078e00ff */
[----:B------:R-:W-:Y:S02]  /*1e70*/  IMAD.IADD R52, R131, 0x1, R3 ;  /* 0x0000000183347824 */ /* 0x000fe400078e0203 */
[----:B------:R-:W-:Y:S02]  /*1e80*/  IMAD.IADD R133, R139, 0x1, R133 ;  /* 0x000000018b857824 */ /* 0x000fe400078e0285 */
[----:B------:R-:W-:Y:S01]  /*1e90*/  @!P5 IMAD.MOV.U32 R44, RZ, RZ, RZ ;  /* 0x000000ffff2cd224 */ /* 0x000fe200078e00ff */
[----:B-1----:R-:W-:Y:S06]  /*1ea0*/  @!P0 BRA `(.L_x_3321) ;  /* 0x00000088008c8947 */ /* 0x002fec0003800000 */
        /* <DEDUP_REMOVED lines=10> */
[----:B------:R-:W-:Y:S01]  /*1f50*/  IADD3 R44, R44, R9, RZ ;  /* 0x000000092c2c7210 */ /* 0x000fe20007ffe0ff */
[----:B------:R-:W2:Y:S01]  /*1f60*/  LDC R63, c[0x0][0x340] ;  /* 0x0000d000ff3f7b82 */ /* 0x000ea20000000800 */
[----:B------:R-:W-:Y:S01]  /*1f70*/  IADD3.X R7, R7, R141, ~R10, P1, P0 ;  /* 0x0000008d07077210 */ /* 0x000fe20000fe0c0a */
[C---:B------:R-:W-:Y:S01]  /*1f80*/  IMAD R4, R201.reuse, UR5, R4 ;  /* 0x00000005c9047c24 */ /* 0x040fe2000f8e0204 */
[----:B------:R-:W-:Y:S01]  /*1f90*/  ULDC.64 UR4, c[0x0][0x340] ;  /* 0x0000d00000047ab9 */ /* 0x000fe20000000a00 */
[C---:B------:R-:W-:Y:S01]  /*1fa0*/  IMAD.WIDE.U32 R12, R201.reuse, UR10, R18 ;  /* 0x0000000ac90c7c25 */ /* 0x040fe2000f8e0012 */
[----:B------:R-:W-:Y:S01]  /*1fb0*/  USHF.L.U32 UR14, UR4, 0x5, URZ ;  /* 0x00000005040e7899 */ /* 0x000fe2000800063f */
[----:B------:R-:W-:Y:S01]  /*1fc0*/  IADD3 R117, R124, 0x40, RZ ;  /* 0x000000407c757810 */ /* 0x000fe20007ffe0ff */
        /* <DEDUP_REMOVED lines=11> */
[----:B------:R-:W-:Y:S01]  /*2080*/  IMAD R11, R8, UR5, R11 ;  /* 0x00000005080b7c24 */ /* 0x000fe2000f8e020b */
[----:B------:R-:W-:Y:S01]  /*2090*/  SHF.L.U64.HI R66, R2, 0x5, R3 ;  /* 0x0000000502427819 */ /* 0x000fe20000010203 */
[----:B------:R-:W-:Y:S01]  /*20a0*/  IMAD.WIDE.U32 R12, R8, UR4, R12 ;  /* 0x00000004080c7c25 */ /* 0x000fe2000f8e000c */
[----:B------:R-:W-:Y:S01]  /*20b0*/  IADD3 R119, R140, 0x30, RZ ;  /* 0x000000308c777810 */ /* 0x000fe20007ffe0ff */
[----:B------:R-:W-:Y:S01]  /*20c0*/  USHF.L.U64.HI UR23, UR20, 0x1, UR15 ;  /* 0x0000000114177899 */ /* 0x000fe2000801020f */
[----:B------:R-:W-:Y:S01]  /*20d0*/  SHF.R.S32.HI R108, RZ, 0x1f, R124 ;  /* 0x0000001fff6c7819 */ /* 0x000fe2000001147c */
[C---:B------:R-:W-:Y:S01]  /*20e0*/  IMAD R4, R8.reuse, R3, R4 ;  /* 0x0000000308047224 */ /* 0x040fe200078e0204 */
[----:B------:R-:W-:Y:S01]  /*20f0*/  SHF.R.S32.HI R106, RZ, 0x1f, R117 ;  /* 0x0000001fff6a7819 */ /* 0x000fe20000011475 */
[----:B------:R-:W-:Y:S01]  /*2100*/  IMAD.WIDE.U32 R6, R8, R2, R14 ;  /* 0x0000000208067225 */ /* 0x000fe200078e000e */
[----:B--2---:R-:W-:Y:S01]  /*2110*/  LEA R63, -R63, RZ, 0x6 ;  /* 0x000000ff3f3f7211 */ /* 0x004fe200078e31ff */
[----:B------:R-:W-:-:S02]  /*2120*/  USHF.L.U32 UR25, UR14, 0x1, URZ ;  /* 0x000000010e197899 */ /* 0x000fc4000800063f */
[----:B------:R-:W-:Y:S01]  /*2130*/  IMAD.IADD R13, R13, 0x1, R11 ;  /* 0x000000010d0d7824 */ /* 0x000fe200078e020b */
[----:B------:R-:W-:Y:S01]  /*2140*/  ULDC.U8 UR22, c[0x0][0x3c3] ;  /* 0x0000f0c000167ab9 */ /* 0x000fe20000000000 */
[----:B------:R-:W-:Y:S01]  /*2150*/  IMAD.IADD R7, R7, 0x1, R4 ;  /* 0x0000000107077824 */ /* 0x000fe200078e0204 */
[----:B------:R-:W-:Y:S01]  /*2160*/  ULDC UR21, c[0x0][0x2e0] ;  /* 0x0000b80000157ab9 */ /* 0x000fe20000000800 */
[C---:B------:R-:W-:Y:S01]  /*2170*/  IMAD R93, R5.reuse, UR12, RZ ;  /* 0x0000000c055d7c24 */ /* 0x040fe2000f8e02ff */
[----:B------:R-:W-:Y:S01]  /*2180*/  ULDC.64 UR16, c[0x0][0x250] ;  /* 0x0000940000107ab9 */ /* 0x000fe20000000a00 */
[----:B------:R-:W-:Y:S01]  /*2190*/  IMAD R95, R5, UR10, RZ ;  /* 0x0000000a055f7c24 */ /* 0x000fe2000f8e02ff */
[----:B------:R-:W-:Y:S01]  /*21a0*/  USHF.L.U32 UR20, UR20, 0x1, URZ ;  /* 0x0000000114147899 */ /* 0x000fe2000800063f */
        /* <DEDUP_REMOVED lines=98> */
.L_x_3367:
[----:B------:R-:W-:Y:S04]  /*27d0*/  IMAD.SHL.U32 R17, R13, 0x40, RZ ;  /* 0x000000400d117824 */ /* 0x000fe800078e00ff */
[----:B------:R-:W-:Y:S04]  /*27e0*/  VIADD R16, R17, 0xffffffc0 ;  /* 0xffffffc011107836 */ /* 0x000fe80000000000 */
[--C-:B------:R-:W-:Y:S02]  /*27f0*/  IMAD.IADD R137, R59, 0x1, -R16.reuse ;  /* 0x000000013b897824 */ /* 0x100fe400078e0a10 */
[----:B------:R-:W-:Y:S03]  /*2800*/  IMAD.IADD R132, R62, 0x1, -R16 ;  /* 0x000000013e847824 */ /* 0x000fe600078e0a10 */
[CC--:B------:R-:W-:Y:S02]  /*2810*/  ISETP.GE.AND P6, PT, R140.reuse, R137.reuse, PT ;  /* 0x000000898c00720c */ /* 0x0c0fe40003fc6270 */
[CC--:B------:R-:W-:Y:S02]  /*2820*/  ISETP.GE.AND P5, PT, R121.reuse, R137.reuse, PT ;  /* 0x000000897900720c */ /* 0x0c0fe40003fa6270 */
[-C--:B------:R-:W-:Y:S02]  /*2830*/  ISETP.GE.AND P6, PT, R140, R132.reuse, !P6 ;  /* 0x000000848c00720c */ /* 0x080fe400077c6270 */
[-C--:B------:R-:W-:Y:S02]  /*2840*/  ISETP.GE.AND P5, PT, R121, R132.reuse, !P5 ;  /* 0x000000847900720c */ /* 0x080fe40006fa6270 */
        /* <DEDUP_REMOVED lines=208> */
.L_x_3325:
[----:B------:R-:W-:Y:S05]  /*3550*/  BSYNC B0 ;  /* 0x0000000000007941 */ /* 0x000fea0003800000 */
.L_x_3324:
        /* <DEDUP_REMOVED lines=159> */
.L_x_3327:
[----:B------:R-:W-:Y:S05]  /*3f50*/  BSYNC B0 ;  /* 0x0000000000007941 */ /* 0x000fea0003800000 */
.L_x_3326:
        /* <DEDUP_REMOVED lines=167> */
.L_x_3329:
[----:B------:R-:W-:Y:S05]  /*49d0*/  BSYNC B0 ;  /* 0x0000000000007941 */ /* 0x000fea0003800000 */
.L_x_3328:
        /* <DEDUP_REMOVED lines=171> */
.L_x_3331:
[----:B------:R-:W-:Y:S05]  /*5490*/  BSYNC B0 ;  /* 0x0000000000007941 */ /* 0x000fea0003800000 */
.L_x_3330:
[----:B----4-:R-:W-:Y:S01]  /*54a0*/  MOV R20, R49 ;  /* 0x0000003100147202 */ /* 0x010fe20000000f00 */
[----:B------:R-:W-:Y:S01]  /*54b0*/  IMAD.MOV.U32 R44, RZ, RZ, R51 ;  /* 0x000000ffff2c7224 */ /* 0x000fe200078e0033 */
[----:B------:R-:W-:Y:S01]  /*54c0*/  MOV R21, R48 ;  /* 0x0000003000157202 */ /* 0x000fe20000000f00 */
[----:B------:R-:W-:Y:S01]  /*54d0*/  IMAD.MOV.U32 R45, RZ, RZ, R50 ;  /* 0x000000ffff2d7224 */ /* 0x000fe200078e0032 */
[----:B------:R-:W-:Y:S01]  /*54e0*/  UMOV UR4, UR21 ;  /* 0x0000001500047c82 */ /* 0x000fe20008000000 */
[----:B------:R-:W-:Y:S05]  /*54f0*/  BRA `(.L_x_3332) ;  /* 0x0000004c00787947 */ /* 0x000fea0003800000 */
.L_x_3323:
        /* <DEDUP_REMOVED lines=93> */
.L_x_3336:
[----:B------:R-:W-:Y:S05]  /*5ad0*/  BSYNC B0 ;  /* 0x0000000000007941 */ /* 0x000fea0003800000 */
.L_x_3335:
        /* <DEDUP_REMOVED lines=88> */
.L_x_3338:
[----:B------:R-:W-:Y:S05]  /*6060*/  BSYNC B0 ;  /* 0x0000000000007941 */ /* 0x000fea0003800000 */
.L_x_3337:
        /* <DEDUP_REMOVED lines=91> */
.L_x_3340:
[----:B------:R-:W-:Y:S05]  /*6620*/  BSYNC B0 ;  /* 0x0000000000007941 */ /* 0x000fea0003800000 */
.L_x_3339:
[----:B-----5:R1:W-:Y:S02]  /*6630*/  STG.E.128 desc[UR6][R88.64+0x100], R48 ;  /* 0x0001003058007986 */ /* 0x0203e4000c101d06 */
.L_x_3334:
[----:B------:R-:W-:Y:S05]  /*6640*/  BSYNC B1 ;  /* 0x0000000000017941 */ /* 0x000fea0003800000 */
.L_x_3333:
        /* <DEDUP_REMOVED lines=28> */
[----:B------:R-:W-:Y:S02]  /*6810*/  LEA.HI.X.SX32 R152, R161, R108, 0x1, P4 ;  /* 0x0000006ca1987211 */ /* 0x000fe400020f0eff */
[C---:B------:R-:W-:Y:S01]  /*6820*/  LEA R164, P1, R153.reuse, R96, 0x1 ;  /* 0x0000006099a47211 */ /* 0x040fe200078208ff */
        /* <DEDUP_REMOVED lines=71> */
.L_x_3344:
[----:B------:R-:W-:Y:S05]  /*6ca0*/  BSYNC B0 ;  /* 0x0000000000007941 */ /* 0x000fea0003800000 */
.L_x_3343:
        /* <DEDUP_REMOVED lines=18> */
[----:B------:R-:W-:Y:S02]  /*6dd0*/  LEA.HI.X.SX32 R153, R153, R106, 0x1, P2 ;  /* 0x0000006a99997211 */ /* 0x000fe400010f0eff */
[C---:B------:R-:W-:Y:S01]  /*6de0*/  LEA R160, P0, R152.reuse, R96, 0x1 ;  /* 0x0000006098a07211 */ /* 0x040fe200078008ff */
[----:B------:R-:W4:Y:S01]  /*6df0*/  LDG.E.128 R28, desc[UR6][R10.64] ;  /* 0x000000060a1c7981 */ /* 0x000f22000c1e1d00 */
[----:B------:R-:W-:Y:S02]  /*6e00*/  MOV R158, RZ ;  /* 0x000000ff009e7202 */ /* 0x000fe40000000f00 */
[----:B------:R-:W-:Y:S02]  /*6e10*/  @P1 IADD3 R158, RZ, -UR26, RZ ;  /* 0x8000001aff9e1c10 */ /* 0x000fe4000fffe0ff */
[----:B------:R-:W-:Y:S02]  /*6e20*/  LEA.HI.X R161, R152, R97, R153, 0x1, P0 ;  /* 0x0000006198a17211 */ /* 0x000fe400000f0c99 */
[----:B------:R-:W-:Y:S03]  /*6e30*/  IADD3 R159, P0, R117, R158, RZ ;  /* 0x0000009e759f7210 */ /* 0x000fe60007f1e0ff */
[----:B------:R-:W3:Y:S01]  /*6e40*/  LDG.E.128 R152, desc[UR6][R160.64] ;  /* 0x00000006a0987981 */ /* 0x000ee2000c1e1d00 */
        /* <DEDUP_REMOVED lines=66> */
.L_x_3346:
[----:B------:R-:W-:Y:S05]  /*7270*/  BSYNC B0 ;  /* 0x0000000000007941 */ /* 0x000fea0003800000 */
.L_x_3345:
        /* <DEDUP_REMOVED lines=97> */
.L_x_3348:
[----:B------:R-:W-:Y:S05]  /*7890*/  BSYNC B0 ;  /* 0x0000000000007941 */ /* 0x000fea0003800000 */
.L_x_3347:
[----:B-----5:R4:W-:Y:S02]  /*78a0*/  STG.E.128 desc[UR6][R150.64+0x100], R24 ;  /* 0x0001001896007986 */ /* 0x0209e4000c101d06 */
.L_x_3342:
[----:B------:R-:W-:Y:S05]  /*78b0*/  BSYNC B1 ;  /* 0x0000000000017941 */ /* 0x000fea0003800000 */
.L_x_3341:
        /* <DEDUP_REMOVED lines=104> */
.L_x_3352:
[----:B------:R-:W-:Y:S05]  /*7f40*/  BSYNC B0 ;  /* 0x0000000000007941 */ /* 0x000fea0003800000 */
.L_x_3351:
        /* <DEDUP_REMOVED lines=101> */
.L_x_3354:
[----:B------:R-:W-:Y:S05]  /*85a0*/  BSYNC B0 ;  /* 0x0000000000007941 */ /* 0x000fea0003800000 */
.L_x_3353:
        /* <DEDUP_REMOVED lines=98> */
.L_x_3356:
[----:B------:R-:W-:Y:S05]  /*8bd0*/  BSYNC B0 ;  /* 0x0000000000007941 */ /* 0x000fea0003800000 */
.L_x_3355:
[----:B-----5:R4:W-:Y:S02]  /*8be0*/  STG.E.128 desc[UR6][R46.64], R8 ;  /* 0x000000082e007986 */ /* 0x0209e4000c101d06 */
.L_x_3350:
[----:B------:R-:W-:Y:S05]  /*8bf0*/  BSYNC B1 ;  /* 0x0000000000017941 */ /* 0x000fea0003800000 */
.L_x_3349:
        /* <DEDUP_REMOVED lines=107> */
.L_x_3360:
[----:B------:R-:W-:Y:S05]  /*92b0*/  BSYNC B0 ;  /* 0x0000000000007941 */ /* 0x000fea0003800000 */
.L_x_3359:
        /* <DEDUP_REMOVED lines=102> */
.L_x_3362:
[----:B------:R-:W-:Y:S05]  /*9920*/  BSYNC B0 ;  /* 0x0000000000007941 */ /* 0x000fea0003800000 */
.L_x_3361:
        /* <DEDUP_REMOVED lines=98> */
.L_x_3364:
[----:B------:R-:W-:Y:S05]  /*9f50*/  BSYNC B0 ;  /* 0x0000000000007941 */ /* 0x000fea0003800000 */
.L_x_3363:
[----:B-----5:R4:W-:Y:S02]  /*9f60*/  STG.E.128 desc[UR6][R46.64], R8 ;  /* 0x000000082e007986 */ /* 0x0209e4000c101d06 */
.L_x_3358:
[----:B------:R-:W-:Y:S05]  /*9f70*/  BSYNC B1 ;  /* 0x0000000000017941 */ /* 0x000fea0003800000 */
.L_x_3357:
        /* <DEDUP_REMOVED lines=8> */
.L_x_3322:
        /* <DEDUP_REMOVED lines=46> */
.L_x_3332:
        /* <DEDUP_REMOVED lines=82> */
.L_x_3365:
        /* <DEDUP_REMOVED lines=10> */
.L_x_3366:
[----:B------:R-:W-:Y:S04]  /*a8a0*/  IADD3 R13, R13, -0x1, RZ ;  /* 0xffffffff0d0d7810 */ /* 0x000fe80007ffe0ff */
[----:B------:R-:W-:Y:S11]  /*a8b0*/  ISETP.GT.AND P0, PT, R13, R61, PT ;  /* 0x0000003d0d00720c */ /* 0x000ff60003f04270 */
[----:B------:R-:W-:Y:S02]  /*a8c0*/  @!UPT UIADD3 URZ, URZ, URZ, URZ ;  /* 0x0000003f3f3ff290 */ /* 0x000fe4000fffe03f */
[----:B------:R-:W-:Y:S05]  /*a8d0*/  @P0 BRA `(.L_x_3367) ;  /* 0xffffff7c00bc0947 */ /* 0x000fea000383ffff */
.L_x_3321:
        /* <DEDUP_REMOVED lines=102> */
.L_x_3374:
[----:B------:R-:W-:Y:S05]  /*af40*/  BSYNC B0 ;  /* 0x0000000000007941 */ /* 0x000fea0003800000 */
.L_x_3373:
        /* <DEDUP_REMOVED lines=45> */
.L_x_3376:
[----:B------:R-:W-:Y:S05]  /*b220*/  BSYNC B0 ;  /* 0x0000000000007941 */ /* 0x000fea0003800000 */
.L_x_3375:
        /* <DEDUP_REMOVED lines=46> */
.L_x_3378:
[----:B------:R-:W-:Y:S05]  /*b510*/  BSYNC B0 ;  /* 0x0000000000007941 */ /* 0x000fea0003800000 */
.L_x_3377:
[----:B------:R4:W-:Y:S02]  /*b520*/  STS.128 [R204+0x4000], R8 ;  /* 0x00400008cc007388 */ /* 0x0009e40000000c00 */
.L_x_3372:
[----:B------:R-:W-:Y:S05]  /*b530*/  BSYNC B1 ;  /* 0x0000000000017941 */ /* 0x000fea0003800000 */
.L_x_3371:
        /* <DEDUP_REMOVED lines=61> */
.L_x_3382:
[----:B------:R-:W-:Y:S05]  /*b910*/  BSYNC B0 ;  /* 0x0000000000007941 */ /* 0x000fea0003800000 */
.L_x_3381:
        /* <DEDUP_REMOVED lines=44> */
.L_x_3384:
[----:B------:R-:W-:Y:S05]  /*bbe0*/  BSYNC B0 ;  /* 0x0000000000007941 */ /* 0x000fea0003800000 */
.L_x_3383:
        /* <DEDUP_REMOVED lines=46> */
.L_x_3386:
[----:B------:R-:W-:Y:S05]  /*bed0*/  BSYNC B0 ;  /* 0x0000000000007941 */ /* 0x000fea0003800000 */
.L_x_3385:
[----:B------:R1:W-:Y:S02]  /*bee0*/  STS.128 [R204+0x4800], R8 ;  /* 0x00480008cc007388 */ /* 0x0003e40000000c00 */
.L_x_3380:
[----:B------:R-:W-:Y:S05]  /*bef0*/  BSYNC B1 ;  /* 0x0000000000017941 */ /* 0x000fea0003800000 */
.L_x_3379:
        /* <DEDUP_REMOVED lines=60> */
.L_x_3390:
[----:B------:R-:W-:Y:S05]  /*c2c0*/  BSYNC B0 ;  /* 0x0000000000007941 */ /* 0x000fea0003800000 */
.L_x_3389:
        /* <DEDUP_REMOVED lines=43> */
.L_x_3392:
[----:B------:R-:W-:Y:S05]  /*c580*/  BSYNC B0 ;  /* 0x0000000000007941 */ /* 0x000fea0003800000 */
.L_x_3391:
        /* <DEDUP_REMOVED lines=47> */
.L_x_3394:
[----:B------:R-:W-:Y:S05]  /*c880*/  BSYNC B0 ;  /* 0x0000000000007941 */ /* 0x000fea0003800000 */
.L_x_3393:
[----:B------:R4:W-:Y:S02]  /*c890*/  STS.128 [R204+0x5000], R20 ;  /* 0x00500014cc007388 */ /* 0x0009e40000000c00 */
.L_x_3388:
[----:B------:R-:W-:Y:S05]  /*c8a0*/  BSYNC B1 ;  /* 0x0000000000017941 */ /* 0x000fea0003800000 */
.L_x_3387:
        /* <DEDUP_REMOVED lines=63> */
.L_x_3397:
[----:B------:R-:W-:Y:S05]  /*cca0*/  BSYNC B0 ;  /* 0x0000000000007941 */ /* 0x000fea0003800000 */
.L_x_3396:
        /* <DEDUP_REMOVED lines=47> */
.L_x_3399:
[----:B------:R-:W-:Y:S05]  /*cfa0*/  BSYNC B0 ;  /* 0x0000000000007941 */ /* 0x000fea0003800000 */
.L_x_3398:
        /* <DEDUP_REMOVED lines=46> */
.L_x_3401:
[----:B------:R-:W-:Y:S05]  /*d290*/  BSYNC B0 ;  /* 0x0000000000007941 */ /* 0x000fea0003800000 */
.L_x_3400:
[----:B------:R3:W-:Y:S01]  /*d2a0*/  STS.128 [R204+0x5800], R8 ;  /* 0x00580008cc007388 */ /* 0x0007e20000000c00 */
[----:B------:R-:W-:Y:S05]  /*d2b0*/  BRA `(.L_x_3395) ;  /* 0x0000004800287947 */ /* 0x000fea0003800000 */
.L_x_3370:
        /* <DEDUP_REMOVED lines=90> */
.L_x_3405:
[----:B------:R-:W-:Y:S05]  /*d860*/  BSYNC B0 ;  /* 0x0000000000007941 */ /* 0x000fea0003800000 */
.L_x_3404:
        /* <DEDUP_REMOVED lines=88> */
.L_x_3407:
[----:B------:R-:W-:Y:S05]  /*ddf0*/  BSYNC B0 ;  /* 0x0000000000007941 */ /* 0x000fea0003800000 */
.L_x_3406:
        /* <DEDUP_REMOVED lines=88> */
.L_x_3409:
[----:B------:R-:W-:Y:S05]  /*e380*/  BSYNC B0 ;  /* 0x0000000000007941 */ /* 0x000fea0003800000 */
.L_x_3408:
[----:B------:R4:W-:Y:S02]  /*e390*/  STS.128 [R204+0x4000], R20 ;  /* 0x00400014cc007388 */ /* 0x0009e40000000c00 */
.L_x_3403:
[----:B------:R-:W-:Y:S05]  /*e3a0*/  BSYNC B1 ;  /* 0x0000000000017941 */ /* 0x000fea0003800000 */
.L_x_3402:
        /* <DEDUP_REMOVED lines=95> */
.L_x_3413:
[----:B------:R-:W-:Y:S05]  /*e9a0*/  BSYNC B0 ;  /* 0x0000000000007941 */ /* 0x000fea0003800000 */
.L_x_3412:
        /* <DEDUP_REMOVED lines=91> */
.L_x_3415:
[----:B------:R-:W-:Y:S05]  /*ef60*/  BSYNC B0 ;  /* 0x0000000000007941 */ /* 0x000fea0003800000 */
.L_x_3414:
        /* <DEDUP_REMOVED lines=91> */
.L_x_3417:
[----:B------:R-:W-:Y:S05]  /*f520*/  BSYNC B0 ;  /* 0x0000000000007941 */ /* 0x000fea0003800000 */
.L_x_3416:
[----:B------:R1:W-:Y:S02]  /*f530*/  STS.128 [R204+0x4800], R20 ;  /* 0x00480014cc007388 */ /* 0x0003e40000000c00 */
.L_x_3411:
[----:B------:R-:W-:Y:S05]  /*f540*/  BSYNC B1 ;  /* 0x0000000000017941 */ /* 0x000fea0003800000 */
.L_x_3410:
        /* <DEDUP_REMOVED lines=96> */
.L_x_3421:
[----:B------:R-:W-:Y:S05]  /*fb50*/  BSYNC B0 ;  /* 0x0000000000007941 */ /* 0x000fea0003800000 */
.L_x_3420:
        /* <DEDUP_REMOVED lines=90> */
.L_x_3423:
[----:B------:R-:W-:Y:S05]  /*10100*/  BSYNC B0 ;  /* 0x0000000000007941 */ /* 0x000fea0003800000 */
.L_x_3422:
        /* <DEDUP_REMOVED lines=90> */
.L_x_3425:
[----:B------:R-:W-:Y:S05]  /*106b0*/  BSYNC B0 ;  /* 0x0000000000007941 */ /* 0x000fea0003800000 */
.L_x_3424:
[----:B------:R4:W-:Y:S02]  /*106c0*/  STS.128 [R204+0x5000], R20 ;  /* 0x00500014cc007388 */ /* 0x0009e40000000c00 */
.L_x_3419:
[----:B------:R-:W-:Y:S05]  /*106d0*/  BSYNC B1 ;  /* 0x0000000000017941 */ /* 0x000fea0003800000 */
.L_x_3418:
        /* <DEDUP_REMOVED lines=95> */
.L_x_3427:
[----:B------:R-:W-:Y:S05]  /*10cd0*/  BSYNC B0 ;  /* 0x0000000000007941 */ /* 0x000fea0003800000 */
.L_x_3426:
        /* <DEDUP_REMOVED lines=91> */
.L_x_3429:
[----:B------:R-:W-:Y:S05]  /*11290*/  BSYNC B0 ;  /* 0x0000000000007941 */ /* 0x000fea0003800000 */
.L_x_3428:
        /* <DEDUP_REMOVED lines=93> */
.L_x_3431:
[----:B------:R-:W-:Y:S05]  /*11870*/  BSYNC B0 ;  /* 0x0000000000007941 */ /* 0x000fea0003800000 */
.L_x_3430:
[----:B------:R1:W-:Y:S01]  /*11880*/  STS.128 [R204+0x5800], R20 ;  /* 0x00580014cc007388 */ /* 0x0003e20000000c00 */
[----:B------:R-:W-:Y:S05]  /*11890*/  BRA `(.L_x_3395) ;  /* 0x0000000000b07947 */ /* 0x000fea0003800000 */
.L_x_3369:
        /* <DEDUP_REMOVED lines=44> */
.L_x_3395:
[----:B------:R-:W-:Y:S05]  /*11b60*/  BSYNC B2 ;  /* 0x0000000000027941 */ /* 0x000fea0003800000 */
.L_x_3368:
[----:B------:R-:W-:Y:S01]  /*11b70*/  VIADD R208, R134, 0xffffffff ;  /* 0xffffffff86d07836 */ /* 0x000fe20000000000 */
[----:B------:R-:W-:Y:S01]  /*11b80*/  ULDC.64 UR10, c[0x0][0x218] ;  /* 0x00008600000a7ab9 */ /* 0x000fe20000000a00 */
[----:B------:R-:W-:Y:S01]  /*11b90*/  IMAD.SHL.U32 R197, R140, 0x8, RZ ;  /* 0x000000088cc57824 */ /* 0x000fe200078e00ff */
[----:B------:R-:W-:Y:S01]  /*11ba0*/  LEA R206, P0, R130, UR10, 0x1 ;  /* 0x0000000a82ce7c11 */ /* 0x000fe2000f8008ff */
[----:B------:R-:W-:Y:S01]  /*11bb0*/  IMAD.SHL.U32 R4, R208, 0x40, RZ ;  /* 0x00000040d0047824 */ /* 0x000fe200078e00ff */
[----:B------:R-:W-:Y:S01]  /*11bc0*/  LEA.HI R5, R60, R60, RZ, 0x1 ;  /* 0x0000003c3c057211 */ /* 0x000fe200078f08ff */
[----:B------:R-:W-:Y:S01]  /*11bd0*/  ULDC.64 UR8, c[0x0][0x220] ;  /* 0x0000880000087ab9 */ /* 0x000fe20000000a00 */
[----:B------:R-:W-:Y:S01]  /*11be0*/  LEA.HI.X R205, R130, UR11, R52, 0x1, P0 ;  /* 0x0000000b82cd7c11 */ /* 0x000fe200080f0c34 */
[----:B------:R-:W-:Y:S01]  /*11bf0*/  IMAD.IADD R3, R59, 0x1, -R4 ;  /* 0x000000013b037824 */ /* 0x000fe200078e0a04 */
[----:B------:R-:W-:Y:S01]  /*11c00*/  LOP3.LUT R5, R5, 0xfffffffe, RZ, 0xc0, !PT ;  /* 0xfffffffe05057812 */ /* 0x000fe200078ec0ff */
[----:B------:R-:W-:-:S03]  /*11c10*/  ULDC UR5, c[0x0][0x398] ;  /* 0x0000e60000057ab9 */ /* 0x000fc60000000800 */
[-C--:B------:R-:W-:Y:S01]  /*11c20*/  ISETP.GE.AND P5, PT, R2, R3.reuse, PT ;  /* 0x000000030200720c */ /* 0x080fe20003fa6270 */
[----:B------:R-:W-:Y:S01]  /*11c30*/  IMAD.IADD R60, R60, 0x1, -R5 ;  /* 0x000000013c3c7824 */ /* 0x000fe200078e0a05 */
[-C--:B------:R-:W-:Y:S01]  /*11c40*/  ISETP.GE.AND P2, PT, R12, R3.reuse, PT ;  /* 0x000000030c00720c */ /* 0x080fe20003f46270 */
[----:B------:R-:W-:Y:S01]  /*11c50*/  IMAD.MOV.U32 R5, RZ, RZ, 0x20 ;  /* 0x00000020ff057424 */ /* 0x000fe200078e00ff */
[-C--:B------:R-:W-:Y:S02]  /*11c60*/  ISETP.GE.AND P1, PT, R140, R3.reuse, PT ;  /* 0x000000038c00720c */ /* 0x080fe40003f26270 */
[-C--:B------:R-:W-:Y:S02]  /*11c70*/  ISETP.GE.AND P6, PT, R0, R3.reuse, PT ;  /* 0x000000030000720c */ /* 0x080fe40003fc6270 */
[----:B------:R-:W-:Y:S02]  /*11c80*/  ISETP.GE.AND P4, PT, R2, R3, PT ;  /* 0x000000030200720c */ /* 0x000fe40003f86270 */
[----:B------:R-:W-:-:S03]  /*11c90*/  SHF.R.S32.HI R2, RZ, 0x1f, R127 ;  /* 0x0000001fff027819 */ /* 0x000fc6000001147f */
[----:B-1234-:R-:W1:Y:S01]  /*11ca0*/  @!P5 LDC.64 R8, c[0x0][0x248] ;  /* 0x00009200ff08db82 */ /* 0x01ee620000000a00 */
[----:B------:R-:W-:-:S03]  /*11cb0*/  LEA.HI R2, R2, R127, RZ, 0x3 ;  /* 0x0000007f02027211 */ /* 0x000fc600078f18ff */
[----:B------:R-:W-:Y:S02]  /*11cc0*/  @!P1 IMAD.MOV.U32 R207, RZ, RZ, R205 ;  /* 0x000000ffffcf9224 */ /* 0x000fe400078e00cd */
[CC--:B------:R-:W-:Y:S02]  /*11cd0*/  @!P6 LEA R14, P0, R54.reuse, R206.reuse, 0x1 ;  /* 0x000000ce360ee211 */ /* 0x0c0fe400078008ff */
[----:B------:R-:W2:Y:S01]  /*11ce0*/  @!P2 LDC.64 R6, c[0x0][0x248] ;  /* 0x00009200ff06ab82 */ /* 0x000ea20000000a00 */
[----:B------:R-:W-:Y:S01]  /*11cf0*/  @!PT LDS RZ, [RZ] ;  /* 0x00000000fffff984 */ /* 0x000fe20000000800 */
[----:B------:R-:W-:Y:S01]  /*11d00*/  @!PT LDS RZ, [RZ] ;  /* 0x00000000fffff984 */ /* 0x000fe20000000800 */
[----:B------:R-:W-:Y:S01]  /*11d10*/  @!PT LDS RZ, [RZ] ;  /* 0x00000000fffff984 */ /* 0x000fe20000000800 */
[----:B------:R-:W-:Y:S01]  /*11d20*/  @!P1 LDGSTS.E.BYPASS.LTC128B.128 [R204+0x6000], desc[UR6][R206.64] ;  /* 0x06000000cecc9fae */ /* 0x000fe2000b901d46 */
[----:B------:R-:W-:Y:S02]  /*11d30*/  @!P6 LEA.HI.X R15, R54, R205, R53, 0x1, P0 ;  /* 0x000000cd360fe211 */ /* 0x000fe400000f0c35 */
[----:B------:R-:W-:Y:S01]  /*11d40*/  ISETP.GE.AND P0, PT, R12, R3, PT ;  /* 0x000000030c00720c */ /* 0x000fe20003f06270 */
[----:B------:R-:W-:Y:S04]  /*11d50*/  @!P1 LDGSTS.E.BYPASS.LTC128B.128 [R204+0x8000], desc[UR6][R206.64+0x80] ;  /* 0x08000080cecc9fae */ /* 0x000fe8000b901d46 */
[----:B------:R3:W-:Y:S04]  /*11d60*/  @!P1 LDGSTS.E.BYPASS.LTC128B.128 [R204+0xa000], desc[UR6][R206.64+0x100] ;  /* 0x0a000100cecc9fae */ /* 0x0007e8000b901d46 */
[----:B------:R-:W-:Y:S01]  /*11d70*/  @!P6 LDGSTS.E.BYPASS.LTC128B.128 [R204+0x6800], desc[UR6][R14.64] ;  /* 0x068000000eccefae */ /* 0x000fe2000b901d46 */
[----:B-1----:R-:W-:-:S03]  /*11d80*/  @!P5 LEA R10, P1, R8, R206, 0x6 ;  /* 0x000000ce080ad211 */ /* 0x002fc600078230ff */
[----:B------:R-:W-:Y:S01]  /*11d90*/  @!P6 LDGSTS.E.BYPASS.LTC128B.128 [R204+0x8800], desc[UR6][R14.64+0x80] ;  /* 0x088000800eccefae */ /* 0x000fe2000b901d46 */
[----:B------:R-:W-:-:S03]  /*11da0*/  @!P5 LEA.HI.X R11, R8, R205, R9, 0x6, P1 ;  /* 0x000000cd080bd211 */ /* 0x000fc600008f3409 */
[----:B------:R-:W-:Y:S01]  /*11db0*/  @!P6 LDGSTS.E.BYPASS.LTC128B.128 [R204+0xa800], desc[UR6][R14.64+0x100] ;  /* 0x0a8001000eccefae */ /* 0x000fe2000b901d46 */
[-C--:B------:R-:W-:Y:S01]  /*11dc0*/  ISETP.GE.AND P1, PT, R140, R3.reuse, PT ;  /* 0x000000038c00720c */ /* 0x080fe20003f26270 */
[----:B--2---:R-:W-:Y:S02]  /*11dd0*/  @!P2 IMAD R7, R7, 0x60, RZ ;  /* 0x000000600707a824 */ /* 0x004fe400078e02ff */
[----:B------:R-:W-:Y:S01]  /*11de0*/  @!P5 LDGSTS.E.BYPASS.LTC128B.128 [R204+0x7000], desc[UR6][R10.64] ;  /* 0x070000000accdfae */ /* 0x000fe2000b901d46 */
[----:B------:R-:W-:Y:S01]  /*11df0*/  ISETP.GE.AND P6, PT, R0, R3, PT ;  /* 0x000000030000720c */ /* 0x000fe20003fc6270 */
[----:B------:R-:W-:Y:S02]  /*11e00*/  IMAD.SHL.U32 R0, R60, 0x8, RZ ;  /* 0x000000083c007824 */ /* 0x000fe400078e00ff */
[----:B------:R-:W-:Y:S04]  /*11e10*/  @!P5 LDGSTS.E.BYPASS.LTC128B.128 [R204+0x9000], desc[UR6][R10.64+0x80] ;  /* 0x090000800accdfae */ /* 0x000fe8000b901d46 */
[----:B------:R-:W-:Y:S01]  /*11e20*/  @!P5 LDGSTS.E.BYPASS.LTC128B.128 [R204+0xb000], desc[UR6][R10.64+0x100] ;  /* 0x0b0001000accdfae */ /* 0x000fe2000b901d46 */
[----:B---3--:R-:W-:-:S02]  /*11e30*/  @!P2 IMAD.MOV.U32 R207, RZ, RZ, R205 ;  /* 0x000000ffffcfa224 */ /* 0x008fc400078e00cd */
[----:B------:R-:W-:-:S04]  /*11e40*/  @!P2 IMAD.WIDE.U32 R8, R6, 0x60, R206 ;  /* 0x000000600608a825 */ /* 0x000fc800078e00ce */
[----:B------:R-:W-:Y:S02]  /*11e50*/  @!P2 IMAD.IADD R7, R7, 0x1, R9 ;  /* 0x000000010707a824 */ /* 0x000fe400078e0209 */
[----:B------:R-:W-:Y:S02]  /*11e60*/  @!P2 IMAD.MOV.U32 R6, RZ, RZ, R8 ;  /* 0x000000ffff06a224 */ /* 0x000fe400078e0008 */
[----:B------:R-:W-:-:S03]  /*11e70*/  IMAD.SHL.U32 R8, R58, 0x40, RZ ;  /* 0x000000403a087824 */ /* 0x000fc600078e00ff */
[----:B------:R-:W-:Y:S02]  /*11e80*/  @!P2 LDGSTS.E.BYPASS.LTC128B.128 [R204+0x7800], desc[UR6][R6.64] ;  /* 0x0780000006ccafae */ /* 0x000fe4000b901d46 */
[----:B------:R-:W-:Y:S02]  /*11e90*/  LOP3.LUT R8, R8, 0x1c0, RZ, 0xc0, !PT ;  /* 0x000001c008087812 */ /* 0x000fe400078ec0ff */
[----:B------:R-:W-:Y:S02]  /*11ea0*/  @!P2 LDGSTS.E.BYPASS.LTC128B.128 [R204+0x9800], desc[UR6][R6.64+0x80] ;  /* 0x0980008006ccafae */ /* 0x000fe4000b901d46 */
[----:B------:R-:W-:Y:S02]  /*11eb0*/  LOP3.LUT R197, R8, 0x8, R197, 0xf8, !PT ;  /* 0x0000000808c57812 */ /* 0x000fe400078ef8c5 */
[----:B------:R1:W-:Y:S01]  /*11ec0*/  @!P2 LDGSTS.E.BYPASS.LTC128B.128 [R204+0xb800], desc[UR6][R6.64+0x100] ;  /* 0x0b80010006ccafae */ /* 0x0003e2000b901d46 */
[----:B------:R-:W-:Y:S02]  /*11ed0*/  SHF.R.U32.HI R8, RZ, 0x3, R8 ;  /* 0x00000003ff087819 */ /* 0x000fe40000011608 */
[----:B------:R-:W-:Y:S01]  /*11ee0*/  LEA R210, P2, R138, UR8, 0x1 ;  /* 0x000000088ad27c11 */ /* 0x000fe2000f8408ff */
[----:B------:R-:W0:Y:S01]  /*11ef0*/  LDGDEPBAR ;  /* 0x00000000000079af */ /* 0x000e220000000000 */
[----:B------:R-:W-:-:S02]  /*11f00*/  LOP3.LUT R197, R197, R8, RZ, 0x3c, !PT ;  /* 0x00000008c5c57212 */ /* 0x000fc400078e3cff */
[----:B------:R-:W2:Y:S01]  /*11f10*/  @!P0 LDC.64 R8, c[0x0][0x250] ;  /* 0x00009400ff088b82 */ /* 0x000ea20000000a00 */
[----:B------:R-:W-:Y:S02]  /*11f20*/  LEA.HI.X R211, R138, UR9, R133, 0x1, P2 ;  /* 0x000000098ad37c11 */ /* 0x000fe400090f0c85 */
[----:B------:R-:W-:-:S05]  /*11f30*/  IMAD R197, R60, 0x200, R197 ;  /* 0x000002003cc57824 */ /* 0x000fca00078e02c5 */
[----:B------:R-:W-:-:S05]  /*11f40*/  LEA R197, R197, UR4, 0x1 ;  /* 0x00000004c5c57c11 */ /* 0x000fca000f8e08ff */
[----:B------:R-:W-:Y:S01]  /*11f50*/  VIADD R195, R197, 0x6020 ;  /* 0x00006020c5c37836 */ /* 0x000fe20000000000 */
[----:B-1----:R-:W-:Y:S01]  /*11f60*/  LOP3.LUT R6, R2, 0xfffffff8, RZ, 0xc0, !PT ;  /* 0xfffffff802067812 */ /* 0x002fe200078ec0ff */
[----:B------:R-:W-:-:S04]  /*11f70*/  DEPBAR.LE SB0, 0x0 ;  /* 0x000080000000791a */ /* 0x000fc80000000000 */
[----:B------:R-:W-:Y:S01]  /*11f80*/  IMAD.IADD R127, R127, 0x1, -R6 ;  /* 0x000000017f7f7824 */ /* 0x000fe200078e0a06 */
[----:B------:R-:W-:Y:S01]  /*11f90*/  BAR.SYNC.DEFER_BLOCKING 0x0 ;  /* 0x0000000000007b1d */ /* 0x000fe20000010000 */
[----:B------:R-:W-:Y:S02]  /*11fa0*/  IMAD.SHL.U32 R2, R2, 0x40, RZ ;  /* 0x0000004002027824 */ /* 0x000fe400078e00ff */
[----:B------:R-:W-:Y:S02]  /*11fb0*/  IMAD.SHL.U32 R3, R127, 0x40, RZ ;  /* 0x000000407f037824 */ /* 0x000fe400078e00ff */
[----:B--2---:R-:W-:-:S03]  /*11fc0*/  @!P0 IMAD.WIDE.U32 R14, R8, 0x60, R210 ;  /* 0x00000060080e8825 */ /* 0x004fc600078e00d2 */
[----:B------:R-:W1:Y:S01]  /*11fd0*/  @!P4 LDC.64 R6, c[0x0][0x250] ;  /* 0x00009400ff06cb82 */ /* 0x000e620000000a00 */
[----:B------:R-:W-:Y:S01]  /*11fe0*/  LOP3.LUT R3, R3, 0x1c0, RZ, 0xc0, !PT ;  /* 0x000001c003037812 */ /* 0x000fe200078ec0ff */
[----:B------:R-:W-:-:S03]  /*11ff0*/  @!P0 IMAD R9, R9, 0x60, RZ ;  /* 0x0000006009098824 */ /* 0x000fc600078e02ff */
[----:B------:R-:W-:Y:S01]  /*12000*/  LOP3.LUT R0, R3, 0x8, R0, 0xf8, !PT ;  /* 0x0000000803007812 */ /* 0x000fe200078ef800 */
[----:B------:R-:W-:Y:S01]  /*12010*/  @!P0 IMAD.IADD R15, R9, 0x1, R15 ;  /* 0x00000001090f8824 */ /* 0x000fe200078e020f */
[----:B------:R-:W-:-:S04]  /*12020*/  SHF.R.U32.HI R3, RZ, 0x3, R3 ;  /* 0x00000003ff037819 */ /* 0x000fc80000011603 */
[----:B------:R-:W-:Y:S01]  /*12030*/  LOP3.LUT R3, R0, R3, RZ, 0x3c, !PT ;  /* 0x0000000300037212 */ /* 0x000fe200078e3cff */
[----:B------:R-:W-:Y:S01]  /*12040*/  VIADD R0, R197, 0x6000 ;  /* 0x00006000c5007836 */ /* 0x000fe20000000000 */
[----:B------:R-:W-:Y:S04]  /*12050*/  @P1 STS.128 [R204+0xc000], RZ ;  /* 0x00c000ffcc001388 */ /* 0x000fe80000000c00 */
[----:B------:R-:W-:Y:S01]  /*12060*/  @P1 STS.128 [R204+0xe000], RZ ;  /* 0x00e000ffcc001388 */ /* 0x000fe20000000c00 */
[----:B-1----:R-:W-:-:S03]  /*12070*/  @!P4 LEA R12, P5, R6, R210, 0x6 ;  /* 0x000000d2060cc211 */ /* 0x002fc600078a30ff */
[----:B------:R-:W-:Y:S01]  /*12080*/  @P1 STS.128 [R204+0x10000], RZ ;  /* 0x010000ffcc001388 */ /* 0x000fe20000000c00 */
[----:B------:R-:W-:Y:S01]  /*12090*/  @!P4 LEA.HI.X R13, R6, R211, R7, 0x6, P5 ;  /* 0x000000d3060dc211 */ /* 0x000fe200028f3407 */
[----:B------:R-:W-:Y:S02]  /*120a0*/  IMAD.MOV.U32 R7, RZ, RZ, 0x10 ;  /* 0x00000010ff077424 */ /* 0x000fe400078e00ff */
[----:B------:R-:W-:Y:S01]  /*120b0*/  @!PT LDS RZ, [RZ] ;  /* 0x00000000fffff984 */ /* 0x000fe20000000800 */
[----:B------:R-:W-:Y:S01]  /*120c0*/  @!PT LDS RZ, [RZ] ;  /* 0x00000000fffff984 */ /* 0x000fe20000000800 */
[----:B------:R-:W-:Y:S01]  /*120d0*/  @!PT LDS RZ, [RZ] ;  /* 0x00000000fffff984 */ /* 0x000fe20000000800 */
[----:B------:R-:W-:Y:S01]  /*120e0*/  @!P1 LDGSTS.E.BYPASS.LTC128B.128 [R204+0xc000], desc[UR6][R210.64] ;  /* 0x0c000000d2cc9fae */ /* 0x000fe2000b901d46 */
[----:B------:R-:W-:-:S03]  /*120f0*/  LOP3.LUT R6, R2, 0xfffffe00, RZ, 0xc0, !PT ;  /* 0xfffffe0002067812 */ /* 0x000fc600078ec0ff */
[----:B------:R-:W-:Y:S02]  /*12100*/  @!P1 LDGSTS.E.BYPASS.LTC128B.128 [R204+0xe000], desc[UR6][R210.64+0x80] ;  /* 0x0e000080d2cc9fae */ /* 0x000fe4000b901d46 */
[C---:B------:R-:W-:Y:S02]  /*12110*/  IMAD R198, R56.reuse, 0x400, R6 ;  /* 0x0000040038c67824 */ /* 0x040fe400078e0206 */
[----:B------:R-:W-:Y:S01]  /*12120*/  @!P1 LDGSTS.E.BYPASS.LTC128B.128 [R204+0x10000], desc[UR6][R210.64+0x100] ;  /* 0x10000100d2cc9fae */ /* 0x000fe2000b901d46 */
[----:B------:R-:W-:Y:S01]  /*12130*/  @!P6 LEA R10, P1, R135, R210, 0x1 ;  /* 0x000000d2870ae211 */ /* 0x000fe200078208ff */
[----:B------:R-:W-:Y:S02]  /*12140*/  IMAD.IADD R198, R3, 0x1, R198 ;  /* 0x0000000103c67824 */ /* 0x000fe400078e02c6 */
[----:B------:R-:W-:Y:S01]  /*12150*/  @P6 STS.128 [R204+0xc800], RZ ;  /* 0x00c800ffcc006388 */ /* 0x000fe20000000c00 */
[----:B------:R-:W-:Y:S01]  /*12160*/  @!P6 LEA.HI.X R11, R135, R211, R136, 0x1, P1 ;  /* 0x000000d3870be211 */ /* 0x000fe200008f0c88 */
[----:B------:R-:W-:Y:S01]  /*12170*/  IMAD R56, R56, 0x10, R57 ;  /* 0x0000001038387824 */ /* 0x000fe200078e0239 */
[----:B------:R-:W-:Y:S01]  /*12180*/  LEA R198, R198, UR4, 0x1 ;  /* 0x00000004c6c67c11 */ /* 0x000fe2000f8e08ff */
[----:B------:R-:W-:Y:S01]  /*12190*/  @P6 STS.128 [R204+0xe800], RZ ;  /* 0x00e800ffcc006388 */ /* 0x000fe20000000c00 */
[----:B------:R-:W-:-:S03]  /*121a0*/  R2P PR, R127, 0x6 ;  /* 0x000000067f007804 */ /* 0x000fc60000000000 */
[----:B------:R-:W-:Y:S02]  /*121b0*/  @P6 STS.128 [R204+0x10800], RZ ;  /* 0x010800ffcc006388 */ /* 0x000fe40000000c00 */
[----:B------:R-:W-:Y:S02]  /*121c0*/  SEL R7, R7, 0xfffffff0, !P1 ;  /* 0xfffffff007077807 */ /* 0x000fe40004800000 */
[----:B------:R-:W-:Y:S01]  /*121d0*/  @!PT LDS RZ, [RZ] ;  /* 0x00000000fffff984 */ /* 0x000fe20000000800 */
[----:B------:R-:W-:Y:S01]  /*121e0*/  @!PT LDS RZ, [RZ] ;  /* 0x00000000fffff984 */ /* 0x000fe20000000800 */
[----:B------:R-:W-:Y:S01]  /*121f0*/  @!PT LDS RZ, [RZ] ;  /* 0x00000000fffff984 */ /* 0x000fe20000000800 */
[----:B------:R-:W-:Y:S01]  /*12200*/  @!P6 LDGSTS.E.BYPASS.LTC128B.128 [R204+0xc800], desc[UR6][R10.64] ;  /* 0x0c8000000accefae */ /* 0x000fe2000b901d46 */
[----:B------:R-:W-:Y:S02]  /*12210*/  SEL R5, R5, 0xffffffe0, !P2 ;  /* 0xffffffe005057807 */ /* 0x000fe40005000000 */
[----:B------:R-:W-:Y:S01]  /*12220*/  R2P PR, R58, 0x6 ;  /* 0x000000063a007804 */ /* 0x000fe20000000000 */
[----:B------:R-:W-:Y:S01]  /*12230*/  @!P6 LDGSTS.E.BYPASS.LTC128B.128 [R204+0xe800], desc[UR6][R10.64+0x80] ;  /* 0x0e8000800accefae */ /* 0x000fe2000b901d46 */
[--C-:B------:R-:W-:Y:S02]  /*12240*/  IMAD R196, R7, 0x2, R198.reuse ;  /* 0x0000000207c47824 */ /* 0x100fe400078e02c6 */
[C---:B------:R-:W-:Y:S01]  /*12250*/  IMAD R194, R5.reuse, 0x2, R198 ;  /* 0x0000000205c27824 */ /* 0x040fe200078e02c6 */
[----:B------:R-:W-:Y:S01]  /*12260*/  @!P6 LDGSTS.E.BYPASS.LTC128B.128 [R204+0x10800], desc[UR6][R10.64+0x100] ;  /* 0x108001000accefae */ /* 0x000fe2000b901d46 */
[----:B------:R-:W-:-:S03]  /*12270*/  IMAD R193, R5, 0x2, R196 ;  /* 0x0000000205c17824 */ /* 0x000fc600078e02c4 */
[----:B------:R-:W-:Y:S04]  /*12280*/  @P4 STS.128 [R204+0xd000], RZ ;  /* 0x00d000ffcc004388 */ /* 0x000fe80000000c00 */
[----:B------:R-:W-:Y:S01]  /*12290*/  @P4 STS.128 [R204+0xf000], RZ ;  /* 0x00f000ffcc004388 */ /* 0x000fe20000000c00 */
[----:B------:R-:W-:Y:S02]  /*122a0*/  @P1 VIADD R195, R0, 0xffffffe0 ;  /* 0xffffffe000c31836 */ /* 0x000fe40000000000 */
[----:B------:R-:W-:Y:S01]  /*122b0*/  IMAD.MOV.U32 R0, RZ, RZ, 0x40 ;  /* 0x00000040ff007424 */ /* 0x000fe200078e00ff */
[----:B------:R-:W-:Y:S01]  /*122c0*/  @P4 STS.128 [R204+0x11000], RZ ;  /* 0x011000ffcc004388 */ /* 0x000fe20000000c00 */
[C---:B------:R-:W-:Y:S02]  /*122d0*/  VIADD R187, R195.reuse, 0x800 ;  /* 0x00000800c3bb7836 */ /* 0x040fe40000000000 */
[C---:B------:R-:W-:Y:S01]  /*122e0*/  VIADD R186, R195.reuse, 0x1000 ;  /* 0x00001000c3ba7836 */ /* 0x040fe20000000000 */
[----:B------:R-:W-:Y:S01]  /*122f0*/  @!PT LDS RZ, [RZ] ;  /* 0x00000000fffff984 */ /* 0x000fe20000000800 */
[----:B------:R-:W-:Y:S01]  /*12300*/  @!PT LDS RZ, [RZ] ;  /* 0x00000000fffff984 */ /* 0x000fe20000000800 */
[----:B------:R-:W-:Y:S01]  /*12310*/  @!PT LDS RZ, [RZ] ;  /* 0x00000000fffff984 */ /* 0x000fe20000000800 */
[----:B------:R-:W-:Y:S01]  /*12320*/  @!P4 LDGSTS.E.BYPASS.LTC128B.128 [R204+0xd000], desc[UR6][R12.64] ;  /* 0x0d0000000ccccfae */ /* 0x000fe2000b901d46 */
[----:B------:R-:W-:Y:S01]  /*12330*/  SEL R0, R0, 0xffffffc0, !P2 ;  /* 0xffffffc000007807 */ /* 0x000fe20005000000 */
[----:B------:R-:W-:-:S02]  /*12340*/  VIADD R185, R195, 0x1800 ;  /* 0x00001800c3b97836 */ /* 0x000fc40000000000 */
[----:B------:R-:W-:Y:S01]  /*12350*/  @!P4 LDGSTS.E.BYPASS.LTC128B.128 [R204+0xf000], desc[UR6][R12.64+0x80] ;  /* 0x0f0000800ccccfae */ /* 0x000fe2000b901d46 */
[----:B------:R-:W-:Y:S02]  /*12360*/  VIADD R183, R195, 0x2000 ;  /* 0x00002000c3b77836 */ /* 0x000fe40000000000 */
[----:B------:R-:W-:Y:S01]  /*12370*/  IMAD.IADD R191, R197, 0x1, R0 ;  /* 0x00000001c5bf7824 */ /* 0x000fe200078e0200 */
[----:B------:R-:W-:Y:S01]  /*12380*/  @!P4 LDGSTS.E.BYPASS.LTC128B.128 [R204+0x11000], desc[UR6][R12.64+0x100] ;  /* 0x110001000ccccfae */ /* 0x000fe2000b901d46 */
[----:B------:R-:W-:Y:S01]  /*12390*/  IMAD.IADD R184, R0, 0x1, R195 ;  /* 0x0000000100b87824 */ /* 0x000fe200078e02c3 */
[----:B------:R-:W-:Y:S01]  /*123a0*/  SHF.R.S32.HI R0, RZ, 0x1f, R55 ;  /* 0x0000001fff007819 */ /* 0x000fe20000011437 */
[C---:B------:R-:W-:Y:S01]  /*123b0*/  VIADD R182, R195.reuse, 0x2800 ;  /* 0x00002800c3b67836 */ /* 0x040fe20000000000 */
[----:B------:R-:W-:Y:S01]  /*123c0*/  @P0 STS.128 [R204+0xd800], RZ ;  /* 0x00d800ffcc000388 */ /* 0x000fe20000000c00 */
[C---:B------:R-:W-:Y:S01]  /*123d0*/  VIADD R181, R195.reuse, 0x3000 ;  /* 0x00003000c3b57836 */ /* 0x040fe20000000000 */
[----:B------:R-:W-:Y:S01]  /*123e0*/  LEA.HI R0, R0, R55, RZ, 0x5 ;  /* 0x0000003700007211 */ /* 0x000fe200078f28ff */
[C---:B------:R-:W-:Y:S01]  /*123f0*/  VIADD R180, R195.reuse, 0x3800 ;  /* 0x00003800c3b47836 */ /* 0x040fe20000000000 */
[----:B------:R-:W-:Y:S01]  /*12400*/  @P0 STS.128 [R204+0xf800], RZ ;  /* 0x00f800ffcc000388 */ /* 0x000fe20000000c00 */
[C---:B------:R-:W-:Y:S01]  /*12410*/  VIADD R179, R195.reuse, 0x4000 ;  /* 0x00004000c3b37836 */ /* 0x040fe20000000000 */
[----:B------:R-:W-:Y:S01]  /*12420*/  LOP3.LUT R0, R0, 0xffffffe0, RZ, 0xc0, !PT ;  /* 0xffffffe000007812 */ /* 0x000fe200078ec0ff */
[C---:B------:R-:W-:Y:S01]  /*12430*/  VIADD R178, R195.reuse, 0x4800 ;  /* 0x00004800c3b27836 */ /* 0x040fe20000000000 */
[----:B------:R-:W-:Y:S01]  /*12440*/  @P0 STS.128 [R204+0x11800], RZ ;  /* 0x011800ffcc000388 */ /* 0x000fe20000000c00 */
[----:B------:R-:W-:-:S02]  /*12450*/  VIADD R177, R195, 0x5000 ;  /* 0x00005000c3b17836 */ /* 0x000fc40000000000 */
[C---:B------:R-:W-:Y:S01]  /*12460*/  IMAD.IADD R0, R55.reuse, 0x1, -R0 ;  /* 0x0000000137007824 */ /* 0x040fe200078e0a00 */
[----:B------:R-:W-:Y:S01]  /*12470*/  @!PT LDS RZ, [RZ] ;  /* 0x00000000fffff984 */ /* 0x000fe20000000800 */
[----:B------:R-:W-:Y:S01]  /*12480*/  @!PT LDS RZ, [RZ] ;  /* 0x00000000fffff984 */ /* 0x000fe20000000800 */
[----:B------:R-:W-:Y:S01]  /*12490*/  @!PT LDS RZ, [RZ] ;  /* 0x00000000fffff984 */ /* 0x000fe20000000800 */
[----:B------:R-:W-:Y:S01]  /*124a0*/  @!P0 LDGSTS.E.BYPASS.LTC128B.128 [R204+0xd800], desc[UR6][R14.64] ;  /* 0x0d8000000ecc8fae */ /* 0x000fe2000b901d46 */
[----:B------:R-:W-:Y:S02]  /*124b0*/  IMAD.SHL.U32 R55, R55, 0x2, RZ ;  /* 0x0000000237377824 */ /* 0x000fe400078e00ff */
[----:B------:R-:W-:Y:S01]  /*124c0*/  VIADD R176, R195, 0x5800 ;  /* 0x00005800c3b07836 */ /* 0x000fe20000000000 */
[----:B------:R-:W-:Y:S02]  /*124d0*/  @!P0 LDGSTS.E.BYPASS.LTC128B.128 [R204+0xf800], desc[UR6][R14.64+0x80] ;  /* 0x0f8000800ecc8fae */ /* 0x000fe4000b901d46 */
[----:B------:R-:W-:Y:S02]  /*124e0*/  LOP3.LUT R55, R55, 0x6, RZ, 0xc0, !PT ;  /* 0x0000000637377812 */ /* 0x000fe400078ec0ff */
[----:B------:R1:W-:Y:S03]  /*124f0*/  @!P0 LDGSTS.E.BYPASS.LTC128B.128 [R204+0x11800], desc[UR6][R14.64+0x100] ;  /* 0x118001000ecc8fae */ /* 0x0003e6000b901d46 */
[----:B------:R-:W-:Y:S01]  /*12500*/  IMAD.IADD R55, R4, 0x1, R55 ;  /* 0x0000000104377824 */ /* 0x000fe200078e0237 */
[----:B------:R-:W-:Y:S04]  /*12510*/  LDSM.16.M88.4 R24, [R198] ;  /* 0x00000000c618783b */ /* 0x000fe80000000200 */
[----:B------:R-:W2:Y:S04]  /*12520*/  LDSM.16.M88.4 R40, [R197+0x6800] ;  /* 0x00680000c528783b */ /* 0x000ea80000000200 */
[----:B------:R-:W3:Y:S04]  /*12530*/  LDSM.16.M88.4 R80, [R197+0x6000] ;  /* 0x00600000c550783b */ /* 0x000ee80000000200 */
[----:B------:R-:W4:Y:S04]  /*12540*/  LDSM.16.M88.4 R32, [R197+0x7000] ;  /* 0x00700000c520783b */ /* 0x000f280000000200 */
[----:B------:R-:W-:Y:S04]  /*12550*/  LDSM.16.M88.4 R68, [R196] ;  /* 0x00000000c444783b */ /* 0x000fe80000000200 */
[----:B------:R-:W-:Y:S04]  /*12560*/  LDSM.16.M88.4 R64, [R195+0x800] ;  /* 0x00080000c340783b */ /* 0x000fe80000000200 */
[----:B-1----:R-:W1:Y:S04]  /*12570*/  LDSM.16.M88.4 R12, [R197+0x7800] ;  /* 0x00780000c50c783b */ /* 0x002e680000000200 */
[----:B------:R-:W-:Y:S04]  /*12580*/  LDSM.16.M88.4 R48, [R195+0x1800] ;  /* 0x00180000c330783b */ /* 0x000fe80000000200 */
[----:B------:R-:W5:Y:S04]  /*12590*/  LDSM.16.M88.4 R72, [R195] ;  /* 0x00000000c348783b */ /* 0x000f680000000200 */
[----:B------:R-:W5:Y:S04]  /*125a0*/  LDSM.16.M88.4 R60, [R195+0x1000] ;  /* 0x00100000c33c783b */ /* 0x000f680000000200 */
[----:B------:R-:W-:Y:S01]  /*125b0*/  LDSM.16.M88.4 R20, [R194] ;  /* 0x00000000c214783b */ /* 0x000fe20000000200 */
[C---:B--2---:R-:W-:Y:S03]  /*125c0*/  HMMA.16816.F32 R44, R24.reuse, R40, RZ ;  /* 0x00000028182c723c */ /* 0x044fe600000018ff */
[----:B------:R-:W-:Y:S04]  /*125d0*/  LDSM.16.M88.4 R16, [R191+0x6000] ;  /* 0x00600000bf10783b */ /* 0x000fe80000000200 */
[----:B------:R-:W-:Y:S01]  /*125e0*/  LDSM.16.M88.4 R88, [R191+0x7000] ;  /* 0x00700000bf58783b */ /* 0x000fe20000000200 */
[C---:B---3--:R-:W-:Y:S03]  /*125f0*/  HMMA.16816.F32 R8, R24.reuse, R80, RZ ;  /* 0x000000501808723c */ /* 0x048fe600000018ff */
        /* <DEDUP_REMOVED lines=10> */
[C---:B------:R-:W-:Y:S06]  /*126a0*/  HMMA.16816.F32 R44, R68.reuse, R64, R44 ;  /* 0x00000040442c723c */ /* 0x040fec000000182c */
[C---:B-----5:R-:W-:Y:S06]  /*126b0*/  HMMA.16816.F32 R8, R68.reuse, R72, R8 ;  /* 0x000000484408723c */ /* 0x060fec0000001808 */
        /* <DEDUP_REMOVED lines=101> */
[----:B------:R-:W-:Y:S05]  /*12d10*/  LDSM.16.M88.4 R68, [R193+0x4000] ;  /* 0x00400000c144783b */ /* 0x000fea0000000200 */
[C---:B------:R-:W-:Y:S01]  /*12d20*/  HMMA.16816.F32 R40, R76.reuse, R26, R40 ;  /* 0x0000001a4c28723c */ /* 0x040fe20000001828 */
[----:B------:R-:W-:Y:S05]  /*12d30*/  LDSM.16.M88.4 R24, [R184+0x4800] ;  /* 0x00480000b818783b */ /* 0x000fea0000000200 */
[C---:B---3--:R-:W-:Y:S06]  /*12d40*/  HMMA.16816.F32 R36, R76.reuse, R60, R36 ;  /* 0x0000003c4c24723c */ /* 0x048fec0000001824 */
[C---:B------:R-:W-:Y:S06]  /*12d50*/  HMMA.16816.F32 R88, R76.reuse, R74, R88 ;  /* 0x0000004a4c58723c */ /* 0x040fec0000001858 */
[----:B------:R-:W-:Y:S01]  /*12d60*/  HMMA.16816.F32 R8, R76, R72, R8 ;  /* 0x000000484c08723c */ /* 0x000fe20000001808 */
[----:B------:R-:W2:Y:S05]  /*12d70*/  LDSM.16.M88.4 R72, [R184+0x4000] ;  /* 0x00400000b848783b */ /* 0x000eaa0000000200 */
[----:B-1----:R-:W-:Y:S06]  /*12d80*/  HMMA.16816.F32 R44, R16, R12, R44 ;  /* 0x0000000c102c723c */ /* 0x002fec000000182c */
[----:B------:R-:W-:Y:S01]  /*12d90*/  HMMA.16816.F32 R32, R76, R62, R32 ;  /* 0x0000003e4c20723c */ /* 0x000fe20000001820 */
[----:B------:R-:W-:Y:S01]  /*12da0*/  SHF.R.S32.HI R13, RZ, 0x1f, R0 ;  /* 0x0000001fff0d7819 */ /* 0x000fe20000011400 */
[----:B------:R-:W-:Y:S03]  /*12db0*/  LDSM.16.M88.4 R60, [R184+0x5000] ;  /* 0x00500000b83c783b */ /* 0x000fe60000000200 */
[----:B------:R-:W-:Y:S01]  /*12dc0*/  LEA.HI R0, R13, R0, RZ, 0x2 ;  /* 0x000000000d007211 */ /* 0x000fe200078f10ff */
[C---:B------:R-:W-:Y:S01]  /*12dd0*/  HMMA.16816.F32 R40, R16.reuse, R14, R40 ;  /* 0x0000000e1028723c */ /* 0x040fe20000001828 */
[----:B------:R-:W1:Y:S05]  /*12de0*/  LDSM.16.M88.4 R12, [R191+0xb800] ;  /* 0x00b80000bf0c783b */ /* 0x000e6a0000000200 */
[C---:B----4-:R-:W-:Y:S06]  /*12df0*/  HMMA.16816.F32 R36, R16.reuse, R20, R36 ;  /* 0x000000141024723c */ /* 0x050fec0000001824 */
[----:B------:R-:W-:Y:S01]  /*12e00*/  HMMA.16816.F32 R88, R16, R66, R88 ;  /* 0x000000421058723c */ /* 0x000fe20000001858 */
[----:B------:R-:W-:Y:S01]  /*12e10*/  SHF.R.S32.HI R21, RZ, 0x2, R0 ;  /* 0x00000002ff157819 */ /* 0x000fe20000011400 */
[----:B------:R-:W-:-:S03]  /*12e20*/  VIADD R20, R55, 0x1 ;  /* 0x0000000137147836 */ /* 0x000fc60000000000 */
[----:B------:R-:W-:Y:S01]  /*12e30*/  IADD3 R56, R56, 0x1, R21 ;  /* 0x0000000138387810 */ /* 0x000fe20007ffe015 */
[----:B------:R-:W-:Y:S03]  /*12e40*/  HMMA.16816.F32 R8, R16, R64, R8 ;  /* 0x000000401008723c */ /* 0x000fe60000001808 */
[----:B------:R-:W-:-:S03]  /*12e50*/  IADD3 R0, R59, R56, -R200 ;  /* 0x000000383b007210 */ /* 0x000fc60007ffe8c8 */
[----:B------:R-:W-:Y:S02]  /*12e60*/  HMMA.16816.F32 R28, R76, R84, R28 ;  /* 0x000000544c1c723c */ /* 0x000fe4000000181c */
[----:B------:R-:W-:-:S04]  /*12e70*/  VIADD R0, R0, UR5 ;  /* 0x0000000500007c36 */ /* 0x000fc80008000000 */
[----:B------:R-:W-:Y:S01]  /*12e80*/  HMMA.16816.F32 R32, R16, R22, R32 ;  /* 0x000000161020723c */ /* 0x000fe20000001820 */
[C---:B------:R-:W-:Y:S02]  /*12e90*/  VIMNMX R2, R0.reuse, R59, PT ;  /* 0x0000003b00027248 */ /* 0x040fe40003fe0100 */
[----:B------:R-:W-:Y:S02]  /*12ea0*/  VIADDMNMX R207, R0, 0x8, R59, PT ;  /* 0x0000000800cf7846 */ /* 0x000fe4000380013b */
[C---:B------:R-:W-:Y:S01]  /*12eb0*/  ISETP.GE.AND P1, PT, R20.reuse, R2, PT ;  /* 0x000000021400720c */ /* 0x040fe20003f26270 */
[----:B------:R-:W-:Y:S01]  /*12ec0*/  HMMA.16816.F32 R48, R76, R86, R48 ;  /* 0x000000564c30723c */ /* 0x000fe20000001830 */
[----:B------:R-:W-:Y:S02]  /*12ed0*/  ISETP.GE.AND P6, PT, R20, R207, PT ;  /* 0x000000cf1400720c */ /* 0x000fe40003fc6270 */
[----:B------:R-:W3:Y:S01]  /*12ee0*/  LDSM.16.M88.4 R20, [R184+0x5800] ;  /* 0x00580000b814783b */ /* 0x000ee20000000200 */
[----:B------:R-:W-:Y:S01]  /*12ef0*/  LOP3.LUT R0, R3, R6, RZ, 0xfc, !PT ;  /* 0x0000000603007212 */ /* 0x000fe200078efcff */
[C---:B------:R-:W-:Y:S01]  /*12f00*/  VIADD R3, R55.reuse, 0x8 ;  /* 0x0000000837037836 */ /* 0x040fe20000000000 */
[----:B--2---:R-:W-:Y:S01]  /*12f10*/  HMMA.16816.F32 R88, R68, R74, R88 ;  /* 0x0000004a4458723c */ /* 0x004fe20000001858 */
[----:B------:R-:W-:Y:S01]  /*12f20*/  VIADD R6, R55, 0x9 ;  /* 0x0000000937067836 */ /* 0x000fe20000000000 */
[----:B------:R-:W-:-:S04]  /*12f30*/  DEPBAR.LE SB0, 0x0 ;  /* 0x000080000000791a */ /* 0x000fc80000000000 */
[----:B------:R-:W-:Y:S01]  /*12f40*/  HMMA.16816.F32 R8, R68, R72, R8 ;  /* 0x000000484408723c */ /* 0x000fe20000001808 */
[CC--:B------:R-:W-:Y:S02]  /*12f50*/  ISETP.GE.AND P0, PT, R3.reuse, R2.reuse, PT ;  /* 0x000000020300720c */ /* 0x0c0fe40003f06270 */
[-C--:B------:R-:W-:Y:S01]  /*12f60*/  ISETP.GE.AND P4, PT, R3, R207.reuse, PT ;  /* 0x000000cf0300720c */ /* 0x080fe20003f86270 */
[C---:B------:R-:W-:Y:S01]  /*12f70*/  VIADD R3, R55.reuse, 0x11 ;  /* 0x0000001137037836 */ /* 0x040fe20000000000 */
[C---:B------:R-:W-:Y:S01]  /*12f80*/  ISETP.GE.AND P5, PT, R6.reuse, R2, PT ;  /* 0x000000020600720c */ /* 0x040fe20003fa6270 */
[----:B-1----:R-:W-:Y:S01]  /*12f90*/  HMMA.16816.F32 R28, R16, R12, R28 ;  /* 0x0000000c101c723c */ /* 0x002fe2000000181c */
[----:B------:R-:W-:Y:S01]  /*12fa0*/  ISETP.GE.AND P2, PT, R6, R207, PT ;  /* 0x000000cf0600720c */ /* 0x000fe20003f46270 */
[----:B------:R-:W-:-:S04]  /*12fb0*/  VIADD R6, R55, 0x10 ;  /* 0x0000001037067836 */ /* 0x000fc80000000000 */
[C---:B------:R-:W-:Y:S06]  /*12fc0*/  HMMA.16816.F32 R44, R68.reuse, R24, R44 ;  /* 0x00000018442c723c */ /* 0x040fec000000182c */
[----:B------:R-:W-:Y:S01]  /*12fd0*/  HMMA.16816.F32 R40, R68, R26, R40 ;  /* 0x0000001a4428723c */ /* 0x000fe20000001828 */
[----:B------:R-:W-:Y:S02]  /*12fe0*/  FSEL R57, R90, -INF , !P4 ;  /* 0xff8000005a397808 */ /* 0x000fe40006000000 */
[----:B------:R-:W-:Y:S02]  /*12ff0*/  FSEL R89, R89, -INF , !P5 ;  /* 0xff80000059597808 */ /* 0x000fe40006800000 */
[----:B------:R-:W-:Y:S01]  /*13000*/  ISETP.GE.AND P4, PT, R3, R2, PT ;  /* 0x000000020300720c */ /* 0x000fe20003f86270 */
[----:B------:R-:W-:Y:S01]  /*13010*/  HMMA.16816.F32 R48, R16, R14, R48 ;  /* 0x0000000e1030723c */ /* 0x000fe20000001830 */
[----:B------:R-:W-:-:S02]  /*13020*/  FSEL R65, R9, -INF , !P1 ;  /* 0xff80000009417808 */ /* 0x000fc40004800000 */
[-C--:B------:R-:W-:Y:S01]  /*13030*/  ISETP.GE.AND P5, PT, R3, R207.reuse, PT ;  /* 0x000000cf0300720c */ /* 0x080fe20003fa6270 */
[C---:B------:R-:W-:Y:S01]  /*13040*/  VIADD R3, R55.reuse, 0x18 ;  /* 0x0000001837037836 */ /* 0x040fe20000000000 */
[----:B------:R-:W-:Y:S01]  /*13050*/  ISETP.GE.AND P1, PT, R6, R2, PT ;  /* 0x000000020600720c */ /* 0x000fe20003f26270 */
[C---:B------:R-:W-:Y:S01]  /*13060*/  HMMA.16816.F32 R36, R68.reuse, R60, R36 ;  /* 0x0000003c4424723c */ /* 0x040fe20000001824 */
[----:B------:R-:W-:Y:S02]  /*13070*/  FSEL R59, R88, -INF , !P0 ;  /* 0xff800000583b7808 */ /* 0x000fe40004000000 */
[----:B------:R-:W-:Y:S01]  /*13080*/  ISETP.GE.AND P0, PT, R6, R207, PT ;  /* 0x000000cf0600720c */ /* 0x000fe20003f06270 */
[----:B------:R-:W-:Y:S01]  /*13090*/  VIADD R6, R55, 0x19 ;  /* 0x0000001937067836 */ /* 0x000fe20000000000 */
[----:B------:R-:W-:Y:S01]  /*130a0*/  FSEL R91, R91, -INF , !P2 ;  /* 0xff8000005b5b7808 */ /* 0x000fe20005000000 */
[----:B------:R-:W-:Y:S01]  /*130b0*/  HMMA.16816.F32 R32, R68, R62, R32 ;  /* 0x0000003e4420723c */ /* 0x000fe20000001820 */
[----:B------:R-:W-:-:S02]  /*130c0*/  FSEL R25, R44, -INF , !P1 ;  /* 0xff8000002c197808 */ /* 0x000fc40004800000 */
[CC--:B------:R-:W-:Y:S02]  /*130d0*/  ISETP.GE.AND P2, PT, R3.reuse, R2.reuse, PT ;  /* 0x000000020300720c */ /* 0x0c0fe40003f46270 */
[-C--:B------:R-:W-:Y:S01]  /*130e0*/  ISETP.GE.AND P1, PT, R3, R207.reuse, PT ;  /* 0x000000cf0300720c */ /* 0x080fe20003f26270 */
[C---:B---3--:R-:W-:Y:S01]  /*130f0*/  HMMA.16816.F32 R28, R68.reuse, R20, R28 ;  /* 0x00000014441c723c */ /* 0x048fe2000000181c */
[----:B------:R-:W-:Y:S01]  /*13100*/  VIADD R3, R55, 0x20 ;  /* 0x0000002037037836 */ /* 0x000fe20000000000 */
[----:B------:R-:W-:Y:S02]  /*13110*/  FSEL R13, R46, -INF , !P0 ;  /* 0xff8000002e0d7808 */ /* 0x000fe40004000000 */
[----:B------:R-:W-:Y:S01]  /*13120*/  FSEL R81, R45, -INF , !P4 ;  /* 0xff8000002d517808 */ /* 0x000fe20006000000 */
[----:B------:R-:W-:Y:S01]  /*13130*/  BAR.SYNC.DEFER_BLOCKING 0x0 ;  /* 0x0000000000007b1d */ /* 0x000fe20000010000 */
[C---:B------:R-:W-:Y:S01]  /*13140*/  ISETP.GE.AND P0, PT, R6.reuse, R2, PT ;  /* 0x000000020600720c */ /* 0x040fe20003f06270 */
[----:B------:R-:W-:Y:S01]  /*13150*/  HMMA.16816.F32 R48, R68, R22, R48 ;  /* 0x000000164430723c */ /* 0x000fe20000001830 */
        /* <DEDUP_REMOVED lines=36> */
[C---:B------:R-:W-:Y:S02]  /*133a0*/  ISETP.GE.AND P5, PT, R3.reuse, R2, PT ;  /* 0x000000020300720c */ /* 0x040fe40003fa6270 */
[----:B------:R-:W-:Y:S02]  /*133b0*/  ISETP.GE.AND P2, PT, R3, R207, PT ;  /* 0x000000cf0300720c */ /* 0x000fe40003f46270 */
[----:B------:R-:W-:-:S02]  /*133c0*/  FSEL R3, R8, -INF , !P0 ;  /* 0xff80000008037808 */ /* 0x000fc40004000000 */
[----:B------:R-:W-:Y:S02]  /*133d0*/  ISETP.GE.AND P0, PT, R6, R207, PT ;  /* 0x000000cf0600720c */ /* 0x000fe40003f06270 */
[----:B------:R-:W-:Y:S02]  /*133e0*/  FSEL R175, R30, -INF , !P4 ;  /* 0xff8000001eaf7808 */ /* 0x000fe40006000000 */
[----:B------:R-:W-:Y:S02]  /*133f0*/  FSEL R166, R51, -INF , !P0 ;  /* 0xff80000033a67808 */ /* 0x000fe40004000000 */
[----:B------:R-:W-:Y:S02]  /*13400*/  ISETP.GT.AND P0, PT, R208, R199, PT ;  /* 0x000000c7d000720c */ /* 0x000fe40003f04270 */
[----:B------:R-:W-:Y:S02]  /*13410*/  FSEL R213, R29, -INF , !P5 ;  /* 0xff8000001dd57808 */ /* 0x000fe40006800000 */
        /* <DEDUP_REMOVED lines=42> */
[----:B------:R-:W-:Y:S02]  /*136c0*/  ISETP.NE.AND P2, PT, R23, RZ, PT ;  /* 0x000000ff1700720c */ /* 0x000fe40003f45270 */
[----:B------:R-:W-:-:S05]  /*136d0*/  LOP3.LUT R6, RZ, R23, RZ, 0x33, !PT ;  /* 0x00000017ff067212 */ /* 0x000fca00078e33ff */
        /* <DEDUP_REMOVED lines=25> */
.L_x_3433:
[----:B------:R-:W-:Y:S02]  /*13870*/  ULDC UR12, c[0x0][0x248] ;  /* 0x00009200000c7ab9 */ /* 0x000fe40000000800 */
[----:B------:R-:W-:-:S06]  /*13880*/  USHF.L.U32 UR5, UR12, 0x6, URZ ;  /* 0x000000060c057899 */ /* 0x000fcc000800063f */
[----:B------:R-:W-:-:S04]  /*13890*/  IADD3 R29, RZ, -UR5, RZ ;  /* 0x80000005ff1d7c10 */ /* 0x000fc8000fffe0ff */
[----:B------:R-:W-:-:S07]  /*138a0*/  SHF.R.S32.HI R23, RZ, 0x1f, R29 ;  /* 0x0000001fff177819 */ /* 0x000fce000001141d */
.L_x_3434:
[----:B------:R-:W-:Y:S01]  /*138b0*/  IADD3 R54, P2, P1, R130, R29, R54 ;  /* 0x0000001d82367210 */ /* 0x000fe2000795e036 */
[----:B------:R-:W-:Y:S01]  /*138c0*/  USHF.L.U32 UR8, UR12, 0x5, URZ ;  /* 0x000000050c087899 */ /* 0x000fe2000800063f */
[C---:B------:R-:W-:Y:S01]  /*138d0*/  LEA R206, P5, R29.reuse, R206, 0x1 ;  /* 0x000000ce1dce7211 */ /* 0x040fe200078a08ff */
[----:B------:R-:W-:Y:S01]  /*138e0*/  ULDC UR5, c[0x0][0x24c] ;  /* 0x0000930000057ab9 */ /* 0x000fe20000000800 */
[C---:B------:R-:W-:Y:S01]  /*138f0*/  IADD3 R130, P4, R29.reuse, R130, RZ ;  /* 0x000000821d827210 */ /* 0x040fe20007f9e0ff */
[----:B------:R-:W-:Y:S01]  /*13900*/  USHF.L.U64.HI UR5, UR12, 0x5, UR5 ;  /* 0x000000050c057899 */ /* 0x000fe20008010205 */
[----:B------:R-:W-:Y:S01]  /*13910*/  LEA.HI.X R205, R29, R205, R23, 0x1, P5 ;  /* 0x000000cd1dcd7211 */ /* 0x000fe200028f0c17 */
[----:B------:R-:W-:Y:S01]  /*13920*/  IMAD.MOV.U32 R40, RZ, RZ, R206 ;  /* 0x000000ffff287224 */ /* 0x000fe200078e00ce */
[----:B------:R-:W-:Y:S01]  /*13930*/  IADD3.X R53, R52, R23, R53, P2, P1 ;  /* 0x0000001734357210 */ /* 0x000fe200017e2435 */
[----:B------:R-:W-:Y:S01]  /*13940*/  IMAD.X R23, R23, 0x1, R52, P4 ;  /* 0x0000000117177824 */ /* 0x000fe200020e0634 */
[----:B------:R-:W-:Y:S01]  /*13950*/  LEA R28, P2, R130, UR10, 0x1 ;  /* 0x0000000a821c7c11 */ /* 0x000fe2000f8408ff */
[----:B------:R-:W-:Y:S01]  /*13960*/  IMAD.MOV.U32 R41, RZ, RZ, R205 ;  /* 0x000000ffff297224 */ /* 0x000fe200078e00cd */
[----:B------:R-:W-:-:S02]  /*13970*/  LEA R22, P1, R54, UR10, 0x1 ;  /* 0x0000000a36167c11 */ /* 0x000fc4000f8208ff */
[----:B------:R-:W-:Y:S02]  /*13980*/  LEA.HI.X R29, R130, UR11, R23, 0x1, P2 ;  /* 0x0000000b821d7c11 */ /* 0x000fe400090f0c17 */
[----:B------:R-:W-:Y:S01]  /*13990*/  IADD3 R30, P2, R206, UR8, RZ ;  /* 0x00000008ce1e7c10 */ /* 0x000fe2000ff5e0ff */
[----:B------:R-:W-:Y:S01]  /*139a0*/  @!PT LDS RZ, [RZ] ;  /* 0x00000000fffff984 */ /* 0x000fe20000000800 */
[----:B------:R-:W-:Y:S01]  /*139b0*/  @!PT LDS RZ, [RZ] ;  /* 0x00000000fffff984 */ /* 0x000fe20000000800 */
[----:B------:R-:W-:Y:S01]  /*139c0*/  @!PT LDS RZ, [RZ] ;  /* 0x00000000fffff984 */ /* 0x000fe20000000800 */
[----:B------:R1:W-:Y:S01]  /*139d0*/  LDGSTS.E.BYPASS.LTC128B.128 [R204+0x6000], desc[UR6][R40.64] ;  /* 0x0600000028cc7fae */ /* 0x0003e2000b901d46 */
[----:B------:R-:W-:Y:S02]  /*139e0*/  LEA.HI.X R23, R54, UR11, R53, 0x1, P1 ;  /* 0x0000000b36177c11 */ /* 0x000fe400088f0c35 */
[----:B------:R-:W-:Y:S01]  /*139f0*/  IADD3.X R31, R205, UR5, RZ, P2, !PT ;  /* 0x00000005cd1f7c10 */ /* 0x000fe200097fe4ff */
[----:B------:R1:W-:Y:S01]  /*13a00*/  LDGSTS.E.BYPASS.LTC128B.128 [R204+0x8000], desc[UR6][R28.64+0x80] ;  /* 0x080000801ccc7fae */ /* 0x0003e2000b901d46 */
[----:B------:R-:W-:Y:S02]  /*13a10*/  IADD3 R34, P2, R30, UR8, RZ ;  /* 0x000000081e227c10 */ /* 0x000fe4000ff5e0ff */
[----:B------:R-:W-:Y:S01]  /*13a20*/  IADD3 R32, P1, R22, UR8, RZ ;  /* 0x0000000816207c10 */ /* 0x000fe2000ff3e0ff */
[----:B------:R1:W-:Y:S01]  /*13a30*/  LDGSTS.E.BYPASS.LTC128B.128 [R204+0xa000], desc[UR6][R28.64+0x100] ;  /* 0x0a0001001ccc7fae */ /* 0x0003e2000b901d46 */
[----:B------:R-:W-:-:S02]  /*13a40*/  IADD3.X R35, R31, UR5, RZ, P2, !PT ;  /* 0x000000051f237c10 */ /* 0x000fc400097fe4ff */
[----:B------:R-:W-:Y:S01]  /*13a50*/  IADD3.X R33, R23, UR5, RZ, P1, !PT ;  /* 0x0000000517217c10 */ /* 0x000fe20008ffe4ff */
[----:B------:R1:W-:Y:S01]  /*13a60*/  LDGSTS.E.BYPASS.LTC128B.128 [R204+0x6800], desc[UR6][R30.64] ;  /* 0x068000001ecc7fae */ /* 0x0003e2000b901d46 */
[----:B------:R-:W-:Y:S02]  /*13a70*/  IADD3 R36, P2, R34, UR8, RZ ;  /* 0x0000000822247c10 */ /* 0x000fe4000ff5e0ff */
[----:B------:R-:W-:Y:S01]  /*13a80*/  IADD3 R38, P1, R32, UR8, RZ ;  /* 0x0000000820267c10 */ /* 0x000fe2000ff3e0ff */
[----:B------:R1:W-:Y:S01]  /*13a90*/  LDGSTS.E.BYPASS.LTC128B.128 [R204+0x8800], desc[UR6][R22.64+0x80] ;  /* 0x0880008016cc7fae */ /* 0x0003e2000b901d46 */
[----:B------:R-:W-:Y:S02]  /*13aa0*/  IADD3.X R37, R35, UR5, RZ, P2, !PT ;  /* 0x0000000523257c10 */ /* 0x000fe400097fe4ff */
[----:B------:R-:W-:Y:S01]  /*13ab0*/  IADD3.X R39, R33, UR5, RZ, P1, !PT ;  /* 0x0000000521277c10 */ /* 0x000fe20008ffe4ff */
        /* <DEDUP_REMOVED lines=8> */
.L_x_3432:
        /* <DEDUP_REMOVED lines=27> */
[----:B-1----:R-:W-:Y:S02]  /*13cf0*/  FMNMX.FTZ R23, R209, R6, !PT ;  /* 0x00000006d1177209 */ /* 0x002fe40007810000 */
[----:B------:R-:W-:Y:S02]  /*13d00*/  LEA R192, R0, UR4, 0x1 ;  /* 0x0000000400c07c11 */ /* 0x000fe4000f8e08ff */
[----:B------:R-:W-:Y:S02]  /*13d10*/  FMNMX.FTZ R8, R174, R23, !PT ;  /* 0x00000017ae087209 */ /* 0x000fe40007810000 */
[----:B------:R-:W-:Y:S01]  /*13d20*/  FMNMX.FTZ R23, R169, R4, !PT ;  /* 0x00000004a9177209 */ /* 0x000fe20007810000 */
[----:B------:R-:W-:Y:S01]  /*13d30*/  LDSM.16.MT88.4 R68, [R192+0xe000] ;  /* 0x00e00000c044783b */ /* 0x000fe20000004200 */
[----:B------:R-:W-:-:S02]  /*13d40*/  LEA R190, R7, R192, 0x1 ;  /* 0x000000c007be7211 */ /* 0x000fc400078e08ff */
[----:B------:R-:W-:Y:S01]  /*13d50*/  FMNMX.FTZ R6, R166, R23, !PT ;  /* 0x00000017a6067209 */ /* 0x000fe20007810000 */
[----:B------:R-:W1:Y:S01]  /*13d60*/  SHFL.BFLY PT, R29, R8, 0x2, 0x1f ;  /* 0x0c401f00081d7f89 */ /* 0x000e6200000e0000 */
[C---:B------:R-:W-:Y:S02]  /*13d70*/  LEA R189, R5.reuse, R192, 0x1 ;  /* 0x000000c005bd7211 */ /* 0x040fe400078e08ff */
[----:B------:R-:W-:Y:S01]  /*13d80*/  LEA R188, R5, R190, 0x1 ;  /* 0x000000be05bc7211 */ /* 0x000fe200078e08ff */
[----:B------:R-:W2:Y:S04]  /*13d90*/  SHFL.BFLY PT, R23, R6, 0x2, 0x1f ;  /* 0x0c401f0006177f89 */ /* 0x000ea800000e0000 */
        /* <DEDUP_REMOVED lines=25> */
[C---:B------:R-:W-:Y:S01]  /*13f30*/  FSETP.NEU.FTZ.AND P1, PT, R3.reuse, -INF , PT ;  /* 0xff8000000300780b */ /* 0x040fe20003f3d000 */
[----:B------:R-:W-:Y:S01]  /*13f40*/  FMUL.FTZ R170, R3, UR10 ;  /* 0x0000000a03aa7c20 */ /* 0x000fe20008410000 */
[----:B------:R-:W-:Y:S01]  /*13f50*/  MUFU.EX2 R159, R159 ;  /* 0x0000009f009f7308 */ /* 0x000fe20000000800 */
[--C-:B------:R-:W-:Y:S01]  /*13f60*/  FFMA.FTZ R153, R25, UR10, -R212.reuse ;  /* 0x0000000a19997c23 */ /* 0x100fe200080108d4 */
[--C-:B------:R-:W-:Y:S01]  /*13f70*/  FFMA.FTZ R150, R81, UR10, -R212.reuse ;  /* 0x0000000a51967c23 */ /* 0x100fe200080108d4 */
[--C-:B------:R-:W-:Y:S01]  /*13f80*/  FFMA.FTZ R151, R27, UR10, -R212.reuse ;  /* 0x0000000a1b977c23 */ /* 0x100fe200080108d4 */
[----:B------:R-:W-:Y:S01]  /*13f90*/  FSEL R170, R170, RZ, P1 ;  /* 0x000000ffaaaa7208 */ /* 0x000fe20000800000 */
[--C-:B------:R-:W-:Y:S01]  /*13fa0*/  FFMA.FTZ R0, R19, UR10, -R212.reuse ;  /* 0x0000000a13007c23 */ /* 0x100fe200080108d4 */
[----:B------:R-:W-:Y:S01]  /*13fb0*/  LDSM.16.MT88.4 R140, [R192+0xc800] ;  /* 0x00c80000c08c783b */ /* 0x000fe20000004200 */
[----:B------:R-:W-:Y:S01]  /*13fc0*/  FFMA.FTZ R164, R165, UR10, -R212 ;  /* 0x0000000aa5a47c23 */ /* 0x000fe200080108d4 */
[----:B------:R-:W1:Y:S01]  /*13fd0*/  MUFU.EX2 R158, R158 ;  /* 0x0000009e009e7308 */ /* 0x000e620000000800 */
        /* <DEDUP_REMOVED lines=9> */
[----:B------:R-:W-:Y:S01]  /*14070*/  FFMA.FTZ R148, R17, UR10, -R170 ;  /* 0x0000000a11947c23 */ /* 0x000fe200080108aa */
[--C-:B------:R-:W-:Y:S01]  /*14080*/  FFMA.FTZ R162, R223, UR10, -R212.reuse ;  /* 0x0000000adfa27c23 */ /* 0x100fe200080108d4 */
[--C-:B------:R-:W-:Y:S01]  /*14090*/  FFMA.FTZ R163, R163, UR10, -R212.reuse ;  /* 0x0000000aa3a37c23 */ /* 0x100fe200080108d4 */
[----:B------:R-:W3:Y:S01]  /*140a0*/  LDSM.16.MT88.4 R8, [R192+0xe800] ;  /* 0x00e80000c008783b */ /* 0x000ee20000004200 */
[----:B------:R-:W-:Y:S01]  /*140b0*/  FFMA.FTZ R165, R221, UR10, -R212 ;  /* 0x0000000adda57c23 */ /* 0x000fe200080108d4 */
[--C-:B------:R-:W-:Y:S01]  /*140c0*/  FFMA.FTZ R167, R167, UR10, -R170.reuse ;  /* 0x0000000aa7a77c23 */ /* 0x100fe200080108aa */
[----:B------:R-:W4:Y:S01]  /*140d0*/  MUFU.EX2 R154, R154 ;  /* 0x0000009a009a7308 */ /* 0x000f220000000800 */
[----:B-1----:R-:W-:Y:S01]  /*140e0*/  F2FP.F16.F32.PACK_AB R116, R158, R159 ;  /* 0x0000009f9e74723e */ /* 0x002fe200000000ff */
[----:B------:R-:W1:Y:S01]  /*140f0*/  LDSM.16.MT88.4 R20, [R189+0xe800] ;  /* 0x00e80000bd14783b */ /* 0x000e620000004200 */
[--C-:B------:R-:W-:Y:S01]  /*14100*/  FFMA.FTZ R168, R219, UR10, -R170.reuse ;  /* 0x0000000adba87c23 */ /* 0x100fe200080108aa */
[--C-:B------:R-:W-:Y:S01]  /*14110*/  FFMA.FTZ R172, R217, UR10, -R170.reuse ;  /* 0x0000000ad9ac7c23 */ /* 0x100fe200080108aa */
[----:B------:R-:W-:Y:S01]  /*14120*/  FFMA.FTZ R173, R173, UR10, -R170 ;  /* 0x0000000aadad7c23 */ /* 0x000fe200080108aa */
[----:B------:R-:W5:Y:S01]  /*14130*/  LDSM.16.MT88.4 R16, [R188+0xe800] ;  /* 0x00e80000bc10783b */ /* 0x000f620000004200 */
[--C-:B------:R-:W-:Y:S01]  /*14140*/  FFMA.FTZ R214, R215, UR10, -R212.reuse ;  /* 0x0000000ad7d67c23 */ /* 0x100fe200080108d4 */
[----:B------:R-:W-:Y:S01]  /*14150*/  MUFU.EX2 R160, R160 ;  /* 0x000000a000a07308 */ /* 0x000fe20000000800 */
[--C-:B------:R-:W-:Y:S01]  /*14160*/  FFMA.FTZ R213, R213, UR10, -R212.reuse ;  /* 0x0000000ad5d57c23 */ /* 0x100fe200080108d4 */
[----:B------:R-:W-:Y:S01]  /*14170*/  LDSM.16.MT88.4 R28, [R188+0xc800] ;  /* 0x00c80000bc1c783b */ /* 0x000fe20000004200 */
[--C-:B------:R-:W-:Y:S01]  /*14180*/  FFMA.FTZ R209, R209, UR10, -R212.reuse ;  /* 0x0000000ad1d17c23 */ /* 0x100fe200080108d4 */
[----:B------:R-:W-:Y:S01]  /*14190*/  FFMA.FTZ R174, R174, UR10, -R212 ;  /* 0x0000000aaeae7c23 */ /* 0x000fe200080108d4 */
[--C-:B------:R-:W-:Y:S01]  /*141a0*/  FFMA.FTZ R175, R175, UR10, -R170.reuse ;  /* 0x0000000aafaf7c23 */ /* 0x100fe200080108aa */
[----:B------:R-:W-:Y:S01]  /*141b0*/  LDSM.16.MT88.4 R24, [R190+0xe800] ;  /* 0x00e80000be18783b */ /* 0x000fe20000004200 */
[--C-:B------:R-:W-:Y:S01]  /*141c0*/  FFMA.FTZ R212, R171, UR10, -R170.reuse ;  /* 0x0000000aabd47c23 */ /* 0x100fe200080108aa */
[----:B------:R-:W2:Y:S01]  /*141d0*/  MUFU.EX2 R161, R161 ;  /* 0x000000a100a17308 */ /* 0x000ea20000000800 */
[----:B----4-:R-:W-:Y:S01]  /*141e0*/  F2FP.F16.F32.PACK_AB R118, R154, R157 ;  /* 0x0000009d9a76723e */ /* 0x010fe200000000ff */
[--C-:B------:R-:W-:Y:S01]  /*141f0*/  FFMA.FTZ R169, R169, UR10, -R170.reuse ;  /* 0x0000000aa9a97c23 */ /* 0x100fe200080108aa */
[----:B------:R-:W-:Y:S01]  /*14200*/  FFMA.FTZ R166, R166, UR10, -R170 ;  /* 0x0000000aa6a67c23 */ /* 0x000fe200080108aa */
[----:B------:R-:W-:-:S04]  /*14210*/  FADD.FTZ R158, R159, R158 ;  /* 0x0000009e9f9e7221 */ /* 0x000fc80000010000 */
[----:B------:R-:W-:Y:S01]  /*14220*/  MUFU.EX2 R156, R156 ;  /* 0x0000009c009c7308 */ /* 0x000fe20000000800 */
[----:B------:R-:W-:-:S04]  /*14230*/  FADD.FTZ R157, R157, R158 ;  /* 0x0000009e9d9d7221 */ /* 0x000fc80000010000 */
[----:B------:R-:W-:-:S03]  /*14240*/  FADD.FTZ R154, R154, R157 ;  /* 0x0000009d9a9a7221 */ /* 0x000fc60000010000 */
[----:B------:R-:W4:Y:S01]  /*14250*/  MUFU.EX2 R155, R155 ;  /* 0x0000009b009b7308 */ /* 0x000f220000000800 */
[----:B--2---:R-:W-:Y:S01]  /*14260*/  F2FP.F16.F32.PACK_AB R117, R161, R160 ;  /* 0x000000a0a175723e */ /* 0x004fe200000000ff */
[----:B------:R-:W-:-:S06]  /*14270*/  FADD.FTZ R161, R160, R161 ;  /* 0x000000a1a0a17221 */ /* 0x000fcc0000010000 */
[----:B------:R-:W-:Y:S08]  /*14280*/  MUFU.EX2 R153, R153 ;  /* 0x0000009900997308 */ /* 0x000ff00000000800 */
[----:B------:R-:W2:Y:S01]  /*14290*/  MUFU.EX2 R150, R150 ;  /* 0x0000009600967308 */ /* 0x000ea20000000800 */
[----:B----4-:R-:W-:Y:S01]  /*142a0*/  F2FP.F16.F32.PACK_AB R119, R155, R156 ;  /* 0x0000009c9b77723e */ /* 0x010fe200000000ff */
[----:B------:R-:W-:-:S04]  /*142b0*/  FADD.FTZ R156, R156, R161 ;  /* 0x000000a19c9c7221 */ /* 0x000fc80000010000 */
[----:B------:R-:W-:Y:S02]  /*142c0*/  FADD.FTZ R155, R155, R156 ;  /* 0x0000009c9b9b7221 */ /* 0x000fe40000010000 */
[C---:B------:R-:W-:Y:S01]  /*142d0*/  HMMA.16816.F32 R40, R116.reuse, R44, RZ ;  /* 0x0000002c7428723c */ /* 0x040fe200000018ff */
[----:B------:R-:W-:Y:S05]  /*142e0*/  MUFU.EX2 R151, R151 ;  /* 0x0000009700977308 */ /* 0x000fea0000000800 */
[C---:B------:R-:W-:Y:S03]  /*142f0*/  HMMA.16816.F32 R64, R116.reuse, R68, RZ ;  /* 0x000000447440723c */ /* 0x040fe600000018ff */
[----:B------:R-:W4:Y:S01]  /*14300*/  MUFU.EX2 R0, R0 ;  /* 0x0000000000007308 */ /* 0x000f220000000800 */
        /* <DEDUP_REMOVED lines=8> */
[----:B----4-:R-:W-:Y:S01]  /*14390*/  F2FP.F16.F32.PACK_AB R6, R0, R151 ;  /* 0x000000970006723e */ /* 0x010fe200000000ff */
[----:B------:R-:W-:-:S03]  /*143a0*/  FADD.FTZ R151, R151, R150 ;  /* 0x0000009697977221 */ /* 0x000fc60000010000 */
[C---:B------:R-:W-:Y:S01]  /*143b0*/  HMMA.16816.F32 R88, R116.reuse, R92, RZ ;  /* 0x0000005c7458723c */ /* 0x040fe200000018ff */
[----:B------:R-:W-:Y:S02]  /*143c0*/  FADD.FTZ R151, R0, R151 ;  /* 0x0000009700977221 */ /* 0x000fe40000010000 */
[----:B------:R-:W-:Y:S03]  /*143d0*/  MUFU.EX2 R148, R148 ;  /* 0x0000009400947308 */ /* 0x000fe60000000800 */
[C---:B------:R-:W-:Y:S05]  /*143e0*/  HMMA.16816.F32 R84, R116.reuse, R86, RZ ;  /* 0x000000567454723c */ /* 0x040fea00000018ff */
[----:B------:R-:W4:Y:S01]  /*143f0*/  MUFU.EX2 R137, R137 ;  /* 0x0000008900897308 */ /* 0x000f220000000800 */
[----:B--2---:R-:W-:Y:S01]  /*14400*/  F2FP.F16.F32.PACK_AB R5, R149, R152 ;  /* 0x000000989505723e */ /* 0x004fe200000000ff */
[----:B------:R-:W-:Y:S01]  /*14410*/  HMMA.16816.F32 R92, R116, R94, RZ ;  /* 0x0000005e745c723c */ /* 0x000fe200000018ff */
[----:B------:R-:W-:-:S04]  /*14420*/  FADD.FTZ R152, R152, R155 ;  /* 0x0000009b98987221 */ /* 0x000fc80000010000 */
[----:B------:R-:W-:Y:S01]  /*14430*/  FADD.FTZ R149, R149, R152 ;  /* 0x0000009895957221 */ /* 0x000fe20000010000 */
[C---:B------:R-:W-:Y:S01]  /*14440*/  HMMA.16816.F32 R96, R116.reuse, R100, RZ ;  /* 0x000000647460723c */ /* 0x040fe200000018ff */
        /* <DEDUP_REMOVED lines=11> */
[----:B------:R-:W-:Y:S03]  /*14500*/  MUFU.EX2 R165, R165 ;  /* 0x000000a500a57308 */ /* 0x000fe60000000800 */
[C---:B---3--:R-:W-:Y:S05]  /*14510*/  HMMA.16816.F32 R64, R4.reuse, R8, R64 ;  /* 0x000000080440723c */ /* 0x048fea0000001840 */
[----:B------:R-:W-:Y:S01]  /*14520*/  MUFU.EX2 R167, R167 ;  /* 0x000000a700a77308 */ /* 0x000fe20000000800 */
[----:B------:R-:W-:Y:S01]  /*14530*/  HMMA.16816.F32 R68, R4, R10, R68 ;  /* 0x0000000a0444723c */ /* 0x000fe20000001844 */
[----:B------:R-:W3:Y:S05]  /*14540*/  LDSM.16.MT88.4 R8, [R190+0x10800] ;  /* 0x01080000be08783b */ /* 0x000eea0000004200 */
[C---:B------:R-:W-:Y:S01]  /*14550*/  HMMA.16816.F32 R124, R116.reuse, R126, RZ ;  /* 0x0000007e747c723c */ /* 0x040fe200000018ff */
[----:B------:R-:W2:Y:S05]  /*14560*/  MUFU.EX2 R168, R168 ;  /* 0x000000a800a87308 */ /* 0x000eaa0000000800 */
[----:B------:R-:W-:Y:S03]  /*14570*/  HMMA.16816.F32 R48, R116, R52, RZ ;  /* 0x000000347430723c */ /* 0x000fe600000018ff */
[----:B------:R-:W-:Y:S03]  /*14580*/  MUFU.EX2 R172, R172 ;  /* 0x000000ac00ac7308 */ /* 0x000fe60000000800 */
[C---:B-1----:R-:W-:Y:S05]  /*14590*/  HMMA.16816.F32 R80, R4.reuse, R20, R80 ;  /* 0x000000140450723c */ /* 0x042fea0000001850 */
[----:B------:R-:W1:Y:S01]  /*145a0*/  MUFU.EX2 R173, R173 ;  /* 0x000000ad00ad7308 */ /* 0x000e620000000800 */
[C---:B------:R-:W-:Y:S01]  /*145b0*/  HMMA.16816.F32 R84, R4.reuse, R22, R84 ;  /* 0x000000160454723c */ /* 0x040fe20000001854 */
[----:B------:R-:W2:Y:S05]  /*145c0*/  LDSM.16.MT88.4 R20, [R189+0x10800] ;  /* 0x01080000bd14783b */ /* 0x000eaa0000004200 */
[C---:B-----5:R-:W-:Y:S01]  /*145d0*/  HMMA.16816.F32 R88, R4.reuse, R16, R88 ;  /* 0x000000100458723c */ /* 0x060fe20000001858 */
[----:B------:R-:W-:Y:S05]  /*145e0*/  MUFU.EX2 R214, R214 ;  /* 0x000000d600d67308 */ /* 0x000fea0000000800 */
[----:B------:R-:W-:Y:S01]  /*145f0*/  HMMA.16816.F32 R92, R4, R18, R92 ;  /* 0x00000012045c723c */ /* 0x000fe2000000185c */
[----:B------:R-:W5:Y:S02]  /*14600*/  LDSM.16.MT88.4 R16, [R188+0x10800] ;  /* 0x01080000bc10783b */ /* 0x000f640000004200 */
[----:B------:R-:W1:Y:S03]  /*14610*/  MUFU.EX2 R213, R213 ;  /* 0x000000d500d57308 */ /* 0x000e660000000800 */
[----:B------:R-:W-:Y:S05]  /*14620*/  HMMA.16816.F32 R52, R116, R54, RZ ;  /* 0x000000367434723c */ /* 0x000fea00000018ff */
[----:B------:R-:W-:Y:S01]  /*14630*/  MUFU.EX2 R209, R209 ;  /* 0x000000d100d17308 */ /* 0x000fe20000000800 */
[C---:B----4-:R-:W-:Y:S06]  /*14640*/  HMMA.16816.F32 R96, R4.reuse, R12, R96 ;  /* 0x0000000c0460723c */ /* 0x050fec0000001860 */
[C---:B------:R-:W-:Y:S01]  /*14650*/  HMMA.16816.F32 R100, R4.reuse, R14, R100 ;  /* 0x0000000e0464723c */ /* 0x040fe20000001864 */
[----:B------:R-:W4:Y:S01]  /*14660*/  LDSM.16.MT88.4 R12, [R189+0xd000] ;  /* 0x00d00000bd0c783b */ /* 0x000f220000004200 */
        /* <DEDUP_REMOVED lines=39> */
[C---:B------:R-:W-:Y:S01]  /*148e0*/  F2FP.F16.F32.PACK_AB R5, R168.reuse, R167 ;  /* 0x000000a7a805723e */ /* 0x040fe200000000ff */
[----:B------:R-:W-:Y:S01]  /*148f0*/  FADD.FTZ R167, R167, R148 ;  /* 0x00000094a7a77221 */ /* 0x000fe20000010000 */
[----:B------:R-:W-:Y:S01]  /*14900*/  F2FP.F16.F32.PACK_AB R6, R165, R164 ;  /* 0x000000a4a506723e */ /* 0x000fe200000000ff */
[----:B------:R-:W-:Y:S01]  /*14910*/  FADD.FTZ R163, R163, R162 ;  /* 0x000000a2a3a37221 */ /* 0x000fe20000010000 */
[----:B-1----:R-:W-:Y:S01]  /*14920*/  F2FP.F16.F32.PACK_AB R7, R173, R172 ;  /* 0x000000acad07723e */ /* 0x002fe200000000ff */
[----:B------:R-:W-:-:S02]  /*14930*/  FADD.FTZ R167, R168, R167 ;  /* 0x000000a7a8a77221 */ /* 0x000fc40000010000 */
[----:B------:R-:W-:Y:S02]  /*14940*/  FADD.FTZ R164, R164, R163 ;  /* 0x000000a3a4a47221 */ /* 0x000fe40000010000 */
[----:B------:R-:W-:Y:S02]  /*14950*/  FADD.FTZ R172, R172, R167 ;  /* 0x000000a7acac7221 */ /* 0x000fe40000010000 */
[----:B----4-:R-:W-:Y:S01]  /*14960*/  HMMA.16816.F32 R48, R4, R12, R48 ;  /* 0x0000000c0430723c */ /* 0x010fe20000001830 */
        /* <DEDUP_REMOVED lines=143> */
.L_x_3436:
[----:B------:R-:W-:Y:S02]  /*15260*/  ULDC UR8, c[0x0][0x250] ;  /* 0x0000940000087ab9 */ /* 0x000fe40000000800 */
[----:B------:R-:W-:-:S06]  /*15270*/  USHF.L.U32 UR4, UR8, 0x6, URZ ;  /* 0x0000000608047899 */ /* 0x000fcc000800063f */
[----:B------:R-:W-:-:S04]  /*15280*/  IADD3 R5, RZ, -UR4, RZ ;  /* 0x80000004ff057c10 */ /* 0x000fc8000fffe0ff */
[----:B------:R-:W-:-:S07]  /*15290*/  SHF.R.S32.HI R0, RZ, 0x1f, R5 ;  /* 0x0000001fff007819 */ /* 0x000fce0000011405 */
.L_x_3437:
        /* <DEDUP_REMOVED lines=11> */
[----:B------:R-:W-:Y:S02]  /*15350*/  LEA.HI.X R7, R138, UR5, R133, 0x1, P1 ;  /* 0x000000058a077c11 */ /* 0x000fe400088f0c85 */
[----:B------:R-:W-:Y:S02]  /*15360*/  LEA.HI.X R211, R5, R211, R0, 0x1, P4 ;  /* 0x000000d305d37211 */ /* 0x000fe400020f0c00 */
[----:B------:R-:W-:Y:S01]  /*15370*/  IADD3 R8, P1, R210, UR11, RZ ;  /* 0x0000000bd2087c10 */ /* 0x000fe2000ff3e0ff */
[----:B------:R-:W1:Y:S01]  /*15380*/  S2R R0, SR_TID.X ;  /* 0x0000000000007919 */ /* 0x000e620000002100 */
[----:B------:R-:W-:Y:S02]  /*15390*/  LEA.HI.X R5, R135, UR5, R136, 0x1, P0 ;  /* 0x0000000587057c11 */ /* 0x000fe400080f0c88 */
[----:B------:R-:W-:Y:S01]  /*153a0*/  IADD3.X R9, R211, UR9, RZ, P1, !PT ;  /* 0x00000009d3097c10 */ /* 0x000fe20008ffe4ff */
[----:B------:R-:W-:Y:S01]  /*153b0*/  @!PT LDS RZ, [RZ] ;  /* 0x00000000fffff984 */ /* 0x000fe20000000800 */
[----:B------:R-:W-:Y:S01]  /*153c0*/  @!PT LDS RZ, [RZ] ;  /* 0x00000000fffff984 */ /* 0x000fe20000000800 */
[----:B------:R-:W-:Y:S01]  /*153d0*/  @!PT LDS RZ, [RZ] ;  /* 0x00000000fffff984 */ /* 0x000fe20000000800 */
[----:B------:R-:W-:Y:S01]  /*153e0*/  LDGSTS.E.BYPASS.LTC128B.128 [R204+0xc000], desc[UR6][R210.64] ;  /* 0x0c000000d2cc7fae */ /* 0x000fe2000b901d46 */
[----:B------:R-:W-:-:S02]  /*153f0*/  IADD3 R16, P1, R8, UR11, RZ ;  /* 0x0000000b08107c10 */ /* 0x000fc4000ff3e0ff */
[----:B------:R-:W-:Y:S01]  /*15400*/  IADD3 R10, P0, R4, UR11, RZ ;  /* 0x0000000b040a7c10 */ /* 0x000fe2000ff1e0ff */
        /* <DEDUP_REMOVED lines=9> */
[----:B------:R-:W-:Y:S04]  /*154a0*/  LDGSTS.E.BYPASS.LTC128B.128 [R204+0xe800], desc[UR6][R4.64+0x80] ;  /* 0x0e80008004cc7fae */ /* 0x000fe8000b901d46 */
[----:B------:R2:W-:Y:S04]  /*154b0*/  LDGSTS.E.BYPASS.LTC128B.128 [R204+0x10800], desc[UR6][R4.64+0x100] ;  /* 0x1080010004cc7fae */ /* 0x0005e8000b901d46 */
[----:B------:R-:W-:Y:S04]  /*154c0*/  LDGSTS.E.BYPASS.LTC128B.128 [R204+0xd000], desc[UR6][R16.64] ;  /* 0x0d00000010cc7fae */ /* 0x000fe8000b901d46 */
[----:B------:R-:W-:Y:S01]  /*154d0*/  LDGSTS.E.BYPASS.LTC128B.128 [R204+0xf000], desc[UR6][R10.64+0x80] ;  /* 0x0f0000800acc7fae */ /* 0x000fe2000b901d46 */
[----:B-1----:R-:W-:-:S03]  /*154e0*/  IMAD.SHL.U32 R0, R0, 0x2, RZ ;  /* 0x0000000200007824 */ /* 0x002fc600078e00ff */
[----:B------:R-:W-:Y:S04]  /*154f0*/  LDGSTS.E.BYPASS.LTC128B.128 [R204+0x11000], desc[UR6][R10.64+0x100] ;  /* 0x110001000acc7fae */ /* 0x000fe8000b901d46 */
[----:B------:R-:W-:Y:S04]  /*15500*/  LDGSTS.E.BYPASS.LTC128B.128 [R204+0xd800], desc[UR6][R18.64] ;  /* 0x0d80000012cc7fae */ /* 0x000fe8000b901d46 */
[----:B------:R-:W-:Y:S04]  /*15510*/  LDGSTS.E.BYPASS.LTC128B.128 [R204+0xf800], desc[UR6][R28.64+0x80] ;  /* 0x0f8000801ccc7fae */ /* 0x000fe8000b901d46 */
[----:B------:R1:W-:Y:S04]  /*15520*/  LDGSTS.E.BYPASS.LTC128B.128 [R204+0x11800], desc[UR6][R28.64+0x100] ;  /* 0x118001001ccc7fae */ /* 0x0003e8000b901d46 */
[----:B------:R-:W-:Y:S04]  /*15530*/  LDSM.16.M88.4 R164, [R198] ;  /* 0x00000000c6a4783b */ /* 0x000fe80000000200 */
[----:B------:R-:W3:Y:S04]  /*15540*/  LDSM.16.M88.4 R12, [R197+0x6000] ;  /* 0x00600000c50c783b */ /* 0x000ee80000000200 */
[----:B------:R-:W4:Y:S04]  /*15550*/  LDSM.16.M88.4 R140, [R197+0x6800] ;  /* 0x00680000c58c783b */ /* 0x000f280000000200 */
[----:B------:R-:W-:Y:S04]  /*15560*/  LDSM.16.M88.4 R20, [R196] ;  /* 0x00000000c414783b */ /* 0x000fe80000000200 */
[----:B--2---:R-:W2:Y:S04]  /*15570*/  LDSM.16.M88.4 R4, [R195] ;  /* 0x00000000c304783b */ /* 0x004ea80000000200 */
[----:B------:R-:W5:Y:S04]  /*15580*/  LDSM.16.M88.4 R32, [R197+0x7000] ;  /* 0x00700000c520783b */ /* 0x000f680000000200 */
[----:B------:R-:W5:Y:S04]  /*15590*/  LDSM.16.M88.4 R24, [R197+0x7800] ;  /* 0x00780000c518783b */ /* 0x000f680000000200 */
[----:B------:R-:W5:Y:S04]  /*155a0*/  LDSM.16.M88.4 R216, [R187] ;  /* 0x00000000bbd8783b */ /* 0x000f680000000200 */
[----:B-1----:R-:W-:Y:S04]  /*155b0*/  LDSM.16.M88.4 R28, [R194] ;  /* 0x00000000c21c783b */ /* 0x002fe80000000200 */
[----:B------:R-:W1:Y:S04]  /*155c0*/  LDSM.16.M88.4 R8, [R191+0x6000] ;  /* 0x00600000bf08783b */ /* 0x000e680000000200 */
[----:B------:R-:W1:Y:S01]  /*155d0*/  LDSM.16.M88.4 R156, [R186] ;  /* 0x00000000ba9c783b */ /* 0x000e620000000200 */
[C---:B---3--:R-:W-:Y:S03]  /*155e0*/  HMMA.16816.F32 R16, R164.reuse, R12, RZ ;  /* 0x0000000ca410723c */ /* 0x048fe600000018ff */
[----:B------:R-:W3:Y:S04]  /*155f0*/  LDSM.16.M88.4 R152, [R185] ;  /* 0x00000000b998783b */ /* 0x000ee80000000200 */
[----:B------:R-:W3:Y:S01]  /*15600*/  LDSM.16.M88.4 R172, [R191+0x6800] ;  /* 0x00680000bfac783b */ /* 0x000ee20000000200 */
[C---:B------:R-:W-:Y:S03]  /*15610*/  HMMA.16816.F32 R12, R164.reuse, R14, RZ ;  /* 0x0000000ea40c723c */ /* 0x040fe600000018ff */
[----:B------:R-:W-:Y:S03]  /*15620*/  LDSM.16.M88.4 R160, [R191+0x7000] ;  /* 0x00700000bfa0783b */ /* 0x000fe60000000200 */
[C---:B----4-:R-:W-:Y:S01]  /*15630*/  HMMA.16816.F32 R144, R164.reuse, R140, RZ ;  /* 0x0000008ca490723c */ /* 0x050fe200000018ff */
[----:B------:R-:W-:Y:S04]  /*15640*/  LDSM.16.M88.4 R148, [R191+0x7800] ;  /* 0x00780000bf94783b */ /* 0x000fe80000000200 */
[----:B------:R-:W0:Y:S01]  /*15650*/  LDGDEPBAR ;  /* 0x00000000000079af */ /* 0x000e220000000000 */
[----:B------:R-:W-:Y:S06]  /*15660*/  HMMA.16816.F32 R140, R164, R142, RZ ;  /* 0x0000008ea48c723c */ /* 0x000fec00000018ff */
[----:B--2---:R-:W-:Y:S06]  /*15670*/  HMMA.16816.F32 R16, R20, R4, R16 ;  /* 0x000000041410723c */ /* 0x004fec0000001810 */
[C---:B-----5:R-:W-:Y:S06]  /*15680*/  HMMA.16816.F32 R136, R164.reuse, R32, RZ ;  /* 0x00000020a488723c */ /* 0x060fec00000018ff */
[C---:B------:R-:W-:Y:S06]  /*15690*/  HMMA.16816.F32 R32, R164.reuse, R34, RZ ;  /* 0x00000022a420723c */ /* 0x040fec00000018ff */
[C---:B------:R-:W-:Y:S06]  /*156a0*/  HMMA.16816.F32 R168, R164.reuse, R24, RZ ;  /* 0x00000018a4a8723c */ /* 0x040fec00000018ff */
[----:B------:R-:W-:Y:S01]  /*156b0*/  HMMA.16816.F32 R164, R164, R26, RZ ;  /* 0x0000001aa4a4723c */ /* 0x000fe200000018ff */
[----:B------:R-:W-:Y:S05]  /*156c0*/  LDSM.16.M88.4 R24, [R193] ;  /* 0x00000000c118783b */ /* 0x000fea0000000200 */
[C---:B------:R-:W-:Y:S01]  /*156d0*/  HMMA.16816.F32 R12, R20.reuse, R6, R12 ;  /* 0x00000006140c723c */ /* 0x040fe2000000180c */
[----:B------:R-:W2:Y:S05]  /*156e0*/  LDSM.16.M88.4 R4, [R184] ;  /* 0x00000000b804783b */ /* 0x000eaa0000000200 */
[C---:B------:R-:W-:Y:S06]  /*156f0*/  HMMA.16816.F32 R144, R20.reuse, R216, R144 ;  /* 0x000000d81490723c */ /* 0x040fec0000001890 */
[----:B------:R-:W-:Y:S01]  /*15700*/  HMMA.16816.F32 R140, R20, R218, R140 ;  /* 0x000000da148c723c */ /* 0x000fe2000000188c */
[----:B------:R-:W4:Y:S05]  /*15710*/  LDSM.16.M88.4 R216, [R184+0x800] ;  /* 0x00080000b8d8783b */ /* 0x000f2a0000000200 */
[----:B-1----:R-:W-:Y:S06]  /*15720*/  HMMA.16816.F32 R16, R28, R8, R16 ;  /* 0x000000081c10723c */ /* 0x002fec0000001810 */
[C---:B------:R-:W-:Y:S06]  /*15730*/  HMMA.16816.F32 R136, R20.reuse, R156, R136 ;  /* 0x0000009c1488723c */ /* 0x040fec0000001888 */
[C---:B------:R-:W-:Y:S01]  /*15740*/  HMMA.16816.F32 R32, R20.reuse, R158, R32 ;  /* 0x0000009e1420723c */ /* 0x040fe20000001820 */
[----:B------:R-:W-:Y:S05]  /*15750*/  LDSM.16.M88.4 R156, [R184+0x1000] ;  /* 0x00100000b89c783b */ /* 0x000fea0000000200 */
[C---:B---3--:R-:W-:Y:S06]  /*15760*/  HMMA.16816.F32 R168, R20.reuse, R152, R168 ;  /* 0x0000009814a8723c */ /* 0x048fec00000018a8 */
[----:B------:R-:W-:Y:S01]  /*15770*/  HMMA.16816.F32 R164, R20, R154, R164 ;  /* 0x0000009a14a4723c */ /* 0x000fe200000018a4 */
[----:B------:R-:W-:Y:S04]  /*15780*/  LDSM.16.M88.4 R20, [R198+0x2000] ;  /* 0x00200000c614783b */ /* 0x000fe80000000200 */
[----:B------:R-:W-:Y:S01]  /*15790*/  LDSM.16.M88.4 R152, [R184+0x1800] ;  /* 0x00180000b898783b */ /* 0x000fe20000000200 */
[C---:B------:R-:W-:Y:S03]  /*157a0*/  HMMA.16816.F32 R12, R28.reuse, R10, R12 ;  /* 0x0000000a1c0c723c */ /* 0x040fe6000000180c */
[----:B------:R-:W1:Y:S03]  /*157b0*/  LDSM.16.M88.4 R8, [R197+0x8000] ;  /* 0x00800000c508783b */ /* 0x000e660000000200 */
[C---:B------:R-:W-:Y:S06]  /*157c0*/  HMMA.16816.F32 R144, R28.reuse, R172, R144 ;  /* 0x000000ac1c90723c */ /* 0x040fec0000001890 */
[----:B------:R-:W-:Y:S01]  /*157d0*/  HMMA.16816.F32 R140, R28, R174, R140 ;  /* 0x000000ae1c8c723c */ /* 0x000fe2000000188c */
[----:B------:R-:W3:Y:S05]  /*157e0*/  LDSM.16.M88.4 R172, [R197+0x8800] ;  /* 0x00880000c5ac783b */ /* 0x000eea0000000200 */
        /* <DEDUP_REMOVED lines=9> */
[----:B------:R-:W2:Y:S03]  /*15880*/  LDSM.16.M88.4 R4, [R183] ;  /* 0x00000000b704783b */ /* 0x000ea60000000200 */
[C---:B----4-:R-:W-:Y:S06]  /*15890*/  HMMA.16816.F32 R144, R24.reuse, R216, R144 ;  /* 0x000000d81890723c */ /* 0x050fec0000001890 */
[----:B------:R-:W-:Y:S01]  /*158a0*/  HMMA.16816.F32 R140, R24, R218, R140 ;  /* 0x000000da188c723c */ /* 0x000fe2000000188c */
[----:B------:R-:W4:Y:S05]  /*158b0*/  LDSM.16.M88.4 R216, [R182] ;  /* 0x00000000b6d8783b */ /* 0x000f2a0000000200 */
[----:B-1----:R-:W-:Y:S06]  /*158c0*/  HMMA.16816.F32 R16, R20, R8, R16 ;  /* 0x000000081410723c */ /* 0x002fec0000001810 */
        /* <DEDUP_REMOVED lines=8> */
[----:B------:R-:W1:Y:S03]  /*15950*/  LDSM.16.M88.4 R8, [R194+0x2000] ;  /* 0x00200000c208783b */ /* 0x000e660000000200 */
[C---:B---3--:R-:W-:Y:S06]  /*15960*/  HMMA.16816.F32 R144, R20.reuse, R172, R144 ;  /* 0x000000ac1490723c */ /* 0x048fec0000001890 */
        /* <DEDUP_REMOVED lines=12> */
[C---:B----4-:R-:W-:Y:S06]  /*15a30*/  HMMA.16816.F32 R144, R148.reuse, R216, R144 ;  /* 0x000000d89490723c */ /* 0x050fec0000001890 */
        /* <DEDUP_REMOVED lines=9> */
[----:B------:R-:W-:Y:S01]  /*15ad0*/  LDSM.16.M88.4 R148, [R184+0x3800] ;  /* 0x00380000b894783b */ /* 0x000fe20000000200 */
[C---:B------:R-:W-:Y:S03]  /*15ae0*/  HMMA.16816.F32 R12, R8.reuse, R26, R12 ;  /* 0x0000001a080c723c */ /* 0x040fe6000000180c */
[----:B------:R-:W4:Y:S03]  /*15af0*/  LDSM.16.M88.4 R24, [R197+0xa000] ;  /* 0x00a00000c518783b */ /* 0x000f260000000200 */
[C---:B---3--:R-:W-:Y:S06]  /*15b00*/  HMMA.16816.F32 R144, R8.reuse, R172, R144 ;  /* 0x000000ac0890723c */ /* 0x048fec0000001890 */
[----:B------:R-:W-:Y:S01]  /*15b10*/  HMMA.16816.F32 R140, R8, R174, R140 ;  /* 0x000000ae088c723c */ /* 0x000fe2000000188c */
[----:B------:R-:W-:Y:S05]  /*15b20*/  LDSM.16.M88.4 R172, [R197+0xb800] ;  /* 0x00b80000c5ac783b */ /* 0x000fea0000000200 */
[----:B--2---:R-:W-:Y:S06]  /*15b30*/  HMMA.16816.F32 R16, R28, R4, R16 ;  /* 0x000000041c10723c */ /* 0x004fec0000001810 */
[C---:B------:R-:W-:Y:S06]  /*15b40*/  HMMA.16816.F32 R168, R8.reuse, R20, R168 ;  /* 0x0000001408a8723c */ /* 0x040fec00000018a8 */
[C---:B------:R-:W-:Y:S01]  /*15b50*/  HMMA.16816.F32 R164, R8.reuse, R22, R164 ;  /* 0x0000001608a4723c */ /* 0x040fe200000018a4 */
[----:B------:R-:W2:Y:S05]  /*15b60*/  LDSM.16.M88.4 R20, [R197+0xa800] ;  /* 0x00a80000c514783b */ /* 0x000eaa0000000200 */
[C---:B------:R-:W-:Y:S06]  /*15b70*/  HMMA.16816.F32 R136, R8.reuse, R160, R136 ;  /* 0x000000a00888723c */ /* 0x040fec0000001888 */
[----:B------:R-:W-:Y:S01]  /*15b80*/  HMMA.16816.F32 R32, R8, R162, R32 ;  /* 0x000000a20820723c */ /* 0x000fe20000001820 */
[----:B------:R-:W-:Y:S04]  /*15b90*/  LDSM.16.M88.4 R160, [R196+0x4000] ;  /* 0x00400000c4a0783b */ /* 0x000fe80000000200 */
[----:B------:R-:W-:Y:S01]  /*15ba0*/  LDSM.16.M88.4 R8, [R197+0xb000] ;  /* 0x00b00000c508783b */ /* 0x000fe20000000200 */
[C---:B------:R-:W-:Y:S03]  /*15bb0*/  HMMA.16816.F32 R12, R28.reuse, R6, R12 ;  /* 0x000000061c0c723c */ /* 0x040fe6000000180c */
[----:B------:R-:W3:Y:S03]  /*15bc0*/  LDSM.16.M88.4 R4, [R179] ;  /* 0x00000000b304783b */ /* 0x000ee60000000200 */
[C---:B-1----:R-:W-:Y:S06]  /*15bd0*/  HMMA.16816.F32 R144, R28.reuse, R156, R144 ;  /* 0x0000009c1c90723c */ /* 0x042fec0000001890 */
[----:B------:R-:W-:Y:S01]  /*15be0*/  HMMA.16816.F32 R140, R28, R158, R140 ;  /* 0x0000009e1c8c723c */ /* 0x000fe2000000188c */
[----:B------:R-:W1:Y:S05]  /*15bf0*/  LDSM.16.M88.4 R156, [R178] ;  /* 0x00000000b29c783b */ /* 0x000e6a0000000200 */
        /* <DEDUP_REMOVED lines=10> */
[C---:B--2---:R-:W-:Y:S06]  /*15ca0*/  HMMA.16816.F32 R144, R216.reuse, R20, R144 ;  /* 0x00000014d890723c */ /* 0x044fec0000001890 */
[----:B------:R-:W-:Y:S01]  /*15cb0*/  HMMA.16816.F32 R140, R216, R22, R140 ;  /* 0x00000016d88c723c */ /* 0x000fe2000000188c */
[----:B------:R-:W2:Y:S05]  /*15cc0*/  LDSM.16.M88.4 R20, [R191+0xa800] ;  /* 0x00a80000bf14783b */ /* 0x000eaa0000000200 */
[----:B---3--:R-:W-:Y:S06]  /*15cd0*/  HMMA.16816.F32 R16, R160, R4, R16 ;  /* 0x00000004a010723c */ /* 0x008fec0000001810 */
[C---:B------:R-:W-:Y:S06]  /*15ce0*/  HMMA.16816.F32 R136, R216.reuse, R8, R136 ;  /* 0x00000008d888723c */ /* 0x040fec0000001888 */
[----:B------:R-:W-:Y:S01]  /*15cf0*/  HMMA.16816.F32 R32, R216, R10, R32 ;  /* 0x0000000ad820723c */ /* 0x000fe20000001820 */
[----:B------:R-:W-:Y:S05]  /*15d00*/  LDSM.16.M88.4 R8, [R193+0x4000] ;  /* 0x00400000c108783b */ /* 0x000fea0000000200 */
[C---:B------:R-:W-:Y:S01]  /*15d10*/  HMMA.16816.F32 R12, R160.reuse, R6, R12 ;  /* 0x00000006a00c723c */ /* 0x040fe2000000180c */
[----:B------:R-:W3:Y:S05]  /*15d20*/  LDSM.16.M88.4 R4, [R184+0x4000] ;  /* 0x00400000b804783b */ /* 0x000eea0000000200 */
[C---:B-1----:R-:W-:Y:S06]  /*15d30*/  HMMA.16816.F32 R144, R160.reuse, R156, R144 ;  /* 0x0000009ca090723c */ /* 0x042fec0000001890 */
[----:B------:R-:W-:Y:S01]  /*15d40*/  HMMA.16816.F32 R140, R160, R158, R140 ;  /* 0x0000009ea08c723c */ /* 0x000fe2000000188c */
[----:B------:R-:W1:Y:S05]  /*15d50*/  LDSM.16.M88.4 R156, [R191+0xb000] ;  /* 0x00b00000bf9c783b */ /* 0x000e6a0000000200 */
[----:B----4-:R-:W-:Y:S06]  /*15d60*/  HMMA.16816.F32 R16, R28, R24, R16 ;  /* 0x000000181c10723c */ /* 0x010fec0000001810 */
[----:B------:R-:W-:Y:S06]  /*15d70*/  HMMA.16816.F32 R168, R216, R172, R168 ;  /* 0x000000acd8a8723c */ /* 0x000fec00000018a8 */
[C---:B------:R-:W-:Y:S01]  /*15d80*/  HMMA.16816.F32 R12, R28.reuse, R26, R12 ;  /* 0x0000001a1c0c723c */ /* 0x040fe2000000180c */
[----:B------:R-:W-:Y:S05]  /*15d90*/  LDSM.16.M88.4 R24, [R184+0x5000] ;  /* 0x00500000b818783b */ /* 0x000fea0000000200 */
[C---:B--2---:R-:W-:Y:S06]  /*15da0*/  HMMA.16816.F32 R144, R28.reuse, R20, R144 ;  /* 0x000000141c90723c */ /* 0x044fec0000001890 */
[----:B------:R-:W-:Y:S01]  /*15db0*/  HMMA.16816.F32 R140, R28, R22, R140 ;  /* 0x000000161c8c723c */ /* 0x000fe2000000188c */
[----:B------:R-:W2:Y:S05]  /*15dc0*/  LDSM.16.M88.4 R20, [R191+0xb800] ;  /* 0x00b80000bf14783b */ /* 0x000eaa0000000200 */
[----:B------:R-:W-:Y:S01]  /*15dd0*/  HMMA.16816.F32 R164, R216, R174, R164 ;  /* 0x000000aed8a4723c */ /* 0x000fe200000018a4 */
[----:B------:R-:W4:Y:S05]  /*15de0*/  LDSM.16.M88.4 R172, [R184+0x4800] ;  /* 0x00480000b8ac783b */ /* 0x000f2a0000000200 */
[----:B---3--:R-:W-:Y:S06]  /*15df0*/  HMMA.16816.F32 R16, R8, R4, R16 ;  /* 0x000000040810723c */ /* 0x008fec0000001810 */
[----:B------:R-:W-:Y:S01]  /*15e00*/  HMMA.16816.F32 R136, R160, R152, R136 ;  /* 0x00000098a088723c */ /* 0x000fe20000001888 */
[----:B------:R-:W-:-:S05]  /*15e10*/  LOP3.LUT R5, R0, 0x6, RZ, 0xc0, !PT ;  /* 0x0000000600057812 */ /* 0x000fca00078ec0ff */
[----:B------:R-:W-:Y:S01]  /*15e20*/  IMAD R0, R208, 0x40, R5 ;  /* 0x00000040d0007824 */ /* 0x000fe200078e0205 */
[C---:B------:R-:W-:Y:S03]  /*15e30*/  HMMA.16816.F32 R32, R160.reuse, R154, R32 ;  /* 0x0000009aa020723c */ /* 0x040fe60000001820 */
[C---:B------:R-:W-:Y:S02]  /*15e40*/  VIADD R4, R0.reuse, 0x1 ;  /* 0x0000000100047836 */ /* 0x040fe40000000000 */
[C---:B------:R-:W-:Y:S01]  /*15e50*/  VIADD R5, R0.reuse, 0x8 ;  /* 0x0000000800057836 */ /* 0x040fe20000000000 */
[----:B------:R-:W-:Y:S01]  /*15e60*/  HMMA.16816.F32 R168, R160, R148, R168 ;  /* 0x00000094a0a8723c */ /* 0x000fe200000018a8 */
[----:B------:R-:W-:Y:S01]  /*15e70*/  VIADD R133, R0, 0x11 ;  /* 0x0000001100857836 */ /* 0x000fe20000000000 */
[-C--:B------:R-:W-:Y:S01]  /*15e80*/  ISETP.GE.AND P0, PT, R4, R2.reuse, PT ;  /* 0x000000020400720c */ /* 0x080fe20003f06270 */
[----:B------:R-:W-:Y:S01]  /*15e90*/  VIADD R134, R0, 0x10 ;  /* 0x0000001000867836 */ /* 0x000fe20000000000 */
[----:B------:R-:W-:Y:S01]  /*15ea0*/  ISETP.GE.AND P4, PT, R4, R207, PT ;  /* 0x000000cf0400720c */ /* 0x000fe20003f86270 */
[----:B------:R-:W-:Y:S01]  /*15eb0*/  VIADD R4, R0, 0x9 ;  /* 0x0000000900047836 */ /* 0x000fe20000000000 */
[----:B------:R-:W-:Y:S01]  /*15ec0*/  HMMA.16816.F32 R12, R8, R6, R12 ;  /* 0x00000006080c723c */ /* 0x000fe2000000180c */
[----:B------:R-:W-:-:S02]  /*15ed0*/  ISETP.GE.AND P6, PT, R5, R2, PT ;  /* 0x000000020500720c */ /* 0x000fc40003fc6270 */
[-C--:B------:R-:W-:Y:S02]  /*15ee0*/  ISETP.GE.AND P2, PT, R5, R207.reuse, PT ;  /* 0x000000cf0500720c */ /* 0x080fe40003f46270 */
[C---:B------:R-:W-:Y:S01]  /*15ef0*/  ISETP.GE.AND P5, PT, R4.reuse, R2, PT ;  /* 0x000000020400720c */ /* 0x040fe20003fa6270 */
[----:B-1----:R-:W-:Y:S01]  /*15f00*/  HMMA.16816.F32 R136, R28, R156, R136 ;  /* 0x0000009c1c88723c */ /* 0x002fe20000001888 */
[----:B------:R-:W-:Y:S02]  /*15f10*/  ISETP.GE.AND P1, PT, R4, R207, PT ;  /* 0x000000cf0400720c */ /* 0x000fe40003f26270 */
[----:B------:R-:W1:Y:S01]  /*15f20*/  LDSM.16.M88.4 R4, [R184+0x5800] ;  /* 0x00580000b804783b */ /* 0x000e620000000200 */
[----:B------:R-:W-:Y:S01]  /*15f30*/  FSEL R155, R17, -INF , !P0 ;  /* 0xff800000119b7808 */ /* 0x000fe20004000000 */
[----:B------:R-:W-:-:S04]  /*15f40*/  DEPBAR.LE SB0, 0x0 ;  /* 0x000080000000791a */ /* 0x000fc80000000000 */
[----:B------:R-:W-:Y:S01]  /*15f50*/  HMMA.16816.F32 R164, R160, R150, R164 ;  /* 0x00000096a0a4723c */ /* 0x000fe200000018a4 */
[----:B------:R-:W-:-:S05]  /*15f60*/  ISETP.GE.AND P0, PT, R134, R2, PT ;  /* 0x000000028600720c */ /* 0x000fca0003f06270 */
[C---:B------:R-:W-:Y:S03]  /*15f70*/  HMMA.16816.F32 R32, R28.reuse, R158, R32 ;  /* 0x0000009e1c20723c */ /* 0x040fe60000001820 */
[----:B------:R-:W-:Y:S02]  /*15f80*/  FSEL R17, R12, -INF , !P6 ;  /* 0xff8000000c117808 */ /* 0x000fe40007000000 */
[----:B------:R-:W-:Y:S01]  /*15f90*/  FSEL R13, R13, -INF , !P5 ;  /* 0xff8000000d0d7808 */ /* 0x000fe20006800000 */
[----:B--2---:R-:W-:Y:S01]  /*15fa0*/  HMMA.16816.F32 R168, R28, R20, R168 ;  /* 0x000000141ca8723c */ /* 0x004fe200000018a8 */
[----:B------:R-:W-:Y:S01]  /*15fb0*/  FSEL R12, R15, -INF , !P1 ;  /* 0xff8000000f0c7808 */ /* 0x000fe20004800000 */
[----:B------:R-:W-:Y:S01]  /*15fc0*/  VIADD R15, R0, 0x20 ;  /* 0x00000020000f7836 */ /* 0x000fe20000000000 */
[CC--:B------:R-:W-:Y:S02]  /*15fd0*/  ISETP.GE.AND P5, PT, R133.reuse, R207.reuse, PT ;  /* 0x000000cf8500720c */ /* 0x0c0fe40003fa6270 */
[----:B------:R-:W-:Y:S01]  /*15fe0*/  FSEL R14, R14, -INF , !P2 ;  /* 0xff8000000e0e7808 */ /* 0x000fe20005000000 */
[----:B----4-:R-:W-:Y:S01]  /*15ff0*/  HMMA.16816.F32 R144, R8, R172, R144 ;  /* 0x000000ac0890723c */ /* 0x010fe20000001890 */
[----:B------:R-:W-:Y:S01]  /*16000*/  VIADD R20, R0, 0x18 ;  /* 0x0000001800147836 */ /* 0x000fe20000000000 */
[----:B------:R-:W-:Y:S01]  /*16010*/  ISETP.GE.AND P6, PT, R134, R207, PT ;  /* 0x000000cf8600720c */ /* 0x000fe20003fc6270 */
[----:B------:R-:W-:Y:S01]  /*16020*/  VIADD R21, R0, 0x19 ;  /* 0x0000001900157836 */ /* 0x000fe20000000000 */
[----:B------:R-:W-:-:S02]  /*16030*/  ISETP.GE.AND P2, PT, R133, R2, PT ;  /* 0x000000028500720c */ /* 0x000fc40003f46270 */
[----:B------:R-:W-:Y:S01]  /*16040*/  HMMA.16816.F32 R140, R8, R174, R140 ;  /* 0x000000ae088c723c */ /* 0x000fe2000000188c */
[----:B------:R-:W-:-:S05]  /*16050*/  ISETP.GE.AND P1, PT, R20, R2, PT ;  /* 0x000000021400720c */ /* 0x000fca0003f26270 */
[C---:B------:R-:W-:Y:S06]  /*16060*/  HMMA.16816.F32 R136, R8.reuse, R24, R136 ;  /* 0x000000180888723c */ /* 0x040fec0000001888 */
[----:B------:R-:W-:Y:S06]  /*16070*/  HMMA.16816.F32 R32, R8, R26, R32 ;  /* 0x0000001a0820723c */ /* 0x000fec0000001820 */
[----:B------:R-:W-:Y:S01]  /*16080*/  HMMA.16816.F32 R164, R28, R22, R164 ;  /* 0x000000161ca4723c */ /* 0x000fe200000018a4 */
[----:B------:R-:W-:-:S02]  /*16090*/  FSEL R134, R147, -INF , !P5 ;  /* 0xff80000093867808 */ /* 0x000fc40006800000 */
[----:B------:R-:W-:Y:S01]  /*160a0*/  FSEL R153, R144, -INF , !P0 ;  /* 0xff80000090997808 */ /* 0x000fe20004000000 */
[----:B------:R-:W-:Y:S01]  /*160b0*/  BAR.SYNC.DEFER_BLOCKING 0x0 ;  /* 0x0000000000007b1d */ /* 0x000fe20000010000 */
[CC--:B------:R-:W-:Y:S01]  /*160c0*/  ISETP.GE.AND P5, PT, R15.reuse, R2.reuse, PT ;  /* 0x000000020f00720c */ /* 0x0c0fe20003fa6270 */
[----:B-1----:R-:W-:Y:S01]  /*160d0*/  HMMA.16816.F32 R168, R8, R4, R168 ;  /* 0x0000000408a8723c */ /* 0x002fe200000018a8 */
[----:B------:R-:W-:Y:S02]  /*160e0*/  FSEL R133, R140, -INF , !P1 ;  /* 0xff8000008c857808 */ /* 0x000fe40004800000 */
[-C--:B------:R-:W-:Y:S01]  /*160f0*/  ISETP.GE.AND P1, PT, R15, R207.reuse, PT ;  /* 0x000000cf0f00720c */ /* 0x080fe20003f26270 */
[----:B------:R-:W-:Y:S01]  /*16100*/  VIADD R15, R0, 0x21 ;  /* 0x00000021000f7836 */ /* 0x000fe20000000000 */
[----:B------:R-:W-:Y:S01]  /*16110*/  ISETP.GE.AND P0, PT, R20, R207, PT ;  /* 0x000000cf1400720c */ /* 0x000fe20003f06270 */
[----:B------:R-:W-:Y:S01]  /*16120*/  VIADD R20, R0, 0x28 ;  /* 0x0000002800147836 */ /* 0x000fe20000000000 */
[----:B------:R-:W-:Y:S01]  /*16130*/  FSEL R156, R146, -INF , !P6 ;  /* 0xff800000929c7808 */ /* 0x000fe20007000000 */
[----:B------:R-:W-:Y:S01]  /*16140*/  VIADD R5, R0, 0x29 ;  /* 0x0000002900057836 */ /* 0x000fe20000000000 */
[----:B------:R-:W-:Y:S01]  /*16150*/  FSEL R154, R142, -INF , !P0 ;  /* 0xff8000008e9a7808 */ /* 0x000fe20004000000 */
[----:B------:R-:W-:Y:S01]  /*16160*/  VIADD R4, R0, 0x30 ;  /* 0x0000003000047836 */ /* 0x000fe20000000000 */
[----:B------:R-:W-:-:S02]  /*16170*/  ISETP.GE.AND P0, PT, R15, R2, PT ;  /* 0x000000020f00720c */ /* 0x000fc40003f06270 */
[----:B------:R-:W-:Y:S02]  /*16180*/  FSEL R135, R145, -INF , !P2 ;  /* 0xff80000091877808 */ /* 0x000fe40005000000 */
[C---:B------:R-:W-:Y:S02]  /*16190*/  ISETP.GE.AND P6, PT, R21.reuse, R2, PT ;  /* 0x000000021500720c */ /* 0x040fe40003fc6270 */
[----:B------:R-:W-:Y:S01]  /*161a0*/  ISETP.GE.AND P2, PT, R21, R207, PT ;  /* 0x000000cf1500720c */ /* 0x000fe20003f46270 */
[----:B------:R-:W-:Y:S01]  /*161b0*/  HMMA.16816.F32 R164, R8, R6, R164 ;  /* 0x0000000608a4723c */ /* 0x000fe200000018a4 */
[----:B------:R-:W-:Y:S02]  /*161c0*/  FSEL R150, R138, -INF , !P1 ;  /* 0xff8000008a967808 */ /* 0x000fe40004800000 */
[----:B------:R-:W-:Y:S02]  /*161d0*/  FSEL R149, R137, -INF , !P0 ;  /* 0xff80000089957808 */ /* 0x000fe40004000000 */
[----:B------:R-:W-:-:S02]  /*161e0*/  FSEL R151, R136, -INF , !P5 ;  /* 0xff80000088977808 */ /* 0x000fc40006800000 */
[C---:B------:R-:W-:Y:S02]  /*161f0*/  ISETP.GE.AND P1, PT, R5.reuse, R2, PT ;  /* 0x000000020500720c */ /* 0x040fe40003f26270 */
[-C--:B------:R-:W-:Y:S01]  /*16200*/  ISETP.GE.AND P0, PT, R5, R207.reuse, PT ;  /* 0x000000cf0500720c */ /* 0x080fe20003f06270 */
[----:B------:R-:W-:Y:S01]  /*16210*/  VIADD R5, R0, 0x31 ;  /* 0x0000003100057836 */ /* 0x000fe20000000000 */
[----:B------:R-:W-:Y:S02]  /*16220*/  FSEL R141, R141, -INF , !P6 ;  /* 0xff8000008d8d7808 */ /* 0x000fe40007000000 */
[----:B------:R-:W-:Y:S02]  /*16230*/  FSEL R152, R143, -INF , !P2 ;  /* 0xff8000008f987808 */ /* 0x000fe40005000000 */
[-C--:B------:R-:W-:Y:S02]  /*16240*/  ISETP.GE.AND P5, PT, R20, R207.reuse, PT ;  /* 0x000000cf1400720c */ /* 0x080fe40003fa6270 */
[----:B------:R-:W-:-:S02]  /*16250*/  ISETP.GE.AND P6, PT, R15, R207, PT ;  /* 0x000000cf0f00720c */ /* 0x000fc40003fc6270 */
[-C--:B------:R-:W-:Y:S02]  /*16260*/  ISETP.GE.AND P2, PT, R20, R2.reuse, PT ;  /* 0x000000021400720c */ /* 0x080fe40003f46270 */
[----:B------:R-:W-:Y:S02]  /*16270*/  FSEL R144, R34, -INF , !P5 ;  /* 0xff80000022907808 */ /* 0x000fe40006800000 */
[----:B------:R-:W-:Y:S02]  /*16280*/  FSEL R145, R33, -INF , !P1 ;  /* 0xff80000021917808 */ /* 0x000fe40004800000 */
[----:B------:R-:W-:Y:S02]  /*16290*/  FSEL R148, R139, -INF , !P6 ;  /* 0xff8000008b947808 */ /* 0x000fe40007000000 */
[----:B------:R-:W-:Y:S02]  /*162a0*/  FSEL R147, R32, -INF , !P2 ;  /* 0xff80000020937808 */ /* 0x000fe40005000000 */
[----:B------:R-:W-:-:S02]  /*162b0*/  ISETP.GE.AND P5, PT, R5, R2, PT ;  /* 0x000000020500720c */ /* 0x000fc40003fa6270 */
[-C--:B------:R-:W-:Y:S01]  /*162c0*/  ISETP.GE.AND P1, PT, R5, R207.reuse, PT ;  /* 0x000000cf0500720c */ /* 0x080fe20003f26270 */
[----:B------:R-:W-:Y:S01]  /*162d0*/  VIADD R5, R0, 0x38 ;  /* 0x0000003800057836 */ /* 0x000fe20000000000 */
[CC--:B------:R-:W-:Y:S02]  /*162e0*/  ISETP.GE.AND P6, PT, R4.reuse, R2.reuse, PT ;  /* 0x000000020400720c */ /* 0x0c0fe40003fc6270 */
[----:B------:R-:W-:Y:S02]  /*162f0*/  ISETP.GE.AND P2, PT, R4, R207, PT ;  /* 0x000000cf0400720c */ /* 0x000fe40003f46270 */
[----:B------:R-:W-:Y:S02]  /*16300*/  FSEL R146, R35, -INF , !P0 ;  /* 0xff80000023927808 */ /* 0x000fe40004000000 */
[----:B------:R-:W-:Y:S02]  /*16310*/  ISETP.GE.AND P0, PT, R0, R2, PT ;  /* 0x000000020000720c */ /* 0x000fe40003f06270 */
[----:B------:R-:W-:-:S02]  /*16320*/  FSEL R217, R168, -INF , !P6 ;  /* 0xff800000a8d97808 */ /* 0x000fc40007000000 */
[----:B------:R-:W-:Y:S02]  /*16330*/  FSEL R174, R170, -INF , !P2 ;  /* 0xff800000aaae7808 */ /* 0x000fe40005000000 */
[C---:B------:R-:W-:Y:S02]  /*16340*/  ISETP.GE.AND P6, PT, R5.reuse, R2, PT ;  /* 0x000000020500720c */ /* 0x040fe40003fc6270 */
[----:B------:R-:W-:Y:S02]  /*16350*/  ISETP.GE.AND P2, PT, R5, R207, PT ;  /* 0x000000cf0500720c */ /* 0x000fe40003f46270 */
[----:B------:R-:W-:Y:S02]  /*16360*/  FSEL R5, R16, -INF , !P0 ;  /* 0xff80000010057808 */ /* 0x000fe40004000000 */
[----:B------:R-:W-:Y:S02]  /*16370*/  ISETP.GT.AND P0, PT, R208, R199, PT ;  /* 0x000000c7d000720c */ /* 0x000fe40003f04270 */
[----:B------:R-:W-:-:S02]  /*16380*/  FSEL R4, R19, -INF , !P4 ;  /* 0xff80000013047808 */ /* 0x000fc40006000000 */
[CC--:B------:R-:W-:Y:S01]  /*16390*/  ISETP.GE.AND P4, PT, R0.reuse, R207.reuse, PT ;  /* 0x000000cf0000720c */ /* 0x0c0fe20003f86270 */
[----:B------:R-:W-:Y:S01]  /*163a0*/  VIADD R0, R0, 0x39 ;  /* 0x0000003900007836 */ /* 0x000fe20000000000 */
[----:B------:R-:W-:Y:S02]  /*163b0*/  FSEL R175, R169, -INF , !P5 ;  /* 0xff800000a9af7808 */ /* 0x000fe40006800000 */
[----:B------:R-:W-:Y:S02]  /*163c0*/  FSEL R172, R171, -INF , !P1 ;  /* 0xff800000abac7808 */ /* 0x000fe40004800000 */
[C---:B------:R-:W-:Y:S02]  /*163d0*/  ISETP.GE.AND P5, PT, R0.reuse, R2, PT ;  /* 0x000000020000720c */ /* 0x040fe40003fa6270 */
[----:B------:R-:W-:Y:S02]  /*163e0*/  ISETP.GE.AND P1, PT, R0, R207, PT ;  /* 0x000000cf0000720c */ /* 0x000fe40003f26270 */
[----:B------:R-:W-:-:S02]  /*163f0*/  FSEL R18, R18, -INF , !P4 ;  /* 0xff80000012127808 */ /* 0x000fc40006000000 */
        /* <DEDUP_REMOVED lines=66> */
.L_x_3439:
[----:B------:R-:W-:Y:S02]  /*16820*/  ULDC UR8, c[0x0][0x248] ;  /* 0x0000920000087ab9 */ /* 0x000fe40000000800 */
[----:B------:R-:W-:-:S06]  /*16830*/  USHF.L.U32 UR4, UR8, 0x6, URZ ;  /* 0x0000000608047899 */ /* 0x000fcc000800063f */
[----:B------:R-:W-:-:S04]  /*16840*/  IADD3 R8, RZ, -UR4, RZ ;  /* 0x80000004ff087c10 */ /* 0x000fc8000fffe0ff */
[----:B------:R-:W-:-:S07]  /*16850*/  SHF.R.S32.HI R0, RZ, 0x1f, R8 ;  /* 0x0000001fff007819 */ /* 0x000fce0000011408 */
.L_x_3440:
[----:B------:R-:W-:Y:S01]  /*16860*/  USHF.L.U32 UR4, UR8, 0x5, URZ ;  /* 0x0000000508047899 */ /* 0x000fe2000800063f */
[C---:B------:R-:W-:Y:S01]  /*16870*/  LEA R206, P1, R8.reuse, R206, 0x1 ;  /* 0x000000ce08ce7211 */ /* 0x040fe200078208ff */
[----:B------:R-:W-:Y:S02]  /*16880*/  ULDC UR5, c[0x0][0x24c] ;  /* 0x0000930000057ab9 */ /* 0x000fe40000000800 */
[----:B------:R-:W-:Y:S01]  /*16890*/  USHF.L.U64.HI UR5, UR8, 0x5, UR5 ;  /* 0x0000000508057899 */ /* 0x000fe20008010205 */
[----:B------:R-:W-:Y:S02]  /*168a0*/  LEA.HI.X R205, R8, R205, R0, 0x1, P1 ;  /* 0x000000cd08cd7211 */ /* 0x000fe400008f0c00 */
[----:B------:R-:W-:-:S03]  /*168b0*/  IADD3 R10, P1, R206, UR4, RZ ;  /* 0x00000004ce0a7c10 */ /* 0x000fc6000ff3e0ff */
[----:B------:R-:W-:Y:S01]  /*168c0*/  IMAD.MOV.U32 R207, RZ, RZ, R205 ;  /* 0x000000ffffcf7224 */ /* 0x000fe200078e00cd */
[----:B------:R-:W-:Y:S02]  /*168d0*/  IADD3.X R11, R205, UR5, RZ, P1, !PT ;  /* 0x00000005cd0b7c10 */ /* 0x000fe40008ffe4ff */
[----:B------:R-:W-:Y:S02]  /*168e0*/  IADD3 R8, P1, R10, UR4, RZ ;  /* 0x000000040a087c10 */ /* 0x000fe4000ff3e0ff */
[----:B------:R-:W-:Y:S01]  /*168f0*/  @!PT LDS RZ, [RZ] ;  /* 0x00000000fffff984 */ /* 0x000fe20000000800 */
[----:B------:R-:W-:Y:S01]  /*16900*/  @!PT LDS RZ, [RZ] ;  /* 0x00000000fffff984 */ /* 0x000fe20000000800 */
[----:B------:R-:W-:Y:S01]  /*16910*/  @!PT LDS RZ, [RZ] ;  /* 0x00000000fffff984 */ /* 0x000fe20000000800 */
[----:B------:R1:W-:Y:S02]  /*16920*/  LDGSTS.E.BYPASS.LTC128B.128 [R204+0x6000], desc[UR6][R206.64] ;  /* 0x06000000cecc7fae */ /* 0x0003e4000b901d46 */
[----:B------:R-:W-:Y:S02]  /*16930*/  IADD3.X R9, R11, UR5, RZ, P1, !PT ;  /* 0x000000050b097c10 */ /* 0x000fe40008ffe4ff */
[----:B------:R-:W-:Y:S01]  /*16940*/  IADD3 R6, P1, R8, UR4, RZ ;  /* 0x0000000408067c10 */ /* 0x000fe2000ff3e0ff */
[----:B------:R1:W-:Y:S03]  /*16950*/  LDGSTS.E.BYPASS.LTC128B.128 [R204+0x8000], desc[UR6][R206.64+0x80] ;  /* 0x08000080cecc7fae */ /* 0x0003e6000b901d46 */
        /* <DEDUP_REMOVED lines=12> */
.L_x_3438:
        /* <DEDUP_REMOVED lines=53> */
[----:B------:R-:W-:Y:S01]  /*16d70*/  FFMA.FTZ R214, R17, UR10, -R216 ;  /* 0x0000000a11d67c23 */ /* 0x000fe200080108d8 */
[----:B------:R-:W-:Y:S01]  /*16d80*/  FSEL R5, R222, RZ, P2 ;  /* 0x000000ffde057208 */ /* 0x000fe20001000000 */
[----:B------:R-:W-:Y:S01]  /*16d90*/  FADD.FTZ R6, R3, -R6 ;  /* 0x8000000603067221 */ /* 0x000fe20000010000 */
[--C-:B------:R-:W-:Y:S01]  /*16da0*/  FFMA.FTZ R212, R18, UR10, -R169.reuse ;  /* 0x0000000a12d47c23 */ /* 0x100fe200080108a9 */
[----:B------:R-:W-:Y:S01]  /*16db0*/  FFMA.FTZ R2, R4, UR10, -R169 ;  /* 0x0000000a04027c23 */ /* 0x000fe200080108a9 */
[----:B------:R-:W1:Y:S01]  /*16dc0*/  LDSM.16.MT88.4 R16, [R190+0xc000] ;  /* 0x00c00000be10783b */ /* 0x000e620000004200 */
[----:B------:R-:W-:Y:S01]  /*16dd0*/  FADD.FTZ R4, R132, -R5 ;  /* 0x8000000584047221 */ /* 0x000fe20000010000 */
[--C-:B------:R-:W-:Y:S01]  /*16de0*/  FFMA.FTZ R215, R155, UR10, -R216.reuse ;  /* 0x0000000a9bd77c23 */ /* 0x100fe200080108d8 */
[--C-:B------:R-:W-:Y:S01]  /*16df0*/  FFMA.FTZ R207, R13, UR10, -R216.reuse ;  /* 0x0000000a0dcf7c23 */ /* 0x100fe200080108d8 */
[--C-:B------:R-:W-:Y:S01]  /*16e00*/  FFMA.FTZ R0, R14, UR10, -R169.reuse ;  /* 0x0000000a0e007c23 */ /* 0x100fe200080108a9 */
[--C-:B------:R-:W-:Y:S01]  /*16e10*/  FFMA.FTZ R223, R12, UR10, -R169.reuse ;  /* 0x0000000a0cdf7c23 */ /* 0x100fe200080108a9 */
[----:B------:R-:W-:Y:S01]  /*16e20*/  FMUL.FTZ R224, R4, UR10 ;  /* 0x0000000a04e07c20 */ /* 0x000fe20008410000 */
[----:B------:R-:W-:Y:S01]  /*16e30*/  FMUL.FTZ R3, R6, UR10 ;  /* 0x0000000a06037c20 */ /* 0x000fe20008410000 */
[----:B------:R-:W-:Y:S01]  /*16e40*/  MUFU.EX2 R220, R220 ;  /* 0x000000dc00dc7308 */ /* 0x000fe20000000800 */
[--C-:B------:R-:W-:Y:S01]  /*16e50*/  FFMA.FTZ R227, R141, UR10, -R216.reuse ;  /* 0x0000000a8de37c23 */ /* 0x100fe200080108d8 */
[--C-:B------:R-:W-:Y:S01]  /*16e60*/  FFMA.FTZ R225, R153, UR10, -R216.reuse ;  /* 0x0000000a99e17c23 */ /* 0x100fe200080108d8 */
[----:B------:R-:W-:Y:S01]  /*16e70*/  LDSM.16.MT88.4 R140, [R188+0x10000] ;  /* 0x01000000bc8c783b */ /* 0x000fe20000004200 */
[--C-:B------:R-:W-:Y:S01]  /*16e80*/  FFMA.FTZ R228, R135, UR10, -R216.reuse ;  /* 0x0000000a87e47c23 */ /* 0x100fe200080108d8 */
[--C-:B------:R-:W-:Y:S01]  /*16e90*/  FFMA.FTZ R226, R133, UR10, -R216.reuse ;  /* 0x0000000a85e27c23 */ /* 0x100fe200080108d8 */
[--C-:B------:R-:W-:Y:S01]  /*16ea0*/  FFMA.FTZ R229, R156, UR10, -R169.reuse ;  /* 0x0000000a9ce57c23 */ /* 0x100fe200080108a9 */
[--C-:B------:R-:W-:Y:S01]  /*16eb0*/  FFMA.FTZ R232, R134, UR10, -R169.reuse ;  /* 0x0000000a86e87c23 */ /* 0x100fe200080108a9 */
[----:B------:R-:W2:Y:S01]  /*16ec0*/  MUFU.EX2 R215, R215 ;  /* 0x000000d700d77308 */ /* 0x000ea20000000800 */
        /* <DEDUP_REMOVED lines=16> */
[----:B--2---:R-:W-:Y:S01]  /*16fd0*/  F2FP.F16.F32.PACK_AB R4, R215, R220 ;  /* 0x000000dcd704723e */ /* 0x004fe200000000ff */
        /* <DEDUP_REMOVED lines=9> */
[----:B------:R-:W2:Y:S01]  /*17070*/  MUFU.EX2 R2, R2 ;  /* 0x0000000200027308 */ /* 0x000ea20000000800 */
[----:B----4-:R-:W-:Y:S01]  /*17080*/  F2FP.F16.F32.PACK_AB R6, R207, R214 ;  /* 0x000000d6cf06723e */ /* 0x010fe200000000ff */
[----:B------:R-:W-:Y:S06]  /*17090*/  LDSM.16.MT88.4 R216, [R192+0x11800] ;  /* 0x01180000c0d8783b */ /* 0x000fec0000004200 */
        /* <DEDUP_REMOVED lines=305> */
.L_x_3435:
        /* <DEDUP_REMOVED lines=17> */
.L_x_3445:
        /* <DEDUP_REMOVED lines=67> */
.L_x_3442:
[C---:B------:R-:W-:Y:S04]  /*188f0*/  LEA R210, P0, R10.reuse, R210, 0x1 ;  /* 0x000000d20ad27211 */ /* 0x040fe800078008ff */
[----:B------:R-:W-:Y:S02]  /*18900*/  LEA.HI.X R211, R10, R211, R4, 0x1, P0 ;  /* 0x000000d30ad37211 */ /* 0x000fe400000f0c04 */
[----:B------:R-:W-:Y:S03]  /*18910*/  IADD3 R6, P0, R210, UR6, RZ ;  /* 0x00000006d2067c10 */ /* 0x000fe6000ff1e0ff */
[----:B------:R-:W-:Y:S01]  /*18920*/  @!PT LDS RZ, [RZ] ;  /* 0x00000000fffff984 */ /* 0x000fe20000000800 */
[----:B------:R-:W-:Y:S01]  /*18930*/  @!PT LDS RZ, [RZ] ;  /* 0x00000000fffff984 */ /* 0x000fe20000000800 */
[----:B------:R-:W-:Y:S01]  /*18940*/  @!PT LDS RZ, [RZ] ;  /* 0x00000000fffff984 */ /* 0x000fe20000000800 */
[----:B------:R-:W-:Y:S01]  /*18950*/  LDGSTS.E.BYPASS.LTC128B.128 [R204+0xc000], desc[UR12][R210.64] ;  /* 0x0c000000d2cc7fae */ /* 0x000fe2000b901d4c */
[----:B------:R-:W-:Y:S02]  /*18960*/  IADD3.X R7, R211, UR7, RZ, P0, !PT ;  /* 0x00000007d3077c10 */ /* 0x000fe400087fe4ff */
[----:B------:R-:W-:Y:S01]  /*18970*/  IADD3 R4, P0, R6, UR6, RZ ;  /* 0x0000000606047c10 */ /* 0x000fe2000ff1e0ff */
[----:B------:R-:W-:Y:S03]  /*18980*/  LDGSTS.E.BYPASS.LTC128B.128 [R204+0xe000], desc[UR12][R210.64+0x80] ;  /* 0x0e000080d2cc7fae */ /* 0x000fe6000b901d4c */
[----:B------:R-:W-:Y:S01]  /*18990*/  IADD3.X R5, R7, UR7, RZ, P0, !PT ;  /* 0x0000000707057c10 */ /* 0x000fe200087fe4ff */
[----:B------:R-:W-:Y:S01]  /*189a0*/  LDGSTS.E.BYPASS.LTC128B.128 [R204+0x10000], desc[UR12][R210.64+0x100] ;  /* 0x10000100d2cc7fae */ /* 0x000fe2000b901d4c */
[----:B------:R-:W-:Y:S03]  /*189b0*/  IADD3 R2, P0, R4, UR6, RZ ;  /* 0x0000000604027c10 */ /* 0x000fe6000ff1e0ff */
[----:B------:R-:W-:Y:S01]  /*189c0*/  LDGSTS.E.BYPASS.LTC128B.128 [R204+0xc800], desc[UR12][R6.64] ;  /* 0x0c80000006cc7fae */ /* 0x000fe2000b901d4c */
[----:B------:R-:W-:Y:S02]  /*189d0*/  IADD3.X R3, R5, UR7, RZ, P0, !PT ;  /* 0x0000000705037c10 */ /* 0x000fe400087fe4ff */
[----:B------:R-:W-:Y:S01]  /*189e0*/  ISETP.GT.AND P0, PT, R208, R199, PT ;  /* 0x000000c7d000720c */ /* 0x000fe20003f04270 */
        /* <DEDUP_REMOVED lines=234> */
.L_x_3444:
        /* <DEDUP_REMOVED lines=25> */
.L_x_3443:
        /* <DEDUP_REMOVED lines=410> */
.L_x_3441:
[----:B------:R-:W1:Y:S01]  /*1b3c0*/  SHFL.BFLY PT, R0, R213, 0x2, 0x1f ;  /* 0x0c401f00d5007f89 */ /* 0x000e6200000e0000 */
[----:B------:R-:W-:Y:S01]  /*1b3d0*/  MOV R11, 0x3f800000 ;  /* 0x3f800000000b7802 */ /* 0x000fe20000000f00 */
[----:B------:R-:W2:Y:S01]  /*1b3e0*/  S2UR UR4, SR_CgaCtaId ;  /* 0x00000000000479c3 */ /* 0x000ea20000008800 */
[----:B------:R-:W-:Y:S01]  /*1b3f0*/  UMOV UR5, 0x400 ;  /* 0x0000040000057882 */ /* 0x000fe20000000000 */
[----:B------:R-:W3:Y:S01]  /*1b400*/  SHFL.BFLY PT, R8, R209, 0x2, 0x1f ;  /* 0x0c401f00d1087f89 */ /* 0x000ee200000e0000 */
[----:B------:R-:W-:Y:S01]  /*1b410*/  ULDC.64 UR6, c[0x0][0x208] ;  /* 0x0000820000067ab9 */ /* 0x000fe20000000a00 */
        /* <DEDUP_REMOVED lines=9> */
[----:B------:R-:W2:Y:S01]  /*1b4b0*/  S2UR UR5, SR_CTAID.Z ;  /* 0x00000000000579c3 */ /* 0x000ea20000002700 */
[----:B------:R-:W3:Y:S04]  /*1b4c0*/  SHFL.BFLY PT, R6, R13, 0x1, 0x1f ;  /* 0x0c201f000d067f89 */ /* 0x000ee800000e0000 */
[----:B------:R-:W2:Y:S01]  /*1b4d0*/  SHFL.BFLY PT, R5, R8, 0x1, 0x1f ;  /* 0x0c201f0008057f89 */ /* 0x000ea200000e0000 */
[----:B----4-:R-:W-:-:S04]  /*1b4e0*/  SHF.R.S32.HI R10, RZ, 0x1f, R7 ;  /* 0x0000001fff0a7819 */ /* 0x010fc80000011407 */
[CC--:B------:R-:W-:Y:S02]  /*1b4f0*/  LEA.HI R2, R10.reuse, R7.reuse, RZ, 0x2 ;  /* 0x000000070a027211 */ /* 0x0c0fe400078f10ff */
[----:B------:R-:W-:Y:S02]  /*1b500*/  LEA.HI R10, R10, R7, RZ, 0x5 ;  /* 0x000000070a0a7211 */ /* 0x000fe400078f28ff */
[----:B------:R-:W-:Y:S01]  /*1b510*/  SHF.R.S32.HI R12, RZ, 0x1f, R2 ;  /* 0x0000001fff0c7819 */ /* 0x000fe20000011402 */
[----:B---3--:R-:W-:Y:S01]  /*1b520*/  FADD.FTZ R6, R13, R6 ;  /* 0x000000060d067221 */ /* 0x008fe20000010000 */
[----:B------:R-:W-:Y:S02]  /*1b530*/  SHF.R.S32.HI R13, RZ, 0x2, R2 ;  /* 0x00000002ff0d7819 */ /* 0x000fe40000011402 */
[----:B------:R-:W-:Y:S01]  /*1b540*/  LOP3.LUT R2, R2, 0x1ffffffc, RZ, 0xc0, !PT ;  /* 0x1ffffffc02027812 */ /* 0x000fe200078ec0ff */
[----:B--2---:R-:W-:Y:S01]  /*1b550*/  FADD.FTZ R5, R8, R5 ;  /* 0x0000000508057221 */ /* 0x004fe20000010000 */
[----:B------:R-:W-:Y:S01]  /*1b560*/  BAR.SYNC.DEFER_BLOCKING 0x0 ;  /* 0x0000000000007b1d */ /* 0x000fe20000010000 */
[----:B------:R-:W-:-:S02]  /*1b570*/  FSETP.NE.FTZ.AND P5, PT, R6, RZ, PT ;  /* 0x000000ff0600720b */ /* 0x000fc40003fb5000 */
[--C-:B-1----:R-:W-:Y:S02]  /*1b580*/  SHF.R.S32.HI R9, RZ, 0x1f, R0.reuse ;  /* 0x0000001fff097819 */ /* 0x102fe40000011400 */
[----:B------:R-:W-:Y:S02]  /*1b590*/  FSETP.NE.FTZ.AND P4, PT, R5, RZ, PT ;  /* 0x000000ff0500720b */ /* 0x000fe40003f95000 */
[----:B------:R-:W-:Y:S02]  /*1b5a0*/  LOP3.LUT R8, R10, 0xffffffe0, RZ, 0xc0, !PT ;  /* 0xffffffe00a087812 */ /* 0x000fe400078ec0ff */
[----:B------:R-:W-:Y:S02]  /*1b5b0*/  LEA.HI R12, R12, R13, RZ, 0x3 ;  /* 0x0000000d0c0c7211 */ /* 0x000fe400078f18ff */
[----:B------:R-:W-:Y:S02]  /*1b5c0*/  LEA.HI R4, R9, R0, RZ, 0x4 ;  /* 0x0000000009047211 */ /* 0x000fe400078f20ff */
[----:B------:R-:W-:Y:S01]  /*1b5d0*/  MOV R9, 0x3f800000 ;  /* 0x3f80000000097802 */ /* 0x000fe20000000f00 */
[----:B------:R-:W1:Y:S01]  /*1b5e0*/  @P5 MUFU.RCP R11, R6 ;  /* 0x00000006000b5308 */ /* 0x000e620000001000 */
[----:B------:R-:W-:Y:S01]  /*1b5f0*/  SHF.R.S32.HI R15, RZ, 0x1f, R0 ;  /* 0x0000001fff0f7819 */ /* 0x000fe20000011400 */
[----:B------:R-:W2:Y:S01]  /*1b600*/  @P5 LDC R21, c[0x0][0x2e8] ;  /* 0x0000ba00ff155b82 */ /* 0x000ea20000000800 */
[----:B------:R-:W-:-:S02]  /*1b610*/  IADD3 R8, R7, -R8, RZ ;  /* 0x8000000807087210 */ /* 0x000fc40007ffe0ff */
[----:B------:R-:W-:Y:S02]  /*1b620*/  LOP3.LUT R12, R12, 0xfffffff8, RZ, 0xc0, !PT ;  /* 0xfffffff80c0c7812 */ /* 0x000fe400078ec0ff */
[----:B------:R-:W-:Y:S01]  /*1b630*/  SHF.R.S32.HI R10, RZ, 0x5, R10 ;  /* 0x00000005ff0a7819 */ /* 0x000fe2000001140a */
[----:B------:R-:W3:Y:S01]  /*1b640*/  @P4 MUFU.RCP R9, R5 ;  /* 0x0000000500094308 */ /* 0x000ee20000001000 */
[----:B------:R-:W-:Y:S01]  /*1b650*/  LEA.HI R15, R15, R0, RZ, 0x5 ;  /* 0x000000000f0f7211 */ /* 0x000fe200078f28ff */
[----:B------:R-:W4:Y:S01]  /*1b660*/  @P4 LDC R22, c[0x0][0x2e8] ;  /* 0x0000ba00ff164b82 */ /* 0x000f220000000800 */
[----:B------:R-:W-:Y:S02]  /*1b670*/  LOP3.LUT P0, RZ, R8, 0x3, RZ, 0xc0, !PT ;  /* 0x0000000308ff7812 */ /* 0x000fe4000780c0ff */
[----:B------:R-:W-:Y:S02]  /*1b680*/  IADD3 R8, R13, -R12, RZ ;  /* 0x8000000c0d087210 */ /* 0x000fe40007ffe0ff */
[----:B------:R-:W-:Y:S01]  /*1b690*/  SHF.R.S32.HI R13, RZ, 0x1f, R10 ;  /* 0x0000001fff0d7819 */ /* 0x000fe2000001140a */
[----:B------:R-:W-:Y:S01]  /*1b6a0*/  @P5 MUFU.LG2 R6, R6 ;  /* 0x0000000600065308 */ /* 0x000fe20000000c00 */
[----:B------:R-:W-:Y:S01]  /*1b6b0*/  LOP3.LUT R17, R4, 0xfffffff0, RZ, 0xc0, !PT ;  /* 0xfffffff004117812 */ /* 0x000fe200078ec0ff */
[----:B-1----:R-:W-:Y:S01]  /*1b6c0*/  FMUL.FTZ R128, R11, R128 ;  /* 0x000000800b807220 */ /* 0x002fe20000410000 */
[----:B------:R-:W-:Y:S01]  /*1b6d0*/  LOP3.LUT R15, R15, 0xffffffe0, RZ, 0xc0, !PT ;  /* 0xffffffe00f0f7812 */ /* 0x000fe200078ec0ff */
[C---:B------:R-:W-:Y:S01]  /*1b6e0*/  FMUL.FTZ R129, R11.reuse, R129 ;  /* 0x000000810b817220 */ /* 0x040fe20000410000 */
[----:B------:R-:W-:Y:S01]  /*1b6f0*/  IADD3 R7, -R2, R7, RZ ;  /* 0x0000000702077210 */ /* 0x000fe20007ffe1ff */
[----:B------:R-:W-:Y:S01]  /*1b700*/  FMUL.FTZ R36, R11, R36 ;  /* 0x000000240b247220 */ /* 0x000fe20000410000 */
[----:B------:R-:W-:Y:S01]  /*1b710*/  LEA.HI R13, R13, R10, RZ, 0x2 ;  /* 0x0000000a0d0d7211 */ /* 0x000fe200078f10ff */
[----:B------:R-:W-:Y:S01]  /*1b720*/  FMUL.FTZ R37, R11, R37 ;  /* 0x000000250b257220 */ /* 0x000fe20000410000 */
[----:B------:R-:W-:Y:S01]  /*1b730*/  IADD3 R2, -R17, R0, RZ ;  /* 0x0000000011027210 */ /* 0x000fe20007ffe1ff */
[C---:B------:R-:W-:Y:S01]  /*1b740*/  FMUL.FTZ R40, R11.reuse, R40 ;  /* 0x000000280b287220 */ /* 0x040fe20000410000 */
[----:B------:R-:W-:Y:S01]  /*1b750*/  IADD3 R0, R0, -R15, RZ ;  /* 0x8000000f00007210 */ /* 0x000fe20007ffe0ff */
[----:B------:R-:W-:Y:S01]  /*1b760*/  FMUL.FTZ R41, R11, R41 ;  /* 0x000000290b297220 */ /* 0x000fe20000410000 */
[----:B------:R-:W-:Y:S01]  /*1b770*/  LOP3.LUT R13, R13, 0xffffffc, RZ, 0xc0, !PT ;  /* 0x0ffffffc0d0d7812 */ /* 0x000fe200078ec0ff */
        /* <DEDUP_REMOVED lines=42> */
[----:B------:R-:W-:Y:S01]  /*1ba20*/  SHF.R.S32.HI R11, RZ, 0x1f, R0 ;  /* 0x0000001fff0b7819 */ /* 0x000fe20000011400 */
[C---:B---3--:R-:W-:Y:S01]  /*1ba30*/  FMUL.FTZ R131, R9.reuse, R131 ;  /* 0x0000008309837220 */ /* 0x048fe20000410000 */
[C---:B------:R-:W-:Y:S01]  /*1ba40*/  LEA R7, R10.reuse, R7, 0x9 ;  /* 0x000000070a077211 */ /* 0x040fe200078e48ff */
[C---:B------:R-:W-:Y:S01]  /*1ba50*/  FMUL.FTZ R130, R9.reuse, R130 ;  /* 0x0000008209827220 */ /* 0x040fe20000410000 */
[----:B------:R-:W-:Y:S01]  /*1ba60*/  IADD3 R13, R10, -R13, RZ ;  /* 0x8000000d0a0d7210 */ /* 0x000fe20007ffe0ff */
[C---:B------:R-:W-:Y:S01]  /*1ba70*/  FMUL.FTZ R39, R9.reuse, R39 ;  /* 0x0000002709277220 */ /* 0x040fe20000410000 */
[C---:B------:R-:W-:Y:S01]  /*1ba80*/  SHF.L.U32 R10, R8.reuse, 0x6, RZ ;  /* 0x00000006080a7819 */ /* 0x040fe200000006ff */
[----:B------:R-:W-:Y:S01]  /*1ba90*/  FMUL.FTZ R38, R9, R38 ;  /* 0x0000002609267220 */ /* 0x000fe20000410000 */
[----:B------:R-:W-:Y:S01]  /*1baa0*/  LEA.HI R11, R11, R0, RZ, 0x2 ;  /* 0x000000000b0b7211 */ /* 0x000fe200078f10ff */
[C---:B------:R-:W-:Y:S01]  /*1bab0*/  FMUL.FTZ R43, R9.reuse, R43 ;  /* 0x0000002b092b7220 */ /* 0x040fe20000410000 */
        /* <DEDUP_REMOVED lines=45> */
[----:B------:R-:W5:Y:S01]  /*1bd90*/  LDC.64 R16, c[0x0][0x2c0] ;  /* 0x0000b000ff107b82 */ /* 0x000f620000000a00 */
[----:B------:R-:W-:Y:S01]  /*1bda0*/  LOP3.LUT R10, R10, 0x1c0, RZ, 0xc0, !PT ;  /* 0x000001c00a0a7812 */ /* 0x000fe200078ec0ff */
[----:B------:R-:W1:Y:S01]  /*1bdb0*/  @P4 MUFU.LG2 R5, R5 ;  /* 0x0000000500054308 */ /* 0x000e620000000c00 */
[----:B------:R-:W-:-:S02]  /*1bdc0*/  R2P PR, R8, 0x6 ;  /* 0x0000000608007804 */ /* 0x000fc40000000000 */
[----:B------:R-:W-:Y:S02]  /*1bdd0*/  SHF.L.U32 R4, R0, 0x6, RZ ;  /* 0x0000000600047819 */ /* 0x000fe400000006ff */
[----:B------:R-:W-:Y:S02]  /*1bde0*/  LEA.HI R8, R2, R2, RZ, 0x1 ;  /* 0x0000000202087211 */ /* 0x000fe400078f08ff */
[----:B------:R-:W-:Y:S02]  /*1bdf0*/  ISETP.NE.U32.AND P3, PT, R9, 0x1, PT ;  /* 0x000000010900780c */ /* 0x000fe40003f65070 */
[----:B------:R-:W-:Y:S02]  /*1be00*/  LEA.HI R10, R10, R10, RZ, 0x1d ;  /* 0x0000000a0a0a7211 */ /* 0x000fe400078fe8ff */
[----:B------:R-:W-:Y:S02]  /*1be10*/  LOP3.LUT R4, R4, 0x1c0, RZ, 0xc0, !PT ;  /* 0x000001c004047812 */ /* 0x000fe400078ec0ff */
[----:B------:R-:W-:-:S02]  /*1be20*/  SHF.L.U32 R9, R8, 0x2, RZ ;  /* 0x0000000208097819 */ /* 0x000fc400000006ff */
[----:B------:R-:W-:Y:S02]  /*1be30*/  LOP3.LUT R15, R8, 0xffffffe, RZ, 0xc0, !PT ;  /* 0x0ffffffe080f7812 */ /* 0x000fe400078ec0ff */
[----:B------:R-:W-:Y:S02]  /*1be40*/  SHF.R.S32.HI R8, RZ, 0x2, R11 ;  /* 0x00000002ff087819 */ /* 0x000fe4000001140b */
[----:B------:R-:W-:Y:S02]  /*1be50*/  LEA R7, R7, R10, 0x1 ;  /* 0x0000000a07077211 */ /* 0x000fe400078e08ff */
[----:B------:R-:W-:Y:S02]  /*1be60*/  LOP3.LUT R9, R4, 0x38, R9, 0xf8, !PT ;  /* 0x0000003804097812 */ /* 0x000fe400078ef809 */
[----:B------:R-:W-:Y:S02]  /*1be70*/  SHF.R.U32.HI R4, RZ, 0x3, R4 ;  /* 0x00000003ff047819 */ /* 0x000fe40000011604 */
[----:B------:R-:W-:-:S02]  /*1be80*/  LEA R13, R13, R8, 0x4 ;  /* 0x000000080d0d7211 */ /* 0x000fc400078e20ff */
[----:B------:R-:W-:Y:S02]  /*1be90*/  LEA R7, R7, UR4, 0x2 ;  /* 0x0000000407077c11 */ /* 0x000fe4000f8e10ff */
[----:B------:R-:W-:Y:S02]  /*1bea0*/  MOV R8, 0x40 ;  /* 0x0000004000087802 */ /* 0x000fe40000000f00 */
[----:B------:R-:W-:Y:S01]  /*1beb0*/  MOV R10, 0x80 ;  /* 0x00000080000a7802 */ /* 0x000fe20000000f00 */
[----:B------:R-:W-:Y:S01]  /*1bec0*/  STS.64 [R7], R128 ;  /* 0x0000008007007388 */ /* 0x000fe20000000a00 */
[----:B------:R-:W-:Y:S02]  /*1bed0*/  LOP3.LUT R4, R9, R4, RZ, 0x3c, !PT ;  /* 0x0000000409047212 */ /* 0x000fe400078e3cff */
[----:B------:R-:W-:Y:S01]  /*1bee0*/  IADD3 R15, R2, -R15, RZ ;  /* 0x8000000f020f7210 */ /* 0x000fe20007ffe0ff */
[----:B------:R-:W-:Y:S01]  /*1bef0*/  STS.64 [R7+0x800], R130 ;  /* 0x0008008207007388 */ /* 0x000fe20000000a00 */
[----:B------:R-:W-:-:S02]  /*1bf00*/  IADD3 R9, R7, -0x20, RZ ;  /* 0xffffffe007097810 */ /* 0x000fc40007ffe0ff */
[----:B------:R-:W-:Y:S02]  /*1bf10*/  SEL R8, R8, 0xffffffc0, !P1 ;  /* 0xffffffc008087807 */ /* 0x000fe40004800000 */
[----:B------:R-:W-:Y:S02]  /*1bf20*/  @P3 IADD3 R9, R7, 0x20, RZ ;  /* 0x0000002007093810 */ /* 0x000fe40007ffe0ff */
[----:B------:R-:W-:Y:S02]  /*1bf30*/  SEL R10, R10, 0xffffff80, !P2 ;  /* 0xffffff800a0a7807 */ /* 0x000fe40005000000 */
        /* <DEDUP_REMOVED lines=11> */
[----:B------:R-:W-:Y:S01]  /*1bff0*/  SHF.L.U32 R24, R2, 0x2, RZ ;  /* 0x0000000202187819 */ /* 0x000fe200000006ff */
[----:B-1----:R-:W-:Y:S02]  /*1c000*/  @P4 FMUL.FTZ R2, R5, 0.69314718246459960938 ;  /* 0x3f31721805024820 */ /* 0x002fe40000410000 */
[----:B------:R-:W-:Y:S01]  /*1c010*/  STS.64 [R15], R44 ;  /* 0x0000002c0f007388 */ /* 0x000fe20000000a00 */
[----:B------:R-:W-:-:S03]  /*1c020*/  SHF.R.S32.HI R25, RZ, 0x1f, R24 ;  /* 0x0000001fff197819 */ /* 0x000fc60000011418 */
[----:B------:R-:W-:Y:S04]  /*1c030*/  STS.64 [R15+0x800], R46 ;  /* 0x0008002e0f007388 */ /* 0x000fe80000000a00 */
[----:B------:R-:W-:Y:S04]  /*1c040*/  STS.64 [R8], R48 ;  /* 0x0000003008007388 */ /* 0x000fe80000000a00 */
[----:B------:R-:W-:Y:S04]  /*1c050*/  STS.64 [R8+0x800], R50 ;  /* 0x0008003208007388 */ /* 0x000fe80000000a00 */
        /* <DEDUP_REMOVED lines=30> */
[----:B-1----:R-:W-:Y:S01]  /*1c240*/  IADD3 R7, -R201, RZ, RZ ;  /* 0x000000ffc9077210 */ /* 0x002fe20007ffe1ff */
[----:B-----5:R-:W-:-:S02]  /*1c250*/  IMAD R201, R18, R16, R201 ;  /* 0x0000001012c97224 */ /* 0x020fc400078e02c9 */
[----:B------:R-:W-:Y:S02]  /*1c260*/  STS.64 [R8+0x8000], R108 ;  /* 0x0080006c08007388 */ /* 0x000fe40000000a00 */
[----:B------:R-:W-:Y:S02]  /*1c270*/  IMAD R7, R20, R7, UR5 ;  /* 0x0000000514077e24 */ /* 0x000fe4000f8e0207 */
[----:B------:R1:W-:Y:S01]  /*1c280*/  STS.64 [R8+0x8800], R110 ;  /* 0x0088006e08007388 */ /* 0x0003e20000000a00 */
[----:B---3--:R-:W-:Y:S01]  /*1c290*/  LEA R102, R4, UR4, 0x2 ;  /* 0x0000000404667c11 */ /* 0x008fe2000f8e10ff */
[----:B------:R-:W-:Y:S02]  /*1c2a0*/  IMAD R7, R201, R20, R7 ;  /* 0x00000014c9077224 */ /* 0x000fe400078e0207 */
[----:B------:R3:W-:Y:S01]  /*1c2b0*/  STS.64 [R12+0x8000], R120 ;  /* 0x008000780c007388 */ /* 0x0007e20000000a00 */
[----:B------:R-:W-:-:S03]  /*1c2c0*/  MOV R9, 0xff800000 ;  /* 0xff80000000097802 */ /* 0x000fc60000000f00 */
[----:B------:R3:W-:Y:S01]  /*1c2d0*/  STS.64 [R12+0x8800], R122 ;  /* 0x0088007a0c007388 */ /* 0x0007e20000000a00 */
[----:B--2---:R-:W-:Y:S01]  /*1c2e0*/  MOV R11, 0xff800000 ;  /* 0xff800000000b7802 */ /* 0x004fe20000000f00 */
[----:B----4-:R-:W-:Y:S02]  /*1c2f0*/  @P4 FFMA.FTZ R11, R3, R22, R2 ;  /* 0x00000016030b4223 */ /* 0x010fe40000010002 */
[----:B------:R3:W-:Y:S04]  /*1c300*/  STS.64 [R14+0x8000], R112 ;  /* 0x008000700e007388 */ /* 0x0007e80000000a00 */
[----:B------:R3:W-:Y:S01]  /*1c310*/  STS.64 [R14+0x8800], R114 ;  /* 0x008800720e007388 */ /* 0x0007e20000000a00 */
[----:B------:R-:W-:-:S03]  /*1c320*/  @P5 FMUL.FTZ R15, R6, 0.69314718246459960938 ;  /* 0x3f317218060f5820 */ /* 0x000fc60000410000 */
[----:B------:R3:W-:Y:S01]  /*1c330*/  STS.64 [R10+0x8000], R116 ;  /* 0x008000740a007388 */ /* 0x0007e20000000a00 */
[----:B------:R-:W-:-:S03]  /*1c340*/  @P5 FFMA.FTZ R9, R132, R21, R15 ;  /* 0x0000001584095223 */ /* 0x000fc6000001000f */
[----:B------:R3:W-:Y:S01]  /*1c350*/  STS.64 [R10+0x8800], R118 ;  /* 0x008800760a007388 */ /* 0x0007e20000000a00 */
[----:B-1----:R-:W-:-:S05]  /*1c360*/  SHF.L.U32 R8, R19, 0x6, RZ ;  /* 0x0000000613087819 */ /* 0x002fca00000006ff */
[----:B------:R-:W-:Y:S01]  /*1c370*/  IMAD R8, R7, R17, R8 ;  /* 0x0000001107087224 */ /* 0x000fe200078e0208 */
[----:B------:R-:W-:Y:S06]  /*1c380*/  BAR.SYNC.DEFER_BLOCKING 0x0 ;  /* 0x0000000000007b1d */ /* 0x000fec0000010000 */
[----:B------:R-:W-:Y:S05]  /*1c390*/  @P0 BRA `(.L_x_3447) ;  /* 0x0000000000300947 */ /* 0x000fea0003800000 */
        /* <DEDUP_REMOVED lines=12> */
.L_x_3447:
[----:B------:R-:W-:Y:S05]  /*1c460*/  BSYNC B0 ;  /* 0x0000000000007941 */ /* 0x000fea0003800000 */
.L_x_3446:
[----:B------:R-:W2:Y:S01]  /*1c470*/  LDS.128 R96, [R102] ;  /* 0x0000000066607984 */ /* 0x000ea20000000c00 */
[----:B------:R-:W-:Y:S01]  /*1c480*/  ULDC UR4, c[0x0][0x2dc] ;  /* 0x0000b70000047ab9 */ /* 0x000fe20000000800 */
[----:B------:R-:W-:Y:S02]  /*1c490*/  IMAD.WIDE R24, R0, 0xc0, R24 ;  /* 0x000000c000187825 */ /* 0x000fe400078e0218 */
[----:B------:R-:W4:Y:S02]  /*1c4a0*/  LDS.128 R64, [R102+0x4000] ;  /* 0x0040000066407984 */ /* 0x000f240000000c00 */
[----:B------:R-:W-:Y:S01]  /*1c4b0*/  IMAD R3, R8, UR4, RZ ;  /* 0x0000000408037c24 */ /* 0x000fe2000f8e02ff */
[----:B------:R-:W-:Y:S01]  /*1c4c0*/  ULDC.64 UR4, c[0x0][0x288] ;  /* 0x0000a20000047ab9 */ /* 0x000fe20000000a00 */
[----:B------:R-:W5:Y:S01]  /*1c4d0*/  LDS.128 R32, [R102+0x8000] ;  /* 0x0080000066207984 */ /* 0x000f620000000c00 */
[----:B------:R-:W-:Y:S02]  /*1c4e0*/  IMAD R103, R19, -0x40, R200 ;  /* 0xffffffc013677824 */ /* 0x000fe400078e02c8 */
[----:B------:R-:W-:Y:S01]  /*1c4f0*/  IADD3 R2, P0, R3, R24, RZ ;  /* 0x0000001803027210 */ /* 0x000fe20007f1e0ff */
[----:B------:R-:W5:Y:S01]  /*1c500*/  LDS.128 R92, [R102+0x800] ;  /* 0x00080000665c7984 */ /* 0x000f620000000c00 */
[----:B------:R-:W-:-:S02]  /*1c510*/  VIADD R6, R0, 0x8 ;  /* 0x0000000800067836 */ /* 0x000fc40000000000 */
[----:B------:R-:W-:Y:S01]  /*1c520*/  LEA.HI.X.SX32 R3, R3, R25, 0x1, P0 ;  /* 0x0000001903037211 */ /* 0x000fe200000f0eff */
[----:B------:R-:W5:Y:S01]  /*1c530*/  LDS.128 R88, [R102+0x1000] ;  /* 0x0010000066587984 */ /* 0x000f620000000c00 */
[----:B-1----:R-:W-:Y:S01]  /*1c540*/  VIADD R4, R0, 0x10 ;  /* 0x0000001000047836 */ /* 0x002fe20000000000 */
[-C--:B------:R-:W-:Y:S01]  /*1c550*/  ISETP.GE.AND P6, PT, R6, R103.reuse, PT ;  /* 0x000000670600720c */ /* 0x080fe20003fc6270 */
[----:B------:R-:W-:Y:S01]  /*1c560*/  VIADD R101, R0, 0x18 ;  /* 0x0000001800657836 */ /* 0x000fe20000000000 */
[----:B------:R-:W1:Y:S01]  /*1c570*/  LDS.128 R84, [R102+0x1800] ;  /* 0x0018000066547984 */ /* 0x000e620000000c00 */
[----:B------:R-:W-:Y:S01]  /*1c580*/  LEA R104, P0, R2, UR4, 0x2 ;  /* 0x0000000402687c11 */ /* 0x000fe2000f8010ff */
[----:B------:R-:W-:Y:S01]  /*1c590*/  VIADD R100, R0, 0x20 ;  /* 0x0000002000647836 */ /* 0x000fe20000000000 */
[-C--:B------:R-:W-:Y:S01]  /*1c5a0*/  ISETP.GE.AND P5, PT, R4, R103.reuse, PT ;  /* 0x000000670400720c */ /* 0x080fe20003fa6270 */
[----:B------:R-:W1:Y:S01]  /*1c5b0*/  LDS.128 R80, [R102+0x2000] ;  /* 0x0020000066507984 */ /* 0x000e620000000c00 */
[----:B------:R-:W-:Y:S01]  /*1c5c0*/  LEA.HI.X R105, R2, UR5, R3, 0x2, P0 ;  /* 0x0000000502697c11 */ /* 0x000fe200080f1403 */
[C---:B------:R-:W-:Y:S01]  /*1c5d0*/  VIADD R3, R0.reuse, 0x28 ;  /* 0x0000002800037836 */ /* 0x040fe20000000000 */
[CC--:B------:R-:W-:Y:S01]  /*1c5e0*/  ISETP.GE.AND P0, PT, R0.reuse, R103.reuse, PT ;  /* 0x000000670000720c */ /* 0x0c0fe20003f06270 */
[----:B------:R-:W1:Y:S01]  /*1c5f0*/  LDS.128 R76, [R102+0x2800] ;  /* 0x00280000664c7984 */ /* 0x000e620000000c00 */
[C---:B------:R-:W-:Y:S01]  /*1c600*/  VIADD R2, R0.reuse, 0x30 ;  /* 0x0000003000027836 */ /* 0x040fe20000000000 */
[-C--:B------:R-:W-:Y:S01]  /*1c610*/  ISETP.GE.AND P4, PT, R101, R103.reuse, PT ;  /* 0x000000676500720c */ /* 0x080fe20003f86270 */
[----:B------:R-:W-:Y:S01]  /*1c620*/  VIADD R0, R0, 0x38 ;  /* 0x0000003800007836 */ /* 0x000fe20000000000 */
[----:B------:R-:W1:Y:S01]  /*1c630*/  LDS.128 R72, [R102+0x3000] ;  /* 0x0030000066487984 */ /* 0x000e620000000c00 */
[----:B------:R-:W-:-:S02]  /*1c640*/  ISETP.GE.AND P3, PT, R100, R103, PT ;  /* 0x000000676400720c */ /* 0x000fc40003f66270 */
[-C--:B------:R-:W-:Y:S01]  /*1c650*/  ISETP.GE.AND P2, PT, R3, R103.reuse, PT ;  /* 0x000000670300720c */ /* 0x080fe20003f46270 */
[----:B------:R-:W1:Y:S01]  /*1c660*/  LDS.128 R60, [R102+0x4800] ;  /* 0x00480000663c7984 */ /* 0x000e620000000c00 */
[----:B------:R-:W-:-:S03]  /*1c670*/  ISETP.GE.AND P1, PT, R2, R103, PT ;  /* 0x000000670200720c */ /* 0x000fc60003f26270 */
[----:B------:R-:W1:Y:S04]  /*1c680*/  LDS.128 R56, [R102+0x5000] ;  /* 0x0050000066387984 */ /* 0x000e680000000c00 */
        /* <DEDUP_REMOVED lines=8> */
[----:B---3--:R-:W3:Y:S04]  /*1c710*/  LDS.128 R12, [R102+0xa800] ;  /* 0x00a80000660c7984 */ /* 0x008ee80000000c00 */
[----:B------:R-:W3:Y:S04]  /*1c720*/  LDS.128 R8, [R102+0xb000] ;  /* 0x00b0000066087984 */ /* 0x000ee80000000c00 */
[----:B------:R1:W3:Y:S04]  /*1c730*/  LDS.128 R68, [R102+0x3800] ;  /* 0x0038000066447984 */ /* 0x0002e80000000c00 */
[----:B------:R1:W3:Y:S04]  /*1c740*/  LDS.128 R36, [R102+0x7800] ;  /* 0x0078000066247984 */ /* 0x0002e80000000c00 */
[----:B------:R1:W3:Y:S04]  /*1c750*/  LDS.128 R4, [R102+0xb800] ;  /* 0x00b8000066047984 */ /* 0x0002e80000000c00 */
[----:B--2---:R2:W-:Y:S04]  /*1c760*/  @!P0 STG.E.64 desc[UR6][R104.64], R96 ;  /* 0x0000006068008986 */ /* 0x0045e8000c101b06 */
[----:B------:R2:W-:Y:S04]  /*1c770*/  @!P0 STG.E.64 desc[UR6][R104.64+0x8], R98 ;  /* 0x0000086268008986 */ /* 0x0005e8000c101b06 */
[----:B----4-:R2:W-:Y:S04]  /*1c780*/  @!P0 STG.E.128 desc[UR6][R104.64+0x100], R64 ;  /* 0x0001004068008986 */ /* 0x0105e8000c101d06 */
[----:B-----5:R2:W-:Y:S01]  /*1c790*/  @!P0 STG.E.128 desc[UR6][R104.64+0x200], R32 ;  /* 0x0002002068008986 */ /* 0x0205e2000c101d06 */
[----:B------:R-:W-:-:S03]  /*1c7a0*/  ISETP.GE.AND P0, PT, R0, R103, PT ;  /* 0x000000670000720c */ /* 0x000fc60003f06270 */
[----:B------:R2:W-:Y:S04]  /*1c7b0*/  @!P6 STG.E.128 desc[UR6][R104.64+0x1800], R92 ;  /* 0x0018005c6800e986 */ /* 0x0005e8000c101d06 */
[----:B------:R2:W-:Y:S04]  /*1c7c0*/  @!P5 STG.E.128 desc[UR6][R104.64+0x3000], R88 ;  /* 0x003000586800d986 */ /* 0x0005e8000c101d06 */
[----:B-1----:R2:W-:Y:S04]  /*1c7d0*/  @!P4 STG.E.128 desc[UR6][R104.64+0x4800], R84 ;  /* 0x004800546800c986 */ /* 0x0025e8000c101d06 */
        /* <DEDUP_REMOVED lines=13> */
[----:B---3--:R2:W-:Y:S04]  /*1c8b0*/  @!P2 STG.E.128 desc[UR6][R104.64+0x7a00], R12 ;  /* 0x007a000c6800a986 */ /* 0x0085e8000c101d06 */
[----:B------:R2:W-:Y:S01]  /*1c8c0*/  @!P1 STG.E.128 desc[UR6][R104.64+0x9200], R8 ;  /* 0x0092000868009986 */ /* 0x0005e2000c101d06 */
[----:B------:R-:W-:Y:S05]  /*1c8d0*/  @P0 EXIT ;  /* 0x000000000000094d */ /* 0x000fea0003800000 */
[----:B------:R-:W-:Y:S04]  /*1c8e0*/  STG.E.128 desc[UR6][R104.64+0xa800], R68 ;  /* 0x00a8004468007986 */ /* 0x000fe8000c101d06 */
[----:B------:R-:W-:Y:S04]  /*1c8f0*/  STG.E.128 desc[UR6][R104.64+0xa900], R36 ;  /* 0x00a9002468007986 */ /* 0x000fe8000c101d06 */
[----:B------:R-:W-:Y:S01]  /*1c900*/  STG.E.128 desc[UR6][R104.64+0xaa00], R4 ;  /* 0x00aa000468007986 */ /* 0x000fe2000c101d06 */
[----:B------:R-:W-:Y:S05]  /*1c910*/  EXIT ;  /* 0x000000000000794d */ /* 0x000fea0003800000 */
.L_x_3448:
        /* <DEDUP_REMOVED lines=14> */
.L_x_4178:


//--------------------- .text._ZN5flash24flash_fwd_splitkv_kernelI23Flash_fwd_kernel_traitsILi192ELi64ELi64ELi4ELb0ELb0EN7cutlass6half_tE19Flash_kernel_traitsILi192ELi64ELi64ELi4ES3_EELb1ELb0ELb0ELb0ELb1ELb1ELb1ELb1EEEvNS_16Flash_fwd_paramsE --------------------------
	.section	.text._ZN5flash24flash_fwd_splitkv_kernelI23Flash_fwd_kernel_traitsILi192ELi64ELi64ELi4ELb0ELb0EN7cutlass6half_tE19Flash_kernel_traitsILi192ELi64ELi64ELi4ES3_EELb1ELb0ELb0ELb0ELb1ELb1ELb1ELb1EEEvNS_16Flash_fwd_paramsE,"ax",@progbits
	.align	128
        .global         _ZN5flash24flash_fwd_splitkv_kernelI23Flash_fwd_kernel_traitsILi192ELi64ELi64ELi4ELb0ELb0EN7cutlass6half_tE19Flash_kernel_traitsILi192ELi64ELi64ELi4ES3_EELb1ELb0ELb0ELb0ELb1ELb1ELb1ELb1EEEvNS_16Flash_fwd_paramsE
        .type           _ZN5flash24flash_fwd_splitkv_kernelI23Flash_fwd_kernel_traitsILi192ELi64ELi64ELi4ELb0ELb0EN7cutlass6half_tE19Flash_kernel_traitsILi192ELi64ELi64ELi4ES3_EELb1ELb0ELb0ELb0ELb1ELb1ELb1ELb1EEEvNS_16Flash_fwd_paramsE,@function
        .size           _ZN5flash24flash_fwd_splitkv_kernelI23Flash_fwd_kernel_traitsILi192ELi64ELi64ELi4ELb0ELb0EN7cutlass6half_tE19Flash_kernel_traitsILi192ELi64ELi64ELi4ES3_EELb1ELb0ELb0ELb0ELb1ELb1ELb1ELb1EEEvNS_16Flash_fwd_paramsE,(.L_x_4179 - _ZN5flash24flash_fwd_splitkv_kernelI23Flash_fwd_kernel_traitsILi192ELi64ELi64ELi4ELb0ELb0EN7cutlass6half_tE19Flash_kernel_traitsILi192ELi64ELi64ELi4ES3_EELb1ELb0ELb0ELb0ELb1ELb1ELb1ELb1EEEvNS_16Flash_fwd_paramsE)
        .other          _ZN5flash24flash_fwd_splitkv_kernelI23Flash_fwd_kernel_traitsILi192ELi64ELi64ELi4ELb0ELb0EN7cutlass6half_tE19Flash_kernel_traitsILi192ELi64ELi64ELi4ES3_EELb1ELb0ELb0ELb0ELb1ELb1ELb1ELb1EEEvNS_16Flash_fwd_paramsE,@"STO_CUDA_ENTRY STV_DEFAULT"
_ZN5flash24flash_fwd_splitkv_kernelI23Flash_fwd_kernel_traitsILi192ELi64ELi64ELi4ELb0ELb0EN7cutlass6half_tE19Flash_kernel_traitsILi192ELi64ELi64ELi4ES3_EELb1ELb0ELb0ELb0ELb1ELb1ELb1ELb1EEEvNS_16Flash_fwd_paramsE:
.text._ZN5flash24flash_fwd_splitkv_kernelI23Flash_fwd_kernel_traitsILi192ELi64ELi64ELi4ELb0ELb0EN7cutlass6half_tE19Flash_kernel_traitsILi192ELi64ELi64ELi4ES3_EELb1ELb0ELb0ELb0ELb1ELb1ELb1ELb1EEEvNS_16Flash_fwd_paramsE:
        /* <DEDUP_REMOVED lines=60> */
.L_x_3449:
[----:B------:R-:W2:Y:S02]  /*03c0*/  LDC R11, c[0x0][0x2c8] ;  /* 0x0000b200ff0b7b82 */ /* 0x000ea40000000800 */
.L_x_3450:
        /* <DEDUP_REMOVED lines=155> */
.L_x_3451:
        /* <DEDUP_REMOVED lines=24> */
.L_x_3452:
        /* <DEDUP_REMOVED lines=82> */
.L_x_3453:
        /* <DEDUP_REMOVED lines=49> */
.L_x_3455:
        /* <DEDUP_REMOVED lines=32> */
.L_x_3454:
        /* <DEDUP_REMOVED lines=11> */
[----:B------:R-:W-:Y:S01]  /*19e0*/  LOP3.LUT R127, R60, 0xfffffff0, RZ, 0xc0, !PT ;  /* 0xfffffff03c7f7812 */ /* 0x000fe200078ec0ff */
[----:B------:R-:W-:Y:S01]  /*19f0*/  IMAD.IADD R58, R56, 0x1, -R29 ;  /* 0x00000001383a7824 */ /* 0x000fe200078e0a1d */
[--C-:B------:R-:W-:Y:S01]  /*1a00*/  SHF.R.S32.HI R141, RZ, 0x1f, R140.reuse ;  /* 0x0000001fff8d7819 */ /* 0x100fe2000001148c */
[----:B------:R-:W4:Y:S01]  /*1a10*/  @!P0 LDC.64 R6, c[0x0][0x228] ;  /* 0x00008a00ff068b82 */ /* 0x000f220000000a00 */
[----:B------:R-:W-:Y:S01]  /*1a20*/  LEA.HI R57, R17, R56, RZ, 0x5 ;  /* 0x0000003811397211 */ /* 0x000fe200078f28ff */
[C---:B------:R-:W-:Y:S01]  /*1a30*/  IMAD.SHL.U32 R18, R58.reuse, 0x8, RZ ;  /* 0x000000083a127824 */ /* 0x040fe200078e00ff */
[----:B------:R-:W-:Y:S01]  /*1a40*/  SHF.L.U32 R122, R58, 0x2, RZ ;  /* 0x000000023a7a7819 */ /* 0x000fe200000006ff */
[----:B------:R-:W-:Y:S01]  /*1a50*/  IMAD.WIDE R26, R19, 0x40, R140 ;  /* 0x00000040131a7825 */ /* 0x000fe200078e028c */
[----:B------:R-:W-:-:S02]  /*1a60*/  SHF.L.U32 R54, R148, 0x4, RZ ;  /* 0x0000000494367819 */ /* 0x000fc400000006ff */
[----:B------:R-:W-:Y:S01]  /*1a70*/  SHF.R.S32.HI R19, RZ, 0x1f, R18 ;  /* 0x0000001fff137819 */ /* 0x000fe20000011412 */
[C---:B--2---:R-:W-:Y:S01]  /*1a80*/  @P0 IMAD.WIDE.U32 R24, R8.reuse, R2, RZ ;  /* 0x0000000208180225 */ /* 0x044fe200078e00ff */
[----:B------:R-:W2:Y:S01]  /*1a90*/  LDC.64 R146, c[0x0][0x250] ;  /* 0x00009400ff927b82 */ /* 0x000ea20000000a00 */
[----:B------:R-:W-:Y:S02]  /*1aa0*/  SHF.R.S32.HI R57, RZ, 0x5, R57 ;  /* 0x00000005ff397819 */ /* 0x000fe40000011439 */
[----:B------:R-:W-:Y:S01]  /*1ab0*/  @P0 IMAD R25, R8, R3, R25 ;  /* 0x0000000308190224 */ /* 0x000fe200078e0219 */
[----:B------:R-:W-:Y:S01]  /*1ac0*/  SHF.R.S32.HI R60, RZ, 0x4, R60 ;  /* 0x00000004ff3c7819 */ /* 0x000fe2000001143c */
[----:B------:R-:W-:Y:S01]  /*1ad0*/  @P0 IMAD.MOV.U32 R8, RZ, RZ, R24 ;  /* 0x000000ffff080224 */ /* 0x000fe200078e0018 */
[----:B---3--:R-:W-:Y:S01]  /*1ae0*/  LEA.HI R126, R126, R126, RZ, 0x1 ;  /* 0x0000007e7e7e7211 */ /* 0x008fe200078f08ff */
[----:B------:R-:W-:-:S03]  /*1af0*/  IMAD.IADD R127, R56, 0x1, -R127 ;  /* 0x00000001387f7824 */ /* 0x000fc600078e0a7f */
        /* <DEDUP_REMOVED lines=42> */
[----:B------:R-:W-:Y:S01]  /*1da0*/  IADD3 R122, R122, R123, RZ ;  /* 0x0000007b7a7a7210 */ /* 0x000fe20007ffe0ff */
[----:B------:R-:W-:Y:S01]  /*1db0*/  IMAD.X R131, R19, 0x1, R13, P0 ;  /* 0x0000000113837824 */ /* 0x000fe200000e060d */
[----:B------:R-:W-:Y:S01]  /*1dc0*/  ISETP.GT.AND P0, PT, R134, R61, PT ;  /* 0x0000003d8600720c */ /* 0x000fe20003f04270 */
[----:B------:R-:W-:Y:S01]  /*1dd0*/  IMAD.WIDE.U32 R142, R142, UR4, R24 ;  /* 0x000000048e8e7c25 */ /* 0x000fe2000f8e0018 */
[----:B------:R-:W-:-:S02]  /*1de0*/  SHF.R.S32.HI R110, RZ, 0x1f, R123 ;  /* 0x0000001fff6e7819 */ /* 0x000fc4000001147b */
[----:B------:R-:W-:Y:S01]  /*1df0*/  SHF.R.S32.HI R109, RZ, 0x1f, R122 ;  /* 0x0000001fff6d7819 */ /* 0x000fe2000001147a */
[C---:B------:R-:W-:Y:S01]  /*1e00*/  IMAD R133, R138.reuse, R147, R15 ;  /* 0x000000938a857224 */ /* 0x040fe200078e020f */
[----:B------:R-:W-:Y:S01]  /*1e10*/  IADD3 R129, R143, R129, RZ ;  /* 0x000000818f817210 */ /* 0x000fe20007ffe0ff */
[----:B------:R-:W-:-:S04]  /*1e20*/  IMAD.WIDE.U32 R138, R138, R146, R6 ;  /* 0x000000928a8a7225 */ /* 0x000fc800078e0006 */
[C---:B------:R-:W-:Y:S02]  /*1e30*/  IMAD R3, R140.reuse, R149, R3 ;  /* 0x000000958c037224 */ /* 0x040fe400078e0203 */
[----:B------:R-:W-:-:S04]  /*1e40*/  IMAD.WIDE.U32 R130, R140, R148, R130 ;  /* 0x000000948c827225 */ /* 0x000fc800078e0082 */
[----:B------:R-:W-:Y:S02]  /*1e50*/  IMAD.SHL.U32 R135, R146, 0x10, RZ ;  /* 0x0000001092877824 */ /* 0x000fe400078e00ff */
        /* <DEDUP_REMOVED lines=151> */
.L_x_3502:
        /* <DEDUP_REMOVED lines=216> */
.L_x_3460:
[----:B------:R-:W-:Y:S05]  /*3550*/  BSYNC B0 ;  /* 0x0000000000007941 */ /* 0x000fea0003800000 */
.L_x_3459:
        /* <DEDUP_REMOVED lines=159> */
.L_x_3462:
[----:B------:R-:W-:Y:S05]  /*3f50*/  BSYNC B0 ;  /* 0x0000000000007941 */ /* 0x000fea0003800000 */
.L_x_3461:
        /* <DEDUP_REMOVED lines=167> */
.L_x_3464:
[----:B------:R-:W-:Y:S05]  /*49d0*/  BSYNC B0 ;  /* 0x0000000000007941 */ /* 0x000fea0003800000 */
.L_x_3463:
        /* <DEDUP_REMOVED lines=171> */
.L_x_3466:
[----:B------:R-:W-:Y:S05]  /*5490*/  BSYNC B0 ;  /* 0x0000000000007941 */ /* 0x000fea0003800000 */
.L_x_3465:
[----:B----4-:R-:W-:Y:S01]  /*54a0*/  MOV R20, R49 ;  /* 0x0000003100147202 */ /* 0x010fe20000000f00 */
[----:B------:R-:W-:Y:S01]  /*54b0*/  IMAD.MOV.U32 R44, RZ, RZ, R51 ;  /* 0x000000ffff2c7224 */ /* 0x000fe200078e0033 */
[----:B------:R-:W-:Y:S01]  /*54c0*/  MOV R21, R48 ;  /* 0x0000003000157202 */ /* 0x000fe20000000f00 */
[----:B------:R-:W-:Y:S01]  /*54d0*/  IMAD.MOV.U32 R45, RZ, RZ, R50 ;  /* 0x000000ffff2d7224 */ /* 0x000fe200078e0032 */
[----:B------:R-:W-:Y:S01]  /*54e0*/  UMOV UR4, UR21 ;  /* 0x0000001500047c82 */ /* 0x000fe20008000000 */
[----:B------:R-:W-:Y:S05]  /*54f0*/  BRA `(.L_x_3467) ;  /* 0x0000004c00787947 */ /* 0x000fea0003800000 */
.L_x_3458:
        /* <DEDUP_REMOVED lines=93> */
.L_x_3471:
[----:B------:R-:W-:Y:S05]  /*5ad0*/  BSYNC B0 ;  /* 0x0000000000007941 */ /* 0x000fea0003800000 */
.L_x_3470:
        /* <DEDUP_REMOVED lines=88> */
.L_x_3473:
[----:B------:R-:W-:Y:S05]  /*6060*/  BSYNC B0 ;  /* 0x0000000000007941 */ /* 0x000fea0003800000 */
.L_x_3472:
        /* <DEDUP_REMOVED lines=91> */
.L_x_3475:
[----:B------:R-:W-:Y:S05]  /*6620*/  BSYNC B0 ;  /* 0x0000000000007941 */ /* 0x000fea0003800000 */
.L_x_3474:
[----:B-----5:R1:W-:Y:S02]  /*6630*/  STG.E.128 desc[UR6][R88.64+0x100], R48 ;  /* 0x0001003058007986 */ /* 0x0203e4000c101d06 */
.L_x_3469:
[----:B------:R-:W-:Y:S05]  /*6640*/  BSYNC B1 ;  /* 0x0000000000017941 */ /* 0x000fea0003800000 */
.L_x_3468:
        /* <DEDUP_REMOVED lines=101> */
.L_x_3479:
[----:B------:R-:W-:Y:S05]  /*6ca0*/  BSYNC B0 ;  /* 0x0000000000007941 */ /* 0x000fea0003800000 */
.L_x_3478:
        /* <DEDUP_REMOVED lines=92> */
.L_x_3481:
[----:B------:R-:W-:Y:S05]  /*7270*/  BSYNC B0 ;  /* 0x0000000000007941 */ /* 0x000fea0003800000 */
.L_x_3480:
        /* <DEDUP_REMOVED lines=97> */
.L_x_3483:
[----:B------:R-:W-:Y:S05]  /*7890*/  BSYNC B0 ;  /* 0x0000000000007941 */ /* 0x000fea0003800000 */
.L_x_3482:
[----:B-----5:R4:W-:Y:S02]  /*78a0*/  STG.E.128 desc[UR6][R150.64+0x100], R24 ;  /* 0x0001001896007986 */ /* 0x0209e4000c101d06 */
.L_x_3477:
[----:B------:R-:W-:Y:S05]  /*78b0*/  BSYNC B1 ;  /* 0x0000000000017941 */ /* 0x000fea0003800000 */
.L_x_3476:
        /* <DEDUP_REMOVED lines=104> */
.L_x_3487:
[----:B------:R-:W-:Y:S05]  /*7f40*/  BSYNC B0 ;  /* 0x0000000000007941 */ /* 0x000fea0003800000 */
.L_x_3486:
        /* <DEDUP_REMOVED lines=101> */
.L_x_3489:
[----:B------:R-:W-:Y:S05]  /*85a0*/  BSYNC B0 ;  /* 0x0000000000007941 */ /* 0x000fea0003800000 */
.L_x_3488:
        /* <DEDUP_REMOVED lines=98> */
.L_x_3491:
[----:B------:R-:W-:Y:S05]  /*8bd0*/  BSYNC B0 ;  /* 0x0000000000007941 */ /* 0x000fea0003800000 */
.L_x_3490:
[----:B-----5:R4:W-:Y:S02]  /*8be0*/  STG.E.128 desc[UR6][R46.64], R8 ;  /* 0x000000082e007986 */ /* 0x0209e4000c101d06 */
.L_x_3485:
[----:B------:R-:W-:Y:S05]  /*8bf0*/  BSYNC B1 ;  /* 0x0000000000017941 */ /* 0x000fea0003800000 */
.L_x_3484:
        /* <DEDUP_REMOVED lines=107> */
.L_x_3495:
[----:B------:R-:W-:Y:S05]  /*92b0*/  BSYNC B0 ;  /* 0x0000000000007941 */ /* 0x000fea0003800000 */
.L_x_3494:
        /* <DEDUP_REMOVED lines=102> */
.L_x_3497:
[----:B------:R-:W-:Y:S05]  /*9920*/  BSYNC B0 ;  /* 0x0000000000007941 */ /* 0x000fea0003800000 */
.L_x_3496:
        /* <DEDUP_REMOVED lines=98> */
.L_x_3499:
[----:B------:R-:W-:Y:S05]  /*9f50*/  BSYNC B0 ;  /* 0x0000000000007941 */ /* 0x000fea0003800000 */
.L_x_3498:
[----:B-----5:R4:W-:Y:S02]  /*9f60*/  STG.E.128 desc[UR6][R46.64], R8 ;  /* 0x000000082e007986 */ /* 0x0209e4000c101d06 */
.L_x_3493:
[----:B------:R-:W-:Y:S05]  /*9f70*/  BSYNC B1 ;  /* 0x0000000000017941 */ /* 0x000fea0003800000 */
.L_x_3492:
        /* <DEDUP_REMOVED lines=8> */
.L_x_3457:
        /* <DEDUP_REMOVED lines=46> */
.L_x_3467:
        /* <DEDUP_REMOVED lines=82> */
.L_x_3500:
        /* <DEDUP_REMOVED lines=10> */
.L_x_3501:
[----:B------:R-:W-:Y:S04]  /*a8a0*/  IADD3 R13, R13, -0x1, RZ ;  /* 0xffffffff0d0d7810 */ /* 0x000fe80007ffe0ff */
[----:B------:R-:W-:Y:S11]  /*a8b0*/  ISETP.GT.AND P0, PT, R13, R61, PT ;  /* 0x0000003d0d00720c */ /* 0x000ff60003f04270 */
[----:B------:R-:W-:Y:S02]  /*a8c0*/  @!UPT UIADD3 URZ, URZ, URZ, URZ ;  /* 0x0000003f3f3ff290 */ /* 0x000fe4000fffe03f */
[----:B------:R-:W-:Y:S05]  /*a8d0*/  @P0 BRA `(.L_x_3502) ;  /* 0xffffff7c00bc0947 */ /* 0x000fea000383ffff */
.L_x_3456:
        /* <DEDUP_REMOVED lines=102> */
.L_x_3509:
[----:B------:R-:W-:Y:S05]  /*af40*/  BSYNC B0 ;  /* 0x0000000000007941 */ /* 0x000fea0003800000 */
.L_x_3508:
        /* <DEDUP_REMOVED lines=45> */
.L_x_3511:
[----:B------:R-:W-:Y:S05]  /*b220*/  BSYNC B0 ;  /* 0x0000000000007941 */ /* 0x000fea0003800000 */
.L_x_3510:
        /* <DEDUP_REMOVED lines=46> */
.L_x_3513:
[----:B------:R-:W-:Y:S05]  /*b510*/  BSYNC B0 ;  /* 0x0000000000007941 */ /* 0x000fea0003800000 */
.L_x_3512:
[----:B------:R4:W-:Y:S02]  /*b520*/  STS.128 [R212+0x4000], R8 ;  /* 0x00400008d4007388 */ /* 0x0009e40000000c00 */
.L_x_3507:
[----:B------:R-:W-:Y:S05]  /*b530*/  BSYNC B1 ;  /* 0x0000000000017941 */ /* 0x000fea0003800000 */
.L_x_3506:
        /* <DEDUP_REMOVED lines=61> */
.L_x_3517:
[----:B------:R-:W-:Y:S05]  /*b910*/  BSYNC B0 ;  /* 0x0000000000007941 */ /* 0x000fea0003800000 */
.L_x_3516:
        /* <DEDUP_REMOVED lines=44> */
.L_x_3519:
[----:B------:R-:W-:Y:S05]  /*bbe0*/  BSYNC B0 ;  /* 0x0000000000007941 */ /* 0x000fea0003800000 */
.L_x_3518:
        /* <DEDUP_REMOVED lines=46> */
.L_x_3521:
[----:B------:R-:W-:Y:S05]  /*bed0*/  BSYNC B0 ;  /* 0x0000000000007941 */ /* 0x000fea0003800000 */
.L_x_3520:
[----:B------:R1:W-:Y:S02]  /*bee0*/  STS.128 [R212+0x4800], R8 ;  /* 0x00480008d4007388 */ /* 0x0003e40000000c00 */
.L_x_3515:
[----:B------:R-:W-:Y:S05]  /*bef0*/  BSYNC B1 ;  /* 0x0000000000017941 */ /* 0x000fea0003800000 */
.L_x_3514:
        /* <DEDUP_REMOVED lines=60> */
.L_x_3525:
[----:B------:R-:W-:Y:S05]  /*c2c0*/  BSYNC B0 ;  /* 0x0000000000007941 */ /* 0x000fea0003800000 */
.L_x_3524:
        /* <DEDUP_REMOVED lines=43> */
.L_x_3527:
[----:B------:R-:W-:Y:S05]  /*c580*/  BSYNC B0 ;  /* 0x0000000000007941 */ /* 0x000fea0003800000 */
.L_x_3526:
        /* <DEDUP_REMOVED lines=47> */
.L_x_3529:
[----:B------:R-:W-:Y:S05]  /*c880*/  BSYNC B0 ;  /* 0x0000000000007941 */ /* 0x000fea0003800000 */
.L_x_3528:
[----:B------:R4:W-:Y:S02]  /*c890*/  STS.128 [R212+0x5000], R20 ;  /* 0x00500014d4007388 */ /* 0x0009e40000000c00 */
.L_x_3523:
[----:B------:R-:W-:Y:S05]  /*c8a0*/  BSYNC B1 ;  /* 0x0000000000017941 */ /* 0x000fea0003800000 */
.L_x_3522:
        /* <DEDUP_REMOVED lines=63> */
.L_x_3532:
[----:B------:R-:W-:Y:S05]  /*cca0*/  BSYNC B0 ;  /* 0x0000000000007941 */ /* 0x000fea0003800000 */
.L_x_3531:
        /* <DEDUP_REMOVED lines=47> */
.L_x_3534:
[----:B------:R-:W-:Y:S05]  /*cfa0*/  BSYNC B0 ;  /* 0x0000000000007941 */ /* 0x000fea0003800000 */
.L_x_3533:
        /* <DEDUP_REMOVED lines=46> */
.L_x_3536:
[----:B------:R-:W-:Y:S05]  /*d290*/  BSYNC B0 ;  /* 0x0000000000007941 */ /* 0x000fea0003800000 */
.L_x_3535:
[----:B------:R3:W-:Y:S01]  /*d2a0*/  STS.128 [R212+0x5800], R8 ;  /* 0x00580008d4007388 */ /* 0x0007e20000000c00 */
[----:B------:R-:W-:Y:S05]  /*d2b0*/  BRA `(.L_x_3530) ;  /* 0x0000004800287947 */ /* 0x000fea0003800000 */
.L_x_3505:
        /* <DEDUP_REMOVED lines=90> */
.L_x_3540:
[----:B------:R-:W-:Y:S05]  /*d860*/  BSYNC B0 ;  /* 0x0000000000007941 */ /* 0x000fea0003800000 */
.L_x_3539:
        /* <DEDUP_REMOVED lines=88> */
.L_x_3542:
[----:B------:R-:W-:Y:S05]  /*ddf0*/  BSYNC B0 ;  /* 0x0000000000007941 */ /* 0x000fea0003800000 */
.L_x_3541:
        /* <DEDUP_REMOVED lines=88> */
.L_x_3544:
[----:B------:R-:W-:Y:S05]  /*e380*/  BSYNC B0 ;  /* 0x0000000000007941 */ /* 0x000fea0003800000 */
.L_x_3543:
[----:B------:R4:W-:Y:S02]  /*e390*/  STS.128 [R212+0x4000], R20 ;  /* 0x00400014d4007388 */ /* 0x0009e40000000c00 */
.L_x_3538:
[----:B------:R-:W-:Y:S05]  /*e3a0*/  BSYNC B1 ;  /* 0x0000000000017941 */ /* 0x000fea0003800000 */
.L_x_3537:
        /* <DEDUP_REMOVED lines=95> */
.L_x_3548:
[----:B------:R-:W-:Y:S05]  /*e9a0*/  BSYNC B0 ;  /* 0x0000000000007941 */ /* 0x000fea0003800000 */
.L_x_3547:
        /* <DEDUP_REMOVED lines=91> */
.L_x_3550:
[----:B------:R-:W-:Y:S05]  /*ef60*/  BSYNC B0 ;  /* 0x0000000000007941 */ /* 0x000fea0003800000 */
.L_x_3549:
        /* <DEDUP_REMOVED lines=91> */
.L_x_3552:
[----:B------:R-:W-:Y:S05]  /*f520*/  BSYNC B0 ;  /* 0x0000000000007941 */ /* 0x000fea0003800000 */
.L_x_3551:
[----:B------:R1:W-:Y:S02]  /*f530*/  STS.128 [R212+0x4800], R20 ;  /* 0x00480014d4007388 */ /* 0x0003e40000000c00 */
.L_x_3546:
[----:B------:R-:W-:Y:S05]  /*f540*/  BSYNC B1 ;  /* 0x0000000000017941 */ /* 0x000fea0003800000 */
.L_x_3545:
        /* <DEDUP_REMOVED lines=96> */
.L_x_3556:
[----:B------:R-:W-:Y:S05]  /*fb50*/  BSYNC B0 ;  /* 0x0000000000007941 */ /* 0x000fea0003800000 */
.L_x_3555:
        /* <DEDUP_REMOVED lines=90> */
.L_x_3558:
[----:B------:R-:W-:Y:S05]  /*10100*/  BSYNC B0 ;  /* 0x0000000000007941 */ /* 0x000fea0003800000 */
.L_x_3557:
        /* <DEDUP_REMOVED lines=90> */
.L_x_3560:
[----:B------:R-:W-:Y:S05]  /*106b0*/  BSYNC B0 ;  /* 0x0000000000007941 */ /* 0x000fea0003800000 */
.L_x_3559:
[----:B------:R4:W-:Y:S02]  /*106c0*/  STS.128 [R212+0x5000], R20 ;  /* 0x00500014d4007388 */ /* 0x0009e40000000c00 */
.L_x_3554:
[----:B------:R-:W-:Y:S05]  /*106d0*/  BSYNC B1 ;  /* 0x0000000000017941 */ /* 0x000fea0003800000 */
.L_x_3553:
        /* <DEDUP_REMOVED lines=95> */
.L_x_3562:
[----:B------:R-:W-:Y:S05]  /*10cd0*/  BSYNC B0 ;  /* 0x0000000000007941 */ /* 0x000fea0003800000 */
.L_x_3561:
        /* <DEDUP_REMOVED lines=91> */
.L_x_3564:
[----:B------:R-:W-:Y:S05]  /*11290*/  BSYNC B0 ;  /* 0x0000000000007941 */ /* 0x000fea0003800000 */
.L_x_3563:
        /* <DEDUP_REMOVED lines=93> */
.L_x_3566:
[----:B------:R-:W-:Y:S05]  /*11870*/  BSYNC B0 ;  /* 0x0000000000007941 */ /* 0x000fea0003800000 */
.L_x_3565:
[----:B------:R1:W-:Y:S01]  /*11880*/  STS.128 [R212+0x5800], R20 ;  /* 0x00580014d4007388 */ /* 0x0003e20000000c00 */
[----:B------:R-:W-:Y:S05]  /*11890*/  BRA `(.L_x_3530) ;  /* 0x0000000000b07947 */ /* 0x000fea0003800000 */
.L_x_3504:
        /* <DEDUP_REMOVED lines=44> */
.L_x_3530:
[----:B------:R-:W-:Y:S05]  /*11b60*/  BSYNC B2 ;  /* 0x0000000000027941 */ /* 0x000fea0003800000 */
.L_x_3503:
        /* <DEDUP_REMOVED lines=9> */
[----:B------:R-:W-:-:S04]  /*11c00*/  LOP3.LUT R5, R5, 0xfffffffe, RZ, 0xc0, !PT ;  /* 0xfffffffe05057812 */ /* 0x000fc800078ec0ff */
[-C--:B------:R-:W-:Y:S01]  /*11c10*/  ISETP.GE.AND P5, PT, R2, R3.reuse, PT ;  /* 0x000000030200720c */ /* 0x080fe20003fa6270 */
[----:B------:R-:W-:Y:S01]  /*11c20*/  IMAD.IADD R60, R60, 0x1, -R5 ;  /* 0x000000013c3c7824 */ /* 0x000fe200078e0a05 */
[-C--:B------:R-:W-:Y:S02]  /*11c30*/  ISETP.GE.AND P2, PT, R12, R3.reuse, PT ;  /* 0x000000030c00720c */ /* 0x080fe40003f46270 */
        /* <DEDUP_REMOVED lines=27> */
[----:B------:R-:W-:Y:S01]  /*11df0*/  @!P5 LDGSTS.E.BYPASS.LTC128B.128 [R212+0x9000], desc[UR6][R10.64+0x80] ;  /* 0x090000800ad4dfae */ /* 0x000fe2000b901d46 */
[----:B------:R-:W-:-:S03]  /*11e00*/  IMAD.SHL.U32 R3, R2, 0x40, RZ ;  /* 0x0000004002037824 */ /* 0x000fc600078e00ff */
[----:B------:R-:W-:Y:S02]  /*11e10*/  @!P5 LDGSTS.E.BYPASS.LTC128B.128 [R212+0xb000], desc[UR6][R10.64+0x100] ;  /* 0x0b0001000ad4dfae */ /* 0x000fe4000b901d46 */
[----:B------:R-:W-:Y:S01]  /*11e20*/  LOP3.LUT R3, R3, 0xfffffe00, RZ, 0xc0, !PT ;  /* 0xfffffe0003037812 */ /* 0x000fe200078ec0ff */
[----:B---3--:R-:W-:Y:S02]  /*11e30*/  @!P2 IMAD.MOV.U32 R215, RZ, RZ, R213 ;  /* 0x000000ffffd7a224 */ /* 0x008fe400078e00d5 */
        /* <DEDUP_REMOVED lines=14> */
[----:B------:R-:W-:Y:S01]  /*11f20*/  LEA.HI.X R219, R138, UR9, R133, 0x1, P2 ;  /* 0x000000098adb7c11 */ /* 0x000fe200090f0c85 */
[----:B------:R-:W-:Y:S01]  /*11f30*/  ULDC.64 UR8, c[0x0][0x398] ;  /* 0x0000e60000087ab9 */ /* 0x000fe20000000a00 */
[----:B------:R-:W-:-:S05]  /*11f40*/  IMAD R205, R60, 0x200, R205 ;  /* 0x000002003ccd7824 */ /* 0x000fca00078e02cd */
[----:B------:R-:W-:-:S05]  /*11f50*/  LEA R205, R205, UR4, 0x1 ;  /* 0x00000004cdcd7c11 */ /* 0x000fca000f8e08ff */
[----:B------:R-:W-:Y:S01]  /*11f60*/  VIADD R203, R205, 0x6020 ;  /* 0x00006020cdcb7836 */ /* 0x000fe20000000000 */
[----:B-1----:R-:W-:Y:S01]  /*11f70*/  LOP3.LUT R6, R2, 0xfffffff8, RZ, 0xc0, !PT ;  /* 0xfffffff802067812 */ /* 0x002fe200078ec0ff */
[----:B------:R-:W-:-:S04]  /*11f80*/  DEPBAR.LE SB0, 0x0 ;  /* 0x000080000000791a */ /* 0x000fc80000000000 */
[----:B------:R-:W-:Y:S01]  /*11f90*/  BAR.SYNC.DEFER_BLOCKING 0x0 ;  /* 0x0000000000007b1d */ /* 0x000fe20000010000 */
[----:B------:R-:W-:Y:S01]  /*11fa0*/  IMAD.IADD R127, R127, 0x1, -R6 ;  /* 0x000000017f7f7824 */ /* 0x000fe200078e0a06 */
[----:B--2---:R-:W-:-:S03]  /*11fb0*/  @!P4 LEA R12, P5, R8, R218, 0x6 ;  /* 0x000000da080cc211 */ /* 0x004fc600078a30ff */
[----:B------:R-:W-:-:S03]  /*11fc0*/  IMAD.SHL.U32 R5, R127, 0x40, RZ ;  /* 0x000000407f057824 */ /* 0x000fc600078e00ff */
[----:B------:R-:W1:Y:S01]  /*11fd0*/  @!P0 LDC.64 R6, c[0x0][0x250] ;  /* 0x00009400ff068b82 */ /* 0x000e620000000a00 */
[----:B------:R-:W-:Y:S02]  /*11fe0*/  @!P4 LEA.HI.X R13, R8, R219, R9, 0x6, P5 ;  /* 0x000000db080dc211 */ /* 0x000fe400028f3409 */
[----:B------:R-:W-:-:S04]  /*11ff0*/  LOP3.LUT R5, R5, 0x1c0, RZ, 0xc0, !PT ;  /* 0x000001c005057812 */ /* 0x000fc800078ec0ff */
[----:B------:R-:W-:Y:S02]  /*12000*/  LOP3.LUT R0, R5, 0x8, R0, 0xf8, !PT ;  /* 0x0000000805007812 */ /* 0x000fe400078ef800 */
[----:B------:R-:W-:-:S04]  /*12010*/  SHF.R.U32.HI R5, RZ, 0x3, R5 ;  /* 0x00000003ff057819 */ /* 0x000fc80000011605 */
[----:B------:R-:W-:Y:S01]  /*12020*/  LOP3.LUT R2, R0, R5, RZ, 0x3c, !PT ;  /* 0x0000000500027212 */ /* 0x000fe200078e3cff */
[----:B------:R-:W-:Y:S02]  /*12030*/  IMAD R5, R57, 0x400, R3 ;  /* 0x0000040039057824 */ /* 0x000fe400078e0203 */
[----:B------:R-:W-:Y:S01]  /*12040*/  VIADD R0, R205, 0x6000 ;  /* 0x00006000cd007836 */ /* 0x000fe20000000000 */
[----:B------:R-:W-:Y:S01]  /*12050*/  @P1 STS.128 [R212+0xc000], RZ ;  /* 0x00c000ffd4001388 */ /* 0x000fe20000000c00 */
[----:B------:R-:W-:Y:S02]  /*12060*/  IMAD.IADD R206, R2, 0x1, R5 ;  /* 0x0000000102ce7824 */ /* 0x000fe400078e0205 */
[----:B------:R-:W-:Y:S01]  /*12070*/  IMAD.MOV.U32 R5, RZ, RZ, 0x20 ;  /* 0x00000020ff057424 */ /* 0x000fe200078e00ff */
[----:B------:R-:W-:Y:S01]  /*12080*/  @P1 STS.128 [R212+0xe000], RZ ;  /* 0x00e000ffd4001388 */ /* 0x000fe20000000c00 */
[----:B------:R-:W-:Y:S01]  /*12090*/  IMAD R57, R57, 0x10, R59 ;  /* 0x0000001039397824 */ /* 0x000fe200078e023b */
[----:B------:R-:W-:Y:S01]  /*120a0*/  LEA R206, R206, UR4, 0x1 ;  /* 0x00000004cece7c11 */ /* 0x000fe2000f8e08ff */
[----:B-1----:R-:W-:Y:S01]  /*120b0*/  @!P0 IMAD.WIDE.U32 R8, R6, 0x60, R218 ;  /* 0x0000006006088825 */ /* 0x002fe200078e00da */
[----:B------:R-:W-:Y:S03]  /*120c0*/  @P1 STS.128 [R212+0x10000], RZ ;  /* 0x010000ffd4001388 */ /* 0x000fe60000000c00 */
[----:B------:R-:W-:Y:S01]  /*120d0*/  @!P0 IMAD R7, R7, 0x60, RZ ;  /* 0x0000006007078824 */ /* 0x000fe200078e02ff */
[----:B------:R-:W-:Y:S01]  /*120e0*/  @!PT LDS RZ, [RZ] ;  /* 0x00000000fffff984 */ /* 0x000fe20000000800 */
[----:B------:R-:W-:Y:S01]  /*120f0*/  @!PT LDS RZ, [RZ] ;  /* 0x00000000fffff984 */ /* 0x000fe20000000800 */
[----:B------:R-:W-:Y:S01]  /*12100*/  @!PT LDS RZ, [RZ] ;  /* 0x00000000fffff984 */ /* 0x000fe20000000800 */
[----:B------:R-:W-:Y:S03]  /*12110*/  @!P1 LDGSTS.E.BYPASS.LTC128B.128 [R212+0xc000], desc[UR6][R218.64] ;  /* 0x0c000000dad49fae */ /* 0x000fe6000b901d46 */
[----:B------:R-:W-:Y:S01]  /*12120*/  @!P0 IMAD.IADD R9, R7, 0x1, R9 ;  /* 0x0000000107098824 */ /* 0x000fe200078e0209 */
[----:B------:R-:W-:Y:S01]  /*12130*/  @!P1 LDGSTS.E.BYPASS.LTC128B.128 [R212+0xe000], desc[UR6][R218.64+0x80] ;  /* 0x0e000080dad49fae */ /* 0x000fe2000b901d46 */
[----:B------:R-:W-:-:S03]  /*12140*/  IMAD.MOV.U32 R7, RZ, RZ, 0x10 ;  /* 0x00000010ff077424 */ /* 0x000fc600078e00ff */
[----:B------:R-:W-:Y:S01]  /*12150*/  @!P1 LDGSTS.E.BYPASS.LTC128B.128 [R212+0x10000], desc[UR6][R218.64+0x100] ;  /* 0x10000100dad49fae */ /* 0x000fe2000b901d46 */
[----:B------:R-:W-:-:S03]  /*12160*/  @!P6 LEA R10, P1, R135, R218, 0x1 ;  /* 0x000000da870ae211 */ /* 0x000fc600078208ff */
[----:B------:R-:W-:Y:S01]  /*12170*/  @P6 STS.128 [R212+0xc800], RZ ;  /* 0x00c800ffd4006388 */ /* 0x000fe20000000c00 */
[----:B------:R-:W-:Y:S02]  /*12180*/  @!P6 LEA.HI.X R11, R135, R219, R136, 0x1, P1 ;  /* 0x000000db870be211 */ /* 0x000fe400008f0c88 */
[----:B------:R-:W-:Y:S01]  /*12190*/  R2P PR, R127, 0x6 ;  /* 0x000000067f007804 */ /* 0x000fe20000000000 */
[----:B------:R-:W-:Y:S04]  /*121a0*/  @P6 STS.128 [R212+0xe800], RZ ;  /* 0x00e800ffd4006388 */ /* 0x000fe80000000c00 */
[----:B------:R-:W-:Y:S01]  /*121b0*/  @P6 STS.128 [R212+0x10800], RZ ;  /* 0x010800ffd4006388 */ /* 0x000fe20000000c00 */
[----:B------:R-:W-:Y:S02]  /*121c0*/  SEL R7, R7, 0xfffffff0, !P1 ;  /* 0xfffffff007077807 */ /* 0x000fe40004800000 */
[----:B------:R-:W-:Y:S01]  /*121d0*/  SEL R5, R5, 0xffffffe0, !P2 ;  /* 0xffffffe005057807 */ /* 0x000fe20005000000 */
[----:B------:R-:W-:Y:S01]  /*121e0*/  @!PT LDS RZ, [RZ] ;  /* 0x00000000fffff984 */ /* 0x000fe20000000800 */
[----:B------:R-:W-:Y:S01]  /*121f0*/  @!PT LDS RZ, [RZ] ;  /* 0x00000000fffff984 */ /* 0x000fe20000000800 */
[----:B------:R-:W-:Y:S01]  /*12200*/  @!PT LDS RZ, [RZ] ;  /* 0x00000000fffff984 */ /* 0x000fe20000000800 */
[----:B------:R-:W-:Y:S01]  /*12210*/  @!P6 LDGSTS.E.BYPASS.LTC128B.128 [R212+0xc800], desc[UR6][R10.64] ;  /* 0x0c8000000ad4efae */ /* 0x000fe2000b901d46 */
[----:B------:R-:W-:Y:S01]  /*12220*/  R2P PR, R58, 0x6 ;  /* 0x000000063a007804 */ /* 0x000fe20000000000 */
[----:B------:R-:W-:-:S02]  /*12230*/  IMAD R204, R7, 0x2, R206 ;  /* 0x0000000207cc7824 */ /* 0x000fc400078e02ce */
[----:B------:R-:W-:Y:S01]  /*12240*/  @!P6 LDGSTS.E.BYPASS.LTC128B.128 [R212+0xe800], desc[UR6][R10.64+0x80] ;  /* 0x0e8000800ad4efae */ /* 0x000fe2000b901d46 */
[C---:B------:R-:W-:Y:S02]  /*12250*/  IMAD R202, R5.reuse, 0x2, R206 ;  /* 0x0000000205ca7824 */ /* 0x040fe400078e02ce */
[----:B------:R-:W-:Y:S01]  /*12260*/  IMAD R201, R5, 0x2, R204 ;  /* 0x0000000205c97824 */ /* 0x000fe200078e02cc */
[----:B------:R-:W-:Y:S04]  /*12270*/  @!P6 LDGSTS.E.BYPASS.LTC128B.128 [R212+0x10800], desc[UR6][R10.64+0x100] ;  /* 0x108001000ad4efae */ /* 0x000fe8000b901d46 */
[----:B------:R-:W-:Y:S02]  /*12280*/  @P4 STS.128 [R212+0xd000], RZ ;  /* 0x00d000ffd4004388 */ /* 0x000fe40000000c00 */
[----:B------:R-:W-:-:S02]  /*12290*/  @P1 VIADD R203, R0, 0xffffffe0 ;  /* 0xffffffe000cb1836 */ /* 0x000fc40000000000 */
[----:B------:R-:W-:Y:S01]  /*122a0*/  @P4 STS.128 [R212+0xf000], RZ ;  /* 0x00f000ffd4004388 */ /* 0x000fe20000000c00 */
[----:B------:R-:W-:Y:S02]  /*122b0*/  IMAD.MOV.U32 R0, RZ, RZ, 0x40 ;  /* 0x00000040ff007424 */ /* 0x000fe400078e00ff */
[C---:B------:R-:W-:Y:S01]  /*122c0*/  VIADD R195, R203.reuse, 0x800 ;  /* 0x00000800cbc37836 */ /* 0x040fe20000000000 */
[----:B------:R-:W-:Y:S01]  /*122d0*/  @P4 STS.128 [R212+0x11000], RZ ;  /* 0x011000ffd4004388 */ /* 0x000fe20000000c00 */
[C---:B------:R-:W-:Y:S01]  /*122e0*/  VIADD R194, R203.reuse, 0x1000 ;  /* 0x00001000cbc27836 */ /* 0x040fe20000000000 */
[----:B------:R-:W-:Y:S01]  /*122f0*/  SEL R0, R0, 0xffffffc0, !P2 ;  /* 0xffffffc000007807 */ /* 0x000fe20005000000 */
[C---:B------:R-:W-:Y:S01]  /*12300*/  VIADD R193, R203.reuse, 0x1800 ;  /* 0x00001800cbc17836 */ /* 0x040fe20000000000 */
[----:B------:R-:W-:Y:S01]  /*12310*/  @!PT LDS RZ, [RZ] ;  /* 0x00000000fffff984 */ /* 0x000fe20000000800 */
[----:B------:R-:W-:Y:S01]  /*12320*/  @!PT LDS RZ, [RZ] ;  /* 0x00000000fffff984 */ /* 0x000fe20000000800 */
[----:B------:R-:W-:Y:S01]  /*12330*/  @!PT LDS RZ, [RZ] ;  /* 0x00000000fffff984 */ /* 0x000fe20000000800 */
[----:B------:R-:W-:Y:S01]  /*12340*/  @!P4 LDGSTS.E.BYPASS.LTC128B.128 [R212+0xd000], desc[UR6][R12.64] ;  /* 0x0d0000000cd4cfae */ /* 0x000fe2000b901d46 */
[----:B------:R-:W-:Y:S02]  /*12350*/  VIADD R191, R203, 0x2000 ;  /* 0x00002000cbbf7836 */ /* 0x000fe40000000000 */
[----:B------:R-:W-:Y:S01]  /*12360*/  IMAD.IADD R199, R205, 0x1, R0 ;  /* 0x00000001cdc77824 */ /* 0x000fe200078e0200 */
[----:B------:R-:W-:Y:S01]  /*12370*/  @!P4 LDGSTS.E.BYPASS.LTC128B.128 [R212+0xf000], desc[UR6][R12.64+0x80] ;  /* 0x0f0000800cd4cfae */ /* 0x000fe2000b901d46 */
[----:B------:R-:W-:-:S02]  /*12380*/  IMAD.IADD R192, R0, 0x1, R203 ;  /* 0x0000000100c07824 */ /* 0x000fc400078e02cb */
[C---:B------:R-:W-:Y:S01]  /*12390*/  VIADD R190, R203.reuse, 0x2800 ;  /* 0x00002800cbbe7836 */ /* 0x040fe20000000000 */
[----:B------:R-:W-:Y:S01]  /*123a0*/  @!P4 LDGSTS.E.BYPASS.LTC128B.128 [R212+0x11000], desc[UR6][R12.64+0x100] ;  /* 0x110001000cd4cfae */ /* 0x000fe2000b901d46 */
[C---:B------:R-:W-:Y:S02]  /*123b0*/  VIADD R189, R203.reuse, 0x3000 ;  /* 0x00003000cbbd7836 */ /* 0x040fe40000000000 */
[C---:B------:R-:W-:Y:S01]  /*123c0*/  VIADD R188, R203.reuse, 0x3800 ;  /* 0x00003800cbbc7836 */ /* 0x040fe20000000000 */
[----:B------:R-:W-:Y:S01]  /*123d0*/  @P0 STS.128 [R212+0xd800], RZ ;  /* 0x00d800ffd4000388 */ /* 0x000fe20000000c00 */
[C---:B------:R-:W-:Y:S02]  /*123e0*/  VIADD R187, R203.reuse, 0x4000 ;  /* 0x00004000cbbb7836 */ /* 0x040fe40000000000 */
[C---:B------:R-:W-:Y:S01]  /*123f0*/  VIADD R186, R203.reuse, 0x4800 ;  /* 0x00004800cbba7836 */ /* 0x040fe20000000000 */
[----:B------:R-:W-:Y:S01]  /*12400*/  @P0 STS.128 [R212+0xf800], RZ ;  /* 0x00f800ffd4000388 */ /* 0x000fe20000000c00 */
[----:B------:R-:W-:-:S02]  /*12410*/  VIADD R185, R203, 0x5000 ;  /* 0x00005000cbb97836 */ /* 0x000fc40000000000 */
        /* <DEDUP_REMOVED lines=8> */
[----:B------:R-:W-:Y:S04]  /*124a0*/  LDSM.16.M88.4 R32, [R206] ;  /* 0x00000000ce20783b */ /* 0x000fe80000000200 */
[----:B------:R-:W2:Y:S04]  /*124b0*/  LDSM.16.M88.4 R28, [R205+0x6000] ;  /* 0x00600000cd1c783b */ /* 0x000ea80000000200 */
[----:B------:R-:W-:Y:S04]  /*124c0*/  LDSM.16.M88.4 R48, [R204] ;  /* 0x00000000cc30783b */ /* 0x000fe80000000200 */
[----:B------:R-:W-:Y:S04]  /*124d0*/  LDSM.16.M88.4 R96, [R202] ;  /* 0x00000000ca60783b */ /* 0x000fe80000000200 */
[----:B------:R-:W-:Y:S04]  /*124e0*/  LDSM.16.M88.4 R68, [R199+0x6000] ;  /* 0x00600000c744783b */ /* 0x000fe80000000200 */
[----:B------:R-:W3:Y:S04]  /*124f0*/  LDSM.16.M88.4 R40, [R205+0x6800] ;  /* 0x00680000cd28783b */ /* 0x000ee80000000200 */
[----:B-1----:R-:W1:Y:S04]  /*12500*/  LDSM.16.M88.4 R8, [R203] ;  /* 0x00000000cb08783b */ /* 0x002e680000000200 */
[----:B------:R-:W4:Y:S04]  /*12510*/  LDSM.16.M88.4 R76, [R205+0x7000] ;  /* 0x00700000cd4c783b */ /* 0x000f280000000200 */
[----:B------:R-:W-:Y:S04]  /*12520*/  LDSM.16.M88.4 R16, [R201] ;  /* 0x00000000c910783b */ /* 0x000fe80000000200 */
[----:B------:R-:W-:Y:S04]  /*12530*/  LDSM.16.M88.4 R92, [R192] ;  /* 0x00000000c05c783b */ /* 0x000fe80000000200 */
[----:B------:R-:W5:Y:S01]  /*12540*/  LDSM.16.M88.4 R24, [R203+0x800] ;  /* 0x00080000cb18783b */ /* 0x000f620000000200 */
[C---:B--2---:R-:W-:Y:S03]  /*12550*/  HMMA.16816.F32 R20, R32.reuse, R28, RZ ;  /* 0x0000001c2014723c */ /* 0x044fe600000018ff */
[----:B------:R-:W2:Y:S04]  /*12560*/  LDSM.16.M88.4 R36, [R205+0x7800] ;  /* 0x00780000cd24783b */ /* 0x000ea80000000200 */
        /* <DEDUP_REMOVED lines=9> */
[C---:B-1----:R-:W-:Y:S01]  /*12600*/  HMMA.16816.F32 R20, R48.reuse, R8, R20 ;  /* 0x000000083014723c */ /* 0x042fe20000001814 */
[----:B------:R-:W-:Y:S04]  /*12610*/  LDSM.16.M88.4 R108, [R203+0x4000] ;  /* 0x00400000cb6c783b */ /* 0x000fe80000000200 */
[----:B------:R-:W-:Y:S01]  /*12620*/  LDSM.16.M88.4 R104, [R203+0x3800] ;  /* 0x00380000cb68783b */ /* 0x000fe20000000200 */
[----:B------:R-:W-:Y:S03]  /*12630*/  HMMA.16816.F32 R28, R48, R10, R28 ;  /* 0x0000000a301c723c */ /* 0x000fe6000000181c */
[----:B------:R-:W1:Y:S03]  /*12640*/  LDSM.16.M88.4 R8, [R199+0x6800] ;  /* 0x00680000c708783b */ /* 0x000e660000000200 */
[C---:B----4-:R-:W-:Y:S01]  /*12650*/  HMMA.16816.F32 R80, R32.reuse, R76, RZ ;  /* 0x0000004c2050723c */ /* 0x050fe200000018ff */
[----:B------:R-:W0:Y:S05]  /*12660*/  LDGDEPBAR ;  /* 0x00000000000079af */ /* 0x000e2a0000000000 */
[----:B------:R-:W-:Y:S06]  /*12670*/  HMMA.16816.F32 R76, R32, R78, RZ ;  /* 0x0000004e204c723c */ /* 0x000fec00000018ff */
[C---:B------:R-:W-:Y:S06]  /*12680*/  HMMA.16816.F32 R20, R96.reuse, R68, R20 ;  /* 0x000000446014723c */ /* 0x040fec0000001814 */
[----:B------:R-:W-:Y:S01]  /*12690*/  HMMA.16816.F32 R28, R96, R70, R28 ;  /* 0x00000046601c723c */ /* 0x000fe2000000181c */
[----:B------:R-:W-:Y:S05]  /*126a0*/  LDSM.16.M88.4 R68, [R199+0x7800] ;  /* 0x00780000c744783b */ /* 0x000fea0000000200 */
[C---:B-----5:R-:W-:Y:S06]  /*126b0*/  HMMA.16816.F32 R44, R48.reuse, R24, R44 ;  /* 0x00000018302c723c */ /* 0x060fec000000182c */
        /* <DEDUP_REMOVED lines=10> */
[----:B------:R-:W2:Y:S05]  /*12760*/  LDSM.16.M88.4 R60, [R203+0x2000] ;  /* 0x00200000cb3c783b */ /* 0x000eaa0000000200 */
[----:B------:R-:W-:Y:S06]  /*12770*/  HMMA.16816.F32 R20, R12, R84, R20 ;  /* 0x000000540c14723c */ /* 0x000fec0000001814 */
[C---:B-1----:R-:W-:Y:S06]  /*12780*/  HMMA.16816.F32 R44, R96.reuse, R8, R44 ;  /* 0x00000008602c723c */ /* 0x042fec000000182c */
        /* <DEDUP_REMOVED lines=27> */
[----:B------:R-:W1:Y:S05]  /*12940*/  LDSM.16.M88.4 R8, [R205+0xa000] ;  /* 0x00a00000cd08783b */ /* 0x000e6a0000000200 */
[----:B------:R-:W-:Y:S01]  /*12950*/  HMMA.16816.F32 R28, R92, R66, R28 ;  /* 0x000000425c1c723c */ /* 0x000fe2000000181c */
[----:B------:R-:W-:Y:S05]  /*12960*/  LDSM.16.M88.4 R64, [R192+0x2800] ;  /* 0x00280000c040783b */ /* 0x000fea0000000200 */
[C---:B------:R-:W-:Y:S06]  /*12970*/  HMMA.16816.F32 R72, R16.reuse, R32, R72 ;  /* 0x000000201048723c */ /* 0x040fec0000001848 */
[----:B------:R-:W-:Y:S01]  /*12980*/  HMMA.16816.F32 R96, R16, R34, R96 ;  /* 0x000000221060723c */ /* 0x000fe20000001860 */
[----:B------:R-:W3:Y:S04]  /*12990*/  LDSM.16.M88.4 R32, [R199+0x8800] ;  /* 0x00880000c720783b */ /* 0x000ee80000000200 */
[----:B------:R-:W-:Y:S01]  /*129a0*/  LDSM.16.M88.4 R16, [R203+0x3000] ;  /* 0x00300000cb10783b */ /* 0x000fe20000000200 */
        /* <DEDUP_REMOVED lines=10> */
[C---:B---3--:R-:W-:Y:S06]  /*12a50*/  HMMA.16816.F32 R44, R92.reuse, R32, R44 ;  /* 0x000000205c2c723c */ /* 0x048fec000000182c */
[----:B------:R-:W-:Y:S01]  /*12a60*/  HMMA.16816.F32 R40, R92, R34, R40 ;  /* 0x000000225c28723c */ /* 0x000fe20000001828 */
[----:B------:R-:W-:Y:S05]  /*12a70*/  LDSM.16.M88.4 R32, [R203+0x4800] ;  /* 0x00480000cb20783b */ /* 0x000fea0000000200 */
[----:B------:R-:W-:Y:S01]  /*12a80*/  HMMA.16816.F32 R28, R60, R10, R28 ;  /* 0x0000000a3c1c723c */ /* 0x000fe2000000181c */
[----:B------:R-:W-:Y:S05]  /*12a90*/  LDSM.16.M88.4 R8, [R201+0x4000] ;  /* 0x00400000c908783b */ /* 0x000fea0000000200 */
[C---:B------:R-:W-:Y:S06]  /*12aa0*/  HMMA.16816.F32 R72, R12.reuse, R48, R72 ;  /* 0x000000300c48723c */ /* 0x040fec0000001848 */
[----:B------:R-:W-:Y:S01]  /*12ab0*/  HMMA.16816.F32 R96, R12, R50, R96 ;  /* 0x000000320c60723c */ /* 0x000fe20000001860 */
[----:B------:R-:W1:Y:S04]  /*12ac0*/  LDSM.16.M88.4 R12, [R202+0x4000] ;  /* 0x00400000ca0c783b */ /* 0x000e680000000200 */
[----:B------:R-:W3:Y:S01]  /*12ad0*/  LDSM.16.M88.4 R48, [R205+0xa800] ;  /* 0x00a80000cd30783b */ /* 0x000ee20000000200 */
[----:B--2---:R-:W-:Y:S06]  /*12ae0*/  HMMA.16816.F32 R20, R36, R108, R20 ;  /* 0x0000006c2414723c */ /* 0x004fec0000001814 */
[C---:B------:R-:W-:Y:S06]  /*12af0*/  HMMA.16816.F32 R44, R68.reuse, R64, R44 ;  /* 0x00000040442c723c */ /* 0x040fec000000182c */
[----:B------:R-:W-:Y:S01]  /*12b00*/  HMMA.16816.F32 R40, R68, R66, R40 ;  /* 0x000000424428723c */ /* 0x000fe20000001828 */
[----:B------:R-:W-:Y:S05]  /*12b10*/  LDSM.16.M88.4 R64, [R192+0x3000] ;  /* 0x00300000c040783b */ /* 0x000fea0000000200 */
[----:B------:R-:W-:Y:S06]  /*12b20*/  HMMA.16816.F32 R28, R36, R110, R28 ;  /* 0x0000006e241c723c */ /* 0x000fec000000181c */
        /* <DEDUP_REMOVED lines=17> */
[----:B------:R-:W2:Y:S05]  /*12c40*/  LDSM.16.M88.4 R16, [R192+0x3800] ;  /* 0x00380000c010783b */ /* 0x000eaa0000000200 */
[----:B------:R-:W-:Y:S01]  /*12c50*/  HMMA.16816.F32 R80, R92, R88, R80 ;  /* 0x000000585c50723c */ /* 0x000fe20000001850 */
[----:B------:R-:W-:Y:S01]  /*12c60*/  FMUL.FTZ R21, R21, UR9 ;  /* 0x0000000915157c20 */ /* 0x000fe20008410000 */
[----:B------:R-:W-:Y:S01]  /*12c70*/  FMUL.FTZ R22, R22, UR9 ;  /* 0x0000000916167c20 */ /* 0x000fe20008410000 */
[----:B------:R-:W-:-:S03]  /*12c80*/  FMUL.FTZ R6, R20, UR9 ;  /* 0x0000000914067c20 */ /* 0x000fc60008410000 */
[C---:B------:R-:W-:Y:S01]  /*12c90*/  HMMA.16816.F32 R76, R92.reuse, R90, R76 ;  /* 0x0000005a5c4c723c */ /* 0x040fe2000000184c */
[----:B------:R-:W-:Y:S05]  /*12ca0*/  MUFU.TANH R58, R22 ;  /* 0x00000016003a7308 */ /* 0x000fea0000002400 */
[C---:B------:R-:W-:Y:S03]  /*12cb0*/  HMMA.16816.F32 R96, R92.reuse, R86, R96 ;  /* 0x000000565c60723c */ /* 0x040fe60000001860 */
[----:B------:R-:W-:Y:S03]  /*12cc0*/  MUFU.TANH R6, R6 ;  /* 0x0000000600067308 */ /* 0x000fe60000002400 */
[----:B------:R-:W-:Y:S01]  /*12cd0*/  HMMA.16816.F32 R72, R92, R84, R72 ;  /* 0x000000545c48723c */ /* 0x000fe20000001848 */
[----:B------:R-:W-:Y:S01]  /*12ce0*/  FMUL.FTZ R29, R29, UR9 ;  /* 0x000000091d1d7c20 */ /* 0x000fe20008410000 */
[----:B------:R-:W-:Y:S01]  /*12cf0*/  FMUL.FTZ R31, R31, UR9 ;  /* 0x000000091f1f7c20 */ /* 0x000fe20008410000 */
[----:B------:R-:W-:Y:S01]  /*12d00*/  FMUL.FTZ R28, R28, UR9 ;  /* 0x000000091c1c7c20 */ /* 0x000fe20008410000 */
[----:B------:R-:W-:Y:S01]  /*12d10*/  FMUL.FTZ R30, R30, UR9 ;  /* 0x000000091e1e7c20 */ /* 0x000fe20008410000 */
[----:B------:R3:W4:Y:S01]  /*12d20*/  MUFU.TANH R84, R21 ;  /* 0x0000001500547308 */ /* 0x0007220000002400 */
[----:B-1----:R-:W-:Y:S01]  /*12d30*/  HMMA.16816.F32 R44, R12, R100, R44 ;  /* 0x000000640c2c723c */ /* 0x002fe2000000182c */
[----:B------:R-:W-:-:S05]  /*12d40*/  FMUL.FTZ R85, R23, UR9 ;  /* 0x0000000917557c20 */ /* 0x000fca0008410000 */
[----:B------:R-:W-:Y:S01]  /*12d50*/  HMMA.16816.F32 R40, R12, R102, R40 ;  /* 0x000000660c28723c */ /* 0x000fe20000001828 */
[----:B------:R-:W1:Y:S05]  /*12d60*/  MUFU.TANH R85, R85 ;  /* 0x0000005500557308 */ /* 0x000e6a0000002400 */
[C---:B------:R-:W-:Y:S03]  /*12d70*/  HMMA.16816.F32 R80, R68.reuse, R64, R80 ;  /* 0x000000404450723c */ /* 0x040fe60000001850 */
[----:B------:R-:W5:Y:S01]  /*12d80*/  MUFU.TANH R29, R29 ;  /* 0x0000001d001d7308 */ /* 0x000f620000002400 */
[----:B---3--:R-:W3:Y:S02]  /*12d90*/  LDSM.16.M88.4 R20, [R205+0xb800] ;  /* 0x00b80000cd14783b */ /* 0x008ee40000000200 */
[C---:B------:R-:W-:Y:S02]  /*12da0*/  HMMA.16816.F32 R76, R68.reuse, R66, R76 ;  /* 0x00000042444c723c */ /* 0x040fe4000000184c */
[----:B------:R-:W-:Y:S03]  /*12db0*/  LDSM.16.M88.4 R64, [R199+0xb000] ;  /* 0x00b00000c740783b */ /* 0x000fe60000000200 */
[----:B------:R-:W5:Y:S01]  /*12dc0*/  MUFU.TANH R31, R31 ;  /* 0x0000001f001f7308 */ /* 0x000f620000002400 */
[----:B--2---:R-:W-:Y:S06]  /*12dd0*/  HMMA.16816.F32 R96, R68, R18, R96 ;  /* 0x000000124460723c */ /* 0x004fec0000001860 */
[----:B------:R-:W-:Y:S01]  /*12de0*/  HMMA.16816.F32 R44, R8, R24, R44 ;  /* 0x00000018082c723c */ /* 0x000fe2000000182c */
[----:B------:R-:W2:Y:S05]  /*12df0*/  MUFU.TANH R28, R28 ;  /* 0x0000001c001c7308 */ /* 0x000eaa0000002400 */
[----:B------:R-:W-:Y:S01]  /*12e00*/  HMMA.16816.F32 R72, R68, R16, R72 ;  /* 0x000000104448723c */ /* 0x000fe20000001848 */
[----:B------:R-:W-:Y:S02]  /*12e10*/  LDSM.16.M88.4 R16, [R199+0xb800] ;  /* 0x00b80000c710783b */ /* 0x000fe40000000200 */
[----:B------:R-:W2:Y:S03]  /*12e20*/  MUFU.TANH R30, R30 ;  /* 0x0000001e001e7308 */ /* 0x000ea60000002400 */
[----:B------:R-:W-:Y:S01]  /*12e30*/  HMMA.16816.F32 R40, R8, R26, R40 ;  /* 0x0000001a0828723c */ /* 0x000fe20000001828 */
[----:B------:R-:W4:Y:S05]  /*12e40*/  LDSM.16.M88.4 R24, [R203+0x5800] ;  /* 0x00580000cb18783b */ /* 0x000f2a0000000200 */
[C---:B------:R-:W-:Y:S06]  /*12e50*/  HMMA.16816.F32 R80, R60.reuse, R48, R80 ;  /* 0x000000303c50723c */ /* 0x040fec0000001850 */
[C---:B------:R-:W-:Y:S01]  /*12e60*/  HMMA.16816.F32 R76, R60.reuse, R50, R76 ;  /* 0x000000323c4c723c */ /* 0x040fe2000000184c */
[----:B------:R-:W1:Y:S05]  /*12e70*/  LDSM.16.M88.4 R48, [R192+0x5000] ;  /* 0x00500000c030783b */ /* 0x000e6a0000000200 */
[C---:B---3--:R-:W-:Y:S06]  /*12e80*/  HMMA.16816.F32 R96, R60.reuse, R22, R96 ;  /* 0x000000163c60723c */ /* 0x048fec0000001860 */
[----:B------:R-:W-:Y:S01]  /*12e90*/  HMMA.16816.F32 R72, R60, R20, R72 ;  /* 0x000000143c48723c */ /* 0x000fe20000001848 */
[----:B------:R-:W-:Y:S01]  /*12ea0*/  FMUL.FTZ R40, R40, UR9 ;  /* 0x0000000928287c20 */ /* 0x000fe20008410000 */
[----:B------:R-:W-:Y:S01]  /*12eb0*/  FMUL.FTZ R42, R42, UR9 ;  /* 0x000000092a2a7c20 */ /* 0x000fe20008410000 */
[----:B------:R-:W-:Y:S01]  /*12ec0*/  FMUL.FTZ R41, R41, UR9 ;  /* 0x0000000929297c20 */ /* 0x000fe20008410000 */
[----:B------:R-:W-:-:S02]  /*12ed0*/  FMUL.FTZ R43, R43, UR9 ;  /* 0x000000092b2b7c20 */ /* 0x000fc40008410000 */
[C---:B------:R-:W-:Y:S01]  /*12ee0*/  HMMA.16816.F32 R80, R36.reuse, R32, R80 ;  /* 0x000000202450723c */ /* 0x040fe20000001850 */
[----:B------:R-:W-:Y:S01]  /*12ef0*/  SHF.R.S32.HI R21, RZ, 0x1f, R56 ;  /* 0x0000001fff157819 */ /* 0x000fe20000011438 */
[----:B------:R-:W-:Y:S03]  /*12f00*/  MUFU.TANH R40, R40 ;  /* 0x0000002800287308 */ /* 0x000fe60000002400 */
[----:B------:R-:W-:Y:S01]  /*12f10*/  LEA.HI R0, R21, R56, RZ, 0x5 ;  /* 0x0000003815007211 */ /* 0x000fe200078f28ff */
[C---:B------:R-:W-:Y:S01]  /*12f20*/  HMMA.16816.F32 R76, R36.reuse, R34, R76 ;  /* 0x00000022244c723c */ /* 0x040fe2000000184c */
[----:B------:R-:W-:Y:S01]  /*12f30*/  FMUL.FTZ R32, R44, UR9 ;  /* 0x000000092c207c20 */ /* 0x000fe20008410000 */
[----:B------:R-:W-:Y:S01]  /*12f40*/  FMUL.FTZ R33, R45, UR9 ;  /* 0x000000092d217c20 */ /* 0x000fe20008410000 */
[----:B------:R-:W-:Y:S01]  /*12f50*/  LOP3.LUT R21, R0, 0xffffffe0, RZ, 0xc0, !PT ;  /* 0xffffffe000157812 */ /* 0x000fe200078ec0ff */
[----:B------:R-:W-:Y:S02]  /*12f60*/  MUFU.TANH R42, R42 ;  /* 0x0000002a002a7308 */ /* 0x000fe40000002400 */
[----:B----4-:R-:W-:Y:S01]  /*12f70*/  HMMA.16816.F32 R96, R36, R26, R96 ;  /* 0x0000001a2460723c */ /* 0x010fe20000001860 */
[----:B------:R-:W-:Y:S01]  /*12f80*/  FMUL.FTZ R34, R46, UR9 ;  /* 0x000000092e227c20 */ /* 0x000fe20008410000 */
[----:B------:R-:W-:-:S02]  /*12f90*/  IMAD.IADD R0, R56, 0x1, -R21 ;  /* 0x0000000138007824 */ /* 0x000fc400078e0a15 */
[----:B------:R-:W-:Y:S01]  /*12fa0*/  FMUL.FTZ R35, R47, UR9 ;  /* 0x000000092f237c20 */ /* 0x000fe20008410000 */
[----:B------:R-:W-:Y:S01]  /*12fb0*/  IMAD.SHL.U32 R56, R56, 0x2, RZ ;  /* 0x0000000238387824 */ /* 0x000fe200078e00ff */
[----:B------:R-:W-:Y:S01]  /*12fc0*/  HMMA.16816.F32 R72, R36, R24, R72 ;  /* 0x000000182448723c */ /* 0x000fe20000001848 */
[----:B------:R-:W-:Y:S01]  /*12fd0*/  SHF.R.S32.HI R21, RZ, 0x1f, R0 ;  /* 0x0000001fff157819 */ /* 0x000fe20000011400 */
[----:B------:R-:W3:Y:S03]  /*12fe0*/  MUFU.TANH R32, R32 ;  /* 0x0000002000207308 */ /* 0x000ee60000002400 */
[----:B------:R-:W-:Y:S01]  /*12ff0*/  LEA.HI R0, R21, R0, RZ, 0x2 ;  /* 0x0000000015007211 */ /* 0x000fe200078f10ff */
[----:B------:R-:W-:Y:S01]  /*13000*/  HMMA.16816.F32 R80, R12, R64, R80 ;  /* 0x000000400c50723c */ /* 0x000fe20000001850 */
[----:B------:R-:W4:Y:S01]  /*13010*/  LDSM.16.M88.4 R20, [R192+0x5800] ;  /* 0x00580000c014783b */ /* 0x000f220000000200 */
[----:B------:R-:W-:Y:S01]  /*13020*/  LOP3.LUT R25, R56, 0x6, RZ, 0xc0, !PT ;  /* 0x0000000638197812 */ /* 0x000fe200078ec0ff */
[----:B------:R-:W-:-:S04]  /*13030*/  DEPBAR.LE SB0, 0x0 ;  /* 0x000080000000791a */ /* 0x000fc80000000000 */
[C---:B------:R-:W-:Y:S01]  /*13040*/  HMMA.16816.F32 R76, R12.reuse, R66, R76 ;  /* 0x000000420c4c723c */ /* 0x040fe2000000184c */
[----:B------:R-:W-:Y:S01]  /*13050*/  SHF.R.S32.HI R0, RZ, 0x2, R0 ;  /* 0x00000002ff007819 */ /* 0x000fe20000011400 */
[----:B------:R-:W3:Y:S03]  /*13060*/  MUFU.TANH R34, R34 ;  /* 0x0000002200227308 */ /* 0x000ee60000002400 */
[----:B------:R-:W-:Y:S01]  /*13070*/  IADD3 R57, R57, 0x1, R0 ;  /* 0x0000000139397810 */ /* 0x000fe20007ffe000 */
[C---:B------:R-:W-:Y:S01]  /*13080*/  HMMA.16816.F32 R96, R12.reuse, R18, R96 ;  /* 0x000000120c60723c */ /* 0x040fe20000001860 */
[----:B------:R-:W-:Y:S01]  /*13090*/  LOP3.LUT R0, R2, R3, RZ, 0xfc, !PT ;  /* 0x0000000302007212 */ /* 0x000fe200078efcff */
[----:B------:R-:W-:Y:S01]  /*130a0*/  IMAD.IADD R3, R4, 0x1, R25 ;  /* 0x0000000104037824 */ /* 0x000fe200078e0219 */
[----:B------:R-:W-:Y:S01]  /*130b0*/  IADD3 R26, R55, R57, -R208 ;  /* 0x00000039371a7210 */ /* 0x000fe20007ffe8d0 */
[----:B------:R-:W3:Y:S02]  /*130c0*/  MUFU.TANH R33, R33 ;  /* 0x0000002100217308 */ /* 0x000ee40000002400 */
[----:B------:R-:W-:Y:S01]  /*130d0*/  HMMA.16816.F32 R72, R12, R16, R72 ;  /* 0x000000100c48723c */ /* 0x000fe20000001848 */
[----:B------:R-:W-:-:S02]  /*130e0*/  VIADD R18, R3, 0x20 ;  /* 0x0000002003127836 */ /* 0x000fc40000000000 */
[----:B------:R-:W-:Y:S02]  /*130f0*/  VIADD R26, R26, UR8 ;  /* 0x000000081a1a7c36 */ /* 0x000fe40008000000 */
[C---:B------:R-:W-:Y:S01]  /*13100*/  VIADD R19, R3.reuse, 0x29 ;  /* 0x0000002903137836 */ /* 0x040fe20000000000 */
[C---:B-1----:R-:W-:Y:S01]  /*13110*/  HMMA.16816.F32 R80, R8.reuse, R48, R80 ;  /* 0x000000300850723c */ /* 0x042fe20000001850 */
[C---:B------:R-:W-:Y:S01]  /*13120*/  VIADD R16, R3.reuse, 0x1 ;  /* 0x0000000103107836 */ /* 0x040fe20000000000 */
[C---:B------:R-:W-:Y:S01]  /*13130*/  VIMNMX R2, R26.reuse, R55, PT ;  /* 0x000000371a027248 */ /* 0x040fe20003fe0100 */
[----:B------:R-:W1:Y:S01]  /*13140*/  MUFU.TANH R35, R35 ;  /* 0x0000002300237308 */ /* 0x000e620000002400 */
[----:B------:R-:W-:Y:S01]  /*13150*/  VIADDMNMX R215, R26, 0x8, R55, PT ;  /* 0x000000081ad77846 */ /* 0x000fe20003800137 */
[C---:B------:R-:W-:Y:S01]  /*13160*/  VIADD R17, R3.reuse, 0x8 ;  /* 0x0000000803117836 */ /* 0x040fe20000000000 */
[C---:B------:R-:W-:Y:S01]  /*13170*/  HMMA.16816.F32 R76, R8.reuse, R50, R76 ;  /* 0x00000032084c723c */ /* 0x040fe2000000184c */
[CC--:B------:R-:W-:Y:S01]  /*13180*/  ISETP.GE.AND P5, PT, R16.reuse, R2.reuse, PT ;  /* 0x000000021000720c */ /* 0x0c0fe20003fa6270 */
[C---:B------:R-:W-:Y:S01]  /*13190*/  VIADD R12, R3.reuse, 0x18 ;  /* 0x00000018030c7836 */ /* 0x040fe20000000000 */
[----:B------:R-:W-:Y:S01]  /*131a0*/  ISETP.GE.AND P1, PT, R16, R215, PT ;  /* 0x000000d71000720c */ /* 0x000fe20003f26270 */
[C---:B------:R-:W-:Y:S01]  /*131b0*/  VIADD R16, R3.reuse, 0x9 ;  /* 0x0000000903107836 */ /* 0x040fe20000000000 */
[----:B------:R-:W1:Y:S01]  /*131c0*/  MUFU.TANH R41, R41 ;  /* 0x0000002900297308 */ /* 0x000e620000002400 */
[----:B------:R-:W-:Y:S01]  /*131d0*/  FSEL R84, R84, -INF , !P5 ;  /* 0xff80000054547808 */ /* 0x000fe20006800000 */
[----:B------:R-:W-:Y:S01]  /*131e0*/  VIADD R13, R3, 0x11 ;  /* 0x00000011030d7836 */ /* 0x000fe20000000000 */
[----:B------:R-:W-:Y:S01]  /*131f0*/  FSEL R85, R85, -INF , !P1 ;  /* 0xff80000055557808 */ /* 0x000fe20004800000 */
[----:B----4-:R-:W-:Y:S01]  /*13200*/  HMMA.16816.F32 R96, R8, R22, R96 ;  /* 0x000000160860723c */ /* 0x010fe20000001860 */
[----:B------:R-:W-:-:S02]  /*13210*/  ISETP.GE.AND P6, PT, R16, R2, PT ;  /* 0x000000021000720c */ /* 0x000fc40003fc6270 */
[-C--:B------:R-:W-:Y:S01]  /*13220*/  ISETP.GE.AND P4, PT, R16, R215.reuse, PT ;  /* 0x000000d71000720c */ /* 0x080fe20003f86270 */
[----:B------:R-:W-:Y:S01]  /*13230*/  VIADD R16, R3, 0x10 ;  /* 0x0000001003107836 */ /* 0x000fe20000000000 */
[----:B------:R-:W4:Y:S01]  /*13240*/  MUFU.TANH R24, R43 ;  /* 0x0000002b00187308 */ /* 0x000f220000002400 */
[----:B------:R-:W-:Y:S01]  /*13250*/  HMMA.16816.F32 R72, R8, R20, R72 ;  /* 0x000000140848723c */ /* 0x000fe20000001848 */
[-C--:B------:R-:W-:Y:S02]  /*13260*/  ISETP.GE.AND P0, PT, R17, R2.reuse, PT ;  /* 0x000000021100720c */ /* 0x080fe40003f06270 */
[----:B------:R-:W-:Y:S01]  /*13270*/  FMUL.FTZ R81, R81, UR9 ;  /* 0x0000000951517c20 */ /* 0x000fe20008410000 */
[----:B------:R-:W-:Y:S01]  /*13280*/  FMUL.FTZ R83, R83, UR9 ;  /* 0x0000000953537c20 */ /* 0x000fe20008410000 */
[-C--:B------:R-:W-:Y:S01]  /*13290*/  ISETP.GE.AND P2, PT, R17, R215.reuse, PT ;  /* 0x000000d71100720c */ /* 0x080fe20003f46270 */
[----:B------:R-:W-:Y:S01]  /*132a0*/  FMUL.FTZ R80, R80, UR9 ;  /* 0x0000000950507c20 */ /* 0x000fe20008410000 */
[CC--:B------:R-:W-:Y:S01]  /*132b0*/  ISETP.GE.AND P5, PT, R16.reuse, R2.reuse, PT ;  /* 0x000000021000720c */ /* 0x0c0fe20003fa6270 */
[----:B------:R-:W4:Y:S01]  /*132c0*/  MUFU.TANH R172, R81 ;  /* 0x0000005100ac7308 */ /* 0x000f220000002400 */
[-C--:B------:R-:W-:Y:S01]  /*132d0*/  ISETP.GE.AND P1, PT, R16, R215.reuse, PT ;  /* 0x000000d71000720c */ /* 0x080fe20003f26270 */
[----:B------:R-:W-:Y:S01]  /*132e0*/  FMUL.FTZ R77, R77, UR9 ;  /* 0x000000094d4d7c20 */ /* 0x000fe20008410000 */
[----:B-----5:R-:W-:Y:S01]  /*132f0*/  FSEL R16, R29, -INF , !P6 ;  /* 0xff8000001d107808 */ /* 0x020fe20007000000 */
[----:B------:R-:W-:Y:S01]  /*13300*/  VIADD R8, R3, 0x21 ;  /* 0x0000002103087836 */ /* 0x000fe20000000000 */
[----:B------:R-:W-:Y:S01]  /*13310*/  FSEL R31, R31, -INF , !P4 ;  /* 0xff8000001f1f7808 */ /* 0x000fe20006000000 */
[----:B------:R-:W-:Y:S01]  /*13320*/  FMUL.FTZ R82, R82, UR9 ;  /* 0x0000000952527c20 */ /* 0x000fe20008410000 */
[CC--:B------:R-:W-:Y:S01]  /*13330*/  ISETP.GE.AND P6, PT, R12.reuse, R2.reuse, PT ;  /* 0x000000020c00720c */ /* 0x0c0fe20003fc6270 */
[----:B------:R-:W5:Y:S01]  /*13340*/  MUFU.TANH R181, R83 ;  /* 0x0000005300b57308 */ /* 0x000f620000002400 */
[-C--:B------:R-:W-:Y:S01]  /*13350*/  ISETP.GE.AND P4, PT, R12, R215.reuse, PT ;  /* 0x000000d70c00720c */ /* 0x080fe20003f86270 */
[----:B------:R-:W-:Y:S01]  /*13360*/  VIADD R12, R3, 0x19 ;  /* 0x00000019030c7836 */ /* 0x000fe20000000000 */
[----:B--2---:R-:W-:Y:S01]  /*13370*/  FSEL R28, R28, -INF , !P0 ;  /* 0xff8000001c1c7808 */ /* 0x004fe20004000000 */
[----:B------:R-:W-:Y:S01]  /*13380*/  FMUL.FTZ R96, R96, UR9 ;  /* 0x0000000960607c20 */ /* 0x000fe20008410000 */
[----:B------:R-:W-:Y:S01]  /*13390*/  FSEL R17, R30, -INF , !P2 ;  /* 0xff8000001e117808 */ /* 0x000fe20005000000 */
[----:B------:R-:W-:Y:S01]  /*133a0*/  FMUL.FTZ R79, R79, UR9 ;  /* 0x000000094f4f7c20 */ /* 0x000fe20008410000 */
[CC--:B------:R-:W-:Y:S01]  /*133b0*/  ISETP.GE.AND P0, PT, R13.reuse, R2.reuse, PT ;  /* 0x000000020d00720c */ /* 0x0c0fe20003f06270 */
[----:B------:R-:W2:Y:S01]  /*133c0*/  MUFU.TANH R162, R80 ;  /* 0x0000005000a27308 */ /* 0x000ea20000002400 */
[-C--:B------:R-:W-:Y:S01]  /*133d0*/  ISETP.GE.AND P2, PT, R13, R215.reuse, PT ;  /* 0x000000d70d00720c */ /* 0x080fe20003f46270 */
[----:B------:R-:W-:Y:S01]  /*133e0*/  FMUL.FTZ R76, R76, UR9 ;  /* 0x000000094c4c7c20 */ /* 0x000fe20008410000 */
[----:B---3--:R-:W-:Y:S01]  /*133f0*/  FSEL R14, R32, -INF , !P5 ;  /* 0xff800000200e7808 */ /* 0x008fe20006800000 */
        /* <DEDUP_REMOVED lines=9> */
[----:B-1----:R-:W-:Y:S01]  /*13490*/  FSEL R13, R35, -INF , !P2 ;  /* 0xff800000230d7808 */ /* 0x002fe20005000000 */
[----:B------:R-:W-:Y:S01]  /*134a0*/  FMUL.FTZ R75, R75, UR9 ;  /* 0x000000094b4b7c20 */ /* 0x000fe20008410000 */
[CC--:B------:R-:W-:Y:S01]  /*134b0*/  ISETP.GE.AND P0, PT, R18.reuse, R2.reuse, PT ;  /* 0x000000021200720c */ /* 0x0c0fe20003f06270 */
[----:B------:R-:W1:Y:S01]  /*134c0*/  MUFU.TANH R167, R82 ;  /* 0x0000005200a77308 */ /* 0x000e620000002400 */
[-C--:B------:R-:W-:Y:S01]  /*134d0*/  ISETP.GE.AND P2, PT, R18, R215.reuse, PT ;  /* 0x000000d71200720c */ /* 0x080fe20003f46270 */
[----:B------:R-:W-:Y:S01]  /*134e0*/  VIADD R18, R3, 0x28 ;  /* 0x0000002803127836 */ /* 0x000fe20000000000 */
[----:B------:R-:W-:Y:S01]  /*134f0*/  FSEL R10, R40, -INF , !P6 ;  /* 0xff800000280a7808 */ /* 0x000fe20007000000 */
[----:B------:R-:W-:Y:S01]  /*13500*/  FMUL.FTZ R97, R97, UR9 ;  /* 0x0000000961617c20 */ /* 0x000fe20008410000 */
[----:B------:R-:W-:Y:S01]  /*13510*/  FSEL R11, R42, -INF , !P4 ;  /* 0xff8000002a0b7808 */ /* 0x000fe20006000000 */
[----:B------:R-:W-:Y:S01]  /*13520*/  FMUL.FTZ R98, R98, UR9 ;  /* 0x0000000962627c20 */ /* 0x000fe20008410000 */
[C---:B------:R-:W-:Y:S01]  /*13530*/  ISETP.GE.AND P6, PT, R8.reuse, R2, PT ;  /* 0x000000020800720c */ /* 0x040fe20003fc6270 */
[----:B------:R-:W3:Y:S01]  /*13540*/  MUFU.TANH R176, R96 ;  /* 0x0000006000b07308 */ /* 0x000ee20000002400 */
[----:B------:R-:W-:Y:S01]  /*13550*/  ISETP.GE.AND P4, PT, R8, R215, PT ;  /* 0x000000d70800720c */ /* 0x000fe20003f86270 */
[----:B------:R-:W-:Y:S01]  /*13560*/  FMUL.FTZ R99, R99, UR9 ;  /* 0x0000000963637c20 */ /* 0x000fe20008410000 */
[----:B------:R-:W-:-:S02]  /*13570*/  FSEL R8, R41, -INF , !P5 ;  /* 0xff80000029087808 */ /* 0x000fc40006800000 */
[----:B----4-:R-:W-:Y:S02]  /*13580*/  FSEL R9, R24, -INF , !P1 ;  /* 0xff80000018097808 */ /* 0x010fe40004800000 */
[CC--:B------:R-:W-:Y:S01]  /*13590*/  ISETP.GE.AND P5, PT, R18.reuse, R2.reuse, PT ;  /* 0x000000021200720c */ /* 0x0c0fe20003fa6270 */
[----:B------:R-:W4:Y:S01]  /*135a0*/  MUFU.TANH R173, R79 ;  /* 0x0000004f00ad7308 */ /* 0x000f220000002400 */
[----:B------:R-:W-:Y:S01]  /*135b0*/  ISETP.GE.AND P1, PT, R18, R215, PT ;  /* 0x000000d71200720c */ /* 0x000fe20003f26270 */
[----:B------:R-:W-:Y:S01]  /*135c0*/  VIADD R18, R3, 0x30 ;  /* 0x0000003003127836 */ /* 0x000fe20000000000 */
[----:B------:R-:W-:Y:S02]  /*135d0*/  FSEL R172, R172, -INF , !P6 ;  /* 0xff800000acac7808 */ /* 0x000fe40007000000 */
[----:B-----5:R-:W-:Y:S02]  /*135e0*/  FSEL R181, R181, -INF , !P4 ;  /* 0xff800000b5b57808 */ /* 0x020fe40006000000 */
[----:B--2---:R-:W-:Y:S01]  /*135f0*/  FSEL R162, R162, -INF , !P0 ;  /* 0xff800000a2a27808 */ /* 0x004fe20004000000 */
[----:B------:R-:W2:Y:S01]  /*13600*/  MUFU.TANH R164, R76 ;  /* 0x0000004c00a47308 */ /* 0x000ea20000002400 */
[----:B------:R-:W-:-:S02]  /*13610*/  ISETP.GE.AND P6, PT, R18, R2, PT ;  /* 0x000000021200720c */ /* 0x000fc40003fc6270 */
[-C--:B------:R-:W-:Y:S01]  /*13620*/  ISETP.GE.AND P4, PT, R18, R215.reuse, PT ;  /* 0x000000d71200720c */ /* 0x080fe20003f86270 */
[----:B------:R-:W-:Y:S01]  /*13630*/  VIADD R18, R3, 0x38 ;  /* 0x0000003803127836 */ /* 0x000fe20000000000 */
[-C--:B------:R-:W-:Y:S02]  /*13640*/  ISETP.GE.AND P0, PT, R19, R2.reuse, PT ;  /* 0x000000021300720c */ /* 0x080fe40003f06270 */
[----:B-1----:R-:W-:Y:S01]  /*13650*/  FSEL R167, R167, -INF , !P2 ;  /* 0xff800000a7a77808 */ /* 0x002fe20005000000 */
[----:B------:R-:W1:Y:S01]  /*13660*/  MUFU.TANH R179, R78 ;  /* 0x0000004e00b37308 */ /* 0x000e620000002400 */
[----:B------:R-:W-:Y:S02]  /*13670*/  FSEL R168, R168, -INF , !P0 ;  /* 0xff800000a8a87808 */ /* 0x000fe40004000000 */
[----:B------:R-:W-:Y:S02]  /*13680*/  ISETP.GE.AND P0, PT, R18, R2, PT ;  /* 0x000000021200720c */ /* 0x000fe40003f06270 */
[----:B------:R-:W-:Y:S01]  /*13690*/  ISETP.GE.AND P2, PT, R19, R215, PT ;  /* 0x000000d71300720c */ /* 0x000fe20003f46270 */
[----:B------:R-:W-:Y:S01]  /*136a0*/  VIADD R19, R3, 0x31 ;  /* 0x0000003103137836 */ /* 0x000fe20000000000 */
[----:B---3--:R-:W-:Y:S01]  /*136b0*/  FSEL R176, R176, -INF , !P0 ;  /* 0xff800000b0b07808 */ /* 0x008fe20004000000 */
[----:B------:R-:W3:Y:S01]  /*136c0*/  MUFU.TANH R180, R72 ;  /* 0x0000004800b47308 */ /* 0x000ee20000002400 */
[----:B------:R-:W-:-:S02]  /*136d0*/  ISETP.GT.AND P0, PT, R216, R207, PT ;  /* 0x000000cfd800720c */ /* 0x000fc40003f04270 */
[----:B----4-:R-:W-:Y:S02]  /*136e0*/  FSEL R173, R173, -INF , !P2 ;  /* 0xff800000adad7808 */ /* 0x010fe40005000000 */
[----:B--2---:R-:W-:Y:S02]  /*136f0*/  FSEL R164, R164, -INF , !P5 ;  /* 0xff800000a4a47808 */ /* 0x004fe40006800000 */
[-C--:B------:R-:W-:Y:S01]  /*13700*/  ISETP.GE.AND P2, PT, R18, R215.reuse, PT ;  /* 0x000000d71200720c */ /* 0x080fe20003f46270 */
[----:B------:R-:W2:Y:S01]  /*13710*/  MUFU.TANH R178, R73 ;  /* 0x0000004900b27308 */ /* 0x000ea20000002400 */
[----:B-1----:R-:W-:Y:S01]  /*13720*/  FSEL R179, R179, -INF , !P1 ;  /* 0xff800000b3b37808 */ /* 0x002fe20004800000 */
[----:B------:R-:W-:Y:S01]  /*13730*/  VIADD R18, R3, 0x39 ;  /* 0x0000003903127836 */ /* 0x000fe20000000000 */
[C---:B------:R-:W-:Y:S02]  /*13740*/  ISETP.GE.AND P5, PT, R19.reuse, R2, PT ;  /* 0x000000021300720c */ /* 0x040fe40003fa6270 */
[----:B------:R-:W-:-:S03]  /*13750*/  ISETP.GE.AND P1, PT, R19, R215, PT ;  /* 0x000000d71300720c */ /* 0x000fc60003f26270 */
[----:B------:R-:W1:Y:S01]  /*13760*/  MUFU.TANH R175, R74 ;  /* 0x0000004a00af7308 */ /* 0x000e620000002400 */
[----:B---3--:R-:W-:Y:S01]  /*13770*/  FSEL R180, R180, -INF , !P6 ;  /* 0xff800000b4b47808 */ /* 0x008fe20007000000 */
[----:B------:R-:W-:Y:S01]  /*13780*/  BAR.SYNC.DEFER_BLOCKING 0x0 ;  /* 0x0000000000007b1d */ /* 0x000fe20000010000 */
[----:B------:R-:W-:-:S04]  /*13790*/  ISETP.GE.AND P6, PT, R3, R2, PT ;  /* 0x000000020300720c */ /* 0x000fc80003fc6270 */
[----:B------:R-:W-:Y:S01]  /*137a0*/  FSEL R6, R6, -INF , !P6 ;  /* 0xff80000006067808 */ /* 0x000fe20007000000 */
[----:B------:R-:W3:Y:S01]  /*137b0*/  MUFU.TANH R171, R75 ;  /* 0x0000004b00ab7308 */ /* 0x000ee20000002400 */
[----:B--2---:R-:W-:Y:S02]  /*137c0*/  FSEL R178, R178, -INF , !P5 ;  /* 0xff800000b2b27808 */ /* 0x004fe40006800000 */
[----:B------:R-:W-:-:S05]  /*137d0*/  ISETP.GE.AND P5, PT, R18, R2, PT ;  /* 0x000000021200720c */ /* 0x000fca0003fa6270 */
[----:B------:R-:W2:Y:S01]  /*137e0*/  MUFU.TANH R174, R97 ;  /* 0x0000006100ae7308 */ /* 0x000ea20000002400 */
[----:B-1----:R-:W-:Y:S02]  /*137f0*/  FSEL R175, R175, -INF , !P4 ;  /* 0xff800000afaf7808 */ /* 0x002fe40006000000 */
[----:B------:R-:W-:-:S04]  /*13800*/  ISETP.GE.AND P4, PT, R3, R215, PT ;  /* 0x000000d70300720c */ /* 0x000fc80003f86270 */
[----:B------:R-:W-:Y:S01]  /*13810*/  FSEL R19, R58, -INF , !P4 ;  /* 0xff8000003a137808 */ /* 0x000fe20006000000 */
[----:B------:R-:W1:Y:S01]  /*13820*/  MUFU.TANH R169, R98 ;  /* 0x0000006200a97308 */ /* 0x000e620000002400 */
[----:B---3--:R-:W-:Y:S02]  /*13830*/  FSEL R171, R171, -INF , !P1 ;  /* 0xff800000abab7808 */ /* 0x008fe40004800000 */
[----:B------:R-:W-:-:S05]  /*13840*/  ISETP.GE.AND P1, PT, R18, R215, PT ;  /* 0x000000d71200720c */ /* 0x000fca0003f26270 */
[----:B------:R-:W3:Y:S01]  /*13850*/  MUFU.TANH R166, R99 ;  /* 0x0000006300a67308 */ /* 0x000ee20000002400 */
[----:B--2---:R-:W-:Y:S02]  /*13860*/  FSEL R174, R174, -INF , !P5 ;  /* 0xff800000aeae7808 */ /* 0x004fe40006800000 */
[----:B-1----:R-:W-:Y:S02]  /*13870*/  FSEL R169, R169, -INF , !P2 ;  /* 0xff800000a9a97808 */ /* 0x002fe40005000000 */
        /* <DEDUP_REMOVED lines=63> */
.L_x_3568:
[----:B------:R-:W-:Y:S02]  /*13c70*/  ULDC UR12, c[0x0][0x248] ;  /* 0x00009200000c7ab9 */ /* 0x000fe40000000800 */
[----:B------:R-:W-:-:S06]  /*13c80*/  USHF.L.U32 UR5, UR12, 0x6, URZ ;  /* 0x000000060c057899 */ /* 0x000fcc000800063f */
[----:B------:R-:W-:-:S04]  /*13c90*/  IADD3 R21, RZ, -UR5, RZ ;  /* 0x80000005ff157c10 */ /* 0x000fc8000fffe0ff */
[----:B------:R-:W-:-:S07]  /*13ca0*/  SHF.R.S32.HI R3, RZ, 0x1f, R21 ;  /* 0x0000001fff037819 */ /* 0x000fce0000011415 */
.L_x_3569:
        /* <DEDUP_REMOVED lines=41> */
.L_x_3567:
        /* <DEDUP_REMOVED lines=78> */
[----:B------:R-:W1:Y:S01]  /*14420*/  MUFU.EX2 R158, R158 ;  /* 0x0000009e009e7308 */ /* 0x000e620000000800 */
[----:B------:R-:W2:Y:S01]  /*14430*/  LDSM.16.MT88.4 R12, [R198+0xc800] ;  /* 0x00c80000c60c783b */ /* 0x000ea20000004200 */
        /* <DEDUP_REMOVED lines=26> */
[----:B------:R-:W-:-:S02]  /*145e0*/  FADD.FTZ R158, R159, R158 ;  /* 0x0000009e9f9e7221 */ /* 0x000fc40000010000 */
[----:B------:R-:W-:Y:S02]  /*145f0*/  LDSM.16.MT88.4 R24, [R198+0xe800] ;  /* 0x00e80000c618783b */ /* 0x000fe40000004200 */
[----:B------:R-:W1:Y:S01]  /*14600*/  MUFU.EX2 R161, R161 ;  /* 0x000000a100a17308 */ /* 0x000e620000000800 */
[----:B---3--:R-:W-:Y:S01]  /*14610*/  F2FP.F16.F32.PACK_AB R98, R154, R157 ;  /* 0x0000009d9a62723e */ /* 0x008fe200000000ff */
[----:B------:R-:W-:-:S04]  /*14620*/  FADD.FTZ R157, R157, R158 ;  /* 0x0000009e9d9d7221 */ /* 0x000fc80000010000 */
[----:B------:R-:W-:Y:S02]  /*14630*/  FADD.FTZ R154, R154, R157 ;  /* 0x0000009d9a9a7221 */ /* 0x000fe40000010000 */
[----:B------:R-:W-:Y:S08]  /*14640*/  MUFU.EX2 R156, R156 ;  /* 0x0000009c009c7308 */ /* 0x000ff00000000800 */
[----:B------:R-:W3:Y:S01]  /*14650*/  MUFU.EX2 R155, R155 ;  /* 0x0000009b009b7308 */ /* 0x000ee20000000800 */
[----:B-1----:R-:W-:Y:S01]  /*14660*/  F2FP.F16.F32.PACK_AB R97, R161, R160 ;  /* 0x000000a0a161723e */ /* 0x002fe200000000ff */
[----:B------:R-:W-:-:S06]  /*14670*/  FADD.FTZ R161, R160, R161 ;  /* 0x000000a1a0a17221 */ /* 0x000fcc0000010000 */
[----:B------:R-:W-:Y:S08]  /*14680*/  MUFU.EX2 R153, R153 ;  /* 0x0000009900997308 */ /* 0x000ff00000000800 */
[----:B------:R-:W1:Y:S01]  /*14690*/  MUFU.EX2 R150, R150 ;  /* 0x0000009600967308 */ /* 0x000e620000000800 */
[----:B---3--:R-:W-:Y:S01]  /*146a0*/  F2FP.F16.F32.PACK_AB R99, R155, R156 ;  /* 0x0000009c9b63723e */ /* 0x008fe200000000ff */
[----:B------:R-:W-:-:S04]  /*146b0*/  FADD.FTZ R156, R156, R161 ;  /* 0x000000a19c9c7221 */ /* 0x000fc80000010000 */
[----:B------:R-:W-:Y:S02]  /*146c0*/  FADD.FTZ R155, R155, R156 ;  /* 0x0000009c9b9b7221 */ /* 0x000fe40000010000 */
[C---:B------:R-:W-:Y:S01]  /*146d0*/  HMMA.16816.F32 R120, R96.reuse, R116, RZ ;  /* 0x000000746078723c */ /* 0x040fe200000018ff */
[----:B------:R-:W-:Y:S05]  /*146e0*/  MUFU.EX2 R151, R151 ;  /* 0x0000009700977308 */ /* 0x000fea0000000800 */
[C---:B------:R-:W-:Y:S03]  /*146f0*/  HMMA.16816.F32 R36, R96.reuse, R40, RZ ;  /* 0x000000286024723c */ /* 0x040fe600000018ff */
[----:B------:R-:W3:Y:S01]  /*14700*/  MUFU.EX2 R0, R0 ;  /* 0x0000000000007308 */ /* 0x000ee20000000800 */
        /* <DEDUP_REMOVED lines=8> */
[----:B---3--:R-:W-:Y:S01]  /*14790*/  F2FP.F16.F32.PACK_AB R6, R0, R151 ;  /* 0x000000970006723e */ /* 0x008fe200000000ff */
[----:B------:R-:W-:-:S03]  /*147a0*/  FADD.FTZ R151, R151, R150 ;  /* 0x0000009697977221 */ /* 0x000fc60000010000 */
[C---:B------:R-:W-:Y:S01]  /*147b0*/  HMMA.16816.F32 R60, R96.reuse, R64, RZ ;  /* 0x00000040603c723c */ /* 0x040fe200000018ff */
[----:B------:R-:W-:Y:S02]  /*147c0*/  FADD.FTZ R151, R0, R151 ;  /* 0x0000009700977221 */ /* 0x000fe40000010000 */
[----:B------:R-:W-:Y:S03]  /*147d0*/  MUFU.EX2 R148, R148 ;  /* 0x0000009400947308 */ /* 0x000fe60000000800 */
[C---:B------:R-:W-:Y:S05]  /*147e0*/  HMMA.16816.F32 R56, R96.reuse, R58, RZ ;  /* 0x0000003a6038723c */ /* 0x040fea00000018ff */
[----:B------:R-:W3:Y:S01]  /*147f0*/  MUFU.EX2 R137, R137 ;  /* 0x0000008900897308 */ /* 0x000ee20000000800 */
[----:B-1----:R-:W-:Y:S01]  /*14800*/  F2FP.F16.F32.PACK_AB R5, R149, R152 ;  /* 0x000000989505723e */ /* 0x002fe200000000ff */
[----:B------:R-:W-:Y:S01]  /*14810*/  HMMA.16816.F32 R64, R96, R66, RZ ;  /* 0x000000426040723c */ /* 0x000fe200000018ff */
[----:B------:R-:W-:-:S04]  /*14820*/  FADD.FTZ R152, R152, R155 ;  /* 0x0000009b98987221 */ /* 0x000fc80000010000 */
[----:B------:R-:W-:Y:S01]  /*14830*/  FADD.FTZ R149, R149, R152 ;  /* 0x0000009895957221 */ /* 0x000fe20000010000 */
[C---:B------:R-:W-:Y:S01]  /*14840*/  HMMA.16816.F32 R68, R96.reuse, R72, RZ ;  /* 0x000000486044723c */ /* 0x040fe200000018ff */
[----:B------:R-:W-:Y:S05]  /*14850*/  MUFU.EX2 R162, R162 ;  /* 0x000000a200a27308 */ /* 0x000fea0000000800 */
[----:B------:R-:W-:Y:S01]  /*14860*/  HMMA.16816.F32 R76, R96, R80, RZ ;  /* 0x00000050604c723c */ /* 0x000fe200000018ff */
[----:B---3--:R-:W-:Y:S02]  /*14870*/  F2FP.F16.F32.PACK_AB R7, R137, R148 ;  /* 0x000000948907723e */ /* 0x008fe400000000ff */
        /* <DEDUP_REMOVED lines=70> */
[C---:B----4-:R-:W-:Y:S01]  /*14ce0*/  F2FP.F16.F32.PACK_AB R5, R168.reuse, R167 ;  /* 0x000000a7a805723e */ /* 0x050fe200000000ff */
        /* <DEDUP_REMOVED lines=151> */
.L_x_3571:
[----:B------:R-:W-:Y:S02]  /*15660*/  ULDC UR8, c[0x0][0x250] ;  /* 0x0000940000087ab9 */ /* 0x000fe40000000800 */
[----:B------:R-:W-:-:S06]  /*15670*/  USHF.L.U32 UR4, UR8, 0x6, URZ ;  /* 0x0000000608047899 */ /* 0x000fcc000800063f */
[----:B------:R-:W-:-:S04]  /*15680*/  IADD3 R5, RZ, -UR4, RZ ;  /* 0x80000004ff057c10 */ /* 0x000fc8000fffe0ff */
[----:B------:R-:W-:-:S07]  /*15690*/  SHF.R.S32.HI R0, RZ, 0x1f, R5 ;  /* 0x0000001fff007819 */ /* 0x000fce0000011405 */
.L_x_3572:
        /* <DEDUP_REMOVED lines=10> */
[----:B------:R-:W-:Y:S01]  /*15740*/  LEA R4, P0, R135, UR4, 0x1 ;  /* 0x0000000487047c11 */ /* 0x000fe2000f8008ff */
[----:B------:R-:W-:Y:S01]  /*15750*/  ULDC UR4, c[0x0][0x39c] ;  /* 0x0000e70000047ab9 */ /* 0x000fe20000000800 */
[----:B------:R-:W-:-:S02]  /*15760*/  LEA.HI.X R7, R138, UR5, R133, 0x1, P1 ;  /* 0x000000058a077c11 */ /* 0x000fc400088f0c85 */
[----:B------:R-:W-:Y:S02]  /*15770*/  LEA.HI.X R219, R5, R219, R0, 0x1, P4 ;  /* 0x000000db05db7211 */ /* 0x000fe400020f0c00 */
[----:B------:R-:W-:Y:S02]  /*15780*/  IADD3 R8, P1, R218, UR11, RZ ;  /* 0x0000000bda087c10 */ /* 0x000fe4000ff3e0ff */
[----:B------:R-:W-:Y:S01]  /*15790*/  LEA.HI.X R5, R135, UR5, R136, 0x1, P0 ;  /* 0x0000000587057c11 */ /* 0x000fe200080f0c88 */
[----:B------:R-:W-:Y:S01]  /*157a0*/  @!PT LDS RZ, [RZ] ;  /* 0x00000000fffff984 */ /* 0x000fe20000000800 */
[----:B------:R-:W-:Y:S01]  /*157b0*/  @!PT LDS RZ, [RZ] ;  /* 0x00000000fffff984 */ /* 0x000fe20000000800 */
[----:B------:R-:W-:Y:S01]  /*157c0*/  @!PT LDS RZ, [RZ] ;  /* 0x00000000fffff984 */ /* 0x000fe20000000800 */
[----:B------:R-:W-:Y:S01]  /*157d0*/  LDGSTS.E.BYPASS.LTC128B.128 [R212+0xc000], desc[UR6][R218.64] ;  /* 0x0c000000dad47fae */ /* 0x000fe2000b901d46 */
[----:B------:R-:W-:Y:S02]  /*157e0*/  IADD3.X R9, R219, UR9, RZ, P1, !PT ;  /* 0x00000009db097c10 */ /* 0x000fe40008ffe4ff */
[----:B------:R-:W-:Y:S01]  /*157f0*/  IADD3 R12, P1, R8, UR11, RZ ;  /* 0x0000000b080c7c10 */ /* 0x000fe2000ff3e0ff */
[----:B------:R-:W-:Y:S01]  /*15800*/  LDGSTS.E.BYPASS.LTC128B.128 [R212+0xe000], desc[UR6][R6.64+0x80] ;  /* 0x0e00008006d47fae */ /* 0x000fe2000b901d46 */
[----:B------:R-:W-:-:S02]  /*15810*/  IADD3 R10, P0, R4, UR11, RZ ;  /* 0x0000000b040a7c10 */ /* 0x000fc4000ff1e0ff */
[----:B------:R-:W-:Y:S01]  /*15820*/  IADD3.X R13, R9, UR9, RZ, P1, !PT ;  /* 0x00000009090d7c10 */ /* 0x000fe20008ffe4ff */
[----:B------:R-:W-:Y:S01]  /*15830*/  LDGSTS.E.BYPASS.LTC128B.128 [R212+0x10000], desc[UR6][R6.64+0x100] ;  /* 0x1000010006d47fae */ /* 0x000fe2000b901d46 */
[----:B------:R-:W-:Y:S02]  /*15840*/  IADD3.X R11, R5, UR9, RZ, P0, !PT ;  /* 0x00000009050b7c10 */ /* 0x000fe400087fe4ff */
[----:B------:R-:W-:Y:S01]  /*15850*/  IADD3 R20, P1, R12, UR11, RZ ;  /* 0x0000000b0c147c10 */ /* 0x000fe2000ff3e0ff */
[----:B------:R-:W-:Y:S01]  /*15860*/  LDGSTS.E.BYPASS.LTC128B.128 [R212+0xc800], desc[UR6][R8.64] ;  /* 0x0c80000008d47fae */ /* 0x000fe2000b901d46 */
[----:B------:R-:W-:Y:S02]  /*15870*/  IADD3 R22, P0, R10, UR11, RZ ;  /* 0x0000000b0a167c10 */ /* 0x000fe4000ff1e0ff */
[----:B------:R-:W-:Y:S01]  /*15880*/  IADD3.X R21, R13, UR9, RZ, P1, !PT ;  /* 0x000000090d157c10 */ /* 0x000fe20008ffe4ff */
[----:B------:R-:W-:Y:S01]  /*15890*/  LDGSTS.E.BYPASS.LTC128B.128 [R212+0xe800], desc[UR6][R4.64+0x80] ;  /* 0x0e80008004d47fae */ /* 0x000fe2000b901d46 */
[----:B------:R-:W-:-:S03]  /*158a0*/  IADD3.X R23, R11, UR9, RZ, P0, !PT ;  /* 0x000000090b177c10 */ /* 0x000fc600087fe4ff */
[----:B------:R-:W-:Y:S04]  /*158b0*/  LDGSTS.E.BYPASS.LTC128B.128 [R212+0x10800], desc[UR6][R4.64+0x100] ;  /* 0x1080010004d47fae */ /* 0x000fe8000b901d46 */
[----:B------:R1:W-:Y:S04]  /*158c0*/  LDGSTS.E.BYPASS.LTC128B.128 [R212+0xd000], desc[UR6][R12.64] ;  /* 0x0d0000000cd47fae */ /* 0x0003e8000b901d46 */
[----:B------:R-:W-:Y:S04]  /*158d0*/  LDGSTS.E.BYPASS.LTC128B.128 [R212+0xf000], desc[UR6][R10.64+0x80] ;  /* 0x0f0000800ad47fae */ /* 0x000fe8000b901d46 */
[----:B------:R-:W-:Y:S04]  /*158e0*/  LDGSTS.E.BYPASS.LTC128B.128 [R212+0x11000], desc[UR6][R10.64+0x100] ;  /* 0x110001000ad47fae */ /* 0x000fe8000b901d46 */
[----:B------:R-:W-:Y:S04]  /*158f0*/  LDGSTS.E.BYPASS.LTC128B.128 [R212+0xd800], desc[UR6][R20.64] ;  /* 0x0d80000014d47fae */ /* 0x000fe8000b901d46 */
[----:B------:R-:W-:Y:S04]  /*15900*/  LDGSTS.E.BYPASS.LTC128B.128 [R212+0xf800], desc[UR6][R22.64+0x80] ;  /* 0x0f80008016d47fae */ /* 0x000fe8000b901d46 */
[----:B------:R2:W-:Y:S04]  /*15910*/  LDGSTS.E.BYPASS.LTC128B.128 [R212+0x11800], desc[UR6][R22.64+0x100] ;  /* 0x1180010016d47fae */ /* 0x0005e8000b901d46 */
[----:B------:R-:W-:Y:S04]  /*15920*/  LDSM.16.M88.4 R180, [R206] ;  /* 0x00000000ceb4783b */ /* 0x000fe80000000200 */
[----:B------:R-:W3:Y:S04]  /*15930*/  LDSM.16.M88.4 R16, [R205+0x6000] ;  /* 0x00600000cd10783b */ /* 0x000ee80000000200 */
[----:B------:R-:W-:Y:S04]  /*15940*/  LDSM.16.M88.4 R32, [R204] ;  /* 0x00000000cc20783b */ /* 0x000fe80000000200 */
[----:B------:R-:W-:Y:S04]  /*15950*/  LDSM.16.M88.4 R24, [R203] ;  /* 0x00000000cb18783b */ /* 0x000fe80000000200 */
[----:B------:R-:W4:Y:S04]  /*15960*/  LDSM.16.M88.4 R140, [R205+0x6800] ;  /* 0x00680000cd8c783b */ /* 0x000f280000000200 */
[----:B-1----:R-:W-:Y:S04]  /*15970*/  LDSM.16.M88.4 R12, [R202] ;  /* 0x00000000ca0c783b */ /* 0x002fe80000000200 */
[----:B------:R-:W-:Y:S04]  /*15980*/  LDSM.16.M88.4 R224, [R199+0x6000] ;  /* 0x00600000c7e0783b */ /* 0x000fe80000000200 */
[----:B------:R-:W1:Y:S04]  /*15990*/  LDSM.16.M88.4 R168, [R205+0x7000] ;  /* 0x00700000cda8783b */ /* 0x000e680000000200 */
[----:B--2---:R-:W2:Y:S04]  /*159a0*/  LDSM.16.M88.4 R20, [R205+0x7800] ;  /* 0x00780000cd14783b */ /* 0x004ea80000000200 */
[----:B------:R-:W5:Y:S04]  /*159b0*/  LDSM.16.M88.4 R228, [R195] ;  /* 0x00000000c3e4783b */ /* 0x000f680000000200 */
[----:B------:R-:W-:Y:S01]  /*159c0*/  LDSM.16.M88.4 R8, [R201] ;  /* 0x00000000c908783b */ /* 0x000fe20000000200 */
[C---:B---3--:R-:W-:Y:S03]  /*159d0*/  HMMA.16816.F32 R4, R180.reuse, R16, RZ ;  /* 0x00000010b404723c */ /* 0x048fe600000018ff */
[----:B------:R-:W3:Y:S04]  /*159e0*/  LDSM.16.M88.4 R148, [R192] ;  /* 0x00000000c094783b */ /* 0x000ee80000000200 */
[----:B------:R-:W3:Y:S01]  /*159f0*/  LDSM.16.M88.4 R176, [R194] ;  /* 0x00000000c2b0783b */ /* 0x000ee20000000200 */
[C---:B------:R-:W-:Y:S03]  /*15a00*/  HMMA.16816.F32 R16, R180.reuse, R18, RZ ;  /* 0x00000012b410723c */ /* 0x040fe600000018ff */
[----:B------:R-:W3:Y:S03]  /*15a10*/  LDSM.16.M88.4 R156, [R193] ;  /* 0x00000000c19c783b */ /* 0x000ee60000000200 */
[C---:B----4-:R-:W-:Y:S01]  /*15a20*/  HMMA.16816.F32 R28, R180.reuse, R140, RZ ;  /* 0x0000008cb41c723c */ /* 0x050fe200000018ff */
[----:B------:R-:W4:Y:S04]  /*15a30*/  LDSM.16.M88.4 R172, [R199+0x6800] ;  /* 0x00680000c7ac783b */ /* 0x000f280000000200 */
        /* <DEDUP_REMOVED lines=8> */
[C---:B-1----:R-:W-:Y:S01]  /*15ac0*/  HMMA.16816.F32 R152, R180.reuse, R168, RZ ;  /* 0x000000a8b498723c */ /* 0x042fe200000018ff */
[----:B------:R-:W-:Y:S04]  /*15ad0*/  LDSM.16.M88.4 R232, [R205+0xa800] ;  /* 0x00a80000cde8783b */ /* 0x000fe80000000200 */
[----:B------:R-:W-:Y:S01]  /*15ae0*/  LDSM.16.M88.4 R240, [R188] ;  /* 0x00000000bcf0783b */ /* 0x000fe20000000200 */
[----:B------:R-:W-:Y:S03]  /*15af0*/  HMMA.16816.F32 R168, R180, R170, RZ ;  /* 0x000000aab4a8723c */ /* 0x000fe600000018ff */
[----:B------:R-:W0:Y:S03]  /*15b00*/  LDGDEPBAR ;  /* 0x00000000000079af */ /* 0x000e260000000000 */
[----:B------:R-:W-:Y:S06]  /*15b10*/  HMMA.16816.F32 R4, R12, R224, R4 ;  /* 0x000000e00c04723c */ /* 0x000fec0000001804 */
[----:B--2---:R-:W-:Y:S06]  /*15b20*/  HMMA.16816.F32 R164, R180, R20, RZ ;  /* 0x00000014b4a4723c */ /* 0x004fec00000018ff */
[----:B------:R-:W-:Y:S01]  /*15b30*/  HMMA.16816.F32 R16, R12, R226, R16 ;  /* 0x000000e20c10723c */ /* 0x000fe20000001810 */
[----:B------:R-:W-:Y:S05]  /*15b40*/  LDSM.16.M88.4 R224, [R204+0x2000] ;  /* 0x00200000cce0783b */ /* 0x000fea0000000200 */
[----:B------:R-:W-:Y:S01]  /*15b50*/  HMMA.16816.F32 R180, R180, R22, RZ ;  /* 0x00000016b4b4723c */ /* 0x000fe200000018ff */
[----:B------:R-:W1:Y:S05]  /*15b60*/  LDSM.16.M88.4 R20, [R205+0x8000] ;  /* 0x00800000cd14783b */ /* 0x000e6a0000000200 */
[C---:B-----5:R-:W-:Y:S06]  /*15b70*/  HMMA.16816.F32 R28, R32.reuse, R228, R28 ;  /* 0x000000e4201c723c */ /* 0x060fec000000181c */
[----:B------:R-:W-:Y:S01]  /*15b80*/  HMMA.16816.F32 R140, R32, R230, R140 ;  /* 0x000000e6208c723c */ /* 0x000fe2000000188c */
[----:B------:R-:W-:Y:S05]  /*15b90*/  LDSM.16.M88.4 R228, [R199+0xa000] ;  /* 0x00a00000c7e4783b */ /* 0x000fea0000000200 */
        /* <DEDUP_REMOVED lines=9> */
[----:B------:R-:W3:Y:S01]  /*15c30*/  LDSM.16.M88.4 R156, [R192+0x1000] ;  /* 0x00100000c09c783b */ /* 0x000ee20000000200 */
[C---:B----4-:R-:W-:Y:S06]  /*15c40*/  HMMA.16816.F32 R28, R12.reuse, R172, R28 ;  /* 0x000000ac0c1c723c */ /* 0x050fec000000181c */
[----:B------:R-:W-:Y:S01]  /*15c50*/  HMMA.16816.F32 R140, R12, R174, R140 ;  /* 0x000000ae0c8c723c */ /* 0x000fe2000000188c */
[----:B------:R-:W-:Y:S05]  /*15c60*/  LDSM.16.M88.4 R172, [R205+0x9800] ;  /* 0x00980000cdac783b */ /* 0x000fea0000000200 */
[C---:B-1----:R-:W-:Y:S06]  /*15c70*/  HMMA.16816.F32 R4, R24.reuse, R20, R4 ;  /* 0x000000141804723c */ /* 0x042fec0000001804 */
        /* <DEDUP_REMOVED lines=8> */
[----:B------:R-:W4:Y:S01]  /*15d00*/  LDSM.16.M88.4 R136, [R205+0x9000] ;  /* 0x00900000cd88783b */ /* 0x000f220000000200 */
[C---:B------:R-:W-:Y:S06]  /*15d10*/  HMMA.16816.F32 R28, R8.reuse, R160, R28 ;  /* 0x000000a0081c723c */ /* 0x040fec000000181c */
[----:B------:R-:W-:Y:S01]  /*15d20*/  HMMA.16816.F32 R140, R8, R162, R140 ;  /* 0x000000a2088c723c */ /* 0x000fe2000000188c */
[----:B------:R-:W-:Y:S05]  /*15d30*/  LDSM.16.M88.4 R160, [R201+0x2000] ;  /* 0x00200000c9a0783b */ /* 0x000fea0000000200 */
[C---:B--2---:R-:W-:Y:S06]  /*15d40*/  HMMA.16816.F32 R4, R224.reuse, R32, R4 ;  /* 0x00000020e004723c */ /* 0x044fec0000001804 */
[----:B------:R-:W-:Y:S01]  /*15d50*/  HMMA.16816.F32 R16, R224, R34, R16 ;  /* 0x00000022e010723c */ /* 0x000fe20000001810 */
[----:B------:R-:W-:Y:S05]  /*15d60*/  LDSM.16.M88.4 R32, [R199+0x8800] ;  /* 0x00880000c720783b */ /* 0x000fea0000000200 */
[C---:B---3--:R-:W-:Y:S06]  /*15d70*/  HMMA.16816.F32 R152, R8.reuse, R156, R152 ;  /* 0x0000009c0898723c */ /* 0x048fec0000001898 */
        /* <DEDUP_REMOVED lines=10> */
[----:B------:R-:W3:Y:S04]  /*15e20*/  LDSM.16.M88.4 R8, [R205+0xa000] ;  /* 0x00a00000cd08783b */ /* 0x000ee80000000200 */
[----:B------:R-:W5:Y:S01]  /*15e30*/  LDSM.16.M88.4 R144, [R192+0x2800] ;  /* 0x00280000c090783b */ /* 0x000f620000000200 */
[----:B----4-:R-:W-:Y:S06]  /*15e40*/  HMMA.16816.F32 R152, R24, R136, R152 ;  /* 0x000000881898723c */ /* 0x010fec0000001898 */
        /* <DEDUP_REMOVED lines=10> */
[----:B---3--:R-:W-:Y:S06]  /*15ef0*/  HMMA.16816.F32 R4, R148, R8, R4 ;  /* 0x000000089404723c */ /* 0x008fec0000001804 */
        /* <DEDUP_REMOVED lines=33> */
[C---:B------:R-:W-:Y:S01]  /*16110*/  HMMA.16816.F32 R180, R176.reuse, R174, R180 ;  /* 0x000000aeb0b4723c */ /* 0x040fe200000018b4 */
        /* <DEDUP_REMOVED lines=8> */
[----:B-1----:R-:W-:Y:S01]  /*161a0*/  HMMA.16816.F32 R152, R136, R224, R152 ;  /* 0x000000e08898723c */ /* 0x002fe20000001898 */
[----:B------:R-:W-:Y:S01]  /*161b0*/  FMUL.FTZ R135, R16, UR4 ;  /* 0x0000000410877c20 */ /* 0x000fe20008410000 */
[----:B------:R-:W-:-:S02]  /*161c0*/  FMUL.FTZ R144, R17, UR4 ;  /* 0x0000000411907c20 */ /* 0x000fc40008410000 */
[----:B------:R-:W1:Y:S02]  /*161d0*/  MUFU.TANH R133, R133 ;  /* 0x0000008500857308 */ /* 0x000e640000002400 */
[----:B------:R-:W-:Y:S06]  /*161e0*/  HMMA.16816.F32 R28, R24, R20, R28 ;  /* 0x00000014181c723c */ /* 0x000fec000000181c */
[C---:B--2---:R-:W-:Y:S01]  /*161f0*/  HMMA.16816.F32 R164, R160.reuse, R32, R164 ;  /* 0x00000020a0a4723c */ /* 0x044fe200000018a4 */
[----:B------:R-:W2:Y:S05]  /*16200*/  MUFU.TANH R134, R134 ;  /* 0x0000008600867308 */ /* 0x000eaa0000002400 */
[----:B------:R-:W-:Y:S01]  /*16210*/  HMMA.16816.F32 R168, R160, R158, R168 ;  /* 0x0000009ea0a8723c */ /* 0x000fe200000018a8 */
[----:B------:R-:W-:-:S02]  /*16220*/  FMUL.FTZ R32, R18, UR4 ;  /* 0x0000000412207c20 */ /* 0x000fc40008410000 */
[----:B------:R-:W2:Y:S03]  /*16230*/  MUFU.TANH R135, R135 ;  /* 0x0000008700877308 */ /* 0x000ea60000002400 */
[----:B------:R-:W-:Y:S05]  /*16240*/  HMMA.16816.F32 R180, R160, R34, R180 ;  /* 0x00000022a0b4723c */ /* 0x000fea00000018b4 */
[----:B------:R-:W2:Y:S01]  /*16250*/  MUFU.TANH R32, R32 ;  /* 0x0000002000207308 */ /* 0x000ea20000002400 */
[----:B---3--:R-:W-:Y:S06]  /*16260*/  HMMA.16816.F32 R152, R24, R8, R152 ;  /* 0x000000081898723c */ /* 0x008fec0000001898 */
[----:B----4-:R-:W-:Y:S01]  /*16270*/  HMMA.16816.F32 R28, R12, R172, R28 ;  /* 0x000000ac0c1c723c */ /* 0x010fe2000000181c */
[----:B------:R-:W-:Y:S01]  /*16280*/  FMUL.FTZ R8, R19, UR4 ;  /* 0x0000000413087c20 */ /* 0x000fe20008410000 */
[----:B------:R-:W3:Y:S01]  /*16290*/  MUFU.TANH R144, R144 ;  /* 0x0000009000907308 */ /* 0x000ee20000002400 */
[----:B------:R-:W4:Y:S03]  /*162a0*/  LDSM.16.M88.4 R16, [R184] ;  /* 0x00000000b810783b */ /* 0x000f260000000200 */
[----:B------:R-:W-:Y:S01]  /*162b0*/  HMMA.16816.F32 R140, R24, R22, R140 ;  /* 0x00000016188c723c */ /* 0x000fe2000000188c */
[----:B------:R-:W1:Y:S03]  /*162c0*/  LDSM.16.M88.4 R20, [R192+0x5000] ;  /* 0x00500000c014783b */ /* 0x000e660000000200 */
[----:B------:R-:W3:Y:S02]  /*162d0*/  MUFU.TANH R8, R8 ;  /* 0x0000000800087308 */ /* 0x000ee40000002400 */
[C---:B------:R-:W-:Y:S06]  /*162e0*/  HMMA.16816.F32 R168, R148.reuse, R146, R168 ;  /* 0x0000009294a8723c */ /* 0x040fec00000018a8 */
[C---:B-----5:R-:W-:Y:S01]  /*162f0*/  HMMA.16816.F32 R164, R148.reuse, R4, R164 ;  /* 0x0000000494a4723c */ /* 0x060fe200000018a4 */
[----:B------:R-:W-:Y:S05]  /*16300*/  MUFU.TANH R156, R156 ;  /* 0x0000009c009c7308 */ /* 0x000fea0000002400 */
[----:B------:R-:W-:Y:S01]  /*16310*/  HMMA.16816.F32 R180, R148, R6, R180 ;  /* 0x0000000694b4723c */ /* 0x000fe200000018b4 */
[----:B------:R-:W-:Y:S01]  /*16320*/  FMUL.FTZ R9, R28, UR4 ;  /* 0x000000041c097c20 */ /* 0x000fe20008410000 */
[----:B------:R-:W-:Y:S01]  /*16330*/  FMUL.FTZ R33, R29, UR4 ;  /* 0x000000041d217c20 */ /* 0x000fe20008410000 */
[----:B------:R-:W-:Y:S01]  /*16340*/  FMUL.FTZ R145, R30, UR4 ;  /* 0x000000041e917c20 */ /* 0x000fe20008410000 */
[----:B------:R-:W-:Y:S01]  /*16350*/  FMUL.FTZ R34, R31, UR4 ;  /* 0x000000041f227c20 */ /* 0x000fe20008410000 */
[----:B------:R-:W-:Y:S01]  /*16360*/  LDSM.16.M88.4 R4, [R192+0x5800] ;  /* 0x00580000c004783b */ /* 0x000fe20000000200 */
[----:B------:R-:W-:Y:S01]  /*16370*/  HMMA.16816.F32 R140, R12, R174, R140 ;  /* 0x000000ae0c8c723c */ /* 0x000fe2000000188c */
[----:B------:R-:W-:Y:S02]  /*16380*/  MUFU.TANH R9, R9 ;  /* 0x0000000900097308 */ /* 0x000fe40000002400 */
[----:B------:R-:W5:Y:S01]  /*16390*/  LDSM.16.M88.4 R28, [R199+0xb800] ;  /* 0x00b80000c71c783b */ /* 0x000f620000000200 */
[----:B------:R-:W-:-:S04]  /*163a0*/  DEPBAR.LE SB0, 0x0 ;  /* 0x000080000000791a */ /* 0x000fc80000000000 */
[C---:B------:R-:W-:Y:S01]  /*163b0*/  HMMA.16816.F32 R168, R136.reuse, R226, R168 ;  /* 0x000000e288a8723c */ /* 0x040fe200000018a8 */
[----:B------:R-:W3:Y:S05]  /*163c0*/  MUFU.TANH R33, R33 ;  /* 0x0000002100217308 */ /* 0x000eea0000002400 */
[C---:B----4-:R-:W-:Y:S03]  /*163d0*/  HMMA.16816.F32 R164, R136.reuse, R16, R164 ;  /* 0x0000001088a4723c */ /* 0x050fe600000018a4 */
[----:B------:R-:W4:Y:S03]  /*163e0*/  MUFU.TANH R34, R34 ;  /* 0x0000002200227308 */ /* 0x000f260000002400 */
[----:B------:R-:W-:Y:S04]  /*163f0*/  HMMA.16816.F32 R180, R136, R18, R180 ;  /* 0x0000001288b4723c */ /* 0x000fe800000018b4 */
[----:B------:R-:W-:Y:S01]  /*16400*/  FMUL.FTZ R143, R143, UR4 ;  /* 0x000000048f8f7c20 */ /* 0x000fe20008410000 */
[----:B------:R-:W-:Y:S01]  /*16410*/  MUFU.TANH R145, R145 ;  /* 0x0000009100917308 */ /* 0x000fe20000002400 */
[----:B-1----:R-:W-:Y:S01]  /*16420*/  HMMA.16816.F32 R152, R12, R20, R152 ;  /* 0x000000140c98723c */ /* 0x002fe20000001898 */
[----:B------:R-:W1:Y:S05]  /*16430*/  S2R R21, SR_TID.X ;  /* 0x0000000000157919 */ /* 0x000e6a0000002100 */
[----:B------:R-:W-:Y:S01]  /*16440*/  HMMA.16816.F32 R168, R24, R10, R168 ;  /* 0x0000000a18a8723c */ /* 0x000fe200000018a8 */
[----:B------:R-:W-:Y:S01]  /*16450*/  FMUL.FTZ R20, R140, UR4 ;  /* 0x000000048c147c20 */ /* 0x000fe20008410000 */
[----:B------:R2:W-:Y:S05]  /*16460*/  MUFU.TANH R149, R143 ;  /* 0x0000008f00957308 */ /* 0x0005ea0000002400 */
[----:B------:R-:W-:Y:S01]  /*16470*/  FMUL.FTZ R11, R142, UR4 ;  /* 0x000000048e0b7c20 */ /* 0x000fe20008410000 */
[----:B------:R-:W-:-:S02]  /*16480*/  FMUL.FTZ R10, R141, UR4 ;  /* 0x000000048d0a7c20 */ /* 0x000fc40008410000 */
[----:B------:R-:W4:Y:S01]  /*16490*/  MUFU.TANH R20, R20 ;  /* 0x0000001400147308 */ /* 0x000f220000002400 */
[C---:B-----5:R-:W-:Y:S06]  /*164a0*/  HMMA.16816.F32 R164, R24.reuse, R28, R164 ;  /* 0x0000001c18a4723c */ /* 0x060fec00000018a4 */
[----:B------:R-:W-:Y:S01]  /*164b0*/  HMMA.16816.F32 R180, R24, R30, R180 ;  /* 0x0000001e18b4723c */ /* 0x000fe200000018b4 */
[----:B------:R-:W5:Y:S01]  /*164c0*/  MUFU.TANH R11, R11 ;  /* 0x0000000b000b7308 */ /* 0x000f620000002400 */
[----:B------:R-:W-:Y:S01]  /*164d0*/  FMUL.FTZ R146, R152, UR4 ;  /* 0x0000000498927c20 */ /* 0x000fe20008410000 */
[----:B------:R-:W-:Y:S01]  /*164e0*/  FMUL.FTZ R147, R154, UR4 ;  /* 0x000000049a937c20 */ /* 0x000fe20008410000 */
[----:B------:R-:W-:Y:S01]  /*164f0*/  FMUL.FTZ R16, R153, UR4 ;  /* 0x0000000499107c20 */ /* 0x000fe20008410000 */
[----:B------:R-:W-:-:S02]  /*16500*/  FMUL.FTZ R18, R155, UR4 ;  /* 0x000000049b127c20 */ /* 0x000fc40008410000 */
[----:B------:R-:W-:Y:S02]  /*16510*/  HMMA.16816.F32 R168, R12, R22, R168 ;  /* 0x000000160ca8723c */ /* 0x000fe400000018a8 */
[----:B------:R-:W5:Y:S01]  /*16520*/  MUFU.TANH R146, R146 ;  /* 0x0000009200927308 */ /* 0x000f620000002400 */
[----:B-1----:R-:W-:-:S05]  /*16530*/  IMAD.SHL.U32 R21, R21, 0x2, RZ ;  /* 0x0000000215157824 */ /* 0x002fca00078e00ff */
[----:B------:R-:W-:Y:S02]  /*16540*/  LOP3.LUT R17, R21, 0x6, RZ, 0xc0, !PT ;  /* 0x0000000615117812 */ /* 0x000fe400078ec0ff */
[----:B------:R-:W1:Y:S01]  /*16550*/  MUFU.TANH R147, R147 ;  /* 0x0000009300937308 */ /* 0x000e620000002400 */
[----:B------:R-:W-:Y:S02]  /*16560*/  HMMA.16816.F32 R164, R12, R4, R164 ;  /* 0x000000040ca4723c */ /* 0x000fe400000018a4 */
[----:B------:R-:W-:-:S04]  /*16570*/  IMAD R17, R216, 0x40, R17 ;  /* 0x00000040d8117824 */ /* 0x000fc800078e0211 */
[----:B------:R-:W-:Y:S01]  /*16580*/  HMMA.16816.F32 R180, R12, R6, R180 ;  /* 0x000000060cb4723c */ /* 0x000fe200000018b4 */
[C---:B------:R-:W-:Y:S01]  /*16590*/  VIADD R19, R17.reuse, 0x1 ;  /* 0x0000000111137836 */ /* 0x040fe20000000000 */
[----:B------:R-:W1:Y:S01]  /*165a0*/  MUFU.TANH R10, R10 ;  /* 0x0000000a000a7308 */ /* 0x000e620000002400 */
[C---:B------:R-:W-:Y:S02]  /*165b0*/  VIADD R4, R17.reuse, 0x9 ;  /* 0x0000000911047836 */ /* 0x040fe40000000000 */
[----:B------:R-:W-:Y:S01]  /*165c0*/  VIADD R21, R17, 0x10 ;  /* 0x0000001011157836 */ /* 0x000fe20000000000 */
[-C--:B------:R-:W-:Y:S01]  /*165d0*/  ISETP.GE.AND P5, PT, R19, R2.reuse, PT ;  /* 0x000000021300720c */ /* 0x080fe20003fa6270 */
[----:B------:R-:W-:Y:S01]  /*165e0*/  VIADD R5, R17, 0x11 ;  /* 0x0000001111057836 */ /* 0x000fe20000000000 */
[-C--:B------:R-:W-:Y:S01]  /*165f0*/  ISETP.GE.AND P1, PT, R19, R215.reuse, PT ;  /* 0x000000d71300720c */ /* 0x080fe20003f26270 */
[C---:B------:R-:W-:Y:S02]  /*16600*/  VIADD R19, R17.reuse, 0x8 ;  /* 0x0000000811137836 */ /* 0x040fe40000000000 */
[----:B------:R-:W-:Y:S01]  /*16610*/  FMUL.FTZ R142, R168, UR4 ;  /* 0x00000004a88e7c20 */ /* 0x000fe20008410000 */
[-C--:B------:R-:W-:Y:S01]  /*16620*/  ISETP.GE.AND P0, PT, R4, R2.reuse, PT ;  /* 0x000000020400720c */ /* 0x080fe20003f06270 */
[----:B--2---:R-:W-:Y:S01]  /*16630*/  FMUL.FTZ R143, R170, UR4 ;  /* 0x00000004aa8f7c20 */ /* 0x004fe20008410000 */
[-C--:B------:R-:W-:Y:S01]  /*16640*/  ISETP.GE.AND P2, PT, R4, R215.reuse, PT ;  /* 0x000000d70400720c */ /* 0x080fe20003f46270 */
[----:B------:R-:W-:Y:S01]  /*16650*/  VIADD R25, R17, 0x18 ;  /* 0x0000001811197836 */ /* 0x000fe20000000000 */
[-C--:B------:R-:W-:Y:S01]  /*16660*/  ISETP.GE.AND P6, PT, R19, R2.reuse, PT ;  /* 0x000000021300720c */ /* 0x080fe20003fc6270 */
[----:B------:R-:W-:Y:S01]  /*16670*/  VIADD R6, R17, 0x20 ;  /* 0x0000002011067836 */ /* 0x000fe20000000000 */
[-C--:B------:R-:W-:Y:S01]  /*16680*/  ISETP.GE.AND P4, PT, R19, R215.reuse, PT ;  /* 0x000000d71300720c */ /* 0x080fe20003f86270 */
[----:B------:R-:W2:Y:S01]  /*16690*/  MUFU.TANH R142, R142 ;  /* 0x0000008e008e7308 */ /* 0x000ea20000002400 */
[----:B------:R-:W-:Y:S01]  /*166a0*/  FSEL R4, R133, -INF , !P5 ;  /* 0xff80000085047808 */ /* 0x000fe20006800000 */
[----:B------:R-:W-:Y:S01]  /*166b0*/  FMUL.FTZ R166, R166, UR4 ;  /* 0x00000004a6a67c20 */ /* 0x000fe20008410000 */
[----:B------:R-:W-:Y:S01]  /*166c0*/  FSEL R19, R134, -INF , !P1 ;  /* 0xff80000086137808 */ /* 0x000fe20004800000 */
[----:B------:R-:W-:Y:S01]  /*166d0*/  VIADD R7, R17, 0x21 ;  /* 0x0000002111077836 */ /* 0x000fe20000000000 */
[CC--:B------:R-:W-:Y:S01]  /*166e0*/  ISETP.GE.AND P5, PT, R21.reuse, R2.reuse, PT ;  /* 0x000000021500720c */ /* 0x0c0fe20003fa6270 */
[----:B------:R-:W-:Y:S01]  /*166f0*/  FMUL.FTZ R164, R164, UR4 ;  /* 0x00000004a4a47c20 */ /* 0x000fe20008410000 */
[-C--:B------:R-:W-:Y:S01]  /*16700*/  ISETP.GE.AND P1, PT, R21, R215.reuse, PT ;  /* 0x000000d71500720c */ /* 0x080fe20003f26270 */
[----:B------:R-:W2:Y:S01]  /*16710*/  MUFU.TANH R143, R143 ;  /* 0x0000008f008f7308 */ /* 0x000ea20000002400 */
[----:B------:R-:W-:Y:S01]  /*16720*/  FSEL R22, R135, -INF , !P6 ;  /* 0xff80000087167808 */ /* 0x000fe20007000000 */
[----:B------:R-:W-:Y:S01]  /*16730*/  VIADD R23, R17, 0x19 ;  /* 0x0000001911177836 */ /* 0x000fe20000000000 */
[----:B------:R-:W-:Y:S01]  /*16740*/  FSEL R21, R32, -INF , !P4 ;  /* 0xff80000020157808 */ /* 0x000fe20006000000 */
[----:B------:R-:W-:Y:S01]  /*16750*/  FMUL.FTZ R140, R169, UR4 ;  /* 0x00000004a98c7c20 */ /* 0x000fe20008410000 */
[-C--:B------:R-:W-:Y:S01]  /*16760*/  ISETP.GE.AND P6, PT, R5, R2.reuse, PT ;  /* 0x000000020500720c */ /* 0x080fe20003fc6270 */
[----:B------:R-:W-:Y:S01]  /*16770*/  FMUL.FTZ R141, R171, UR4 ;  /* 0x00000004ab8d7c20 */ /* 0x000fe20008410000 */
[-C--:B------:R-:W-:Y:S01]  /*16780*/  ISETP.GE.AND P4, PT, R5, R215.reuse, PT ;  /* 0x000000d70500720c */ /* 0x080fe20003f86270 */
[----:B------:R-:W2:Y:S01]  /*16790*/  MUFU.TANH R16, R16 ;  /* 0x0000001000107308 */ /* 0x000ea20000002400 */
[----:B---3--:R-:W-:Y:S01]  /*167a0*/  FSEL R24, R144, -INF , !P0 ;  /* 0xff80000090187808 */ /* 0x008fe20004000000 */
[----:B------:R-:W-:Y:S01]  /*167b0*/  FMUL.FTZ R165, R165, UR4 ;  /* 0x00000004a5a57c20 */ /* 0x000fe20008410000 */
[----:B------:R-:W-:Y:S01]  /*167c0*/  FSEL R5, R8, -INF , !P2 ;  /* 0xff80000008057808 */ /* 0x000fe20005000000 */
[----:B------:R-:W-:Y:S01]  /*167d0*/  VIADD R8, R17, 0x28 ;  /* 0x0000002811087836 */ /* 0x000fe20000000000 */
[C---:B------:R-:W-:Y:S01]  /*167e0*/  ISETP.GE.AND P0, PT, R25.reuse, R2, PT ;  /* 0x000000021900720c */ /* 0x040fe20003f06270 */
[----:B------:R-:W-:Y:S01]  /*167f0*/  FMUL.FTZ R163, R182, UR4 ;  /* 0x00000004b6a37c20 */ /* 0x000fe20008410000 */
[----:B------:R-:W-:Y:S01]  /*16800*/  ISETP.GE.AND P2, PT, R25, R215, PT ;  /* 0x000000d71900720c */ /* 0x000fe20003f46270 */
[----:B------:R3:W-:Y:S01]  /*16810*/  MUFU.TANH R172, R164 ;  /* 0x000000a400ac7308 */ /* 0x0007e20000002400 */
[----:B------:R-:W-:Y:S01]  /*16820*/  FSEL R138, R33, -INF , !P6 ;  /* 0xff800000218a7808 */ /* 0x000fe20007000000 */
[----:B------:R-:W-:Y:S01]  /*16830*/  FMUL.FTZ R161, R183, UR4 ;  /* 0x00000004b7a17c20 */ /* 0x000fe20008410000 */
[----:B----4-:R-:W-:-:S02]  /*16840*/  FSEL R133, R34, -INF , !P4 ;  /* 0xff80000022857808 */ /* 0x010fc40006000000 */
[CC--:B------:R-:W-:Y:S02]  /*16850*/  ISETP.GE.AND P6, PT, R6.reuse, R2.reuse, PT ;  /* 0x000000020600720c */ /* 0x0c0fe40003fc6270 */
[-C--:B------:R-:W-:Y:S01]  /*16860*/  ISETP.GE.AND P4, PT, R6, R215.reuse, PT ;  /* 0x000000d70600720c */ /* 0x080fe20003f86270 */
[----:B------:R4:W-:Y:S01]  /*16870*/  MUFU.TANH R168, R165 ;  /* 0x000000a500a87308 */ /* 0x0009e20000002400 */
[----:B------:R-:W-:Y:S02]  /*16880*/  FSEL R136, R20, -INF , !P0 ;  /* 0xff80000014887808 */ /* 0x000fe40004000000 */
[----:B-----5:R-:W-:Y:S02]  /*16890*/  FSEL R151, R11, -INF , !P2 ;  /* 0xff8000000b977808 */ /* 0x020fe40005000000 */
[CC--:B------:R-:W-:Y:S02]  /*168a0*/  ISETP.GE.AND P0, PT, R7.reuse, R2.reuse, PT ;  /* 0x000000020700720c */ /* 0x0c0fe40003f06270 */
[----:B------:R-:W-:Y:S01]  /*168b0*/  ISETP.GE.AND P2, PT, R7, R215, PT ;  /* 0x000000d70700720c */ /* 0x000fe20003f46270 */
[----:B------:R5:W-:Y:S01]  /*168c0*/  MUFU.TANH R6, R166 ;  /* 0x000000a600067308 */ /* 0x000be20000002400 */
[----:B------:R-:W-:Y:S01]  /*168d0*/  FSEL R148, R9, -INF , !P5 ;  /* 0xff80000009947808 */ /* 0x000fe20006800000 */
[----:B------:R-:W-:Y:S01]  /*168e0*/  VIADD R7, R17, 0x29 ;  /* 0x0000002911077836 */ /* 0x000fe20000000000 */
[----:B------:R-:W-:Y:S01]  /*168f0*/  FSEL R135, R145, -INF , !P1 ;  /* 0xff80000091877808 */ /* 0x000fe20004800000 */
[----:B---3--:R-:W-:Y:S01]  /*16900*/  FMUL.FTZ R164, R181, UR4 ;  /* 0x00000004b5a47c20 */ /* 0x008fe20008410000 */
[----:B------:R-:W-:-:S02]  /*16910*/  ISETP.GE.AND P5, PT, R23, R2, PT ;  /* 0x000000021700720c */ /* 0x000fc40003fa6270 */
[----:B------:R-:W-:Y:S01]  /*16920*/  ISETP.GE.AND P1, PT, R23, R215, PT ;  /* 0x000000d71700720c */ /* 0x000fe20003f26270 */
[----:B------:R-:W3:Y:S01]  /*16930*/  MUFU.TANH R140, R140 ;  /* 0x0000008c008c7308 */ /* 0x000ee20000002400 */
[----:B------:R-:W-:Y:S01]  /*16940*/  FSEL R146, R146, -INF , !P6 ;  /* 0xff80000092927808 */ /* 0x000fe20007000000 */
[----:B----4-:R-:W-:Y:S01]  /*16950*/  FMUL.FTZ R165, R167, UR4 ;  /* 0x00000004a7a57c20 */ /* 0x010fe20008410000 */
[----:B-1----:R-:W-:Y:S02]  /*16960*/  FSEL R147, R147, -INF , !P4 ;  /* 0xff80000093937808 */ /* 0x002fe40006000000 */
[----:B------:R-:W-:Y:S02]  /*16970*/  FSEL R134, R10, -INF , !P5 ;  /* 0xff8000000a867808 */ /* 0x000fe40006800000 */
[----:B------:R-:W-:Y:S01]  /*16980*/  FSEL R149, R149, -INF , !P1 ;  /* 0xff80000095957808 */ /* 0x000fe20004800000 */
[----:B------:R-:W1:Y:S01]  /*16990*/  MUFU.TANH R141, R141 ;  /* 0x0000008d008d7308 */ /* 0x000e620000002400 */
[----:B-----5:R-:W-:Y:S01]  /*169a0*/  FMUL.FTZ R166, R180, UR4 ;  /* 0x00000004b4a67c20 */ /* 0x020fe20008410000 */
[----:B------:R-:W-:-:S02]  /*169b0*/  ISETP.GE.AND P6, PT, R7, R2, PT ;  /* 0x000000020700720c */ /* 0x000fc40003fc6270 */
[-C--:B------:R-:W-:Y:S01]  /*169c0*/  ISETP.GE.AND P4, PT, R7, R215.reuse, PT ;  /* 0x000000d70700720c */ /* 0x080fe20003f86270 */
[C---:B------:R-:W-:Y:S01]  /*169d0*/  VIADD R7, R17.reuse, 0x31 ;  /* 0x0000003111077836 */ /* 0x040fe20000000000 */
[CC--:B------:R-:W-:Y:S02]  /*169e0*/  ISETP.GE.AND P5, PT, R8.reuse, R2.reuse, PT ;  /* 0x000000020800720c */ /* 0x0c0fe40003fa6270 */
[----:B------:R-:W4:Y:S01]  /*169f0*/  MUFU.TANH R166, R166 ;  /* 0x000000a600a67308 */ /* 0x000f220000002400 */
[----:B------:R-:W-:Y:S01]  /*16a00*/  ISETP.GE.AND P1, PT, R8, R215, PT ;  /* 0x000000d70800720c */ /* 0x000fe20003f26270 */
[----:B------:R-:W-:Y:S01]  /*16a10*/  VIADD R8, R17, 0x30 ;  /* 0x0000003011087836 */ /* 0x000fe20000000000 */
[----:B--2---:R-:W-:Y:S02]  /*16a20*/  FSEL R142, R142, -INF , !P5 ;  /* 0xff8000008e8e7808 */ /* 0x004fe40006800000 */
[----:B------:R-:W-:Y:S02]  /*16a30*/  FSEL R143, R143, -INF , !P1 ;  /* 0xff8000008f8f7808 */ /* 0x000fe40004800000 */
[----:B------:R-:W-:Y:S01]  /*16a40*/  FSEL R144, R16, -INF , !P0 ;  /* 0xff80000010907808 */ /* 0x000fe20004000000 */
[----:B------:R-:W2:Y:S01]  /*16a50*/  MUFU.TANH R18, R18 ;  /* 0x0000001200127308 */ /* 0x000ea20000002400 */
[----:B------:R-:W-:-:S02]  /*16a60*/  ISETP.GE.AND P5, PT, R7, R2, PT ;  /* 0x000000020700720c */ /* 0x000fc40003fa6270 */
[----:B------:R-:W-:Y:S01]  /*16a70*/  ISETP.GE.AND P1, PT, R7, R215, PT ;  /* 0x000000d70700720c */ /* 0x000fe20003f26270 */
[----:B------:R-:W-:Y:S01]  /*16a80*/  VIADD R7, R17, 0x38 ;  /* 0x0000003811077836 */ /* 0x000fe20000000000 */
[-C--:B------:R-:W-:Y:S02]  /*16a90*/  ISETP.GE.AND P0, PT, R8, R2.reuse, PT ;  /* 0x000000020800720c */ /* 0x080fe40003f06270 */
[----:B---3--:R-:W-:Y:S01]  /*16aa0*/  FSEL R140, R140, -INF , !P6 ;  /* 0xff8000008c8c7808 */ /* 0x008fe20007000000 */
[----:B------:R-:W3:Y:S01]  /*16ab0*/  MUFU.TANH R165, R165 ;  /* 0x000000a500a57308 */ /* 0x000ee20000002400 */
[----:B------:R-:W-:Y:S02]  /*16ac0*/  FSEL R172, R172, -INF , !P0 ;  /* 0xff800000acac7808 */ /* 0x000fe40004000000 */
[----:B------:R-:W-:Y:S02]  /*16ad0*/  ISETP.GE.AND P0, PT, R7, R2, PT ;  /* 0x000000020700720c */ /* 0x000fe40003f06270 */
[----:B-1----:R-:W-:-:S02]  /*16ae0*/  FSEL R141, R141, -INF , !P4 ;  /* 0xff8000008d8d7808 */ /* 0x002fc40006000000 */
[----:B----4-:R-:W-:Y:S01]  /*16af0*/  FSEL R166, R166, -INF , !P0 ;  /* 0xff800000a6a67808 */ /* 0x010fe20004000000 */
[----:B------:R-:W1:Y:S01]  /*16b00*/  MUFU.TANH R164, R164 ;  /* 0x000000a400a47308 */ /* 0x000e620000002400 */
[----:B------:R-:W-:Y:S02]  /*16b10*/  ISETP.GT.AND P0, PT, R216, R207, PT ;  /* 0x000000cfd800720c */ /* 0x000fe40003f04270 */
[----:B--2---:R-:W-:Y:S01]  /*16b20*/  FSEL R145, R18, -INF , !P2 ;  /* 0xff80000012917808 */ /* 0x004fe20005000000 */
[----:B------:R-:W-:Y:S01]  /*16b30*/  BAR.SYNC.DEFER_BLOCKING 0x0 ;  /* 0x0000000000007b1d */ /* 0x000fe20000010000 */
[C---:B------:R-:W-:Y:S02]  /*16b40*/  ISETP.GE.AND P6, PT, R17.reuse, R2, PT ;  /* 0x000000021100720c */ /* 0x040fe40003fc6270 */
[CC--:B------:R-:W-:Y:S01]  /*16b50*/  ISETP.GE.AND P4, PT, R17.reuse, R215.reuse, PT ;  /* 0x000000d71100720c */ /* 0x0c0fe20003f86270 */
[----:B------:R-:W-:Y:S01]  /*16b60*/  VIADD R17, R17, 0x39 ;  /* 0x0000003911117836 */ /* 0x000fe20000000000 */
[----:B------:R-:W-:Y:S01]  /*16b70*/  ISETP.GE.AND P2, PT, R8, R215, PT ;  /* 0x000000d70800720c */ /* 0x000fe20003f46270 */
[----:B------:R-:W2:Y:S01]  /*16b80*/  MUFU.TANH R163, R163 ;  /* 0x000000a300a37308 */ /* 0x000ea20000002400 */
[----:B------:R-:W-:-:S02]  /*16b90*/  FSEL R168, R168, -INF , !P5 ;  /* 0xff800000a8a87808 */ /* 0x000fc40006800000 */
[----:B------:R-:W-:Y:S02]  /*16ba0*/  FSEL R167, R6, -INF , !P2 ;  /* 0xff80000006a77808 */ /* 0x000fe40005000000 */
[----:B---3--:R-:W-:Y:S02]  /*16bb0*/  FSEL R165, R165, -INF , !P1 ;  /* 0xff800000a5a57808 */ /* 0x008fe40004800000 */
[-C--:B------:R-:W-:Y:S01]  /*16bc0*/  ISETP.GE.AND P2, PT, R7, R215.reuse, PT ;  /* 0x000000d70700720c */ /* 0x080fe20003f46270 */
[----:B------:R-:W3:Y:S01]  /*16bd0*/  MUFU.TANH R161, R161 ;  /* 0x000000a100a17308 */ /* 0x000ee20000002400 */
[C---:B------:R-:W-:Y:S02]  /*16be0*/  ISETP.GE.AND P5, PT, R17.reuse, R2, PT ;  /* 0x000000021100720c */ /* 0x040fe40003fa6270 */
[----:B------:R-:W-:Y:S02]  /*16bf0*/  ISETP.GE.AND P1, PT, R17, R215, PT ;  /* 0x000000d71100720c */ /* 0x000fe40003f26270 */
[----:B------:R-:W-:-:S02]  /*16c00*/  FSEL R0, R0, -INF , !P6 ;  /* 0xff80000000007808 */ /* 0x000fc40007000000 */
[----:B-1----:R-:W-:Y:S02]  /*16c10*/  FSEL R164, R164, -INF , !P5 ;  /* 0xff800000a4a47808 */ /* 0x002fe40006800000 */
[----:B--2---:R-:W-:Y:S02]  /*16c20*/  FSEL R163, R163, -INF , !P2 ;  /* 0xff800000a3a37808 */ /* 0x004fe40005000000 */
[----:B------:R-:W-:Y:S02]  /*16c30*/  FSEL R7, R156, -INF , !P4 ;  /* 0xff8000009c077808 */ /* 0x000fe40006000000 */
[----:B---3--:R-:W-:Y:S01]  /*16c40*/  FSEL R161, R161, -INF , !P1 ;  /* 0xff800000a1a17808 */ /* 0x008fe20004800000 */
        /* <DEDUP_REMOVED lines=62> */
.L_x_3574:
[----:B------:R-:W-:Y:S02]  /*17030*/  ULDC UR8, c[0x0][0x248] ;  /* 0x0000920000087ab9 */ /* 0x000fe40000000800 */
[----:B------:R-:W-:-:S06]  /*17040*/  USHF.L.U32 UR4, UR8, 0x6, URZ ;  /* 0x0000000608047899 */ /* 0x000fcc000800063f */
[----:B------:R-:W-:-:S04]  /*17050*/  IADD3 R10, RZ, -UR4, RZ ;  /* 0x80000004ff0a7c10 */ /* 0x000fc8000fffe0ff */
[----:B------:R-:W-:-:S07]  /*17060*/  SHF.R.S32.HI R2, RZ, 0x1f, R10 ;  /* 0x0000001fff027819 */ /* 0x000fce000001140a */
.L_x_3575:
        /* <DEDUP_REMOVED lines=28> */
.L_x_3573:
[----:B------:R-:W-:Y:S01]  /*17230*/  FMNMX.FTZ R2, R3, R7, !PT ;  /* 0x0000000703027209 */ /* 0x000fe20007810000 */
[----:B------:R-:W-:Y:S01]  /*17240*/  LDSM.16.MT88.4 R32, [R196+0xc000] ;  /* 0x00c00000c420783b */ /* 0x000fe20000004200 */
        /* <DEDUP_REMOVED lines=40> */
[C---:B------:R-:W-:Y:S01]  /*174d0*/  FSETP.NEU.FTZ.AND P1, PT, R157.reuse, -INF , PT ;  /* 0xff8000009d00780b */ /* 0x040fe20003f3d000 */
[----:B------:R-:W-:Y:S01]  /*174e0*/  LDSM.16.MT88.4 R8, [R200+0xc000] ;  /* 0x00c00000c808783b */ /* 0x000fe20000004200 */
[C---:B------:R-:W-:Y:S01]  /*174f0*/  FSETP.NEU.FTZ.AND P2, PT, R158.reuse, -INF , PT ;  /* 0xff8000009e00780b */ /* 0x040fe20003f5d000 */
[----:B------:R-:W-:Y:S01]  /*17500*/  FMUL.FTZ R169, R158, UR10 ;  /* 0x0000000a9ea97c20 */ /* 0x000fe20008410000 */
[----:B------:R-:W-:Y:S02]  /*17510*/  FSEL R162, R162, RZ, P1 ;  /* 0x000000ffa2a27208 */ /* 0x000fe40000800000 */
[----:B------:R-:W-:Y:S02]  /*17520*/  FSEL R6, R157, RZ, P1 ;  /* 0x000000ff9d067208 */ /* 0x000fe40000800000 */
[----:B------:R-:W-:Y:S01]  /*17530*/  FSEL R169, R169, RZ, P2 ;  /* 0x000000ffa9a97208 */ /* 0x000fe20001000000 */
[--C-:B------:R-:W-:Y:S01]  /*17540*/  FFMA.FTZ R2, R19, UR10, -R162.reuse ;  /* 0x0000000a13027c23 */ /* 0x100fe200080108a2 */
[----:B------:R-:W-:Y:S01]  /*17550*/  FFMA.FTZ R152, R7, UR10, -R162 ;  /* 0x0000000a07987c23 */ /* 0x000fe200080108a2 */
[----:B------:R-:W1:Y:S01]  /*17560*/  LDSM.16.MT88.4 R16, [R198+0xc000] ;  /* 0x00c00000c610783b */ /* 0x000e620000004200 */
[----:B------:R-:W-:Y:S01]  /*17570*/  FSEL R7, R158, RZ, P2 ;  /* 0x000000ff9e077208 */ /* 0x000fe20001000000 */
[--C-:B------:R-:W-:Y:S01]  /*17580*/  FFMA.FTZ R155, R4, UR10, -R169.reuse ;  /* 0x0000000a049b7c23 */ /* 0x100fe200080108a9 */
[----:B------:R-:W-:Y:S01]  /*17590*/  FADD.FTZ R6, R3, -R6 ;  /* 0x8000000603067221 */ /* 0x000fe20000010000 */
[--C-:B------:R-:W-:Y:S01]  /*175a0*/  FFMA.FTZ R153, R24, UR10, -R169.reuse ;  /* 0x0000000a18997c23 */ /* 0x100fe200080108a9 */
[----:B------:R-:W-:Y:S01]  /*175b0*/  FFMA.FTZ R156, R0, UR10, -R169 ;  /* 0x0000000a009c7c23 */ /* 0x000fe200080108a9 */
[----:B------:R-:W-:Y:S01]  /*175c0*/  FADD.FTZ R4, R132, -R7 ;  /* 0x8000000784047221 */ /* 0x000fe20000010000 */
[----:B------:R-:W2:Y:S01]  /*175d0*/  LDSM.16.MT88.4 R24, [R197+0xc000] ;  /* 0x00c00000c518783b */ /* 0x000ea20000004200 */
        /* <DEDUP_REMOVED lines=8> */
[--C-:B------:R-:W-:Y:S01]  /*17660*/  FFMA.FTZ R170, R148, UR10, -R169.reuse ;  /* 0x0000000a94aa7c23 */ /* 0x100fe200080108a9 */
[----:B------:R-:W3:Y:S01]  /*17670*/  LDSM.16.MT88.4 R136, [R196+0x10000] ;  /* 0x01000000c488783b */ /* 0x000ee20000004200 */
        /* <DEDUP_REMOVED lines=19> */
[----:B------:R-:W5:Y:S01]  /*177b0*/  MUFU.EX2 R153, R153 ;  /* 0x0000009900997308 */ /* 0x000f620000000800 */
[----:B----4-:R-:W-:Y:S01]  /*177c0*/  F2FP.F16.F32.PACK_AB R4, R155, R156 ;  /* 0x0000009c9b04723e */ /* 0x010fe200000000ff */
[----:B------:R-:W-:Y:S01]  /*177d0*/  LDSM.16.MT88.4 R140, [R198+0xf000] ;  /* 0x00f00000c68c783b */ /* 0x000fe20000004200 */
[----:B------:R-:W-:-:S05]  /*177e0*/  FFMA.FTZ R163, R163, UR10, -R162 ;  /* 0x0000000aa3a37c23 */ /* 0x000fca00080108a2 */
        /* <DEDUP_REMOVED lines=215> */
[----:B-1----:R-:W-:Y:S01]  /*18560*/  F2FP.F16.F32.PACK_AB R99, R222, R215 ;  /* 0x000000d7de63723e */ /* 0x002fe200000000ff */
[----:B------:R-:W-:Y:S02]  /*18570*/  FADD.FTZ R220, R220, R183 ;  /* 0x000000b7dcdc7221 */ /* 0x000fe40000010000 */
        /* <DEDUP_REMOVED lines=100> */
.L_x_3570:
        /* <DEDUP_REMOVED lines=18> */
.L_x_3580:
        /* <DEDUP_REMOVED lines=67> */
.L_x_3577:
        /* <DEDUP_REMOVED lines=8> */
[----:B------:R-:W-:Y:S02]  /*19190*/  IADD3 R4, P0, R6, UR6, RZ ;  /* 0x0000000606047c10 */ /* 0x000fe4000ff1e0ff */
[----:B------:R-:W-:Y:S02]  /*191a0*/  LDGSTS.E.BYPASS.LTC128B.128 [R212+0xe000], desc[UR12][R218.64+0x80] ;  /* 0x0e000080dad47fae */ /* 0x000fe4000b901d4c */
[----:B------:R-:W-:Y:S03]  /*191b0*/  IADD3.X R5, R7, UR7, RZ, P0, !PT ;  /* 0x0000000707057c10 */ /* 0x000fe600087fe4ff */
[----:B------:R-:W-:Y:S01]  /*191c0*/  LDGSTS.E.BYPASS.LTC128B.128 [R212+0x10000], desc[UR12][R218.64+0x100] ;  /* 0x10000100dad47fae */ /* 0x000fe2000b901d4c */
[----:B------:R-:W-:Y:S04]  /*191d0*/  IADD3 R2, P0, R4, UR6, RZ ;  /* 0x0000000604027c10 */ /* 0x000fe8000ff1e0ff */
[----:B------:R-:W-:Y:S01]  /*191e0*/  LDGSTS.E.BYPASS.LTC128B.128 [R212+0xc800], desc[UR12][R6.64] ;  /* 0x0c80000006d47fae */ /* 0x000fe2000b901d4c */
[----:B------:R-:W-:Y:S02]  /*191f0*/  IADD3.X R3, R5, UR7, RZ, P0, !PT ;  /* 0x0000000705037c10 */ /* 0x000fe400087fe4ff */
[----:B------:R-:W-:Y:S02]  /*19200*/  ISETP.GT.AND P0, PT, R216, R207, PT ;  /* 0x000000cfd800720c */ /* 0x000fe40003f04270 */
        /* <DEDUP_REMOVED lines=235> */
[----:B------:R-:W2:Y:S02]  /*1a0c0*/  LDC R6, c[0x0][0x380] ;  /* 0x0000e000ff067b82 */ /* 0x000ea40000000800 */
[-C--:B--2---:R-:W-:Y:S04]  /*1a0d0*/  IABS R2, R6.reuse ;  /* 0x0000000600027213 */ /* 0x084fe80000000000 */
[----:B------:R-:W2:Y:S10]  /*1a0e0*/  I2F.RP R7, R2 ;  /* 0x0000000200077306 */ /* 0x000eb40000209400 */
[----:B--2---:R-:W1:Y:S02]  /*1a0f0*/  MUFU.RCP R3, R7 ;  /* 0x0000000700037308 */ /* 0x004e640000001000 */
        /* <DEDUP_REMOVED lines=57> */
.L_x_3579:
        /* <DEDUP_REMOVED lines=25> */
.L_x_3578:
        /* <DEDUP_REMOVED lines=93> */
[----:B------:R-:W-:Y:S01]  /*1abf0*/  FFMA.FTZ R182, R150, UR4, -R152 ;  /* 0x0000000496b67c23 */ /* 0x000fe20008010898 */
        /* <DEDUP_REMOVED lines=70> */
[--C-:B------:R-:W-:Y:S01]  /*1b060*/  FFMA.FTZ R171, R175, UR4, -R148.reuse ;  /* 0x00000004afab7c23 */ /* 0x100fe20008010894 */
        /* <DEDUP_REMOVED lines=21> */
[--C-:B------:R-:W-:Y:S01]  /*1b1c0*/  FFMA.FTZ R169, R229, UR4, -R152.reuse ;  /* 0x00000004e5a97c23 */ /* 0x100fe20008010898 */
[C---:B------:R-:W-:Y:S01]  /*1b1d0*/  FMUL.FTZ R88, R2.reuse, R88 ;  /* 0x0000005802587220 */ /* 0x040fe20000410000 */
[C---:B------:R-:W-:Y:S01]  /*1b1e0*/  FMUL.FTZ R89, R2.reuse, R89 ;  /* 0x0000005902597220 */ /* 0x040fe20000410000 */
[C---:B------:R-:W-:Y:S05]  /*1b1f0*/  HMMA.16816.F32 R24, R128.reuse, R30, R24 ;  /* 0x0000001e8018723c */ /* 0x040fea0000001818 */
[----:B------:R-:W-:Y:S01]  /*1b200*/  MUFU.EX2 R162, R162 ;  /* 0x000000a200a27308 */ /* 0x000fe20000000800 */
[C---:B------:R-:W-:Y:S01]  /*1b210*/  FMUL.FTZ R28, R2.reuse, R104 ;  /* 0x00000068021c7220 */ /* 0x040fe20000410000 */
[----:B------:R-:W-:Y:S01]  /*1b220*/  FMUL.FTZ R29, R2, R105 ;  /* 0x00000069021d7220 */ /* 0x000fe20000410000 */
[C---:B------:R-:W-:Y:S03]  /*1b230*/  FMUL.FTZ R30, R0.reuse, R106 ;  /* 0x0000006a001e7220 */ /* 0x040fe60000410000 */
[C---:B------:R-:W-:Y:S02]  /*1b240*/  FMUL.FTZ R31, R0.reuse, R107 ;  /* 0x0000006b001f7220 */ /* 0x040fe40000410000 */
[----:B------:R-:W2:Y:S01]  /*1b250*/  LDSM.16.MT88.4 R104, [R196+0xe000] ;  /* 0x00e00000c468783b */ /* 0x000ea20000004200 */
[C---:B------:R-:W-:Y:S01]  /*1b260*/  FMUL.FTZ R90, R0.reuse, R90 ;  /* 0x0000005a005a7220 */ /* 0x040fe20000410000 */
[----:B------:R-:W-:Y:S01]  /*1b270*/  FMUL.FTZ R91, R0, R91 ;  /* 0x0000005b005b7220 */ /* 0x000fe20000410000 */
[----:B------:R-:W4:Y:S01]  /*1b280*/  MUFU.EX2 R169, R169 ;  /* 0x000000a900a97308 */ /* 0x000f220000000800 */
[C---:B------:R-:W-:Y:S01]  /*1b290*/  FMUL.FTZ R92, R2.reuse, R92 ;  /* 0x0000005c025c7220 */ /* 0x040fe20000410000 */
[C---:B------:R-:W-:Y:S03]  /*1b2a0*/  HMMA.16816.F32 R28, R128.reuse, R124, R28 ;  /* 0x0000007c801c723c */ /* 0x040fe6000000181c */
[----:B------:R-:W-:Y:S01]  /*1b2b0*/  FMUL.FTZ R93, R2, R93 ;  /* 0x0000005d025d7220 */ /* 0x000fe20000410000 */
[C---:B------:R-:W-:Y:S01]  /*1b2c0*/  FMUL.FTZ R94, R0.reuse, R94 ;  /* 0x0000005e005e7220 */ /* 0x040fe20000410000 */
[----:B------:R-:W-:Y:S01]  /*1b2d0*/  FMUL.FTZ R95, R0, R95 ;  /* 0x0000005f005f7220 */ /* 0x000fe20000410000 */
[C---:B------:R-:W-:Y:S01]  /*1b2e0*/  HMMA.16816.F32 R32, R128.reuse, R126, R32 ;  /* 0x0000007e8020723c */ /* 0x040fe20000001820 */
[----:B------:R-:W-:Y:S01]  /*1b2f0*/  LDSM.16.MT88.4 R124, [R196+0xc800] ;  /* 0x00c80000c47c783b */ /* 0x000fe20000004200 */
[----:B------:R-:W4:Y:S03]  /*1b300*/  MUFU.EX2 R173, R173 ;  /* 0x000000ad00ad7308 */ /* 0x000f260000000800 */
        /* <DEDUP_REMOVED lines=20> */
[C---:B--2---:R-:W-:Y:S03]  /*1b450*/  HMMA.16816.F32 R60, R128.reuse, R104, R60 ;  /* 0x00000068803c723c */ /* 0x044fe6000000183c */
[----:B------:R-:W-:Y:S03]  /*1b460*/  LDSM.16.MT88.4 R144, [R196+0xf000] ;  /* 0x00f00000c490783b */ /* 0x000fe60000004200 */
[----:B------:R-:W-:Y:S01]  /*1b470*/  MUFU.EX2 R179, R179 ;  /* 0x000000b300b37308 */ /* 0x000fe20000000800 */
[----:B------:R-:W-:Y:S01]  /*1b480*/  FFMA.FTZ R215, R223, UR4, -R152 ;  /* 0x00000004dfd77c23 */ /* 0x000fe20008010898 */
[C---:B------:R-:W-:Y:S03]  /*1b490*/  HMMA.16816.F32 R64, R128.reuse, R106, R64 ;  /* 0x0000006a8040723c */ /* 0x040fe60000001840 */
[----:B------:R-:W2:Y:S01]  /*1b4a0*/  LDSM.16.MT88.4 R104, [R197+0x10000] ;  /* 0x01000000c568783b */ /* 0x000ea20000004200 */
        /* <DEDUP_REMOVED lines=23> */
[----:B----4-:R-:W-:Y:S01]  /*1b620*/  F2FP.F16.F32.PACK_AB R100, R169, R162 ;  /* 0x000000a2a964723e */ /* 0x010fe200000000ff */
[----:B------:R-:W-:Y:S01]  /*1b630*/  FADD.FTZ R160, R160, R165 ;  /* 0x000000a5a0a07221 */ /* 0x000fe20000010000 */
[----:B------:R-:W-:Y:S04]  /*1b640*/  F2FP.F16.F32.PACK_AB R101, R164, R171 ;  /* 0x000000aba465723e */ /* 0x000fe800000000ff */
[----:B------:R-:W-:Y:S01]  /*1b650*/  MUFU.EX2 R172, R172 ;  /* 0x000000ac00ac7308 */ /* 0x000fe20000000800 */
[----:B--2---:R-:W-:Y:S01]  /*1b660*/  LDSM.16.MT88.4 R148, [R200+0xf800] ;  /* 0x00f80000c894783b */ /* 0x004fe20000004200 */
        /* <DEDUP_REMOVED lines=149> */
.L_x_3576:
[----:B------:R-:W1:Y:S01]  /*1bfc0*/  SHFL.BFLY PT, R0, R221, 0x2, 0x1f ;  /* 0x0c401f00dd007f89 */ /* 0x000e6200000e0000 */
[----:B------:R-:W-:Y:S01]  /*1bfd0*/  MOV R11, 0x3f800000 ;  /* 0x3f800000000b7802 */ /* 0x000fe20000000f00 */
[----:B------:R-:W2:Y:S01]  /*1bfe0*/  S2UR UR4, SR_CgaCtaId ;  /* 0x00000000000479c3 */ /* 0x000ea20000008800 */
[----:B------:R-:W-:Y:S01]  /*1bff0*/  UMOV UR5, 0x400 ;  /* 0x0000040000057882 */ /* 0x000fe20000000000 */
[----:B------:R-:W3:Y:S01]  /*1c000*/  SHFL.BFLY PT, R2, R217, 0x2, 0x1f ;  /* 0x0c401f00d9027f89 */ /* 0x000ee200000e0000 */
[----:B------:R-:W-:Y:S01]  /*1c010*/  IADD3 R22, -R209, RZ, RZ ;  /* 0x000000ffd1167210 */ /* 0x000fe20007ffe1ff */
[----:B------:R-:W-:Y:S01]  /*1c020*/  ULDC.64 UR6, c[0x0][0x208] ;  /* 0x0000820000067ab9 */ /* 0x000fe20000000a00 */
[----:B------:R-:W-:Y:S01]  /*1c030*/  BSSY B0, `(.L_x_3581) ;  /* 0x0000103000007945 */ /* 0x000fe20003800000 */
[----:B------:R-:W4:Y:S02]  /*1c040*/  S2R R7, SR_TID.X ;  /* 0x0000000000077919 */ /* 0x000f240000002100 */
[----:B------:R-:W5:Y:S01]  /*1c050*/  LDC R19, c[0x0][0x270] ;  /* 0x00009c00ff137b82 */ /* 0x000f620000000800 */
[----:B------:R-:W5:Y:S01]  /*1c060*/  S2R R18, SR_CTAID.Y ;  /* 0x0000000000127919 */ /* 0x000f620000002600 */
[----:B-1----:R-:W-:-:S02]  /*1c070*/  FADD.FTZ R9, R0, R221 ;  /* 0x000000dd00097221 */ /* 0x002fc40000010000 */
[----:B------:R-:W1:Y:S01]  /*1c080*/  S2R R0, SR_TID.X ;  /* 0x0000000000007919 */ /* 0x000e620000002100 */
[----:B--2---:R-:W-:Y:S01]  /*1c090*/  ULEA UR4, UR4, UR5, 0x18 ;  /* 0x0000000504047291 */ /* 0x004fe2000f8ec03f */
[----:B---3--:R-:W-:Y:S02]  /*1c0a0*/  FADD.FTZ R2, R2, R217 ;  /* 0x000000d902027221 */ /* 0x008fe40000010000 */
        /* <DEDUP_REMOVED lines=11> */
[----:B------:R-:W-:-:S02]  /*1c160*/  LEA.HI R12, R12, R13, RZ, 0x3 ;  /* 0x0000000d0c0c7211 */ /* 0x000fc400078f18ff */
[----:B------:R-:W-:Y:S01]  /*1c170*/  IADD3 R8, R7, -R8, RZ ;  /* 0x8000000807087210 */ /* 0x000fe20007ffe0ff */
[----:B---3--:R-:W-:Y:S01]  /*1c180*/  FADD.FTZ R5, R2, R5 ;  /* 0x0000000502057221 */ /* 0x008fe20000010000 */
[----:B------:R-:W-:Y:S02]  /*1c190*/  FSETP.NE.FTZ.AND P5, PT, R6, RZ, PT ;  /* 0x000000ff0600720b */ /* 0x000fe40003fb5000 */
[----:B-1----:R-:W-:Y:S02]  /*1c1a0*/  SHF.R.S32.HI R9, RZ, 0x1f, R0 ;  /* 0x0000001fff097819 */ /* 0x002fe40000011400 */
[----:B------:R-:W-:Y:S02]  /*1c1b0*/  FSETP.NE.FTZ.AND P4, PT, R5, RZ, PT ;  /* 0x000000ff0500720b */ /* 0x000fe40003f95000 */
[----:B------:R-:W-:Y:S02]  /*1c1c0*/  LEA.HI R2, R9, R0, RZ, 0x4 ;  /* 0x0000000009027211 */ /* 0x000fe400078f20ff */
[----:B------:R-:W-:-:S02]  /*1c1d0*/  MOV R9, 0x3f800000 ;  /* 0x3f80000000097802 */ /* 0x000fc40000000f00 */
[----:B------:R-:W-:Y:S02]  /*1c1e0*/  LOP3.LUT R12, R12, 0xfffffff8, RZ, 0xc0, !PT ;  /* 0xfffffff80c0c7812 */ /* 0x000fe400078ec0ff */
[----:B------:R-:W-:Y:S01]  /*1c1f0*/  SHF.R.S32.HI R10, RZ, 0x5, R10 ;  /* 0x00000005ff0a7819 */ /* 0x000fe2000001140a */
[----:B------:R-:W1:Y:S01]  /*1c200*/  @P5 MUFU.RCP R11, R6 ;  /* 0x00000006000b5308 */ /* 0x000e620000001000 */
[----:B------:R-:W-:Y:S01]  /*1c210*/  SHF.R.S32.HI R17, RZ, 0x1f, R0 ;  /* 0x0000001fff117819 */ /* 0x000fe20000011400 */
[----:B------:R-:W2:Y:S01]  /*1c220*/  @P5 LDC R21, c[0x0][0x2e8] ;  /* 0x0000ba00ff155b82 */ /* 0x000ea20000000800 */
[----:B------:R-:W-:Y:S02]  /*1c230*/  LOP3.LUT P0, RZ, R8, 0x3, RZ, 0xc0, !PT ;  /* 0x0000000308ff7812 */ /* 0x000fe4000780c0ff */
[----:B------:R-:W-:Y:S02]  /*1c240*/  IADD3 R8, R13, -R12, RZ ;  /* 0x8000000c0d087210 */ /* 0x000fe40007ffe0ff */
[----:B------:R-:W-:Y:S01]  /*1c250*/  SHF.R.S32.HI R13, RZ, 0x1f, R10 ;  /* 0x0000001fff0d7819 */ /* 0x000fe2000001140a */
[----:B------:R-:W3:Y:S01]  /*1c260*/  @P4 MUFU.RCP R9, R5 ;  /* 0x0000000500094308 */ /* 0x000ee20000001000 */
[----:B------:R-:W-:Y:S01]  /*1c270*/  LEA.HI R17, R17, R0, RZ, 0x5 ;  /* 0x0000000011117211 */ /* 0x000fe200078f28ff */
[----:B------:R-:W4:Y:S01]  /*1c280*/  @P4 LDC R20, c[0x0][0x2e8] ;  /* 0x0000ba00ff144b82 */ /* 0x000f220000000800 */
[----:B------:R-:W-:-:S02]  /*1c290*/  LOP3.LUT R4, R4, 0x1ffffffc, RZ, 0xc0, !PT ;  /* 0x1ffffffc04047812 */ /* 0x000fc400078ec0ff */
[----:B------:R-:W-:Y:S02]  /*1c2a0*/  LEA.HI R13, R13, R10, RZ, 0x2 ;  /* 0x0000000a0d0d7211 */ /* 0x000fe400078f10ff */
[----:B------:R-:W-:Y:S01]  /*1c2b0*/  LOP3.LUT R17, R17, 0xffffffe0, RZ, 0xc0, !PT ;  /* 0xffffffe011117812 */ /* 0x000fe200078ec0ff */
[----:B------:R-:W-:Y:S01]  /*1c2c0*/  @P5 MUFU.LG2 R6, R6 ;  /* 0x0000000600065308 */ /* 0x000fe20000000c00 */
[----:B------:R-:W-:Y:S01]  /*1c2d0*/  IADD3 R7, -R4, R7, RZ ;  /* 0x0000000704077210 */ /* 0x000fe20007ffe1ff */
[----:B-1----:R-:W-:Y:S01]  /*1c2e0*/  FMUL.FTZ R128, R11, R128 ;  /* 0x000000800b807220 */ /* 0x002fe20000410000 */
[----:B------:R-:W-:Y:S01]  /*1c2f0*/  LOP3.LUT R13, R13, 0xffffffc, RZ, 0xc0, !PT ;  /* 0x0ffffffc0d0d7812 */ /* 0x000fe200078ec0ff */
[C---:B------:R-:W-:Y:S01]  /*1c300*/  FMUL.FTZ R129, R11.reuse, R129 ;  /* 0x000000810b817220 */ /* 0x040fe20000410000 */
[----:B------:R-:W-:Y:S01]  /*1c310*/  IADD3 R4, R0, -R17, RZ ;  /* 0x8000001100047210 */ /* 0x000fe20007ffe0ff */
[C---:B------:R-:W-:Y:S01]  /*1c320*/  FMUL.FTZ R124, R11.reuse, R124 ;  /* 0x0000007c0b7c7220 */ /* 0x040fe20000410000 */
[----:B------:R-:W-:Y:S01]  /*1c330*/  LOP3.LUT R15, R2, 0xfffffff0, RZ, 0xc0, !PT ;  /* 0xfffffff0020f7812 */ /* 0x000fe200078ec0ff */
[C---:B------:R-:W-:Y:S01]  /*1c340*/  FMUL.FTZ R125, R11.reuse, R125 ;  /* 0x0000007d0b7d7220 */ /* 0x040fe20000410000 */
[C---:B------:R-:W-:Y:S01]  /*1c350*/  LEA R7, R10.reuse, R7, 0x9 ;  /* 0x000000070a077211 */ /* 0x040fe200078e48ff */
[C---:B------:R-:W-:Y:S01]  /*1c360*/  FMUL.FTZ R120, R11.reuse, R120 ;  /* 0x000000780b787220 */ /* 0x040fe20000410000 */
        /* <DEDUP_REMOVED lines=44> */
[C---:B------:R-:W-:Y:S01]  /*1c630*/  SHF.L.U32 R10, R8.reuse, 0x6, RZ ;  /* 0x00000006080a7819 */ /* 0x040fe200000006ff */
[C---:B---3--:R-:W-:Y:S01]  /*1c640*/  FMUL.FTZ R131, R9.reuse, R131 ;  /* 0x0000008309837220 */ /* 0x048fe20000410000 */
[----:B------:R-:W-:Y:S01]  /*1c650*/  SHF.R.S32.HI R11, RZ, 0x1f, R4 ;  /* 0x0000001fff0b7819 */ /* 0x000fe20000011404 */
[----:B------:R-:W-:Y:S01]  /*1c660*/  FMUL.FTZ R130, R9, R130 ;  /* 0x0000008209827220 */ /* 0x000fe20000410000 */
[----:B------:R-:W-:Y:S01]  /*1c670*/  IADD3 R0, -R15, R0, RZ ;  /* 0x000000000f007210 */ /* 0x000fe20007ffe1ff */
        /* <DEDUP_REMOVED lines=48> */
[----:B------:R-:W1:Y:S01]  /*1c980*/  LDC.64 R16, c[0x0][0x2c0] ;  /* 0x0000b000ff107b82 */ /* 0x000e620000000a00 */
[----:B------:R-:W-:Y:S01]  /*1c990*/  LOP3.LUT R10, R10, 0x1c0, RZ, 0xc0, !PT ;  /* 0x000001c00a0a7812 */ /* 0x000fe200078ec0ff */
[----:B------:R-:W3:Y:S01]  /*1c9a0*/  @P4 MUFU.LG2 R5, R5 ;  /* 0x0000000500054308 */ /* 0x000ee20000000c00 */
[----:B------:R-:W-:-:S05]  /*1c9b0*/  LEA.HI R11, R11, R4, RZ, 0x2 ;  /* 0x000000040b0b7211 */ /* 0x000fca00078f10ff */
[----:B------:R-:W-:Y:S01]  /*1c9c0*/  BAR.SYNC.DEFER_BLOCKING 0x0 ;  /* 0x0000000000007b1d */ /* 0x000fe20000010000 */
[----:B------:R-:W-:Y:S02]  /*1c9d0*/  R2P PR, R8, 0x6 ;  /* 0x0000000608007804 */ /* 0x000fe40000000000 */
[----:B------:R-:W-:Y:S02]  /*1c9e0*/  SHF.L.U32 R4, R2, 0x6, RZ ;  /* 0x0000000602047819 */ /* 0x000fe400000006ff */
[----:B------:R-:W-:Y:S02]  /*1c9f0*/  LEA.HI R8, R0, R0, RZ, 0x1 ;  /* 0x0000000000087211 */ /* 0x000fe400078f08ff */
[----:B------:R-:W-:Y:S02]  /*1ca00*/  ISETP.NE.U32.AND P3, PT, R9, 0x1, PT ;  /* 0x000000010900780c */ /* 0x000fe40003f65070 */
[----:B------:R-:W-:Y:S02]  /*1ca10*/  LEA.HI R10, R10, R10, RZ, 0x1d ;  /* 0x0000000a0a0a7211 */ /* 0x000fe400078fe8ff */
[----:B------:R-:W-:-:S02]  /*1ca20*/  LOP3.LUT R4, R4, 0x1c0, RZ, 0xc0, !PT ;  /* 0x000001c004047812 */ /* 0x000fc400078ec0ff */
[C---:B------:R-:W-:Y:S02]  /*1ca30*/  SHF.L.U32 R9, R8.reuse, 0x2, RZ ;  /* 0x0000000208097819 */ /* 0x040fe400000006ff */
[----:B------:R-:W-:Y:S02]  /*1ca40*/  LOP3.LUT R15, R8, 0xffffffe, RZ, 0xc0, !PT ;  /* 0x0ffffffe080f7812 */ /* 0x000fe400078ec0ff */
[----:B------:R-:W-:Y:S02]  /*1ca50*/  SHF.R.S32.HI R8, RZ, 0x2, R11 ;  /* 0x00000002ff087819 */ /* 0x000fe4000001140b */
[----:B------:R-:W-:Y:S01]  /*1ca60*/  LEA R7, R7, R10, 0x1 ;  /* 0x0000000a07077211 */ /* 0x000fe200078e08ff */
[----:B-1----:R-:W-:Y:S01]  /*1ca70*/  IMAD R16, R18, R16, R209 ;  /* 0x0000001012107224 */ /* 0x002fe200078e02d1 */
[----:B------:R-:W-:Y:S02]  /*1ca80*/  LOP3.LUT R9, R4, 0x38, R9, 0xf8, !PT ;  /* 0x0000003804097812 */ /* 0x000fe400078ef809 */
[----:B------:R-:W-:Y:S01]  /*1ca90*/  SHF.R.U32.HI R4, RZ, 0x3, R4 ;  /* 0x00000003ff047819 */ /* 0x000fe20000011604 */
[----:B------:R-:W-:Y:S01]  /*1caa0*/  IMAD R16, R16, R19, R22 ;  /* 0x0000001310107224 */ /* 0x000fe200078e0216 */
        /* <DEDUP_REMOVED lines=24> */
[----:B---3--:R-:W-:Y:S02]  /*1cc30*/  @P4 FMUL.FTZ R0, R5, 0.69314718246459960938 ;  /* 0x3f31721805004820 */ /* 0x008fe40000410000 */
        /* <DEDUP_REMOVED lines=9> */
[----:B------:R1:W-:Y:S04]  /*1ccd0*/  STS.64 [R10+0x800], R102 ;  /* 0x000800660a007388 */ /* 0x0003e80000000a00 */
[----:B------:R-:W-:Y:S04]  /*1cce0*/  STS.64 [R10], R100 ;  /* 0x000000640a007388 */ /* 0x000fe80000000a00 */
[----:B------:R-:W-:Y:S04]  /*1ccf0*/  STS.64 [R7+0x4000], R36 ;  /* 0x0040002407007388 */ /* 0x000fe80000000a00 */
[----:B------:R-:W-:Y:S04]  /*1cd00*/  STS.64 [R7+0x4800], R38 ;  /* 0x0048002607007388 */ /* 0x000fe80000000a00 */
[----:B------:R-:W-:Y:S04]  /*1cd10*/  STS.64 [R9+0x4000], R40 ;  /* 0x0040002809007388 */ /* 0x000fe80000000a00 */
[----:B------:R-:W-:Y:S04]  /*1cd20*/  STS.64 [R9+0x4800], R42 ;  /* 0x0048002a09007388 */ /* 0x000fe80000000a00 */
[----:B------:R-:W-:Y:S01]  /*1cd30*/  STS.64 [R11+0x4000], R44 ;  /* 0x0040002c0b007388 */ /* 0x000fe20000000a00 */
[----:B-1----:R-:W-:Y:S01]  /*1cd40*/  LEA R102, R4, UR4, 0x2 ;  /* 0x0000000404667c11 */ /* 0x002fe2000f8e10ff */
[----:B------:R-:W1:Y:S02]  /*1cd50*/  S2R R103, SR_CTAID.X ;  /* 0x0000000000677919 */ /* 0x000e640000002500 */
        /* <DEDUP_REMOVED lines=18> */
[----:B------:R-:W-:Y:S01]  /*1ce80*/  STS.64 [R15+0x8800], R82 ;  /* 0x008800520f007388 */ /* 0x000fe20000000a00 */
[----:B---3--:R-:W-:-:S03]  /*1ce90*/  MOV R7, 0xff800000 ;  /* 0xff80000000077802 */ /* 0x008fc60000000f00 */
[----:B------:R-:W-:Y:S04]  /*1cea0*/  STS.64 [R8+0x8000], R84 ;  /* 0x0080005408007388 */ /* 0x000fe80000000a00 */
[----:B------:R1:W-:Y:S01]  /*1ceb0*/  STS.64 [R8+0x8800], R86 ;  /* 0x0088005608007388 */ /* 0x0003e20000000a00 */
[----:B-----5:R-:W-:-:S03]  /*1cec0*/  MOV R9, 0xff800000 ;  /* 0xff80000000097802 */ /* 0x020fc60000000f00 */
[----:B------:R3:W-:Y:S01]  /*1ced0*/  STS.64 [R12+0x8000], R88 ;  /* 0x008000580c007388 */ /* 0x0007e20000000a00 */
[----:B----4-:R-:W-:-:S03]  /*1cee0*/  @P4 FFMA.FTZ R9, R3, R20, R0 ;  /* 0x0000001403094223 */ /* 0x010fc60000010000 */
[----:B------:R3:W-:Y:S01]  /*1cef0*/  STS.64 [R12+0x8800], R90 ;  /* 0x0088005a0c007388 */ /* 0x0007e20000000a00 */
[----:B--2---:R-:W-:-:S03]  /*1cf00*/  @P5 FMUL.FTZ R11, R6, 0.69314718246459960938 ;  /* 0x3f317218060b5820 */ /* 0x004fc60000410000 */
[----:B------:R3:W-:Y:S01]  /*1cf10*/  STS.64 [R14+0x8000], R92 ;  /* 0x0080005c0e007388 */ /* 0x0007e20000000a00 */
[----:B------:R-:W-:-:S03]  /*1cf20*/  @P5 FFMA.FTZ R7, R132, R21, R11 ;  /* 0x0000001584075223 */ /* 0x000fc6000001000b */
[----:B------:R3:W-:Y:S04]  /*1cf30*/  STS.64 [R14+0x8800], R94 ;  /* 0x0088005e0e007388 */ /* 0x0007e80000000a00 */
[----:B------:R3:W-:Y:S04]  /*1cf40*/  STS.64 [R10+0x8000], R96 ;  /* 0x008000600a007388 */ /* 0x0007e80000000a00 */
        /* <DEDUP_REMOVED lines=17> */
.L_x_3582:
[----:B------:R-:W-:Y:S05]  /*1d060*/  BSYNC B0 ;  /* 0x0000000000007941 */ /* 0x000fea0003800000 */
.L_x_3581:
[----:B---3--:R-:W2:Y:S01]  /*1d070*/  LDS.128 R96, [R102] ;  /* 0x0000000066607984 */ /* 0x008ea20000000c00 */
[----:B------:R-:W-:Y:S01]  /*1d080*/  ULDC UR4, c[0x0][0x2dc] ;  /* 0x0000b70000047ab9 */ /* 0x000fe20000000800 */
[----:B------:R-:W-:Y:S02]  /*1d090*/  IMAD.WIDE R18, R2, 0xc0, R18 ;  /* 0x000000c002127825 */ /* 0x000fe400078e0212 */
[----:B------:R-:W3:Y:S02]  /*1d0a0*/  LDS.128 R64, [R102+0x4000] ;  /* 0x0040000066407984 */ /* 0x000ee40000000c00 */
[----:B------:R-:W-:Y:S01]  /*1d0b0*/  IMAD R3, R8, UR4, RZ ;  /* 0x0000000408037c24 */ /* 0x000fe2000f8e02ff */
[----:B------:R-:W-:Y:S01]  /*1d0c0*/  ULDC.64 UR4, c[0x0][0x288] ;  /* 0x0000a20000047ab9 */ /* 0x000fe20000000a00 */
[----:B------:R-:W4:Y:S01]  /*1d0d0*/  LDS.128 R32, [R102+0x8000] ;  /* 0x0080000066207984 */ /* 0x000f220000000c00 */
        /* <DEDUP_REMOVED lines=37> */
[----:B------:R1:W1:Y:S04]  /*1d330*/  LDS.128 R68, [R102+0x3800] ;  /* 0x0038000066447984 */ /* 0x0002680000000c00 */
[----:B------:R1:W1:Y:S04]  /*1d340*/  LDS.128 R36, [R102+0x7800] ;  /* 0x0078000066247984 */ /* 0x0002680000000c00 */
[----:B------:R1:W1:Y:S04]  /*1d350*/  LDS.128 R4, [R102+0xb800] ;  /* 0x00b8000066047984 */ /* 0x0002680000000c00 */
[----:B--2---:R2:W-:Y:S04]  /*1d360*/  @!P0 STG.E.64 desc[UR6][R104.64], R96 ;  /* 0x0000006068008986 */ /* 0x0045e8000c101b06 */
[----:B------:R2:W-:Y:S04]  /*1d370*/  @!P0 STG.E.64 desc[UR6][R104.64+0x8], R98 ;  /* 0x0000086268008986 */ /* 0x0005e8000c101b06 */
[----:B---3--:R2:W-:Y:S04]  /*1d380*/  @!P0 STG.E.128 desc[UR6][R104.64+0x100], R64 ;  /* 0x0001004068008986 */ /* 0x0085e8000c101d06 */
[----:B----4-:R2:W-:Y:S01]  /*1d390*/  @!P0 STG.E.128 desc[UR6][R104.64+0x200], R32 ;  /* 0x0002002068008986 */ /* 0x0105e2000c101d06 */
[----:B------:R-:W-:-:S03]  /*1d3a0*/  ISETP.GE.AND P0, PT, R2, R103, PT ;  /* 0x000000670200720c */ /* 0x000fc60003f06270 */
[----:B-----5:R2:W-:Y:S04]  /*1d3b0*/  @!P6 STG.E.128 desc[UR6][R104.64+0x1800], R92 ;  /* 0x0018005c6800e986 */ /* 0x0205e8000c101d06 */
        /* <DEDUP_REMOVED lines=22> */
.L_x_3583:
        /* <DEDUP_REMOVED lines=14> */
.L_x_4179:


//--------------------- .text._ZN5flash24flash_fwd_splitkv_kernelI23Flash_fwd_kernel_traitsILi192ELi64ELi64ELi4ELb0ELb0EN7cutlass6half_tE19Flash_kernel_traitsILi192ELi64ELi64ELi4ES3_EELb1ELb0ELb1ELb0ELb0ELb0ELb1ELb1EEEvNS_16Flash_fwd_paramsE --------------------------
	.section	.text._ZN5flash24flash_fwd_splitkv_kernelI23Flash_fwd_kernel_traitsILi192ELi64ELi64ELi4ELb0ELb0EN7cutlass6half_tE19Flash_kernel_traitsILi192ELi64ELi64ELi4ES3_EELb1ELb0ELb1ELb0ELb0ELb0ELb1ELb1EEEvNS_16Flash_fwd_paramsE,"ax",@progbits
	.align	128
        .global         _ZN5flash24flash_fwd_splitkv_kernelI23Flash_fwd_kernel_traitsILi192ELi64ELi64ELi4ELb0ELb0EN7cutlass6half_tE19Flash_kernel_traitsILi192ELi64ELi64ELi4ES3_EELb1ELb0ELb1ELb0ELb0ELb0ELb1ELb1EEEvNS_16Flash_fwd_paramsE
        .type           _ZN5flash24flash_fwd_splitkv_kernelI23Flash_fwd_kernel_traitsILi192ELi64ELi64ELi4ELb0ELb0EN7cutlass6half_tE19Flash_kernel_traitsILi192ELi64ELi64ELi4ES3_EELb1ELb0ELb1ELb0ELb0ELb0ELb1ELb1EEEvNS_16Flash_fwd_paramsE,@function
        .size           _ZN5flash24flash_fwd_splitkv_kernelI23Flash_fwd_kernel_traitsILi192ELi64ELi64ELi4ELb0ELb0EN7cutlass6half_tE19Flash_kernel_traitsILi192ELi64ELi64ELi4ES3_EELb1ELb0ELb1ELb0ELb0ELb0ELb1ELb1EEEvNS_16Flash_fwd_paramsE,(.L_x_4180 - _ZN5flash24flash_fwd_splitkv_kernelI23Flash_fwd_kernel_traitsILi192ELi64ELi64ELi4ELb0ELb0EN7cutlass6half_tE19Flash_kernel_traitsILi192ELi64ELi64ELi4ES3_EELb1ELb0ELb1ELb0ELb0ELb0ELb1ELb1EEEvNS_16Flash_fwd_paramsE)
        .other          _ZN5flash24flash_fwd_splitkv_kernelI23Flash_fwd_kernel_traitsILi192ELi64ELi64ELi4ELb0ELb0EN7cutlass6half_tE19Flash_kernel_traitsILi192ELi64ELi64ELi4ES3_EELb1ELb0ELb1ELb0ELb0ELb0ELb1ELb1EEEvNS_16Flash_fwd_paramsE,@"STO_CUDA_ENTRY STV_DEFAULT"
_ZN5flash24flash_fwd_splitkv_kernelI23Flash_fwd_kernel_traitsILi192ELi64ELi64ELi4ELb0ELb0EN7cutlass6half_tE19Flash_kernel_traitsILi192ELi64ELi64ELi4ES3_EELb1ELb0ELb1ELb0ELb0ELb0ELb1ELb1EEEvNS_16Flash_fwd_paramsE:
.text._ZN5flash24flash_fwd_splitkv_kernelI23Flash_fwd_kernel_traitsILi192ELi64ELi64ELi4ELb0ELb0EN7cutlass6half_tE19Flash_kernel_traitsILi192ELi64ELi64ELi4ES3_EELb1ELb0ELb1ELb0ELb0ELb0ELb1ELb1EEEvNS_16Flash_fwd_paramsE:
[----:B------:R-:W-:Y:S08]  /*0000*/  LDC R1, c[0x0][0x28] ;  /* 0x00000a00ff017b82 */ /* 0x000ff00000000800 */
[----:B------:R-:W1:Y:S01]  /*0010*/  LDC R5, c[0x0][0x270] ;  /* 0x00009c00ff057b82 */ /* 0x000e620000000800 */
[----:B------:R-:W2:Y:S01]  /*0020*/  S2R R156, SR_CTAID.Z ;  /* 0x00000000009c7919 */ /* 0x000ea20000002700 */
[----:B------:R-:W-:Y:S01]  /*0030*/  MOV R2, RZ ;  /* 0x000000ff00027202 */ /* 0x000fe20000000f00 */
[----:B------:R-:W-:Y:S01]  /*0040*/  ULDC.64 UR6, c[0x0][0x208] ;  /* 0x0000820000067ab9 */ /* 0x000fe20000000a00 */
[----:B------:R-:W-:-:S04]  /*0050*/  ULDC.64 UR8, c[0x0][0x300] ;  /* 0x0000c00000087ab9 */ /* 0x000fc80000000a00 */
[----:B------:R-:W3:Y:S08]  /*0060*/  LDC.64 R8, c[0x0][0x2f0] ;  /* 0x0000bc00ff087b82 */ /* 0x000ef00000000a00 */
[----:B------:R-:W4:Y:S01]  /*0070*/  LDC.64 R162, c[0x0][0x300] ;  /* 0x0000c000ffa27b82 */ /* 0x000f220000000a00 */
[----:B-1----:R-:W1:Y:S01]  /*0080*/  I2F.U32.RP R6, R5 ;  /* 0x0000000500067306 */ /* 0x002e620000209000 */
[----:B------:R-:W-:-:S07]  /*0090*/  ISETP.NE.U32.AND P1, PT, R5, RZ, PT ;  /* 0x000000ff0500720c */ /* 0x000fce0003f25070 */
[----:B-1----:R-:W1:Y:S02]  /*00a0*/  MUFU.RCP R4, R6 ;  /* 0x0000000600047308 */ /* 0x002e640000001000 */
[----:B-1----:R-:W-:Y:S01]  /*00b0*/  VIADD R4, R4, 0xffffffe ;  /* 0x0ffffffe04047836 */ /* 0x002fe20000000000 */
[----:B------:R-:W-:-:S05]  /*00c0*/  MOV R6, 0xffffffff ;  /* 0xffffffff00067802 */ /* 0x000fca0000000f00 */
[----:B------:R-:W1:Y:S02]  /*00d0*/  F2I.FTZ.U32.TRUNC.NTZ R3, R4 ;  /* 0x0000000400037305 */ /* 0x000e64000021f000 */
[----:B-1----:R-:W-:-:S04]  /*00e0*/  IMAD.MOV R0, RZ, RZ, -R3 ;  /* 0x000000ffff007224 */ /* 0x002fc800078e0a03 */
[----:B------:R-:W-:-:S04]  /*00f0*/  IMAD R7, R0, R5, RZ ;  /* 0x0000000500077224 */ /* 0x000fc800078e02ff */
[----:B------:R-:W-:Y:S02]  /*0100*/  IMAD.HI.U32 R7, R3, R7, R2 ;  /* 0x0000000703077227 */ /* 0x000fe400078e0002 */
[----:B------:R-:W1:Y:S04]  /*0110*/  LDC.64 R2, c[0x0][0x2f0] ;  /* 0x0000bc00ff027b82 */ /* 0x000e680000000a00 */
[----:B--2---:R-:W-:-:S04]  /*0120*/  IMAD.HI.U32 R203, R7, R156, RZ ;  /* 0x0000009c07cb7227 */ /* 0x004fc800078e00ff */
[----:B------:R-:W-:-:S04]  /*0130*/  IMAD.MOV R0, RZ, RZ, -R203 ;  /* 0x000000ffff007224 */ /* 0x000fc800078e0acb */
        /* <DEDUP_REMOVED lines=8> */
[----:B------:R-:W2:Y:S08]  /*01c0*/  LDC.U8 R0, c[0x0][0x3c2] ;  /* 0x0000f080ff007b82 */ /* 0x000eb00000000000 */
[----:B------:R-:W-:Y:S01]  /*01d0*/  @P2 VIADD R203, R203, 0x1 ;  /* 0x00000001cbcb2836 */ /* 0x000fe20000000000 */
[----:B------:R-:W-:-:S05]  /*01e0*/  @!P1 LOP3.LUT R203, RZ, R5, RZ, 0x33, !PT ;  /* 0x00000005ffcb9212 */ /* 0x000fca00078e33ff */
[C---:B---3--:R-:W-:Y:S02]  /*01f0*/  IMAD.WIDE R12, R203.reuse, 0x4, R8 ;  /* 0x00000004cb0c7825 */ /* 0x048fe400078e0208 */
[----:B------:R-:W3:Y:S03]  /*0200*/  LDC.64 R8, c[0x0][0x2f8] ;  /* 0x0000be00ff087b82 */ /* 0x000ee60000000a00 */
[----:B------:R-:W3:Y:S04]  /*0210*/  @P0 LDG.E R6, desc[UR6][R12.64] ;  /* 0x000000060c060981 */ /* 0x000ee8000c1e1900 */
[----:B------:R-:W3:Y:S01]  /*0220*/  @P0 LDG.E R7, desc[UR6][R12.64+0x4] ;  /* 0x000004060c070981 */ /* 0x000ee2000c1e1900 */
[----:B--2---:R-:W-:Y:S01]  /*0230*/  ISETP.NE.AND P1, PT, R0, RZ, PT ;  /* 0x000000ff0000720c */ /* 0x004fe20003f25270 */
[----:B------:R-:W-:Y:S01]  /*0240*/  IMAD.MOV.U32 R11, RZ, RZ, -0x1 ;  /* 0xffffffffff0b7424 */ /* 0x000fe200078e00ff */
[----:B-1----:R-:W-:Y:S01]  /*0250*/  ISETP.EQ.U32.AND P2, PT, R2, RZ, PT ;  /* 0x000000ff0200720c */ /* 0x002fe20003f42070 */
[----:B----4-:R-:W-:Y:S01]  /*0260*/  IMAD.WIDE R162, R203, 0x4, R162 ;  /* 0x00000004cba27825 */ /* 0x010fe200078e02a2 */
[----:B------:R-:W-:-:S02]  /*0270*/  ISETP.NE.U32.AND P5, PT, RZ, UR8, PT ;  /* 0x00000008ff007c0c */ /* 0x000fc4000bfa5070 */
[----:B------:R-:W-:Y:S02]  /*0280*/  ISETP.EQ.OR.EX P2, PT, R3, RZ, !P1, P2 ;  /* 0x000000ff0300720c */ /* 0x000fe40004f42720 */
[----:B------:R-:W-:Y:S02]  /*0290*/  ISETP.NE.AND.EX P5, PT, RZ, UR9, PT, P5 ;  /* 0x00000009ff007c0c */ /* 0x000fe4000bfa5350 */
[----:B------:R-:W-:Y:S01]  /*02a0*/  MOV R14, RZ ;  /* 0x000000ff000e7202 */ /* 0x000fe20000000f00 */
[----:B---3--:R-:W-:-:S08]  /*02b0*/  IMAD.WIDE R8, R203, 0x4, R8 ;  /* 0x00000004cb087825 */ /* 0x008fd000078e0208 */
[----:B------:R1:W5:Y:S04]  /*02c0*/  @!P2 LDG.E R11, desc[UR6][R8.64] ;  /* 0x00000006080ba981 */ /* 0x000368000c1e1900 */
[----:B------:R1:W5:Y:S01]  /*02d0*/  @P5 LDG.E R14, desc[UR6][R162.64] ;  /* 0x00000006a20e5981 */ /* 0x000362000c1e1900 */
[----:B------:R-:W-:Y:S01]  /*02e0*/  IADD3 R157, -R203, RZ, RZ ;  /* 0x000000ffcb9d7210 */ /* 0x000fe20007ffe1ff */
[----:B------:R-:W2:Y:S04]  /*02f0*/  S2R R25, SR_CTAID.X ;  /* 0x0000000000197919 */ /* 0x000ea80000002500 */
[----:B------:R-:W-:Y:S01]  /*0300*/  IMAD R156, R5, R157, R156 ;  /* 0x0000009d059c7224 */ /* 0x000fe200078e029c */
[----:B------:R-:W3:Y:S01]  /*0310*/  S2R R0, SR_CTAID.Y ;  /* 0x0000000000007919 */ /* 0x000ee20000002600 */
[----:B------:R-:W-:-:S06]  /*0320*/  @P0 IMAD.IADD R202, R7, 0x1, -R6 ;  /* 0x0000000107ca0824 */ /* 0x000fcc00078e0a06 */
[----:B------:R-:W4:Y:S01]  /*0330*/  @!P0 LDC R202, c[0x0][0x2c4] ;  /* 0x0000b100ffca8b82 */ /* 0x000f220000000800 */
[----:B------:R-:W-:-:S04]  /*0340*/  ISETP.NE.U32.AND P0, PT, R2, RZ, PT ;  /* 0x000000ff0200720c */ /* 0x000fc80003f05070 */
[----:B------:R-:W-:-:S13]  /*0350*/  ISETP.NE.AND.EX P0, PT, R3, RZ, PT, P0 ;  /* 0x000000ff0300720c */ /* 0x000fda0003f05300 */
[----:B-123--:R-:W-:Y:S05]  /*0360*/  @!P0 BRA `(.L_x_3584) ;  /* 0x0000000000108947 */ /* 0x00efea0003800000 */
[----:B------:R-:W2:Y:S02]  /*0370*/  @P1 LDG.E R2, desc[UR6][R8.64+0x4] ;  /* 0x0000040608021981 */ /* 0x000ea4000c1e1900 */
[----:B--2--5:R-:W-:-:S06]  /*0380*/  @P1 IADD3 R13, R2, -R11, RZ ;  /* 0x8000000b020d1210 */ /* 0x024fcc0007ffe0ff */
[----:B------:R2:W5:Y:S01]  /*0390*/  @!P1 LDG.E R13, desc[UR6][R8.64] ;  /* 0x00000006080d9981 */ /* 0x000562000c1e1900 */
[----:B------:R-:W-:Y:S05]  /*03a0*/  BRA `(.L_x_3585) ;  /* 0x0000000000047947 */ /* 0x000fea0003800000 */
.L_x_3584:
[----:B------:R-:W1:Y:S02]  /*03b0*/  LDC R13, c[0x0][0x2c8] ;  /* 0x0000b200ff0d7b82 */ /* 0x000e640000000800 */
.L_x_3585:
        /* <DEDUP_REMOVED lines=15> */
[----:B--2---:R-:W-:-:S04]  /*04b0*/  IABS R10, R8 ;  /* 0x00000008000a7213 */ /* 0x004fc80000000000 */
[----:B------:R-:W2:Y:S01]  /*04c0*/  I2F.RP R4, R10 ;  /* 0x0000000a00047306 */ /* 0x000ea20000209400 */
[----:B---3--:R-:W-:-:S05]  /*04d0*/  VIADD R2, R2, 0x3f ;  /* 0x0000003f02027836 */ /* 0x008fca0000000000 */
[----:B------:R-:W-:-:S04]  /*04e0*/  SHF.R.S32.HI R17, RZ, 0x1f, R2 ;  /* 0x0000001fff117819 */ /* 0x000fc80000011402 */
[----:B------:R-:W-:Y:S01]  /*04f0*/  LEA.HI R17, R17, R2, RZ, 0x6 ;  /* 0x0000000211117211 */ /* 0x000fe200078f30ff */
[----:B--2---:R-:W2:Y:S03]  /*0500*/  MUFU.RCP R18, R4 ;  /* 0x0000000400127308 */ /* 0x004ea60000001000 */
[----:B------:R-:W-:-:S05]  /*0510*/  LEA.HI.SX32 R17, R17, R8, 0x1a ;  /* 0x0000000811117211 */ /* 0x000fca00078fd2ff */
[----:B------:R-:W-:-:S05]  /*0520*/  VIADD R17, R17, 0xffffffff ;  /* 0xffffffff11117836 */ /* 0x000fca0000000000 */
[----:B------:R-:W-:Y:S02]  /*0530*/  IABS R15, R17 ;  /* 0x00000011000f7213 */ /* 0x000fe40000000000 */
[-C--:B------:R-:W-:Y:S01]  /*0540*/  LOP3.LUT R17, R17, R8.reuse, RZ, 0x3c, !PT ;  /* 0x0000000811117212 */ /* 0x080fe200078e3cff */
[----:B--2---:R-:W-:Y:S01]  /*0550*/  VIADD R18, R18, 0xffffffe ;  /* 0x0ffffffe12127836 */ /* 0x004fe20000000000 */
[----:B------:R-:W-:Y:S02]  /*0560*/  IABS R4, R8 ;  /* 0x0000000800047213 */ /* 0x000fe40000000000 */
[----:B------:R-:W-:Y:S01]  /*0570*/  ISETP.GE.AND P0, PT, R17, RZ, PT ;  /* 0x000000ff1100720c */ /* 0x000fe20003f06270 */
[----:B------:R-:W2:Y:S02]  /*0580*/  F2I.FTZ.U32.TRUNC.NTZ R19, R18 ;  /* 0x0000001200137305 */ /* 0x000ea4000021f000 */
[----:B------:R-:W-:Y:S02]  /*0590*/  IMAD.MOV R4, RZ, RZ, -R4 ;  /* 0x000000ffff047224 */ /* 0x000fe400078e0a04 */
[----:B--2---:R-:W-:-:S02]  /*05a0*/  IMAD.MOV R3, RZ, RZ, -R19 ;  /* 0x000000ffff037224 */ /* 0x004fc400078e0a13 */
        /* <DEDUP_REMOVED lines=35> */
[----:B------:R-:W-:Y:S01]  /*07e0*/  IMAD.IADD R202, R202, 0x1, -R61 ;  /* 0x00000001caca7824 */ /* 0x000fe200078e0a3d */
[----:B------:R-:W-:Y:S01]  /*07f0*/  ULDC UR4, c[0x0][0x2dc] ;  /* 0x0000b70000047ab9 */ /* 0x000fe20000000800 */
[----:B------:R-:W-:Y:S01]  /*0800*/  BSSY B0, `(.L_x_3587) ;  /* 0x0000028000007945 */ /* 0x000fe20003800000 */
        /* <DEDUP_REMOVED lines=8> */
[----:B------:R-:W-:Y:S01]  /*0890*/  IMAD R0, R0, R3, R61 ;  /* 0x0000000300007224 */ /* 0x000fe200078e023d */
[CC--:B------:R-:W-:Y:S01]  /*08a0*/  ISETP.GE.AND P2, PT, R5.reuse, R202.reuse, PT ;  /* 0x000000ca0500720c */ /* 0x0c0fe20003f46270 */
[C---:B------:R-:W-:Y:S01]  /*08b0*/  VIADD R19, R5.reuse, 0x8 ;  /* 0x0000000805137836 */ /* 0x040fe20000000000 */
[--C-:B------:R-:W-:Y:S01]  /*08c0*/  SHF.R.S32.HI R3, RZ, 0x1f, R2.reuse ;  /* 0x0000001fff037819 */ /* 0x100fe20000011402 */
[----:B------:R-:W-:Y:S01]  /*08d0*/  IMAD R7, R0, UR4, RZ ;  /* 0x0000000400077c24 */ /* 0x000fe2000f8e02ff */
[----:B------:R-:W-:Y:S01]  /*08e0*/  ULDC.64 UR4, c[0x0][0x288] ;  /* 0x0000a20000047ab9 */ /* 0x000fe20000000a00 */
[----:B------:R-:W-:Y:S01]  /*08f0*/  VIADD R17, R5, 0x10 ;  /* 0x0000001005117836 */ /* 0x000fe20000000000 */
[----:B------:R-:W-:Y:S01]  /*0900*/  ISETP.GE.AND P4, PT, R19, R202, PT ;  /* 0x000000ca1300720c */ /* 0x000fe20003f86270 */
[----:B------:R-:W-:-:S03]  /*0910*/  IMAD.WIDE R8, R5, 0xc0, R2 ;  /* 0x000000c005087825 */ /* 0x000fc600078e0202 */
[----:B------:R-:W-:Y:S01]  /*0920*/  ISETP.GE.AND P3, PT, R17, R202, PT ;  /* 0x000000ca1100720c */ /* 0x000fe20003f66270 */
[----:B------:R-:W-:Y:S01]  /*0930*/  VIADD R15, R5, 0x18 ;  /* 0x00000018050f7836 */ /* 0x000fe20000000000 */
[----:B------:R-:W-:Y:S01]  /*0940*/  IADD3 R4, P0, R7, R8, RZ ;  /* 0x0000000807047210 */ /* 0x000fe20007f1e0ff */
[C---:B------:R-:W-:Y:S02]  /*0950*/  VIADD R13, R5.reuse, 0x20 ;  /* 0x00000020050d7836 */ /* 0x040fe40000000000 */
[----:B------:R-:W-:Y:S01]  /*0960*/  VIADD R11, R5, 0x28 ;  /* 0x00000028050b7836 */ /* 0x000fe20000000000 */
[----:B------:R-:W-:Y:S01]  /*0970*/  LEA.HI.X.SX32 R7, R7, R9, 0x1, P0 ;  /* 0x0000000907077211 */ /* 0x000fe200000f0eff */
[----:B------:R-:W-:Y:S01]  /*0980*/  VIADD R9, R5, 0x30 ;  /* 0x0000003005097836 */ /* 0x000fe20000000000 */
[----:B------:R-:W-:Y:S01]  /*0990*/  LEA R20, P0, R4, UR4, 0x2 ;  /* 0x0000000404147c11 */ /* 0x000fe2000f8010ff */
[C---:B------:R-:W-:Y:S01]  /*09a0*/  VIADD R8, R2.reuse, 0x40 ;  /* 0x0000004002087836 */ /* 0x040fe20000000000 */
[----:B------:R-:W-:Y:S01]  /*09b0*/  ISETP.GE.AND P5, PT, R15, R202, PT ;  /* 0x000000ca0f00720c */ /* 0x000fe20003fa6270 */
[----:B------:R-:W-:Y:S01]  /*09c0*/  VIADD R6, R2, 0x80 ;  /* 0x0000008002067836 */ /* 0x000fe20000000000 */
[----:B------:R-:W-:-:S02]  /*09d0*/  LEA.HI.X R21, R4, UR5, R7, 0x2, P0 ;  /* 0x0000000504157c11 */ /* 0x000fc400080f1407 */
        /* <DEDUP_REMOVED lines=10> */
.L_x_3588:
[----:B------:R-:W-:Y:S05]  /*0a80*/  BSYNC B0 ;  /* 0x0000000000007941 */ /* 0x000fea0003800000 */
.L_x_3587:
        /* <DEDUP_REMOVED lines=11> */
.L_x_3590:
[----:B------:R-:W-:Y:S05]  /*0b40*/  BSYNC B0 ;  /* 0x0000000000007941 */ /* 0x000fea0003800000 */
.L_x_3589:
        /* <DEDUP_REMOVED lines=10> */
.L_x_3592:
[----:B------:R-:W-:Y:S05]  /*0bf0*/  BSYNC B0 ;  /* 0x0000000000007941 */ /* 0x000fea0003800000 */
.L_x_3591:
        /* <DEDUP_REMOVED lines=10> */
.L_x_3594:
[----:B------:R-:W-:Y:S05]  /*0ca0*/  BSYNC B0 ;  /* 0x0000000000007941 */ /* 0x000fea0003800000 */
.L_x_3593:
        /* <DEDUP_REMOVED lines=11> */
.L_x_3596:
[----:B------:R-:W-:Y:S05]  /*0d60*/  BSYNC B0 ;  /* 0x0000000000007941 */ /* 0x000fea0003800000 */
.L_x_3595:
        /* <DEDUP_REMOVED lines=9> */
.L_x_3598:
[----:B------:R-:W-:Y:S05]  /*0e00*/  BSYNC B0 ;  /* 0x0000000000007941 */ /* 0x000fea0003800000 */
.L_x_3597:
        /* <DEDUP_REMOVED lines=9> */
.L_x_3600:
[----:B------:R-:W-:Y:S05]  /*0ea0*/  BSYNC B0 ;  /* 0x0000000000007941 */ /* 0x000fea0003800000 */
.L_x_3599:
        /* <DEDUP_REMOVED lines=9> */
.L_x_3602:
[----:B------:R-:W-:Y:S05]  /*0f40*/  BSYNC B0 ;  /* 0x0000000000007941 */ /* 0x000fea0003800000 */
.L_x_3601:
        /* <DEDUP_REMOVED lines=29> */
.L_x_3586:
        /* <DEDUP_REMOVED lines=24> */
.L_x_3603:
[----:B------:R-:W-:Y:S05]  /*12a0*/  @!P3 BRA `(.L_x_3604) ;  /* 0x000000040044b947 */ /* 0x000fea0003800000 */
[----:B------:R-:W1:Y:S01]  /*12b0*/  LDC R14, c[0x0][0x380] ;  /* 0x0000e000ff0e7b82 */ /* 0x000e620000000800 */
[----:B------:R-:W-:Y:S01]  /*12c0*/  LEA R7, R136, 0xffffffc0, 0x6 ;  /* 0xffffffc088077811 */ /* 0x000fe200078e30ff */
[----:B------:R-:W-:-:S06]  /*12d0*/  ULDC.64 UR4, c[0x0][0x260] ;  /* 0x0000980000047ab9 */ /* 0x000fcc0000000a00 */
[----:B------:R-:W2:Y:S08]  /*12e0*/  LDC R11, c[0x0][0x278] ;  /* 0x00009e00ff0b7b82 */ /* 0x000eb00000000800 */
        /* <DEDUP_REMOVED lines=26> */
[----:B--2---:R-:W-:Y:S02]  /*1490*/  IABS R0, R11 ;  /* 0x0000000b00007213 */ /* 0x004fe40000000000 */
[----:B-----5:R-:W-:Y:S02]  /*14a0*/  IADD3 R12, -R13, RZ, RZ ;  /* 0x000000ff0d0c7210 */ /* 0x020fe40007ffe1ff */
[----:B------:R-:W2:Y:S03]  /*14b0*/  I2F.RP R9, R0 ;  /* 0x0000000000097306 */ /* 0x000ea60000209400 */
[----:B------:R-:W-:-:S05]  /*14c0*/  IMAD R19, R14, R12, R7 ;  /* 0x0000000c0e137224 */ /* 0x000fca00078e0207 */
[----:B--2---:R-:W2:Y:S01]  /*14d0*/  MUFU.RCP R4, R9 ;  /* 0x0000000900047308 */ /* 0x004ea20000001000 */
[----:B-1----:R-:W-:Y:S02]  /*14e0*/  SHF.R.S32.HI R17, RZ, 0x1f, R19 ;  /* 0x0000001fff117819 */ /* 0x002fe40000011413 */
[----:B--2---:R-:W-:-:S05]  /*14f0*/  IADD3 R4, R4, 0xffffffe, RZ ;  /* 0x0ffffffe04047810 */ /* 0x004fca0007ffe0ff */
        /* <DEDUP_REMOVED lines=44> */
.L_x_3604:
        /* <DEDUP_REMOVED lines=36> */
[----:B------:R-:W-:Y:S02]  /*1a00*/  SHF.R.S32.HI R15, RZ, 0x1f, R14 ;  /* 0x0000001fff0f7819 */ /* 0x000fe4000001140e */
[----:B-----5:R-:W-:-:S05]  /*1a10*/  SHF.R.S32.HI R19, RZ, 0x1f, R12 ;  /* 0x0000001fff137819 */ /* 0x020fca000001140c */
[----:B------:R-:W3:Y:S01]  /*1a20*/  LDC.64 R4, c[0x0][0x230] ;  /* 0x00008c00ff047b82 */ /* 0x000ee20000000a00 */
[-C--:B-1----:R-:W-:Y:S02]  /*1a30*/  IMAD R15, R15, R166.reuse, RZ ;  /* 0x000000a60f0f7224 */ /* 0x082fe400078e02ff */
        /* <DEDUP_REMOVED lines=8> */
.L_x_3606:
[----:B------:R-:W-:Y:S01]  /*1ac0*/  MOV R18, R10 ;  /* 0x0000000a00127202 */ /* 0x000fe20000000f00 */
[----:B------:R-:W-:Y:S01]  /*1ad0*/  IMAD R4, R17, R166, RZ ;  /* 0x000000a611047224 */ /* 0x000fe200078e02ff */
[----:B------:R-:W-:Y:S02]  /*1ae0*/  MOV R19, R5 ;  /* 0x0000000500137202 */ /* 0x000fe40000000f00 */
[----:B------:R-:W-:Y:S01]  /*1af0*/  @!P0 LOP3.LUT R0, RZ, R13, RZ, 0x33, !PT ;  /* 0x0000000dff008212 */ /* 0x000fe200078e33ff */
[----:B------:R-:W-:Y:S01]  /*1b00*/  IMAD R4, R167, R7, R4 ;  /* 0x00000007a7047224 */ /* 0x000fe200078e0204 */
[----:B------:R-:W-:Y:S01]  /*1b10*/  @P4 IADD3 R11, R14, R11, RZ ;  /* 0x0000000b0e0b4210 */ /* 0x000fe20007ffe0ff */
[----:B------:R-:W-:Y:S01]  /*1b20*/  IMAD.WIDE.U32 R18, R166, R7, R18 ;  /* 0x00000007a6127225 */ /* 0x000fe200078e0012 */
[----:B------:R-:W-:-:S03]  /*1b30*/  SHF.R.S32.HI R5, RZ, 0x1f, R0 ;  /* 0x0000001fff057819 */ /* 0x000fc60000011400 */
        /* <DEDUP_REMOVED lines=22> */
[----:B------:R-:W-:Y:S02]  /*1ca0*/  IADD3 R11, R3, R11, RZ ;  /* 0x0000000b030b7210 */ /* 0x000fe40007ffe0ff */
[----:B------:R-:W-:-:S07]  /*1cb0*/  MOV R10, R2 ;  /* 0x00000002000a7202 */ /* 0x000fce0000000f00 */
.L_x_3605:
[----:B------:R1:W5:Y:S01]  /*1cc0*/  @P5 LDG.E R48, desc[UR6][R162.64] ;  /* 0x00000006a2305981 */ /* 0x000362000c1e1900 */
[----:B------:R-:W-:Y:S01]  /*1cd0*/  SHF.R.S32.HI R149, RZ, 0x1f, R124 ;  /* 0x0000001fff957819 */ /* 0x000fe2000001147c */
[----:B------:R-:W-:Y:S01]  /*1ce0*/  ULDC.64 UR10, c[0x0][0x268] ;  /* 0x00009a00000a7ab9 */ /* 0x000fe20000000a00 */
[----:B------:R-:W-:Y:S01]  /*1cf0*/  ISETP.NE.AND P0, PT, R6, -0x1, PT ;  /* 0xffffffff0600780c */ /* 0x000fe20003f05270 */
[----:B------:R-:W-:Y:S01]  /*1d00*/  ULDC UR5, c[0x0][0x2d0] ;  /* 0x0000b40000057ab9 */ /* 0x000fe20000000800 */
[CC--:B------:R-:W-:Y:S01]  /*1d10*/  LEA.HI R15, R149.reuse, R124.reuse, RZ, 0x4 ;  /* 0x0000007c950f7211 */ /* 0x0c0fe200078f20ff */
[----:B------:R-:W2:Y:S01]  /*1d20*/  LDC.64 R164, c[0x0][0x250] ;  /* 0x00009400ffa47b82 */ /* 0x000ea20000000a00 */
[----:B------:R-:W-:Y:S01]  /*1d30*/  LEA.HI R9, R149, R124, RZ, 0x3 ;  /* 0x0000007c95097211 */ /* 0x000fe200078f18ff */
[----:B------:R-:W-:Y:S01]  /*1d40*/  IMAD.MOV.U32 R46, RZ, RZ, 0x10 ;  /* 0x00000010ff2e7424 */ /* 0x000fe200078e00ff */
[----:B------:R-:W-:Y:S01]  /*1d50*/  SHF.R.S32.HI R64, RZ, 0x4, R15 ;  /* 0x00000004ff407819 */ /* 0x000fe2000001140f */
[----:B------:R-:W-:Y:S01]  /*1d60*/  IMAD.MOV.U32 R45, RZ, RZ, 0x20 ;  /* 0x00000020ff2d7424 */ /* 0x000fe200078e00ff */
[----:B------:R-:W-:Y:S01]  /*1d70*/  SHF.R.S32.HI R154, RZ, 0x3, R9 ;  /* 0x00000003ff9a7819 */ /* 0x000fe20000011409 */
[----:B------:R-:W-:Y:S01]  /*1d80*/  IMAD.SHL.U32 R201, R166, 0x10, RZ ;  /* 0x00000010a6c97824 */ /* 0x000fe200078e00ff */
[----:B------:R-:W-:Y:S01]  /*1d90*/  LOP3.LUT R9, R9, 0xfffffff8, RZ, 0xc0, !PT ;  /* 0xfffffff809097812 */ /* 0x000fe200078ec0ff */
[----:B------:R-:W3:Y:S01]  /*1da0*/  LDC R147, c[0x0][0x2e0] ;  /* 0x0000b800ff937b82 */ /* 0x000ee20000000800 */
[C---:B------:R-:W-:Y:S01]  /*1db0*/  LEA.HI R3, R15.reuse, R64, RZ, 0x1 ;  /* 0x000000400f037211 */ /* 0x040fe200078f08ff */
[----:B------:R-:W-:Y:S01]  /*1dc0*/  IMAD.SHL.U32 R23, R154, 0x40, RZ ;  /* 0x000000409a177824 */ /* 0x000fe200078e00ff */
[----:B------:R-:W-:Y:S01]  /*1dd0*/  LOP3.LUT R15, R15, 0xfffffff0, RZ, 0xc0, !PT ;  /* 0xfffffff00f0f7812 */ /* 0x000fe200078ec0ff */
[----:B------:R-:W-:Y:S01]  /*1de0*/  IMAD.IADD R62, R124, 0x1, -R9 ;  /* 0x000000017c3e7824 */ /* 0x000fe200078e0a09 */
[----:B------:R-:W-:-:S02]  /*1df0*/  LOP3.LUT R3, R3, 0xfffffffe, RZ, 0xc0, !PT ;  /* 0xfffffffe03037812 */ /* 0x000fc400078ec0ff */
[----:B------:R-:W-:Y:S01]  /*1e00*/  LOP3.LUT R23, R23, 0x1c0, RZ, 0xc0, !PT ;  /* 0x000001c017177812 */ /* 0x000fe200078ec0ff */
[----:B------:R-:W-:Y:S01]  /*1e10*/  IMAD.SHL.U32 R14, R62, 0x8, RZ ;  /* 0x000000083e0e7824 */ /* 0x000fe200078e00ff */
[----:B------:R-:W4:Y:S01]  /*1e20*/  @!P0 LDC.64 R8, c[0x0][0x228] ;  /* 0x00008a00ff088b82 */ /* 0x000f220000000a00 */
[----:B------:R-:W-:Y:S01]  /*1e30*/  IMAD.IADD R64, R64, 0x1, -R3 ;  /* 0x0000000140407824 */ /* 0x000fe200078e0a03 */
[----:B------:R-:W-:Y:S01]  /*1e40*/  SHF.R.U32.HI R150, RZ, 0x3, R23 ;  /* 0x00000003ff967819 */ /* 0x000fe20000011617 */
[----:B------:R-:W-:Y:S01]  /*1e50*/  IMAD.IADD R16, R124, 0x1, -R15 ;  /* 0x000000017c107824 */ /* 0x000fe200078e0a0f */
[----:B------:R-:W-:Y:S01]  /*1e60*/  IADD3 R26, P1, R14, R10, RZ ;  /* 0x0000000a0e1a7210 */ /* 0x000fe20007f3e0ff */
[----:B------:R-:W-:Y:S01]  /*1e70*/  IMAD.SHL.U32 R143, R62, 0x4, RZ ;  /* 0x000000043e8f7824 */ /* 0x000fe200078e00ff */
[--C-:B------:R-:W-:Y:S01]  /*1e80*/  SHF.R.S32.HI R15, RZ, 0x1f, R14.reuse ;  /* 0x0000001fff0f7819 */ /* 0x100fe2000001140e */
[----:B--2---:R-:W-:Y:S01]  /*1e90*/  IMAD.SHL.U32 R199, R164, 0x10, RZ ;  /* 0x00000010a4c77824 */ /* 0x004fe200078e00ff */
[----:B------:R-:W2:Y:S01]  /*1ea0*/  LDC.64 R2, c[0x0][0x240] ;  /* 0x00009000ff027b82 */ /* 0x000ea20000000a00 */
[----:B------:R-:W-:Y:S01]  /*1eb0*/  LOP3.LUT R21, R23, 0x38, R14, 0xf8, !PT ;  /* 0x0000003817157812 */ /* 0x000fe200078ef80e */
[----:B------:R-:W-:Y:S01]  /*1ec0*/  IMAD R23, R5, UR10, RZ ;  /* 0x0000000a05177c24 */ /* 0x000fe2000f8e02ff */
[C---:B------:R-:W-:Y:S01]  /*1ed0*/  ISETP.GE.AND P2, PT, R14.reuse, UR5, PT ;  /* 0x000000050e007c0c */ /* 0x040fe2000bf46270 */
[----:B------:R-:W-:Y:S01]  /*1ee0*/  IMAD.X R27, R15, 0x1, R11, P1 ;  /* 0x000000010f1b7824 */ /* 0x000fe200008e060b */
[----:B------:R-:W-:Y:S01]  /*1ef0*/  LOP3.LUT R150, R21, R150, RZ, 0x3c, !PT ;  /* 0x0000009615967212 */ /* 0x000fe200078e3cff */
[----:B------:R-:W-:Y:S01]  /*1f00*/  VIADD R11, R14, 0x40 ;  /* 0x000000400e0b7836 */ /* 0x000fe20000000000 */
[----:B------:R-:W-:Y:S01]  /*1f10*/  SHF.R.S32.HI R21, RZ, 0x1f, R16 ;  /* 0x0000001fff157819 */ /* 0x000fe20000011410 */
[C---:B------:R-:W-:Y:S01]  /*1f20*/  IMAD R138, R0.reuse, UR11, R23 ;  /* 0x0000000b008a7c24 */ /* 0x040fe2000f8e0217 */
[----:B------:R-:W-:Y:S01]  /*1f30*/  LEA.HI R23, R149, R124, RZ, 0x6 ;  /* 0x0000007c95177211 */ /* 0x000fe200078f30ff */
[----:B------:R-:W-:Y:S01]  /*1f40*/  IMAD.WIDE.U32 R26, R0, UR10, R26 ;  /* 0x0000000a001a7c25 */ /* 0x000fe2000f8e001a */
[----:B-----5:R-:W-:Y:S01]  /*1f50*/  LEA.HI R12, R21, R16, RZ, 0x3 ;  /* 0x00000010150c7211 */ /* 0x020fe200078f18ff */
[----:B------:R-:W-:Y:S01]  /*1f60*/  ULDC.64 UR10, c[0x0][0x258] ;  /* 0x00009600000a7ab9 */ /* 0x000fe20000000a00 */
[----:B------:R-:W-:Y:S01]  /*1f70*/  ISETP.GE.AND P1, PT, R11, UR5, PT ;  /* 0x000000050b007c0c */ /* 0x000fe2000bf26270 */
[----:B------:R-:W-:Y:S01]  /*1f80*/  IMAD.SHL.U32 R23, R23, 0x8, RZ ;  /* 0x0000000817177824 */ /* 0x000fe200078e00ff */
[----:B------:R-:W-:Y:S01]  /*1f90*/  LOP3.LUT R21, R12, 0xfffffff8, RZ, 0xc0, !PT ;  /* 0xfffffff80c157812 */ /* 0x000fe200078ec0ff */
[----:B----4-:R-:W-:Y:S01]  /*1fa0*/  @!P0 IMAD R10, R123, R8, RZ ;  /* 0x000000087b0a8224 */ /* 0x010fe200078e02ff */
[----:B------:R-:W-:Y:S01]  /*1fb0*/  SEL R148, RZ, 0xffffffff, P1 ;  /* 0xffffffffff947807 */ /* 0x000fe20000800000 */
[----:B------:R-:W-:Y:S01]  /*1fc0*/  IMAD.IADD R139, R27, 0x1, R138 ;  /* 0x000000011b8b7824 */ /* 0x000fe200078e028a */
[----:B------:R-:W-:Y:S01]  /*1fd0*/  LOP3.LUT R150, R150, 0xfffffe00, R23, 0xf8, !PT ;  /* 0xfffffe0096967812 */ /* 0x000fe200078ef817 */
[----:B------:R-:W-:Y:S01]  /*1fe0*/  IMAD.IADD R16, R16, 0x1, -R21 ;  /* 0x0000000110107824 */ /* 0x000fe200078e0a15 */
[----:B------:R-:W-:Y:S01]  /*1ff0*/  SEL R21, RZ, 0x1, P2 ;  /* 0x00000001ff157807 */ /* 0x000fe20001000000 */
[----:B------:R-:W-:Y:S01]  /*2000*/  IMAD.SHL.U32 R148, R148, 0x2, RZ ;  /* 0x0000000294947824 */ /* 0x000fe200078e00ff */
[----:B------:R-:W-:Y:S01]  /*2010*/  SHF.R.S32.HI R155, RZ, 0x1f, R154 ;  /* 0x0000001fff9b7819 */ /* 0x000fe2000001149a */
[----:B--2---:R-:W-:Y:S01]  /*2020*/  @P0 IMAD.WIDE.U32 R22, R6, R2, RZ ;  /* 0x0000000206160225 */ /* 0x004fe200078e00ff */
[----:B---3--:R-:W-:-:S02]  /*2030*/  LEA.HI R147, R147, R147, RZ, 0x1 ;  /* 0x0000009393937211 */ /* 0x008fc400078f08ff */
[----:B------:R-:W-:Y:S01]  /*2040*/  LOP3.LUT R148, R148, 0x2, R21, 0xe2, !PT ;  /* 0x0000000294947812 */ /* 0x000fe200078ee215 */
[----:B------:R-:W-:Y:S01]  /*2050*/  @P0 IMAD R21, R6, R3, R23 ;  /* 0x0000000306150224 */ /* 0x000fe200078e0217 */
[----:B------:R-:W-:Y:S01]  /*2060*/  SHF.R.S32.HI R145, RZ, 0x1, R147 ;  /* 0x00000001ff917819 */ /* 0x000fe20000011493 */
[----:B------:R-:W-:Y:S01]  /*2070*/  @P0 IMAD.MOV.U32 R6, RZ, RZ, R22 ;  /* 0x000000ffff060224 */ /* 0x000fe200078e0016 */
[----:B------:R-:W-:Y:S01]  /*2080*/  SHF.R.S32.HI R157, RZ, 0x1f, R156 ;  /* 0x0000001fff9d7819 */ /* 0x000fe2000001149c */
[----:B------:R-:W-:Y:S01]  /*2090*/  @!P0 IMAD.WIDE.U32 R22, R203, R8, RZ ;  /* 0x00000008cb168225 */ /* 0x000fe200078e00ff */
[----:B------:R-:W-:Y:S02]  /*20a0*/  LEA.HI R149, R149, R124, RZ, 0x5 ;  /* 0x0000007c95957211 */ /* 0x000fe400078f28ff */
[C---:B------:R-:W-:Y:S01]  /*20b0*/  LOP3.LUT P4, RZ, R16.reuse, 0x4, RZ, 0xc0, !PT ;  /* 0x0000000410ff7812 */ /* 0x040fe2000788c0ff */
[----:B------:R-:W-:Y:S01]  /*20c0*/  IMAD.SHL.U32 R8, R16, 0x40, RZ ;  /* 0x0000004010087824 */ /* 0x000fe200078e00ff */
[----:B------:R-:W-:Y:S01]  /*20d0*/  SHF.R.S32.HI R60, RZ, 0x5, R149 ;  /* 0x00000005ff3c7819 */ /* 0x000fe20000011495 */
[----:B------:R-:W-:Y:S01]  /*20e0*/  @!P0 IMAD R9, R203, R9, R10 ;  /* 0x00000009cb098224 */ /* 0x000fe200078e020a */
[----:B------:R-:W-:Y:S01]  /*20f0*/  LOP3.LUT R149, R149, 0xffffffe0, RZ, 0xc0, !PT ;  /* 0xffffffe095957812 */ /* 0x000fe200078ec0ff */
[----:B------:R-:W-:Y:S01]  /*2100*/  @!P0 IMAD.MOV.U32 R6, RZ, RZ, R22 ;  /* 0x000000ffff068224 */ /* 0x000fe200078e0016 */
[----:B------:R-:W-:Y:S01]  /*2110*/  LOP3.LUT R8, R8, 0x1c0, RZ, 0xc0, !PT ;  /* 0x000001c008087812 */ /* 0x000fe200078ec0ff */
[----:B------:R-:W-:Y:S01]  /*2120*/  IMAD.SHL.U32 R27, R64, 0x8, RZ ;  /* 0x00000008401b7824 */ /* 0x000fe200078e00ff */
[----:B------:R-:W-:Y:S01]  /*2130*/  LOP3.LUT P2, RZ, R16, 0x2, RZ, 0xc0, !PT ;  /* 0x0000000210ff7812 */ /* 0x000fe2000784c0ff */
[----:B------:R-:W-:Y:S01]  /*2140*/  @!P0 IMAD.IADD R21, R23, 0x1, R9 ;  /* 0x0000000117158824 */ /* 0x000fe200078e0209 */
[----:B------:R-:W-:Y:S01]  /*2150*/  IADD3 R20, P0, R14, R6, RZ ;  /* 0x000000060e147210 */ /* 0x000fe20007f1e0ff */
[----:B------:R-:W-:Y:S01]  /*2160*/  IMAD.WIDE R24, R25, 0x40, R154 ;  /* 0x0000004019187825 */ /* 0x000fe200078e029a */
[----:B------:R-:W-:-:S02]  /*2170*/  LOP3.LUT R9, R8, 0x8, R27, 0xf8, !PT ;  /* 0x0000000808097812 */ /* 0x000fc400078ef81b */
[----:B------:R-:W-:Y:S01]  /*2180*/  SHF.R.U32.HI R8, RZ, 0x3, R8 ;  /* 0x00000003ff087819 */ /* 0x000fe20000011608 */
[----:B------:R-:W-:Y:S01]  /*2190*/  IMAD.X R21, R15, 0x1, R21, P0 ;  /* 0x000000010f157824 */ /* 0x000fe200000e0615 */
[----:B------:R-:W-:Y:S01]  /*21a0*/  SHF.L.U64.HI R200, R166, 0x4, R167 ;  /* 0x00000004a6c87819 */ /* 0x000fe200000102a7 */
[----:B------:R-:W-:Y:S01]  /*21b0*/  IMAD R6, R25, R2, RZ ;  /* 0x0000000219067224 */ /* 0x000fe200078e02ff */
[----:B------:R-:W-:Y:S01]  /*21c0*/  LOP3.LUT R8, R9, R8, RZ, 0x3c, !PT ;  /* 0x0000000809087212 */ /* 0x000fe200078e3cff */
[----:B------:R-:W-:Y:S01]  /*21d0*/  IMAD.WIDE.U32 R158, R24, R2, R20 ;  /* 0x00000002189e7225 */ /* 0x000fe200078e0014 */
[----:B------:R-:W-:Y:S02]  /*21e0*/  IADD3 R9, P0, R154, R19, RZ ;  /* 0x000000139a097210 */ /* 0x000fe40007f1e0ff */
[----:B------:R-:W-:Y:S01]  /*21f0*/  SHF.L.U64.HI R198, R164, 0x4, R165 ;  /* 0x00000004a4c67819 */ /* 0x000fe200000102a5 */
[----:B------:R-:W-:Y:S01]  /*2200*/  IMAD.MOV.U32 R138, RZ, RZ, R26 ;  /* 0x000000ffff8a7224 */ /* 0x000fe200078e001a */
[----:B------:R-:W-:Y:S01]  /*2210*/  SEL R46, R46, 0xfffffff0, !P2 ;  /* 0xfffffff02e2e7807 */ /* 0x000fe20005000000 */
[----:B------:R-:W-:Y:S01]  /*2220*/  IMAD.X R17, R155, 0x1, R17, P0 ;  /* 0x000000019b117824 */ /* 0x000fe200000e0611 */
[----:B------:R-:W-:Y:S01]  /*2230*/  IADD3 R152, P0, R14, R4, RZ ;  /* 0x000000040e987210 */ /* 0x000fe20007f1e0ff */
[----:B------:R-:W-:Y:S01]  /*2240*/  IMAD R6, R24, R3, R6 ;  /* 0x0000000318067224 */ /* 0x000fe200078e0206 */
[----:B------:R-:W-:Y:S01]  /*2250*/  SEL R45, R45, 0xffffffe0, !P4 ;  /* 0xffffffe02d2d7807 */ /* 0x000fe20006000000 */
[----:B------:R-:W-:-:S02]  /*2260*/  IMAD R2, R17, R164, RZ ;  /* 0x000000a411027224 */ /* 0x000fc400078e02ff */
[----:B------:R-:W-:-:S04]  /*2270*/  IMAD.WIDE.U32 R138, R9, R164, R138 ;  /* 0x000000a4098a7225 */ /* 0x000fc800078e008a */
[----:B------:R-:W-:Y:S01]  /*2280*/  IMAD R3, R9, R165, R2 ;  /* 0x000000a509037224 */ /* 0x000fe200078e0202 */
[----:B------:R-:W-:Y:S01]  /*2290*/  SHF.R.S32.HI R9, RZ, 0x1f, R66 ;  /* 0x0000001fff097819 */ /* 0x000fe20000011442 */
[----:B------:R-:W-:Y:S02]  /*22a0*/  IMAD.X R153, R15, 0x1, R13, P0 ;  /* 0x000000010f997824 */ /* 0x000fe400000e060d */
[----:B------:R-:W-:Y:S01]  /*22b0*/  VIADD R10, R14, 0x80 ;  /* 0x000000800e0a7836 */ /* 0x000fe20000000000 */
[----:B------:R-:W-:Y:S01]  /*22c0*/  LEA.HI R2, R9, R66, RZ, 0x6 ;  /* 0x0000004209027211 */ /* 0x000fe200078f30ff */
[----:B------:R-:W-:Y:S02]  /*22d0*/  IMAD R144, R154, R145, R143 ;  /* 0x000000919a907224 */ /* 0x000fe400078e028f */
[----:B------:R-:W-:Y:S01]  /*22e0*/  IMAD.IADD R159, R159, 0x1, R6 ;  /* 0x000000019f9f7824 */ /* 0x000fe200078e0206 */
[----:B------:R-:W-:Y:S01]  /*22f0*/  SHF.R.S32.HI R2, RZ, 0x6, R2 ;  /* 0x00000006ff027819 */ /* 0x000fe20000011402 */
[----:B------:R-:W-:Y:S01]  /*2300*/  IMAD R161, R157, UR10, RZ ;  /* 0x0000000a9da17c24 */ /* 0x000fe2000f8e02ff */
[----:B------:R-:W-:Y:S01]  /*2310*/  ISETP.GE.AND P1, PT, R10, UR5, PT ;  /* 0x000000050a007c0c */ /* 0x000fe2000bf26270 */
[----:B------:R-:W-:Y:S01]  /*2320*/  IMAD R151, R155, R166, RZ ;  /* 0x000000a69b977224 */ /* 0x000fe200078e02ff */
[----:B------:R-:W-:Y:S01]  /*2330*/  VIMNMX R65, R197, R2, !PT ;  /* 0x00000002c5417248 */ /* 0x000fe20007fe0100 */
[----:B------:R-:W-:Y:S01]  /*2340*/  IMAD.SHL.U32 R47, R12, 0x40, RZ ;  /* 0x000000400c2f7824 */ /* 0x000fe200078e00ff */
[----:B------:R-:W-:Y:S01]  /*2350*/  SEL R23, RZ, 0x4, P1 ;  /* 0x00000004ff177807 */ /* 0x000fe20000800000 */
[----:B------:R-:W-:Y:S01]  /*2360*/  IMAD.IADD R143, R143, 0x1, R144 ;  /* 0x000000018f8f7824 */ /* 0x000fe200078e0290 */
[----:B------:R-:W-:Y:S01]  /*2370*/  ISETP.GT.AND P0, PT, R136, R65, PT ;  /* 0x000000418800720c */ /* 0x000fe20003f04270 */
[----:B------:R-:W-:Y:S01]  /*2380*/  IMAD R161, R156, UR11, R161 ;  /* 0x0000000b9ca17c24 */ /* 0x000fe2000f8e02a1 */
[----:B------:R-:W-:Y:S01]  /*2390*/  LOP3.LUT R148, R148, R23, RZ, 0xfc, !PT ;  /* 0x0000001794947212 */ /* 0x000fe200078efcff */
[----:B------:R-:W-:Y:S01]  /*23a0*/  IMAD.WIDE.U32 R158, R156, UR10, R158 ;  /* 0x0000000a9c9e7c25 */ /* 0x000fe2000f8e009e */
[----:B------:R-:W-:-:S02]  /*23b0*/  LOP3.LUT R47, R8, 0xfffffe00, R47, 0xf8, !PT ;  /* 0xfffffe00082f7812 */ /* 0x000fc400078ef82f */
[----:B------:R-:W-:Y:S01]  /*23c0*/  SHF.R.S32.HI R122, RZ, 0x1f, R144 ;  /* 0x0000001fff7a7819 */ /* 0x000fe20000011490 */
[C---:B------:R-:W-:Y:S01]  /*23d0*/  IMAD R151, R154.reuse, R167, R151 ;  /* 0x000000a79a977224 */ /* 0x040fe200078e0297 */
[----:B------:R-:W-:Y:S01]  /*23e0*/  SHF.R.S32.HI R121, RZ, 0x1f, R143 ;  /* 0x0000001fff797819 */ /* 0x000fe2000001148f */
[----:B------:R-:W-:-:S04]  /*23f0*/  IMAD.WIDE.U32 R152, R154, R166, R152 ;  /* 0x000000a69a987225 */ /* 0x000fc800078e0098 */
[----:B------:R-:W-:Y:S02]  /*2400*/  IMAD.IADD R149, R124, 0x1, -R149 ;  /* 0x000000017c957824 */ /* 0x000fe400078e0a95 */
[----:B------:R-:W-:Y:S02]  /*2410*/  IMAD.SHL.U32 R146, R145, 0x10, RZ ;  /* 0x0000001091927824 */ /* 0x000fe400078e00ff */
[----:B------:R-:W-:Y:S02]  /*2420*/  IMAD.IADD R151, R153, 0x1, R151 ;  /* 0x0000000199977824 */ /* 0x000fe400078e0297 */
        /* <DEDUP_REMOVED lines=14> */
[----:B------:R-:W-:Y:S01]  /*2510*/  LOP3.LUT R135, R148, 0xffff, RZ, 0xc0, !PT ;  /* 0x0000ffff94877812 */ /* 0x000fe200078ec0ff */
[----:B------:R-:W-:Y:S01]  /*2520*/  ULDC UR4, c[0x0][0x2e0] ;  /* 0x0000b80000047ab9 */ /* 0x000fe20000000800 */
[----:B------:R-:W-:Y:S01]  /*2530*/  IADD3.X R3, R3, R155, ~R8, P1, P0 ;  /* 0x0000009b03037210 */ /* 0x000fe20000fe0c08 */
        /* <DEDUP_REMOVED lines=13> */
[C-C-:B-1----:R-:W-:Y:S01]  /*2610*/  SHF.L.U64.HI R67, R70.reuse, 0x4, R71.reuse ;  /* 0x0000000446437819 */ /* 0x142fe20000010247 */
[-C--:B------:R-:W-:Y:S01]  /*2620*/  IMAD R2, R3, R70.reuse, RZ ;  /* 0x0000004603027224 */ /* 0x080fe200078e02ff */
[----:B------:R-:W-:Y:S01]  /*2630*/  SHF.L.U64.HI R69, R70, 0x5, R71 ;  /* 0x0000000546457819 */ /* 0x000fe20000010247 */
[----:B------:R-:W-:Y:S01]  /*2640*/  IMAD.WIDE.U32 R16, R6, R70, R16 ;  /* 0x0000004606107225 */ /* 0x000fe200078e0010 */
[C---:B------:R-:W-:Y:S01]  /*2650*/  LOP3.LUT R140, R135.reuse, 0x2, RZ, 0xc0, !PT ;  /* 0x00000002878c7812 */ /* 0x040fe200078ec0ff */
[----:B------:R-:W-:Y:S01]  /*2660*/  USHF.L.U64.HI UR21, UR22, 0x1, UR21 ;  /* 0x0000000116157899 */ /* 0x000fe20008010215 */
[----:B------:R-:W-:Y:S01]  /*2670*/  IADD3 R133, R154, 0x30, RZ ;  /* 0x000000309a857810 */ /* 0x000fe20007ffe0ff */
[C---:B------:R-:W-:Y:S01]  /*2680*/  IMAD R9, R6.reuse, UR11, R9 ;  /* 0x0000000b06097c24 */ /* 0x040fe2000f8e0209 */
[----:B------:R-:W-:Y:S01]  /*2690*/  MOV R8, R16 ;  /* 0x0000001000087202 */ /* 0x000fe20000000f00 */
[C---:B------:R-:W-:Y:S01]  /*26a0*/  IMAD.WIDE.U32 R12, R6.reuse, UR10, R12 ;  /* 0x0000000a060c7c25 */ /* 0x040fe2000f8e000c */
[----:B------:R-:W-:Y:S01]  /*26b0*/  SHF.R.S32.HI R120, RZ, 0x1f, R146 ;  /* 0x0000001fff787819 */ /* 0x000fe20000011492 */
[----:B------:R-:W-:Y:S01]  /*26c0*/  ULDC.U8 UR25, c[0x0][0x3c3] ;  /* 0x0000f0c000197ab9 */ /* 0x000fe20000000000 */
[----:B------:R-:W-:Y:S01]  /*26d0*/  LOP3.LUT R135, R135, 0x4, RZ, 0xc0, !PT ;  /* 0x0000000487877812 */ /* 0x000fe200078ec0ff */
[----:B------:R-:W-:Y:S01]  /*26e0*/  IMAD R2, R6, R71, R2 ;  /* 0x0000004706027224 */ /* 0x000fe200078e0202 */
[----:B------:R-:W-:Y:S01]  /*26f0*/  ULDC UR24, c[0x0][0x2e0] ;  /* 0x0000b80000187ab9 */ /* 0x000fe20000000800 */
[----:B------:R-:W-:Y:S01]  /*2700*/  IMAD.IADD R48, R48, 0x1, R7 ;  /* 0x0000000130307824 */ /* 0x000fe200078e0207 */
[----:B------:R-:W-:Y:S01]  /*2710*/  ULDC UR23, c[0x0][0x2e0] ;  /* 0x0000b80000177ab9 */ /* 0x000fe20000000800 */
[----:B------:R-:W-:Y:S01]  /*2720*/  IMAD.IADD R13, R13, 0x1, R9 ;  /* 0x000000010d0d7824 */ /* 0x000fe200078e0209 */
[----:B------:R-:W-:Y:S01]  /*2730*/  ULDC.64 UR16, c[0x0][0x250] ;  /* 0x0000940000107ab9 */ /* 0x000fe20000000a00 */
[----:B------:R-:W-:Y:S01]  /*2740*/  IMAD.IADD R9, R17, 0x1, R2 ;  /* 0x0000000111097824 */ /* 0x000fe200078e0202 */
[----:B------:R-:W-:Y:S01]  /*2750*/  USHF.L.U32 UR22, UR22, 0x1, URZ ;  /* 0x0000000116167899 */ /* 0x000fe2000800063f */
[----:B------:R-:W-:-:S02]  /*2760*/  IMAD R105, R5, UR14, RZ ;  /* 0x0000000e05697c24 */ /* 0x000fc4000f8e02ff */
[----:B------:R-:W-:Y:S02]  /*2770*/  IMAD R107, R5, UR12, RZ ;  /* 0x0000000c056b7c24 */ /* 0x000fe4000f8e02ff */
[----:B------:R-:W-:Y:S02]  /*2780*/  IMAD.SHL.U32 R96, R165, 0x20, RZ ;  /* 0x00000020a5607824 */ /* 0x000fe400078e00ff */
[----:B------:R-:W-:-:S04]  /*2790*/  IMAD.WIDE.U32 R6, R164, 0x20, RZ ;  /* 0x00000020a4067825 */ /* 0x000fc800078e00ff */
[----:B------:R-:W-:Y:S01]  /*27a0*/  IMAD R48, R145, R48, RZ ;  /* 0x0000003091307224 */ /* 0x000fe200078e02ff */
[----:B------:R-:W-:Y:S01]  /*27b0*/  SHF.L.U32 R97, R6, 0x1, RZ ;  /* 0x0000000106617819 */ /* 0x000fe200000006ff */
[C---:B------:R-:W-:Y:S02]  /*27c0*/  IMAD R105, R0.reuse, UR15, R105 ;  /* 0x0000000f00697c24 */ /* 0x040fe4000f8e0269 */
[C---:B------:R-:W-:Y:S01]  /*27d0*/  IMAD.WIDE.U32 R2, R0.reuse, UR14, R12 ;  /* 0x0000000e00027c25 */ /* 0x040fe2000f8e000c */
[----:B------:R-:W-:Y:S01]  /*27e0*/  ULDC.64 UR14, c[0x0][0x320] ;  /* 0x0000c800000e7ab9 */ /* 0x000fe20000000a00 */
[----:B------:R-:W-:Y:S02]  /*27f0*/  IADD3 R110, P2, R143, R48, RZ ;  /* 0x000000308f6e7210 */ /* 0x000fe40007f5e0ff */
        /* <DEDUP_REMOVED lines=22> */
[----:B------:R-:W-:Y:S01]  /*2960*/  IMAD.SHL.U32 R68, R70, 0x10, RZ ;  /* 0x0000001046447824 */ /* 0x000fe200078e00ff */
[----:B------:R-:W-:Y:S01]  /*2970*/  SHF.L.U64.HI R0, R48, 0x1, R7 ;  /* 0x0000000130007819 */ /* 0x000fe20000010207 */
[----:B------:R-:W-:Y:S01]  /*2980*/  VIADD R129, R146, 0x80 ;  /* 0x0000008092817836 */ /* 0x000fe20000000000 */
[----:B------:R-:W-:Y:S01]  /*2990*/  SHF.L.U32 R48, R48, 0x1, RZ ;  /* 0x0000000130307819 */ /* 0x000fe200000006ff */
[----:B------:R-:W-:Y:S01]  /*29a0*/  VIADD R131, R146, 0x40 ;  /* 0x0000004092837836 */ /* 0x000fe20000000000 */
[----:B------:R-:W-:Y:S01]  /*29b0*/  LEA.HI.X R99, R152, UR13, R151, 0x1, P1 ;  /* 0x0000000d98637c11 */ /* 0x000fe200088f0c97 */
[----:B------:R-:W-:Y:S01]  /*29c0*/  ULDC.64 UR12, c[0x0][0x360] ;  /* 0x0000d800000c7ab9 */ /* 0x000fe20000000a00 */
[----:B------:R-:W-:Y:S01]  /*29d0*/  LEA.HI.X R103, R138, UR11, R134, 0x1, P0 ;  /* 0x0000000b8a677c11 */ /* 0x000fe200080f0c86 */
[----:B------:R-:W-:Y:S01]  /*29e0*/  ULDC.64 UR10, c[0x0][0x358] ;  /* 0x0000d600000a7ab9 */ /* 0x000fe20000000a00 */
[----:B------:R-:W-:Y:S01]  /*29f0*/  IADD3 R16, P1, R48, UR12, RZ ;  /* 0x0000000c30107c10 */ /* 0x000fe2000ff3e0ff */
[----:B------:R-:W-:Y:S01]  /*2a00*/  IMAD.IADD R128, R146, 0x1, R131 ;  /* 0x0000000192807824 */ /* 0x000fe200078e0283 */
[----:B------:R-:W-:Y:S01]  /*2a10*/  IADD3 R48, P0, R48, UR10, RZ ;  /* 0x0000000a30307c10 */ /* 0x000fe2000ff1e0ff */
[----:B------:R-:W-:Y:S01]  /*2a20*/  IMAD.SHL.U32 R3, R167, 0x20, RZ ;  /* 0x00000020a7037824 */ /* 0x000fe200078e00ff */
[----:B------:R-:W-:Y:S01]  /*2a30*/  IADD3.X R17, R0, UR13, RZ, P1, !PT ;  /* 0x0000000d00117c10 */ /* 0x000fe20008ffe4ff */
[----:B------:R-:W-:Y:S01]  /*2a40*/  IMAD.WIDE.U32 R166, R166, 0x20, RZ ;  /* 0x00000020a6a67825 */ /* 0x000fe200078e00ff */
[----:B------:R-:W-:Y:S01]  /*2a50*/  IADD3.X R49, R0, UR11, RZ, P0, !PT ;  /* 0x0000000b00317c10 */ /* 0x000fe200087fe4ff */
[----:B------:R-:W-:Y:S01]  /*2a60*/  USHF.L.U64.HI UR26, UR20, 0x1, UR15 ;  /* 0x00000001141a7899 */ /* 0x000fe2000801020f */
[----:B------:R-:W-:Y:S01]  /*2a70*/  IADD3 R84, P0, R201, 0x80, RZ ;  /* 0x00000080c9547810 */ /* 0x000fe20007f1e0ff */
[----:B------:R-:W-:Y:S01]  /*2a80*/  IMAD R5, R165, 0x60, RZ ;  /* 0x00000060a5057824 */ /* 0x000fe200078e02ff */
[----:B------:R-:W-:Y:S01]  /*2a90*/  IADD3 R76, P1, R201, 0x40, RZ ;  /* 0x00000040c94c7810 */ /* 0x000fe20007f3e0ff */
[----:B------:R-:W-:Y:S01]  /*2aa0*/  IMAD.SHL.U32 R132, R145, 0x20, RZ ;  /* 0x0000002091847824 */ /* 0x000fe200078e00ff */
[C---:B------:R-:W-:Y:S01]  /*2ab0*/  IADD3 R108, P4, R110.reuse, UR12, RZ ;  /* 0x0000000c6e6c7c10 */ /* 0x040fe2000ff9e0ff */
[--C-:B------:R-:W-:Y:S01]  /*2ac0*/  IMAD.X R85, RZ, RZ, R200.reuse, P0 ;  /* 0x000000ffff557224 */ /* 0x100fe200000e06c8 */
[----:B------:R-:W-:Y:S01]  /*2ad0*/  IADD3 R86, P0, R201, R84, RZ ;  /* 0x00000054c9567210 */ /* 0x000fe20007f1e0ff */
[----:B------:R-:W-:Y:S01]  /*2ae0*/  IMAD.X R77, RZ, RZ, R200, P1 ;  /* 0x000000ffff4d7224 */ /* 0x000fe200008e06c8 */
[----:B------:R-:W-:Y:S01]  /*2af0*/  IADD3 R110, P2, R110, UR10, RZ ;  /* 0x0000000a6e6e7c10 */ /* 0x000fe2000ff5e0ff */
[----:B------:R-:W-:Y:S01]  /*2b00*/  IMAD R130, R145, 0x30, RZ ;  /* 0x0000003091827824 */ /* 0x000fe200078e02ff */
[----:B------:R-:W-:Y:S01]  /*2b10*/  IADD3 R78, P1, R201, R76, RZ ;  /* 0x0000004cc94e7210 */ /* 0x000fe20007f3e0ff */
[----:B------:R-:W-:Y:S01]  /*2b20*/  IMAD.X R87, R200, 0x1, R85, P0 ;  /* 0x00000001c8577824 */ /* 0x000fe200000e0655 */
[C---:B------:R-:W-:Y:S01]  /*2b30*/  IADD3.X R109, R111.reuse, UR13, RZ, P4, !PT ;  /* 0x0000000d6f6d7c10 */ /* 0x040fe2000a7fe4ff */
[----:B------:R-:W-:Y:S01]  /*2b40*/  IMAD.IADD R126, R146, 0x1, R128 ;  /* 0x00000001927e7824 */ /* 0x000fe200078e0280 */
[----:B------:R-:W-:Y:S01]  /*2b50*/  IADD3.X R111, R111, UR11, RZ, P2, !PT ;  /* 0x0000000b6f6f7c10 */ /* 0x000fe200097fe4ff */
[----:B------:R-:W-:Y:S01]  /*2b60*/  IMAD.X R79, R200, 0x1, R77, P1 ;  /* 0x00000001c84f7824 */ /* 0x000fe200008e064d */
[C---:B------:R-:W-:Y:S01]  /*2b70*/  IADD3 R95, P0, R201.reuse, R86, RZ ;  /* 0x00000056c95f7210 */ /* 0x040fe20007f1e0ff */
[----:B------:R-:W-:Y:S01]  /*2b80*/  IMAD.WIDE.U32 R164, R164, 0x60, RZ ;  /* 0x00000060a4a47825 */ /* 0x000fe200078e00ff */
[----:B------:R-:W-:Y:S01]  /*2b90*/  IADD3 R81, P2, R68, 0x80, RZ ;  /* 0x0000008044517810 */ /* 0x000fe20007f5e0ff */
[----:B------:R-:W-:Y:S01]  /*2ba0*/  UIADD3 UR28, UR19, UR14, URZ ;  /* 0x0000000e131c7290 */ /* 0x000fe2000fffe03f */
[----:B------:R-:W-:Y:S01]  /*2bb0*/  IADD3 R91, P1, R201, R78, RZ ;  /* 0x0000004ec95b7210 */ /* 0x000fe20007f3e0ff */
[----:B------:R-:W-:Y:S01]  /*2bc0*/  IMAD.X R94, R200, 0x1, R87, P0 ;  /* 0x00000001c85e7824 */ /* 0x000fe200000e0657 */
[----:B------:R-:W-:Y:S01]  /*2bd0*/  IADD3 R73, P4, R68, 0x40, RZ ;  /* 0x0000004044497810 */ /* 0x000fe20007f9e0ff */
[--C-:B------:R-:W-:Y:S01]  /*2be0*/  IMAD.X R80, RZ, RZ, R67.reuse, P2 ;  /* 0x000000ffff507224 */ /* 0x100fe200010e0643 */
[----:B------:R-:W-:Y:S01]  /*2bf0*/  IADD3 R127, R146, R129, RZ ;  /* 0x00000081927f7210 */ /* 0x000fe20007ffe0ff */
[----:B------:R-:W-:Y:S01]  /*2c00*/  IMAD.SHL.U32 R70, R70, 0x20, RZ ;  /* 0x0000002046467824 */ /* 0x000fe200078e00ff */
[----:B------:R-:W-:Y:S01]  /*2c10*/  IADD3.X R90, R200, R79, RZ, P1, !PT ;  /* 0x0000004fc85a7210 */ /* 0x000fe20000ffe4ff */
[----:B------:R-:W-:Y:S01]  /*2c20*/  IMAD.X R72, RZ, RZ, R67, P4 ;  /* 0x000000ffff487224 */ /* 0x000fe200020e0643 */
[-C--:B------:R-:W-:Y:S01]  /*2c30*/  IADD3 R75, P1, R73, R68.reuse, RZ ;  /* 0x00000044494b7210 */ /* 0x080fe20007f3e0ff */
[----:B------:R-:W-:Y:S01]  /*2c40*/  IMAD.IADD R125, R146, 0x1, R127 ;  /* 0x00000001927d7824 */ /* 0x000fe200078e027f */
[-C--:B------:R-:W-:Y:S01]  /*2c50*/  IADD3 R83, P0, R81, R68.reuse, RZ ;  /* 0x0000004451537210 */ /* 0x080fe20007f1e0ff */
[----:B------:R-:W-:Y:S01]  /*2c60*/  VIADD R141, R154, 0x10 ;  /* 0x000000109a8d7836 */ /* 0x000fe20000000000 */
[-C--:B------:R-:W-:Y:S01]  /*2c70*/  IADD3 R89, P4, R75, R68.reuse, RZ ;  /* 0x000000444b597210 */ /* 0x080fe20007f9e0ff */
[----:B------:R-:W-:Y:S01]  /*2c80*/  IMAD.X R74, R72, 0x1, R67, P1 ;  /* 0x00000001484a7824 */ /* 0x000fe200008e0643 */
[----:B------:R-:W-:Y:S01]  /*2c90*/  IADD3 R93, P2, R83, R68, RZ ;  /* 0x00000044535d7210 */ /* 0x000fe20007f5e0ff */
[----:B------:R-:W-:Y:S01]  /*2ca0*/  VIADD R137, R154, 0x20 ;  /* 0x000000209a897836 */ /* 0x000fe20000000000 */
[----:B------:R-:W-:Y:S01]  /*2cb0*/  IADD3.X R82, R80, R67, RZ, P0, !PT ;  /* 0x0000004350527210 */ /* 0x000fe200007fe4ff */
[----:B------:R-:W-:Y:S01]  /*2cc0*/  IMAD.MOV.U32 R9, RZ, RZ, R136 ;  /* 0x000000ffff097224 */ /* 0x000fe200078e0088 */
[----:B------:R-:W-:Y:S01]  /*2cd0*/  SHF.L.U64.HI R96, R6, 0x1, R96 ;  /* 0x0000000106607819 */ /* 0x000fe20000010260 */
[----:B------:R-:W-:Y:S01]  /*2ce0*/  IMAD.IADD R98, R165, 0x1, R5 ;  /* 0x00000001a5627824 */ /* 0x000fe200078e0205 */
[----:B------:R-:W-:Y:S01]  /*2cf0*/  IADD3 R71, R167, R3, RZ ;  /* 0x00000003a7477210 */ /* 0x000fe20007ffe0ff */
[--C-:B------:R-:W-:Y:S01]  /*2d00*/  IMAD.X R88, R74, 0x1, R67.reuse, P4 ;  /* 0x000000014a587824 */ /* 0x100fe200020e0643 */
        /* <DEDUP_REMOVED lines=11> */
[----:B------:R-:W-:Y:S02]  /*2dc0*/  SHF.R.S32.HI R113, RZ, 0x1f, R126 ;  /* 0x0000001fff717819 */ /* 0x000fe4000001147e */
[----:B------:R-:W-:-:S07]  /*2dd0*/  SHF.R.S32.HI R112, RZ, 0x1f, R125 ;  /* 0x0000001fff707819 */ /* 0x000fce000001147d */
.L_x_3700:
[----:B------:R-:W-:Y:S01]  /*2de0*/  IMAD.SHL.U32 R13, R9, 0x40, RZ ;  /* 0x00000040090d7824 */ /* 0x000fe200078e00ff */
[----:B------:R-:W1:Y:S01]  /*2df0*/  LDC R0, c[0x0][0x340] ;  /* 0x0000d000ff007b82 */ /* 0x000e620000000800 */
[----:B------:R-:W-:Y:S02]  /*2e00*/  BSSY B0, `(.L_x_3608) ;  /* 0x0000013000007945 */ /* 0x000fe40003800000 */
[----:B------:R-:W-:Y:S04]  /*2e10*/  VIADD R12, R13, 0xffffffc0 ;  /* 0xffffffc00d0c7836 */ /* 0x000fe80000000000 */
[--C-:B------:R-:W-:Y:S02]  /*2e20*/  IMAD.IADD R170, R63, 0x1, -R12.reuse ;  /* 0x000000013faa7824 */ /* 0x100fe400078e0a0c */
[----:B------:R-:W-:Y:S03]  /*2e30*/  IMAD.IADD R168, R66, 0x1, -R12 ;  /* 0x0000000142a87824 */ /* 0x000fe600078e0a0c */
[CC--:B------:R-:W-:Y:S02]  /*2e40*/  ISETP.GE.AND P4, PT, R154.reuse, R170.reuse, PT ;  /* 0x000000aa9a00720c */ /* 0x0c0fe40003f86270 */
        /* <DEDUP_REMOVED lines=14> */
.L_x_3609:
[----:B------:R-:W-:Y:S05]  /*2f30*/  BSYNC B0 ;  /* 0x0000000000007941 */ /* 0x000fea0003800000 */
.L_x_3608:
        /* <DEDUP_REMOVED lines=15> */
.L_x_3611:
[----:B------:R-:W-:Y:S05]  /*3030*/  BSYNC B0 ;  /* 0x0000000000007941 */ /* 0x000fea0003800000 */
.L_x_3610:
        /* <DEDUP_REMOVED lines=18> */
.L_x_3613:
[----:B------:R-:W-:Y:S05]  /*3160*/  BSYNC B0 ;  /* 0x0000000000007941 */ /* 0x000fea0003800000 */
.L_x_3612:
        /* <DEDUP_REMOVED lines=17> */
.L_x_3615:
[----:B------:R-:W-:Y:S05]  /*3280*/  BSYNC B0 ;  /* 0x0000000000007941 */ /* 0x000fea0003800000 */
.L_x_3614:
        /* <DEDUP_REMOVED lines=64> */
.L_x_3621:
[----:B------:R-:W-:Y:S05]  /*3690*/  BSYNC B0 ;  /* 0x0000000000007941 */ /* 0x000fea0003800000 */
.L_x_3620:
        /* <DEDUP_REMOVED lines=52> */
.L_x_3623:
[----:B------:R-:W-:Y:S05]  /*39e0*/  BSYNC B0 ;  /* 0x0000000000007941 */ /* 0x000fea0003800000 */
.L_x_3622:
        /* <DEDUP_REMOVED lines=51> */
.L_x_3619:
[----:B------:R-:W-:Y:S05]  /*3d20*/  BSYNC B1 ;  /* 0x0000000000017941 */ /* 0x000fea0003800000 */
.L_x_3618:
        /* <DEDUP_REMOVED lines=70> */
.L_x_3627:
[----:B------:R-:W-:Y:S05]  /*4190*/  BSYNC B0 ;  /* 0x0000000000007941 */ /* 0x000fea0003800000 */
.L_x_3626:
        /* <DEDUP_REMOVED lines=55> */
.L_x_3629:
[----:B------:R-:W-:Y:S05]  /*4510*/  BSYNC B0 ;  /* 0x0000000000007941 */ /* 0x000fea0003800000 */
.L_x_3628:
        /* <DEDUP_REMOVED lines=54> */
.L_x_3625:
[----:B------:R-:W-:Y:S05]  /*4880*/  BSYNC B1 ;  /* 0x0000000000017941 */ /* 0x000fea0003800000 */
.L_x_3624:
        /* <DEDUP_REMOVED lines=70> */
.L_x_3633:
[----:B------:R-:W-:Y:S05]  /*4cf0*/  BSYNC B0 ;  /* 0x0000000000007941 */ /* 0x000fea0003800000 */
.L_x_3632:
        /* <DEDUP_REMOVED lines=55> */
.L_x_3635:
[----:B------:R-:W-:Y:S05]  /*5070*/  BSYNC B0 ;  /* 0x0000000000007941 */ /* 0x000fea0003800000 */
.L_x_3634:
        /* <DEDUP_REMOVED lines=54> */
.L_x_3631:
[----:B------:R-:W-:Y:S05]  /*53e0*/  BSYNC B1 ;  /* 0x0000000000017941 */ /* 0x000fea0003800000 */
.L_x_3630:
        /* <DEDUP_REMOVED lines=75> */
.L_x_3639:
[----:B------:R-:W-:Y:S05]  /*58a0*/  BSYNC B0 ;  /* 0x0000000000007941 */ /* 0x000fea0003800000 */
.L_x_3638:
        /* <DEDUP_REMOVED lines=55> */
.L_x_3641:
[----:B------:R-:W-:Y:S05]  /*5c20*/  BSYNC B0 ;  /* 0x0000000000007941 */ /* 0x000fea0003800000 */
.L_x_3640:
        /* <DEDUP_REMOVED lines=54> */
.L_x_3637:
[----:B------:R-:W-:Y:S05]  /*5f90*/  BSYNC B1 ;  /* 0x0000000000017941 */ /* 0x000fea0003800000 */
.L_x_3636:
        /* <DEDUP_REMOVED lines=8> */
.L_x_3617:
        /* <DEDUP_REMOVED lines=96> */
.L_x_3648:
[----:B------:R-:W-:Y:S05]  /*6620*/  BSYNC B0 ;  /* 0x0000000000007941 */ /* 0x000fea0003800000 */
.L_x_3647:
[----:B-----5:R4:W-:Y:S02]  /*6630*/  STG.E.128 desc[UR6][R100.64], R52 ;  /* 0x0000003464007986 */ /* 0x0209e4000c101d06 */
.L_x_3646:
[----:B------:R-:W-:Y:S05]  /*6640*/  BSYNC B1 ;  /* 0x0000000000017941 */ /* 0x000fea0003800000 */
.L_x_3645:
        /* <DEDUP_REMOVED lines=95> */
.L_x_3652:
[----:B------:R-:W-:Y:S05]  /*6c40*/  BSYNC B0 ;  /* 0x0000000000007941 */ /* 0x000fea0003800000 */
.L_x_3651:
[----:B-----5:R1:W-:Y:S02]  /*6c50*/  STG.E.128 desc[UR6][R100.64+0x80], R52 ;  /* 0x0000803464007986 */ /* 0x0203e4000c101d06 */
.L_x_3650:
[----:B------:R-:W-:Y:S05]  /*6c60*/  BSYNC B1 ;  /* 0x0000000000017941 */ /* 0x000fea0003800000 */
.L_x_3649:
        /* <DEDUP_REMOVED lines=94> */
.L_x_3654:
[----:B------:R-:W-:Y:S05]  /*7250*/  BSYNC B0 ;  /* 0x0000000000007941 */ /* 0x000fea0003800000 */
.L_x_3653:
[----:B-----5:R4:W-:Y:S02]  /*7260*/  STG.E.128 desc[UR6][R100.64+0x100], R52 ;  /* 0x0001003464007986 */ /* 0x0209e4000c101d06 */
.L_x_3644:
[----:B------:R-:W-:Y:S05]  /*7270*/  BSYNC B2 ;  /* 0x0000000000027941 */ /* 0x000fea0003800000 */
.L_x_3643:
        /* <DEDUP_REMOVED lines=104> */
.L_x_3660:
[----:B------:R-:W-:Y:S05]  /*7900*/  BSYNC B0 ;  /* 0x0000000000007941 */ /* 0x000fea0003800000 */
.L_x_3659:
[----:B-----5:R4:W-:Y:S02]  /*7910*/  STG.E.128 desc[UR6][R176.64], R56 ;  /* 0x00000038b0007986 */ /* 0x0209e4000c101d06 */
.L_x_3658:
[----:B------:R-:W-:Y:S05]  /*7920*/  BSYNC B1 ;  /* 0x0000000000017941 */ /* 0x000fea0003800000 */
.L_x_3657:
        /* <DEDUP_REMOVED lines=98> */
.L_x_3664:
[----:B------:R-:W-:Y:S05]  /*7f50*/  BSYNC B0 ;  /* 0x0000000000007941 */ /* 0x000fea0003800000 */
.L_x_3663:
[----:B-----5:R4:W-:Y:S02]  /*7f60*/  STG.E.128 desc[UR6][R176.64], R56 ;  /* 0x00000038b0007986 */ /* 0x0209e4000c101d06 */
.L_x_3662:
[----:B------:R-:W-:Y:S05]  /*7f70*/  BSYNC B1 ;  /* 0x0000000000017941 */ /* 0x000fea0003800000 */
.L_x_3661:
[----:B------:R-:W-:Y:S11]  /*7f80*/  ISETP.GE.AND P0, PT, R10, R101, PT ;  /* 0x000000650a00720c */ /* 0x000ff60003f06270 */
[----:B------:R-:W-:Y:S02]  /*7f90*/  @!UPT UIADD3 URZ, URZ, URZ, URZ ;  /* 0x0000003f3f3ff290 */ /* 0x000fe4000fffe03f */
[----:B------:R-:W-:Y:S05]  /*7fa0*/  @P0 BRA `(.L_x_3656) ;  /* 0x0000000400800947 */ /* 0x000fea0003800000 */
[C---:B------:R-:W-:Y:S01]  /*7fb0*/  LEA R172, P0, R81.reuse, R106, 0x1 ;  /* 0x0000006a51ac7211 */ /* 0x040fe200078008ff */
        /* <DEDUP_REMOVED lines=22> */
[----:B----4-:R-:W-:Y:S02]  /*8120*/  LEA.HI.X.SX32 R172, R169, R116, 0x1, P2 ;  /* 0x00000074a9ac7211 */ /* 0x010fe400010f0eff */
        /* <DEDUP_REMOVED lines=70> */
.L_x_3666:
[----:B------:R-:W-:Y:S05]  /*8590*/  BSYNC B0 ;  /* 0x0000000000007941 */ /* 0x000fea0003800000 */
.L_x_3665:
[----:B-----5:R1:W-:Y:S02]  /*85a0*/  STG.E.128 desc[UR6][R176.64], R56 ;  /* 0x00000038b0007986 */ /* 0x0203e4000c101d06 */
.L_x_3656:
[----:B------:R-:W-:Y:S05]  /*85b0*/  BSYNC B2 ;  /* 0x0000000000027941 */ /* 0x000fea0003800000 */
.L_x_3655:
        /* <DEDUP_REMOVED lines=104> */
.L_x_3672:
[----:B------:R-:W-:Y:S05]  /*8c40*/  BSYNC B0 ;  /* 0x0000000000007941 */ /* 0x000fea0003800000 */
.L_x_3671:
[----:B-----5:R4:W-:Y:S02]  /*8c50*/  STG.E.128 desc[UR6][R176.64], R56 ;  /* 0x00000038b0007986 */ /* 0x0209e4000c101d06 */
.L_x_3670:
[----:B------:R-:W-:Y:S05]  /*8c60*/  BSYNC B1 ;  /* 0x0000000000017941 */ /* 0x000fea0003800000 */
.L_x_3669:
        /* <DEDUP_REMOVED lines=98> */
.L_x_3676:
[----:B------:R-:W-:Y:S05]  /*9290*/  BSYNC B0 ;  /* 0x0000000000007941 */ /* 0x000fea0003800000 */
.L_x_3675:
[----:B-----5:R4:W-:Y:S02]  /*92a0*/  STG.E.128 desc[UR6][R176.64], R56 ;  /* 0x00000038b0007986 */ /* 0x0209e4000c101d06 */
.L_x_3674:
[----:B------:R-:W-:Y:S05]  /*92b0*/  BSYNC B1 ;  /* 0x0000000000017941 */ /* 0x000fea0003800000 */
.L_x_3673:
        /* <DEDUP_REMOVED lines=97> */
.L_x_3678:
[----:B------:R-:W-:Y:S05]  /*98d0*/  BSYNC B0 ;  /* 0x0000000000007941 */ /* 0x000fea0003800000 */
.L_x_3677:
[----:B-----5:R1:W-:Y:S02]  /*98e0*/  STG.E.128 desc[UR6][R176.64], R56 ;  /* 0x00000038b0007986 */ /* 0x0203e4000c101d06 */
.L_x_3668:
[----:B------:R-:W-:Y:S05]  /*98f0*/  BSYNC B2 ;  /* 0x0000000000027941 */ /* 0x000fea0003800000 */
.L_x_3667:
[C---:B------:R-:W-:Y:S01]  /*9900*/  ISETP.GE.AND P0, PT, R133.reuse, R170, PT ;  /* 0x000000aa8500720c */ /* 0x040fe20003f06270 */
[----:B------:R-:W-:Y:S03]  /*9910*/  BSSY B2, `(.L_x_3679) ;  /* 0x0000137000027945 */ /* 0x000fe60003800000 */
[----:B------:R-:W-:Y:S11]  /*9920*/  ISETP.GE.AND P0, PT, R133, R168, !P0 ;  /* 0x000000a88500720c */ /* 0x000ff60004706270 */
[----:B------:R-:W-:Y:S02]  /*9930*/  @!UPT UIADD3 URZ, URZ, URZ, URZ ;  /* 0x0000003f3f3ff290 */ /* 0x000fe4000fffe03f */
[----:B------:R-:W-:Y:S05]  /*9940*/  @!P0 BRA `(.L_x_3680) ;  /* 0x0000001000cc8947 */ /* 0x000fea0003800000 */
[----:B----4-:R-:W4:Y:S01]  /*9950*/  LDC R173, c[0x0][0x2d0] ;  /* 0x0000b400ffad7b82 */ /* 0x010f220000000800 */
[----:B------:R-:W-:Y:S01]  /*9960*/  BSSY B1, `(.L_x_3681) ;  /* 0x0000069000017945 */ /* 0x000fe20003800000 */
[----:B----4-:R-:W-:Y:S11]  /*9970*/  ISETP.GE.AND P0, PT, R14, R173, PT ;  /* 0x000000ad0e00720c */ /* 0x010ff60003f06270 */
[----:B------:R-:W-:Y:S02]  /*9980*/  @!UPT UIADD3 URZ, URZ, URZ, URZ ;  /* 0x0000003f3f3ff290 */ /* 0x000fe4000fffe03f */
[----:B------:R-:W-:Y:S05]  /*9990*/  @P0 BRA `(.L_x_3682) ;  /* 0x0000000400940947 */ /* 0x000fea0003800000 */
[----:B------:R-:W4:Y:S01]  /*99a0*/  LDC.64 R2, c[0x0][0x338] ;  /* 0x0000ce00ff027b82 */ /* 0x000f220000000a00 */
[----:B------:R-:W-:Y:S01]  /*99b0*/  ISETP.GE.AND P0, PT, R14, UR4, PT ;  /* 0x000000040e007c0c */ /* 0x000fe2000bf06270 */
[----:B------:R-:W-:Y:S01]  /*99c0*/  BSSY B0, `(.L_x_3683) ;  /* 0x0000061000007945 */ /* 0x000fe20003800000 */
[----:B-1----:R-:W-:Y:S01]  /*99d0*/  MOV R101, R99 ;  /* 0x0000006300657202 */ /* 0x002fe20000000f00 */
[----:B----4-:R-:W-:Y:S04]  /*99e0*/  IMAD.WIDE.U32 R170, R2, 0x60, R106 ;  /* 0x0000006002aa7825 */ /* 0x010fe800078e006a */
[----:B------:R-:W-:Y:S05]  /*99f0*/  IMAD R3, R3, 0x60, RZ ;  /* 0x0000006003037824 */ /* 0x000fea00078e02ff */
[----:B------:R-:W-:Y:S02]  /*9a00*/  IADD3 R171, R171, R3, RZ ;  /* 0x00000003abab7210 */ /* 0x000fe40007ffe0ff */
[----:B------:R-:W1:Y:S03]  /*9a10*/  LDC.64 R2, c[0x0][0x248] ;  /* 0x00009200ff027b82 */ /* 0x000e660000000a00 */
[----:B------:R4:W5:Y:S01]  /*9a20*/  LDG.E.128 R56, desc[UR6][R170.64] ;  /* 0x00000006aa387981 */ /* 0x000962000c1e1d00 */
[----:B-1----:R-:W-:Y:S04]  /*9a30*/  IMAD.WIDE.U32 R174, R2, 0x60, R100 ;  /* 0x0000006002ae7825 */ /* 0x002fe800078e0064 */
[----:B------:R-:W-:Y:S05]  /*9a40*/  IMAD R3, R3, 0x60, RZ ;  /* 0x0000006003037824 */ /* 0x000fea00078e02ff */
[----:B------:R-:W-:Y:S01]  /*9a50*/  IADD3 R175, R175, R3, RZ ;  /* 0x00000003afaf7210 */ /* 0x000fe20007ffe0ff */
[----:B----4-:R-:W-:Y:S06]  /*9a60*/  @P0 BRA `(.L_x_3684) ;  /* 0x0000000400580947 */ /* 0x010fec0003800000 */
        /* <DEDUP_REMOVED lines=16> */
[C---:B------:R-:W-:Y:S01]  /*9b70*/  LEA R170, P0, R101.reuse, R108, 0x1 ;  /* 0x0000006c65aa7211 */ /* 0x040fe200078008ff */
        /* <DEDUP_REMOVED lines=69> */
.L_x_3684:
[----:B------:R-:W-:Y:S05]  /*9fd0*/  BSYNC B0 ;  /* 0x0000000000007941 */ /* 0x000fea0003800000 */
.L_x_3683:
[----:B-----5:R4:W-:Y:S02]  /*9fe0*/  STG.E.128 desc[UR6][R174.64], R56 ;  /* 0x00000038ae007986 */ /* 0x0209e4000c101d06 */
.L_x_3682:
[----:B------:R-:W-:Y:S05]  /*9ff0*/  BSYNC B1 ;  /* 0x0000000000017941 */ /* 0x000fea0003800000 */
.L_x_3681:
[----:B------:R-:W-:Y:S01]  /*a000*/  ISETP.GE.AND P0, PT, R11, R173, PT ;  /* 0x000000ad0b00720c */ /* 0x000fe20003f06270 */
[----:B------:R-:W-:Y:S11]  /*a010*/  BSSY B1, `(.L_x_3685) ;  /* 0x0000063000017945 */ /* 0x000ff60003800000 */
[----:B------:R-:W-:Y:S01]  /*a020*/  @!UPT UIADD3 URZ, URZ, URZ, URZ ;  /* 0x0000003f3f3ff290 */ /* 0x000fe2000fffe03f */
[----:B------:R-:W-:Y:S05]  /*a030*/  @P0 BRA `(.L_x_3686) ;  /* 0x0000000400800947 */ /* 0x000fea0003800000 */
[----:B------:R-:W-:Y:S01]  /*a040*/  LEA R170, P0, R89, R106, 0x1 ;  /* 0x0000006a59aa7211 */ /* 0x000fe200078008ff */
[----:B------:R-:W-:Y:S01]  /*a050*/  BSSY B0, `(.L_x_3687) ;  /* 0x000005d000007945 */ /* 0x000fe20003800000 */
[----:B------:R-:W-:Y:S02]  /*a060*/  ISETP.GE.AND P1, PT, R11, UR4, PT ;  /* 0x000000040b007c0c */ /* 0x000fe4000bf26270 */
[----:B------:R-:W-:Y:S02]  /*a070*/  LEA.HI.X R171, R89, R107, R88, 0x1, P0 ;  /* 0x0000006b59ab7211 */ /* 0x000fe400000f0c58 */
[C---:B-1--4-:R-:W-:Y:S03]  /*a080*/  LEA R174, P0, R91.reuse, R100, 0x1 ;  /* 0x000000645bae7211 */ /* 0x052fe600078008ff */
        /* <DEDUP_REMOVED lines=89> */
.L_x_3688:
[----:B------:R-:W-:Y:S05]  /*a620*/  BSYNC B0 ;  /* 0x0000000000007941 */ /* 0x000fea0003800000 */
.L_x_3687:
[----:B-----5:R4:W-:Y:S02]  /*a630*/  STG.E.128 desc[UR6][R174.64], R56 ;  /* 0x00000038ae007986 */ /* 0x0209e4000c101d06 */
.L_x_3686:
[----:B------:R-:W-:Y:S05]  /*a640*/  BSYNC B1 ;  /* 0x0000000000017941 */ /* 0x000fea0003800000 */
.L_x_3685:
        /* <DEDUP_REMOVED lines=8> */
[----:B----4-:R1:W5:Y:S01]  /*a6d0*/  LDG.E.128 R56, desc[UR6][R170.64] ;  /* 0x00000006aa387981 */ /* 0x010362000c1e1d00 */
        /* <DEDUP_REMOVED lines=88> */
.L_x_3690:
[----:B------:R-:W-:Y:S05]  /*ac60*/  BSYNC B0 ;  /* 0x0000000000007941 */ /* 0x000fea0003800000 */
.L_x_3689:
[----:B-----5:R4:W-:Y:S02]  /*ac70*/  STG.E.128 desc[UR6][R172.64], R56 ;  /* 0x00000038ac007986 */ /* 0x0209e4000c101d06 */
.L_x_3680:
[----:B------:R-:W-:Y:S05]  /*ac80*/  BSYNC B2 ;  /* 0x0000000000027941 */ /* 0x000fea0003800000 */
.L_x_3679:
        /* <DEDUP_REMOVED lines=8> */
.L_x_3616:
[-C--:B------:R-:W-:Y:S01]  /*ad10*/  ISETP.GE.AND P2, PT, R141, R170.reuse, PT ;  /* 0x000000aa8d00720c */ /* 0x080fe20003f46270 */
[----:B------:R-:W-:Y:S01]  /*ad20*/  BSSY B0, `(.L_x_3691) ;  /* 0x0000014000007945 */ /* 0x000fe20003800000 */
[-C--:B------:R-:W-:Y:S02]  /*ad30*/  ISETP.GE.AND P1, PT, R137, R170.reuse, PT ;  /* 0x000000aa8900720c */ /* 0x080fe40003f26270 */
        /* <DEDUP_REMOVED lines=18> */
.L_x_3692:
[----:B------:R-:W-:Y:S05]  /*ae60*/  BSYNC B0 ;  /* 0x0000000000007941 */ /* 0x000fea0003800000 */
.L_x_3691:
        /* <DEDUP_REMOVED lines=24> */
.L_x_3694:
[----:B------:R-:W-:Y:S05]  /*aff0*/  BSYNC B0 ;  /* 0x0000000000007941 */ /* 0x000fea0003800000 */
.L_x_3693:
        /* <DEDUP_REMOVED lines=24> */
.L_x_3696:
[----:B------:R-:W-:Y:S05]  /*b180*/  BSYNC B0 ;  /* 0x0000000000007941 */ /* 0x000fea0003800000 */
.L_x_3695:
        /* <DEDUP_REMOVED lines=29> */
.L_x_3697:
[----:B------:R-:W-:Y:S05]  /*b360*/  BSYNC B0 ;  /* 0x0000000000007941 */ /* 0x000fea0003800000 */
.L_x_3642:
        /* <DEDUP_REMOVED lines=81> */
.L_x_3698:
        /* <DEDUP_REMOVED lines=9> */
.L_x_3699:
[----:B------:R-:W-:Y:S04]  /*b910*/  IADD3 R9, R9, -0x1, RZ ;  /* 0xffffffff09097810 */ /* 0x000fe80007ffe0ff */
[----:B------:R-:W-:Y:S11]  /*b920*/  ISETP.GT.AND P0, PT, R9, R65, PT ;  /* 0x000000410900720c */ /* 0x000ff60003f04270 */
[----:B------:R-:W-:Y:S02]  /*b930*/  @!UPT UIADD3 URZ, URZ, URZ, URZ ;  /* 0x0000003f3f3ff290 */ /* 0x000fe4000fffe03f */
[----:B------:R-:W-:Y:S05]  /*b940*/  @P0 BRA `(.L_x_3700) ;  /* 0xffffff7400240947 */ /* 0x000fea000383ffff */
.L_x_3607:
        /* <DEDUP_REMOVED lines=19> */
[CC--:B------:R-:W-:Y:S01]  /*ba80*/  LEA R0, P2, R4.reuse, R158.reuse, 0x5 ;  /* 0x0000009e04007211 */ /* 0x0c0fe200078428ff */
[----:B------:R-:W-:Y:S01]  /*ba90*/  ULDC.U8 UR5, c[0x0][0x3c3] ;  /* 0x0000f0c000057ab9 */ /* 0x000fe20000000000 */
[----:B------:R-:W-:Y:S01]  /*baa0*/  IADD3 R13, P4, R13, R158, RZ ;  /* 0x0000009e0d0d7210 */ /* 0x000fe20007f9e0ff */
[----:B------:R-:W-:Y:S01]  /*bab0*/  IMAD.MOV.U32 R160, RZ, RZ, R158 ;  /* 0x000000ffffa07224 */ /* 0x000fe200078e009e */
[----:B------:R-:W-:Y:S01]  /*bac0*/  LEA.HI.X R3, R4, R161, R5, 0x5, P2 ;  /* 0x000000a104037211 */ /* 0x000fe200010f2c05 */
[----:B------:R-:W-:Y:S01]  /*bad0*/  IMAD R5, R5, 0x30, RZ ;  /* 0x0000003005057824 */ /* 0x000fe200078e02ff */
[----:B------:R-:W-:Y:S01]  /*bae0*/  LEA R24, P2, R0, UR8, 0x1 ;  /* 0x0000000800187c11 */ /* 0x000fe2000f8408ff */
[--C-:B------:R-:W-:Y:S01]  /*baf0*/  IMAD.X R6, R9, 0x1, R161.reuse, P4 ;  /* 0x0000000109067824 */ /* 0x100fe200020e06a1 */
[----:B------:R-:W-:Y:S01]  /*bb00*/  LEA R22, P4, R13, UR8, 0x1 ;  /* 0x000000080d167c11 */ /* 0x000fe2000f8808ff */
[----:B------:R-:W-:Y:S01]  /*bb10*/  IMAD.WIDE.U32 R8, R4, 0x30, R160 ;  /* 0x0000003004087825 */ /* 0x000fe200078e00a0 */
[----:B------:R-:W-:-:S02]  /*bb20*/  LEA.HI.X R25, R0, UR9, R3, 0x1, P2 ;  /* 0x0000000900197c11 */ /* 0x000fc400090f0c03 */
[----:B------:R-:W-:Y:S01]  /*bb30*/  LEA.HI.X R23, R13, UR9, R6, 0x1, P4 ;  /* 0x000000090d177c11 */ /* 0x000fe2000a0f0c06 */
[----:B------:R-:W-:Y:S01]  /*bb40*/  IMAD.IADD R13, R202, 0x1, -R61 ;  /* 0x00000001ca0d7824 */ /* 0x000fe200078e0a3d */
[----:B------:R-:W-:Y:S01]  /*bb50*/  LEA R26, P5, R158, UR8, 0x1 ;  /* 0x000000089e1a7c11 */ /* 0x000fe2000f8a08ff */
[----:B------:R-:W-:-:S03]  /*bb60*/  IMAD.IADD R5, R9, 0x1, R5 ;  /* 0x0000000109057824 */ /* 0x000fc600078e0205 */
[----:B------:R-:W-:Y:S02]  /*bb70*/  LEA.HI.X R27, R158, UR9, R161, 0x1, P5 ;  /* 0x000000099e1b7c11 */ /* 0x000fe4000a8f0ca1 */
[----:B------:R-:W-:Y:S02]  /*bb80*/  LEA R20, P5, R8, UR8, 0x1 ;  /* 0x0000000808147c11 */ /* 0x000fe4000f8a08ff */
[----:B------:R-:W-:Y:S02]  /*bb90*/  ISETP.GE.AND P4, PT, R154, R13, PT ;  /* 0x0000000d9a00720c */ /* 0x000fe40003f86270 */
[----:B------:R-:W-:Y:S02]  /*bba0*/  LEA.HI.X R21, R8, UR9, R5, 0x1, P5 ;  /* 0x0000000908157c11 */ /* 0x000fe4000a8f0c05 */
[----:B------:R-:W-:Y:S02]  /*bbb0*/  ISETP.GT.AND P4, PT, R124, -0x8, !P4 ;  /* 0xfffffff87c00780c */ /* 0x000fe40006784270 */
        /* <DEDUP_REMOVED lines=12> */
[C---:B------:R-:W-:Y:S01]  /*bc80*/  IMAD.SHL.U32 R34, R7.reuse, 0x2, RZ ;  /* 0x0000000207227824 */ /* 0x040fe200078e00ff */
        /* <DEDUP_REMOVED lines=54> */
.L_x_3709:
[----:B------:R-:W-:Y:S05]  /*bff0*/  BSYNC B0 ;  /* 0x0000000000007941 */ /* 0x000fea0003800000 */
.L_x_3708:
[----:B-----5:R3:W-:Y:S02]  /*c000*/  STS.128 [R206], R16 ;  /* 0x00000010ce007388 */ /* 0x0207e40000000c00 */
.L_x_3707:
[----:B------:R-:W-:Y:S05]  /*c010*/  BSYNC B1 ;  /* 0x0000000000017941 */ /* 0x000fea0003800000 */
.L_x_3706:
        /* <DEDUP_REMOVED lines=46> */
.L_x_3713:
[----:B------:R-:W-:Y:S05]  /*c300*/  BSYNC B0 ;  /* 0x0000000000007941 */ /* 0x000fea0003800000 */
.L_x_3712:
[----:B-----5:R1:W-:Y:S02]  /*c310*/  STS.128 [R206+0x2000], R16 ;  /* 0x00200010ce007388 */ /* 0x0203e40000000c00 */
.L_x_3711:
[----:B------:R-:W-:Y:S05]  /*c320*/  BSYNC B1 ;  /* 0x0000000000017941 */ /* 0x000fea0003800000 */
.L_x_3710:
[----:B------:R1:W-:Y:S01]  /*c330*/  @P0 STS.128 [R206+0x4000], RZ ;  /* 0x004000ffce000388 */ /* 0x0003e20000000c00 */
[----:B------:R-:W-:Y:S05]  /*c340*/  @P0 BRA `(.L_x_3705) ;  /* 0x0000000000b80947 */ /* 0x000fea0003800000 */
[----:B-1-3--:R1:W5:Y:S01]  /*c350*/  LDG.E.128 R16, desc[UR6][R26.64+0x100] ;  /* 0x000100061a107981 */ /* 0x00a362000c1e1d00 */
[----:B------:R-:W-:Y:S01]  /*c360*/  ISETP.GE.AND P2, PT, R10, UR12, PT ;  /* 0x0000000c0a007c0c */ /* 0x000fe2000bf46270 */
[----:B------:R-:W-:-:S12]  /*c370*/  BSSY B0, `(.L_x_3714) ;  /* 0x000002a000007945 */ /* 0x000fd80003800000 */
[----:B------:R-:W-:Y:S05]  /*c380*/  @P2 BRA `(.L_x_3715) ;  /* 0x0000000000a02947 */ /* 0x000fea0003800000 */
[----:B------:R-:W3:Y:S04]  /*c390*/  LDG.E.64 R2, desc[UR6][R34.64+0x80] ;  /* 0x0000800622027981 */ /* 0x000ee8000c1e1b00 */
[----:B------:R-:W4:Y:S01]  /*c3a0*/  LDG.E.64 R4, desc[UR6][R8.64+0x80] ;  /* 0x0000800608047981 */ /* 0x000f22000c1e1b00 */
[--C-:B-12--5:R-:W-:Y:S01]  /*c3b0*/  HADD2.F32 R27, -RZ, R19.reuse.H0_H0 ;  /* 0x20000013ff1b7230 */ /* 0x126fe20000004100 */
        /* <DEDUP_REMOVED lines=37> */
.L_x_3715:
[----:B------:R-:W-:Y:S05]  /*c610*/  BSYNC B0 ;  /* 0x0000000000007941 */ /* 0x000fea0003800000 */
.L_x_3714:
[----:B-----5:R3:W-:Y:S02]  /*c620*/  STS.128 [R206+0x4000], R16 ;  /* 0x00400010ce007388 */ /* 0x0207e40000000c00 */
.L_x_3705:
[----:B------:R-:W-:Y:S05]  /*c630*/  BSYNC B2 ;  /* 0x0000000000027941 */ /* 0x000fea0003800000 */
.L_x_3704:
[----:B------:R-:W-:Y:S01]  /*c640*/  VIADD R0, R154, 0x10 ;  /* 0x000000109a007836 */ /* 0x000fe20000000000 */
[----:B------:R-:W-:Y:S04]  /*c650*/  BSSY B2, `(.L_x_3716) ;  /* 0x00000a5000027945 */ /* 0x000fe80003800000 */
[----:B------:R-:W-:-:S04]  /*c660*/  ISETP.GE.AND P2, PT, R0, R13, PT ;  /* 0x0000000d0000720c */ /* 0x000fc80003f46270 */
[----:B------:R-:W-:-:S13]  /*c670*/  ISETP.LT.OR P2, PT, R124, -0x87, P2 ;  /* 0xffffff797c00780c */ /* 0x000fda0001741670 */
[----:B------:R-:W-:Y:S05]  /*c680*/  @P2 BRA `(.L_x_3717) ;  /* 0x0000000800842947 */ /* 0x000fea0003800000 */
[----:B------:R-:W-:Y:S01]  /*c690*/  ULDC UR5, c[0x0][0x2d0] ;  /* 0x0000b40000057ab9 */ /* 0x000fe20000000800 */
[----:B------:R-:W-:Y:S01]  /*c6a0*/  IADD3 R2, P4, R146, R7, RZ ;  /* 0x0000000792027210 */ /* 0x000fe20007f9e0ff */
        /* <DEDUP_REMOVED lines=20> */
[----:B------:R-:W-:Y:S02]  /*c7f0*/  HADD2.F32 R31, -RZ, R17.H1_H1 ;  /* 0x30000011ff1f7230 */ /* 0x000fe40000004100 */
[----:B------:R-:W-:Y:S02]  /*c800*/  HADD2.F32 R29, -RZ, R19.H1_H1 ;  /* 0x30000013ff1d7230 */ /* 0x000fe40000004100 */
[----:B------:R-:W-:-:S02]  /*c810*/  HADD2.F32 R32, -RZ, R17.H0_H0 ;  /* 0x20000011ff207230 */ /* 0x000fc40000004100 */
[----:B------:R-:W-:Y:S02]  /*c820*/  HADD2.F32 R28, -RZ, R19.H0_H0 ;  /* 0x20000013ff1c7230 */ /* 0x000fe40000004100 */
[----:B---3--:R-:W-:Y:S02]  /*c830*/  HADD2.F32 R18, -RZ, R2.H1_H1 ;  /* 0x30000002ff127230 */ /* 0x008fe40000004100 */
[----:B------:R-:W-:Y:S02]  /*c840*/  HADD2.F32 R12, -RZ, R3.H1_H1 ;  /* 0x30000003ff0c7230 */ /* 0x000fe40000004100 */
[----:B--2---:R-:W-:Y:S02]  /*c850*/  HADD2.F32 R27, -RZ, R4.H1_H1 ;  /* 0x30000004ff1b7230 */ /* 0x004fe40000004100 */
        /* <DEDUP_REMOVED lines=31> */
.L_x_3721:
[----:B------:R-:W-:Y:S05]  /*ca50*/  BSYNC B0 ;  /* 0x0000000000007941 */ /* 0x000fea0003800000 */
.L_x_3720:
[----:B-----5:R3:W-:Y:S02]  /*ca60*/  STS.128 [R206+0x800], R16 ;  /* 0x00080010ce007388 */ /* 0x0207e40000000c00 */
.L_x_3719:
[----:B------:R-:W-:Y:S05]  /*ca70*/  BSYNC B1 ;  /* 0x0000000000017941 */ /* 0x000fea0003800000 */
.L_x_3718:
        /* <DEDUP_REMOVED lines=48> */
.L_x_3725:
[----:B------:R-:W-:Y:S05]  /*cd80*/  BSYNC B0 ;  /* 0x0000000000007941 */ /* 0x000fea0003800000 */
.L_x_3724:
[----:B-----5:R3:W-:Y:S02]  /*cd90*/  STS.128 [R206+0x2800], R16 ;  /* 0x00280010ce007388 */ /* 0x0207e40000000c00 */
.L_x_3723:
[----:B------:R-:W-:Y:S05]  /*cda0*/  BSYNC B1 ;  /* 0x0000000000017941 */ /* 0x000fea0003800000 */
.L_x_3722:
        /* <DEDUP_REMOVED lines=8> */
[--C-:B--2--5:R-:W-:Y:S01]  /*ce30*/  HADD2.F32 R27, -RZ, R17.reuse.H1_H1 ;  /* 0x30000011ff1b7230 */ /* 0x124fe20000004100 */
[----:B------:R-:W-:Y:S01]  /*ce40*/  MOV R26, R18 ;  /* 0x00000012001a7202 */ /* 0x000fe20000000f00 */
[----:B------:R-:W-:Y:S02]  /*ce50*/  HADD2.F32 R28, -RZ, R17.H0_H0 ;  /* 0x20000011ff1c7230 */ /* 0x000fe40000004100 */
[--C-:B-1----:R-:W-:Y:S02]  /*ce60*/  HADD2.F32 R22, -RZ, R19.reuse.H0_H0 ;  /* 0x20000013ff167230 */ /* 0x102fe40000004100 */
[----:B------:R-:W-:-:S02]  /*ce70*/  HADD2.F32 R23, -RZ, R19.H1_H1 ;  /* 0x30000013ff177230 */ /* 0x000fc40000004100 */
        /* <DEDUP_REMOVED lines=10> */
[----:B------:R-:W-:Y:S01]  /*cf20*/  FFMA.FTZ R8, R23, R18, R8 ;  /* 0x0000001217087223 */ /* 0x000fe20000010008 */
[----:B------:R-:W-:-:S02]  /*cf30*/  HADD2.F32 R19, -RZ, R16.H0_H0 ;  /* 0x20000010ff137230 */ /* 0x000fc40000004100 */
[----:B------:R-:W-:Y:S01]  /*cf40*/  FFMA.FTZ R9, R22, R18, -R9 ;  /* 0x0000001216097223 */ /* 0x000fe20000010809 */
[----:B------:R-:W-:Y:S01]  /*cf50*/  HADD2.F32 R23, -RZ, R16.H1_H1 ;  /* 0x30000010ff177230 */ /* 0x000fe20000004100 */
[----:B------:R-:W-:Y:S01]  /*cf60*/  F2FP.F16.F32.PACK_AB R17, R12, R17 ;  /* 0x000000110c11723e */ /* 0x000fe200000000ff */
[----:B------:R-:W-:Y:S02]  /*cf70*/  HADD2.F32 R2, -RZ, R2.H0_H0 ;  /* 0x20000002ff027230 */ /* 0x000fe40000004100 */
        /* <DEDUP_REMOVED lines=16> */
.L_x_3727:
[----:B------:R-:W-:Y:S05]  /*d080*/  BSYNC B0 ;  /* 0x0000000000007941 */ /* 0x000fea0003800000 */
.L_x_3726:
[----:B-----5:R3:W-:Y:S02]  /*d090*/  STS.128 [R206+0x4800], R16 ;  /* 0x00480010ce007388 */ /* 0x0207e40000000c00 */
.L_x_3717:
[----:B------:R-:W-:Y:S05]  /*d0a0*/  BSYNC B2 ;  /* 0x0000000000027941 */ /* 0x000fea0003800000 */
.L_x_3716:
[----:B-1----:R-:W-:Y:S01]  /*d0b0*/  VIADD R22, R154, 0x20 ;  /* 0x000000209a167836 */ /* 0x002fe20000000000 */
        /* <DEDUP_REMOVED lines=20> */
[----:B---3--:R3:W5:Y:S01]  /*d200*/  LDG.E.128 R16, desc[UR6][R24.64] ;  /* 0x0000000618107981 */ /* 0x008762000c1e1d00 */
[----:B------:R-:W-:Y:S01]  /*d210*/  ISETP.GE.AND P2, PT, R14, UR12, PT ;  /* 0x0000000c0e007c0c */ /* 0x000fe2000bf46270 */
[----:B------:R-:W-:-:S12]  /*d220*/  BSSY B0, `(.L_x_3732) ;  /* 0x000002b000007945 */ /* 0x000fd80003800000 */
[----:B------:R-:W-:Y:S05]  /*d230*/  @P2 BRA `(.L_x_3733) ;  /* 0x0000000000a42947 */ /* 0x000fea0003800000 */
[----:B------:R-:W4:Y:S04]  /*d240*/  LDG.E.64 R2, desc[UR6][R32.64] ;  /* 0x0000000620027981 */ /* 0x000f28000c1e1b00 */
[----:B------:R-:W3:Y:S01]  /*d250*/  LDG.E.64 R4, desc[UR6][R8.64] ;  /* 0x0000000608047981 */ /* 0x000ee2000c1e1b00 */
[----:B-----5:R-:W-:Y:S01]  /*d260*/  MOV R29, R18 ;  /* 0x00000012001d7202 */ /* 0x020fe20000000f00 */
[----:B------:R-:W-:Y:S02]  /*d270*/  HADD2.F32 R31, -RZ, R17.H1_H1 ;  /* 0x30000011ff1f7230 */ /* 0x000fe40000004100 */
[----:B--2---:R-:W-:Y:S02]  /*d280*/  HADD2.F32 R27, -RZ, R19.H1_H1 ;  /* 0x30000013ff1b7230 */ /* 0x004fe40000004100 */
[----:B------:R-:W-:-:S02]  /*d290*/  HADD2.F32 R30, -RZ, R17.H0_H0 ;  /* 0x20000011ff1e7230 */ /* 0x000fc40000004100 */
[----:B------:R-:W-:Y:S02]  /*d2a0*/  HADD2.F32 R28, -RZ, R19.H0_H0 ;  /* 0x20000013ff1c7230 */ /* 0x000fe40000004100 */
[----:B----4-:R-:W-:Y:S02]  /*d2b0*/  HADD2.F32 R18, -RZ, R2.H1_H1 ;  /* 0x30000002ff127230 */ /* 0x010fe40000004100 */
[----:B------:R-:W-:Y:S02]  /*d2c0*/  HADD2.F32 R12, -RZ, R3.H1_H1 ;  /* 0x30000003ff0c7230 */ /* 0x000fe40000004100 */
[----:B---3--:R-:W-:Y:S02]  /*d2d0*/  HADD2.F32 R26, -RZ, R4.H1_H1 ;  /* 0x30000004ff1a7230 */ /* 0x008fe40000004100 */
[----:B------:R-:W-:Y:S01]  /*d2e0*/  FMUL.FTZ R19, R31, R18 ;  /* 0x000000121f137220 */ /* 0x000fe20000410000 */
[----:B------:R-:W-:Y:S02]  /*d2f0*/  HADD2.F32 R23, -RZ, R5.H1_H1 ;  /* 0x30000005ff177230 */ /* 0x000fe40000004100 */
[----:B------:R-:W-:Y:S01]  /*d300*/  FMUL.FTZ R17, R27, R12 ;  /* 0x0000000c1b117220 */ /* 0x000fe20000410000 */
[----:B------:R-:W-:Y:S01]  /*d310*/  FMUL.FTZ R18, R30, R18 ;  /* 0x000000121e127220 */ /* 0x000fe20000410000 */
[----:B------:R-:W-:Y:S01]  /*d320*/  FMUL.FTZ R12, R28, R12 ;  /* 0x0000000c1c0c7220 */ /* 0x000fe20000410000 */
[-C--:B------:R-:W-:Y:S01]  /*d330*/  FFMA.FTZ R19, R30, R26.reuse, -R19 ;  /* 0x0000001a1e137223 */ /* 0x080fe20000010813 */
[-C--:B------:R-:W-:Y:S01]  /*d340*/  FFMA.FTZ R17, R28, R23.reuse, -R17 ;  /* 0x000000171c117223 */ /* 0x080fe20000010811 */
[----:B------:R-:W-:Y:S01]  /*d350*/  FFMA.FTZ R18, R31, R26, R18 ;  /* 0x0000001a1f127223 */ /* 0x000fe20000010012 */
[----:B------:R-:W-:Y:S01]  /*d360*/  FFMA.FTZ R12, R27, R23, R12 ;  /* 0x000000171b0c7223 */ /* 0x000fe2000001000c */
[----:B------:R-:W-:-:S02]  /*d370*/  HADD2.F32 R3, -RZ, R3.H0_H0 ;  /* 0x20000003ff037230 */ /* 0x000fc40000004100 */
[--C-:B------:R-:W-:Y:S01]  /*d380*/  HADD2.F32 R23, -RZ, R16.reuse.H0_H0 ;  /* 0x20000010ff177230 */ /* 0x100fe20000004100 */
[----:B------:R-:W-:Y:S01]  /*d390*/  F2FP.F16.F32.PACK_AB R18, R18, R19 ;  /* 0x000000131212723e */ /* 0x000fe200000000ff */
[----:B------:R-:W-:Y:S01]  /*d3a0*/  HADD2.F32 R27, -RZ, R16.H1_H1 ;  /* 0x30000010ff1b7230 */ /* 0x000fe20000004100 */
[----:B------:R-:W-:Y:S01]  /*d3b0*/  F2FP.F16.F32.PACK_AB R19, R12, R17 ;  /* 0x000000110c13723e */ /* 0x000fe200000000ff */
[--C-:B------:R-:W-:Y:S01]  /*d3c0*/  HADD2.F32 R26, -RZ, R29.reuse.H1_H1 ;  /* 0x3000001dff1a7230 */ /* 0x100fe20000004100 */
[----:B------:R-:W-:Y:S01]  /*d3d0*/  MOV R17, R18 ;  /* 0x0000001200117202 */ /* 0x000fe20000000f00 */
[----:B------:R-:W-:Y:S02]  /*d3e0*/  HADD2.F32 R16, -RZ, R29.H0_H0 ;  /* 0x2000001dff107230 */ /* 0x000fe40000004100 */
[----:B------:R-:W-:Y:S02]  /*d3f0*/  HADD2.F32 R2, -RZ, R2.H0_H0 ;  /* 0x20000002ff027230 */ /* 0x000fe40000004100 */
[----:B------:R-:W-:Y:S01]  /*d400*/  FMUL.FTZ R29, R26, R3 ;  /* 0x000000031a1d7220 */ /* 0x000fe20000410000 */
        /* <DEDUP_REMOVED lines=12> */
.L_x_3733:
[----:B------:R-:W-:Y:S05]  /*d4d0*/  BSYNC B0 ;  /* 0x0000000000007941 */ /* 0x000fea0003800000 */
.L_x_3732:
[----:B-----5:R1:W-:Y:S02]  /*d4e0*/  STS.128 [R206+0x1000], R16 ;  /* 0x00100010ce007388 */ /* 0x0203e40000000c00 */
.L_x_3731:
[----:B------:R-:W-:Y:S05]  /*d4f0*/  BSYNC B1 ;  /* 0x0000000000017941 */ /* 0x000fea0003800000 */
.L_x_3730:
        /* <DEDUP_REMOVED lines=9> */
[----:B-----5:R-:W-:Y:S01]  /*d590*/  MOV R29, R18 ;  /* 0x00000012001d7202 */ /* 0x020fe20000000f00 */
[----:B------:R-:W-:Y:S02]  /*d5a0*/  HADD2.F32 R31, -RZ, R17.H1_H1 ;  /* 0x30000011ff1f7230 */ /* 0x000fe40000004100 */
[----:B--2---:R-:W-:Y:S02]  /*d5b0*/  HADD2.F32 R27, -RZ, R19.H1_H1 ;  /* 0x30000013ff1b7230 */ /* 0x004fe40000004100 */
[----:B------:R-:W-:-:S02]  /*d5c0*/  HADD2.F32 R30, -RZ, R17.H0_H0 ;  /* 0x20000011ff1e7230 */ /* 0x000fc40000004100 */
[----:B------:R-:W-:Y:S02]  /*d5d0*/  HADD2.F32 R28, -RZ, R19.H0_H0 ;  /* 0x20000013ff1c7230 */ /* 0x000fe40000004100 */
[----:B---3--:R-:W-:Y:S02]  /*d5e0*/  HADD2.F32 R18, -RZ, R2.H1_H1 ;  /* 0x30000002ff127230 */ /* 0x008fe40000004100 */
[----:B------:R-:W-:Y:S02]  /*d5f0*/  HADD2.F32 R12, -RZ, R3.H1_H1 ;  /* 0x30000003ff0c7230 */ /* 0x000fe40000004100 */
[----:B----4-:R-:W-:Y:S02]  /*d600*/  HADD2.F32 R26, -RZ, R4.H1_H1 ;  /* 0x30000004ff1a7230 */ /* 0x010fe40000004100 */
        /* <DEDUP_REMOVED lines=31> */
.L_x_3737:
[----:B------:R-:W-:Y:S05]  /*d800*/  BSYNC B0 ;  /* 0x0000000000007941 */ /* 0x000fea0003800000 */
.L_x_3736:
[----:B-----5:R3:W-:Y:S02]  /*d810*/  STS.128 [R206+0x3000], R16 ;  /* 0x00300010ce007388 */ /* 0x0207e40000000c00 */
.L_x_3735:
[----:B------:R-:W-:Y:S05]  /*d820*/  BSYNC B1 ;  /* 0x0000000000017941 */ /* 0x000fea0003800000 */
.L_x_3734:
[----:B------:R1:W-:Y:S01]  /*d830*/  @P0 STS.128 [R206+0x5000], RZ ;  /* 0x005000ffce000388 */ /* 0x0003e20000000c00 */
[----:B------:R-:W-:Y:S05]  /*d840*/  @P0 BRA `(.L_x_3729) ;  /* 0x0000000000b80947 */ /* 0x000fea0003800000 */
[----:B-123--:R-:W5:Y:S01]  /*d850*/  LDG.E.128 R24, desc[UR6][R24.64+0x100] ;  /* 0x0001000618187981 */ /* 0x00ef62000c1e1d00 */
[----:B------:R-:W-:Y:S01]  /*d860*/  ISETP.GE.AND P2, PT, R10, UR12, PT ;  /* 0x0000000c0a007c0c */ /* 0x000fe2000bf46270 */
[----:B------:R-:W-:-:S12]  /*d870*/  BSSY B0, `(.L_x_3738) ;  /* 0x000002a000007945 */ /* 0x000fd80003800000 */
[----:B------:R-:W-:Y:S05]  /*d880*/  @P2 BRA `(.L_x_3739) ;  /* 0x0000000000a02947 */ /* 0x000fea0003800000 */
[----:B------:R-:W2:Y:S04]  /*d890*/  LDG.E.64 R2, desc[UR6][R32.64+0x80] ;  /* 0x0000800620027981 */ /* 0x000ea8000c1e1b00 */
[----:B------:R-:W3:Y:S01]  /*d8a0*/  LDG.E.64 R4, desc[UR6][R8.64+0x80] ;  /* 0x0000800608047981 */ /* 0x000ee2000c1e1b00 */
[----:B-----5:R-:W-:Y:S01]  /*d8b0*/  MOV R23, R27 ;  /* 0x0000001b00177202 */ /* 0x020fe20000000f00 */
[--C-:B------:R-:W-:Y:S02]  /*d8c0*/  HADD2.F32 R27, -RZ, R25.reuse.H0_H0 ;  /* 0x20000019ff1b7230 */ /* 0x100fe40000004100 */
[----:B------:R-:W-:Y:S02]  /*d8d0*/  HADD2.F32 R25, -RZ, R25.H1_H1 ;  /* 0x30000019ff197230 */ /* 0x000fe40000004100 */
[----:B------:R-:W-:-:S02]  /*d8e0*/  HADD2.F32 R18, -RZ, R23.H0_H0 ;  /* 0x20000017ff127230 */ /* 0x000fc40000004100 */
[----:B------:R-:W-:Y:S02]  /*d8f0*/  HADD2.F32 R23, -RZ, R23.H1_H1 ;  /* 0x30000017ff177230 */ /* 0x000fe40000004100 */
[----:B--2---:R-:W-:Y:S02]  /*d900*/  HADD2.F32 R12, -RZ, R2.H1_H1 ;  /* 0x30000002ff0c7230 */ /* 0x004fe40000004100 */
[----:B------:R-:W-:Y:S02]  /*d910*/  HADD2.F32 R28, -RZ, R3.H1_H1 ;  /* 0x30000003ff1c7230 */ /* 0x000fe40000004100 */
[----:B---3--:R-:W-:Y:S02]  /*d920*/  HADD2.F32 R19, -RZ, R4.H1_H1 ;  /* 0x30000004ff137230 */ /* 0x008fe40000004100 */
[-C--:B------:R-:W-:Y:S01]  /*d930*/  FMUL.FTZ R16, R25, R12.reuse ;  /* 0x0000000c19107220 */ /* 0x080fe20000410000 */
[----:B------:R-:W-:Y:S01]  /*d940*/  FMUL.FTZ R12, R27, R12 ;  /* 0x0000000c1b0c7220 */ /* 0x000fe20000410000 */
[----:B------:R-:W-:-:S02]  /*d950*/  HADD2.F32 R17, -RZ, R5.H1_H1 ;  /* 0x30000005ff117230 */ /* 0x000fc40000004100 */
[CC--:B------:R-:W-:Y:S01]  /*d960*/  FMUL.FTZ R8, R18.reuse, R28.reuse ;  /* 0x0000001c12087220 */ /* 0x0c0fe20000410000 */
[----:B------:R-:W-:Y:S01]  /*d970*/  FMUL.FTZ R9, R23, R28 ;  /* 0x0000001c17097220 */ /* 0x000fe20000410000 */
[-C--:B------:R-:W-:Y:S01]  /*d980*/  FFMA.FTZ R16, R27, R19.reuse, -R16 ;  /* 0x000000131b107223 */ /* 0x080fe20000010810 */
[----:B------:R-:W-:Y:S01]  /*d990*/  FFMA.FTZ R19, R25, R19, R12 ;  /* 0x0000001319137223 */ /* 0x000fe2000001000c */
[--C-:B------:R-:W-:Y:S02]  /*d9a0*/  HADD2.F32 R12, -RZ, R26.reuse.H0_H0 ;  /* 0x2000001aff0c7230 */ /* 0x100fe40000004100 */
[-C--:B------:R-:W-:Y:S01]  /*d9b0*/  FFMA.FTZ R8, R23, R17.reuse, R8 ;  /* 0x0000001117087223 */ /* 0x080fe20000010008 */
[----:B------:R-:W-:Y:S02]  /*d9c0*/  HADD2.F32 R3, -RZ, R3.H0_H0 ;  /* 0x20000003ff037230 */ /* 0x000fe40000004100 */
[----:B------:R-:W-:Y:S01]  /*d9d0*/  FFMA.FTZ R9, R18, R17, -R9 ;  /* 0x0000001112097223 */ /* 0x000fe20000010809 */
[----:B------:R-:W-:Y:S01]  /*d9e0*/  HADD2.F32 R26, -RZ, R26.H1_H1 ;  /* 0x3000001aff1a7230 */ /* 0x000fe20000004100 */
[----:B------:R-:W-:Y:S01]  /*d9f0*/  F2FP.F16.F32.PACK_AB R16, R19, R16 ;  /* 0x000000101310723e */ /* 0x000fe200000000ff */
[----:B------:R-:W-:-:S02]  /*da00*/  HADD2.F32 R2, -RZ, R2.H0_H0 ;  /* 0x20000002ff027230 */ /* 0x000fc40000004100 */
[--C-:B------:R-:W-:Y:S02]  /*da10*/  HADD2.F32 R23, -RZ, R24.reuse.H1_H1 ;  /* 0x30000018ff177230 */ /* 0x100fe40000004100 */
[-C--:B------:R-:W-:Y:S01]  /*da20*/  FMUL.FTZ R25, R26, R3.reuse ;  /* 0x000000031a197220 */ /* 0x080fe20000410000 */
[----:B------:R-:W-:Y:S02]  /*da30*/  HADD2.F32 R17, -RZ, R24.H0_H0 ;  /* 0x20000018ff117230 */ /* 0x000fe40000004100 */
        /* <DEDUP_REMOVED lines=13> */
.L_x_3739:
[----:B------:R-:W-:Y:S05]  /*db10*/  BSYNC B0 ;  /* 0x0000000000007941 */ /* 0x000fea0003800000 */
.L_x_3738:
[----:B-----5:R1:W-:Y:S02]  /*db20*/  STS.128 [R206+0x5000], R24 ;  /* 0x00500018ce007388 */ /* 0x0203e40000000c00 */
.L_x_3729:
[----:B------:R-:W-:Y:S05]  /*db30*/  BSYNC B2 ;  /* 0x0000000000027941 */ /* 0x000fea0003800000 */
.L_x_3728:
        /* <DEDUP_REMOVED lines=26> */
[--C-:B-----5:R-:W-:Y:S01]  /*dce0*/  HADD2.F32 R24, -RZ, R19.reuse.H0_H0 ;  /* 0x20000013ff187230 */ /* 0x120fe20000004100 */
[----:B------:R-:W-:Y:S01]  /*dcf0*/  MOV R23, R18 ;  /* 0x0000001200177202 */ /* 0x000fe20000000f00 */
[----:B------:R-:W-:Y:S02]  /*dd00*/  HADD2.F32 R19, -RZ, R19.H1_H1 ;  /* 0x30000013ff137230 */ /* 0x000fe40000004100 */
[--C-:B------:R-:W-:Y:S02]  /*dd10*/  HADD2.F32 R25, -RZ, R17.reuse.H1_H1 ;  /* 0x30000011ff197230 */ /* 0x100fe40000004100 */
[----:B--2---:R-:W-:-:S02]  /*dd20*/  HADD2.F32 R26, -RZ, R17.H0_H0 ;  /* 0x20000011ff1a7230 */ /* 0x004fc40000004100 */
        /* <DEDUP_REMOVED lines=13> */
[--C-:B------:R-:W-:Y:S01]  /*de00*/  HADD2.F32 R19, -RZ, R16.reuse.H1_H1 ;  /* 0x30000010ff137230 */ /* 0x100fe20000004100 */
[----:B------:R-:W-:Y:S01]  /*de10*/  F2FP.F16.F32.PACK_AB R12, R12, R13 ;  /* 0x0000000d0c0c723e */ /* 0x000fe200000000ff */
[----:B------:R-:W-:Y:S02]  /*de20*/  HADD2.F32 R3, -RZ, R3.H0_H0 ;  /* 0x20000003ff037230 */ /* 0x000fe40000004100 */
[----:B------:R-:W-:Y:S02]  /*de30*/  HADD2.F32 R17, -RZ, R16.H0_H0 ;  /* 0x20000010ff117230 */ /* 0x000fe40000004100 */
[-C--:B------:R-:W-:Y:S01]  /*de40*/  FMUL.FTZ R24, R19, R2.reuse ;  /* 0x0000000213187220 */ /* 0x080fe20000410000 */
[--C-:B------:R-:W-:Y:S02]  /*de50*/  HADD2.F32 R18, -RZ, R23.reuse.H1_H1 ;  /* 0x30000017ff127230 */ /* 0x100fe40000004100 */
[----:B------:R-:W-:Y:S02]  /*de60*/  HADD2.F32 R16, -RZ, R23.H0_H0 ;  /* 0x20000017ff107230 */ /* 0x000fe40000004100 */
[----:B------:R-:W-:Y:S01]  /*de70*/  FMUL.FTZ R2, R17, R2 ;  /* 0x0000000211027220 */ /* 0x000fe20000410000 */
        /* <DEDUP_REMOVED lines=12> */
.L_x_3744:
[----:B------:R-:W-:Y:S05]  /*df40*/  BSYNC B0 ;  /* 0x0000000000007941 */ /* 0x000fea0003800000 */
.L_x_3743:
[----:B-----5:R3:W-:Y:S02]  /*df50*/  STS.128 [R206+0x1800], R16 ;  /* 0x00180010ce007388 */ /* 0x0207e40000000c00 */
.L_x_3742:
[----:B------:R-:W-:Y:S05]  /*df60*/  BSYNC B1 ;  /* 0x0000000000017941 */ /* 0x000fea0003800000 */
.L_x_3741:
[----:B------:R1:W-:Y:S01]  /*df70*/  @P1 STS.128 [R206+0x3800], RZ ;  /* 0x003800ffce001388 */ /* 0x0003e20000000c00 */
[----:B------:R-:W-:Y:S04]  /*df80*/  BSSY B1, `(.L_x_3745) ;  /* 0x0000031000017945 */ /* 0x000fe80003800000 */
[----:B------:R-:W-:Y:S05]  /*df90*/  @P1 BRA `(.L_x_3746) ;  /* 0x0000000000bc1947 */ /* 0x000fea0003800000 */
[----:B------:R1:W5:Y:S01]  /*dfa0*/  LDG.E.128 R12, desc[UR6][R20.64+0x80] ;  /* 0x00008006140c7981 */ /* 0x000362000c1e1d00 */
[----:B------:R-:W-:Y:S01]  /*dfb0*/  ISETP.GE.AND P1, PT, R11, UR12, PT ;  /* 0x0000000c0b007c0c */ /* 0x000fe2000bf26270 */
[----:B------:R-:W-:-:S12]  /*dfc0*/  BSSY B0, `(.L_x_3747) ;  /* 0x000002b000007945 */ /* 0x000fd80003800000 */
[----:B------:R-:W-:Y:S05]  /*dfd0*/  @P1 BRA `(.L_x_3748) ;  /* 0x0000000000a41947 */ /* 0x000fea0003800000 */
[----:B------:R-:W4:Y:S04]  /*dfe0*/  LDG.E.64 R2, desc[UR6][R8.64+0x40] ;  /* 0x0000400608027981 */ /* 0x000f28000c1e1b00 */
[----:B------:R-:W4:Y:S01]  /*dff0*/  LDG.E.64 R4, desc[UR6][R6.64+0x40] ;  /* 0x0000400606047981 */ /* 0x000f22000c1e1b00 */
[----:B-1-3-5:R-:W-:Y:S01]  /*e000*/  MOV R19, R14 ;  /* 0x0000000e00137202 */ /* 0x02afe20000000f00 */
[----:B------:R-:W-:Y:S02]  /*e010*/  HADD2.F32 R23, -RZ, R13.H1_H1 ;  /* 0x3000000dff177230 */ /* 0x000fe40000004100 */
[----:B------:R-:W-:Y:S02]  /*e020*/  HADD2.F32 R18, -RZ, R15.H1_H1 ;  /* 0x3000000fff127230 */ /* 0x000fe40000004100 */
[----:B--2---:R-:W-:-:S02]  /*e030*/  HADD2.F32 R26, -RZ, R13.H0_H0 ;  /* 0x2000000dff1a7230 */ /* 0x004fc40000004100 */
[----:B------:R-:W-:Y:S02]  /*e040*/  HADD2.F32 R24, -RZ, R15.H0_H0 ;  /* 0x2000000fff187230 */ /* 0x000fe40000004100 */
[----:B----4-:R-:W-:Y:S02]  /*e050*/  HADD2.F32 R14, -RZ, R2.H1_H1 ;  /* 0x30000002ff0e7230 */ /* 0x010fe40000004100 */
[----:B------:R-:W-:Y:S02]  /*e060*/  HADD2.F32 R11, -RZ, R3.H1_H1 ;  /* 0x30000003ff0b7230 */ /* 0x000fe40000004100 */
[----:B------:R-:W-:Y:S02]  /*e070*/  HADD2.F32 R16, -RZ, R5.H1_H1 ;  /* 0x30000005ff107230 */ /* 0x000fe40000004100 */
        /* <DEDUP_REMOVED lines=31> */
.L_x_3748:
[----:B------:R-:W-:Y:S05]  /*e270*/  BSYNC B0 ;  /* 0x0000000000007941 */ /* 0x000fea0003800000 */
.L_x_3747:
[----:B-----5:R1:W-:Y:S02]  /*e280*/  STS.128 [R206+0x3800], R12 ;  /* 0x0038000cce007388 */ /* 0x0203e40000000c00 */
.L_x_3746:
[----:B------:R-:W-:Y:S05]  /*e290*/  BSYNC B1 ;  /* 0x0000000000017941 */ /* 0x000fea0003800000 */
.L_x_3745:
        /* <DEDUP_REMOVED lines=8> */
[----:B-----5:R-:W-:Y:S02]  /*e320*/  MOV R10, R13 ;  /* 0x0000000d000a7202 */ /* 0x020fe40000000f00 */
[----:B------:R-:W-:Y:S02]  /*e330*/  MOV R13, R15 ;  /* 0x0000000f000d7202 */ /* 0x000fe40000000f00 */
[----:B---3--:R-:W-:Y:S01]  /*e340*/  MOV R16, R14 ;  /* 0x0000000e00107202 */ /* 0x008fe20000000f00 */
[----:B------:R-:W-:-:S02]  /*e350*/  HADD2.F32 R18, -RZ, R10.H0_H0 ;  /* 0x2000000aff127230 */ /* 0x000fc40000004100 */
[--C-:B------:R-:W-:Y:S02]  /*e360*/  HADD2.F32 R14, -RZ, R13.reuse.H0_H0 ;  /* 0x2000000dff0e7230 */ /* 0x100fe40000004100 */
[----:B------:R-:W-:Y:S02]  /*e370*/  HADD2.F32 R13, -RZ, R13.H1_H1 ;  /* 0x3000000dff0d7230 */ /* 0x000fe40000004100 */
[----:B------:R-:W-:Y:S02]  /*e380*/  HADD2.F32 R15, -RZ, R10.H1_H1 ;  /* 0x3000000aff0f7230 */ /* 0x000fe40000004100 */
[----:B--2---:R-:W-:Y:S02]  /*e390*/  HADD2.F32 R17, -RZ, R3.H1_H1 ;  /* 0x30000003ff117230 */ /* 0x004fe40000004100 */
[----:B------:R-:W-:Y:S02]  /*e3a0*/  HADD2.F32 R19, -RZ, R2.H1_H1 ;  /* 0x30000002ff137230 */ /* 0x000fe40000004100 */
[----:B----4-:R-:W-:-:S02]  /*e3b0*/  HADD2.F32 R10, -RZ, R5.H1_H1 ;  /* 0x30000005ff0a7230 */ /* 0x010fc40000004100 */
[-C--:B------:R-:W-:Y:S01]  /*e3c0*/  FMUL.FTZ R7, R13, R17.reuse ;  /* 0x000000110d077220 */ /* 0x080fe20000410000 */
[----:B------:R-:W-:Y:S01]  /*e3d0*/  FMUL.FTZ R6, R14, R17 ;  /* 0x000000110e067220 */ /* 0x000fe20000410000 */
[----:B------:R-:W-:Y:S02]  /*e3e0*/  HADD2.F32 R11, -RZ, R4.H1_H1 ;  /* 0x30000004ff0b7230 */ /* 0x000fe40000004100 */
[-C--:B------:R-:W-:Y:S01]  /*e3f0*/  FMUL.FTZ R9, R15, R19.reuse ;  /* 0x000000130f097220 */ /* 0x080fe20000410000 */
[----:B------:R-:W-:Y:S01]  /*e400*/  FMUL.FTZ R8, R18, R19 ;  /* 0x0000001312087220 */ /* 0x000fe20000410000 */
[-C--:B------:R-:W-:Y:S01]  /*e410*/  FFMA.FTZ R7, R14, R10.reuse, -R7 ;  /* 0x0000000a0e077223 */ /* 0x080fe20000010807 */
[----:B------:R-:W-:Y:S01]  /*e420*/  FFMA.FTZ R6, R13, R10, R6 ;  /* 0x0000000a0d067223 */ /* 0x000fe20000010006 */
[----:B------:R-:W-:Y:S02]  /*e430*/  HADD2.F32 R10, -RZ, R16.H0_H0 ;  /* 0x20000010ff0a7230 */ /* 0x000fe40000004100 */
[-C--:B------:R-:W-:Y:S01]  /*e440*/  FFMA.FTZ R9, R18, R11.reuse, -R9 ;  /* 0x0000000b12097223 */ /* 0x080fe20000010809 */
[----:B------:R-:W-:Y:S01]  /*e450*/  FFMA.FTZ R8, R15, R11, R8 ;  /* 0x0000000b0f087223 */ /* 0x000fe20000010008 */
[----:B------:R-:W-:Y:S01]  /*e460*/  HADD2.F32 R2, -RZ, R2.H0_H0 ;  /* 0x20000002ff027230 */ /* 0x000fe20000004100 */
[----:B------:R-:W-:Y:S01]  /*e470*/  F2FP.F16.F32.PACK_AB R6, R6, R7 ;  /* 0x000000070606723e */ /* 0x000fe200000000ff */
[----:B------:R-:W-:-:S02]  /*e480*/  HADD2.F32 R3, -RZ, R3.H0_H0 ;  /* 0x20000003ff037230 */ /* 0x000fc40000004100 */
[----:B------:R-:W-:Y:S01]  /*e490*/  HADD2.F32 R13, -RZ, R12.H1_H1 ;  /* 0x3000000cff0d7230 */ /* 0x000fe20000004100 */
[----:B------:R-:W-:Y:S01]  /*e4a0*/  F2FP.F16.F32.PACK_AB R8, R8, R9 ;  /* 0x000000090808723e */ /* 0x000fe200000000ff */
[----:B------:R-:W-:Y:S02]  /*e4b0*/  HADD2.F32 R16, -RZ, R16.H1_H1 ;  /* 0x30000010ff107230 */ /* 0x000fe40000004100 */
        /* <DEDUP_REMOVED lines=15> */
.L_x_3750:
[----:B------:R-:W-:Y:S05]  /*e5b0*/  BSYNC B0 ;  /* 0x0000000000007941 */ /* 0x000fea0003800000 */
.L_x_3749:
[----:B-----5:R1:W-:Y:S01]  /*e5c0*/  STS.128 [R206+0x5800], R12 ;  /* 0x0058000cce007388 */ /* 0x0203e20000000c00 */
[----:B------:R-:W-:Y:S05]  /*e5d0*/  BRA `(.L_x_3740) ;  /* 0x00000050002c7947 */ /* 0x000fea0003800000 */
.L_x_3703:
        /* <DEDUP_REMOVED lines=35> */
[----:B----4-:R-:W-:Y:S02]  /*e810*/  HADD2.F32 R0, -RZ, R4.H0_H0 ;  /* 0x20000004ff007230 */ /* 0x010fe40000004100 */
[--C-:B------:R-:W-:Y:S02]  /*e820*/  HADD2.F32 R2, -RZ, R5.reuse.H0_H0 ;  /* 0x20000005ff027230 */ /* 0x100fe40000004100 */
        /* <DEDUP_REMOVED lines=9> */
[----:B------:R-:W-:Y:S01]  /*e8c0*/  FMUL.FTZ R39, R39, R2 ;  /* 0x0000000227277220 */ /* 0x000fe20000410000 */
[----:B------:R-:W-:-:S02]  /*e8d0*/  HADD2.F32 R41, -RZ, R28.H1_H1 ;  /* 0x3000001cff297230 */ /* 0x000fc40000004100 */
[----:B------:R-:W-:Y:S01]  /*e8e0*/  @!P4 FADD.FTZ R4, -R4, -RZ ;  /* 0x800000ff0404c221 */ /* 0x000fe20000010100 */
[----:B------:R-:W-:Y:S02]  /*e8f0*/  HADD2.F32 R29, -RZ, R29.H1_H1 ;  /* 0x3000001dff1d7230 */ /* 0x000fe40000004100 */
[----:B------:R-:W-:Y:S01]  /*e900*/  @!P4 FADD.FTZ R8, -R8, -RZ ;  /* 0x800000ff0808c221 */ /* 0x000fe20000010100 */
[----:B------:R-:W-:Y:S02]  /*e910*/  HADD2.F32 R2, -RZ, R30.H0_H0 ;  /* 0x2000001eff027230 */ /* 0x000fe40000004100 */
        /* <DEDUP_REMOVED lines=8> */
[----:B------:R-:W-:Y:S02]  /*e9a0*/  HADD2.F32 R4, -RZ, R33.H0_H0 ;  /* 0x20000021ff047230 */ /* 0x000fe40000004100 */
[----:B--2---:R-:W-:Y:S02]  /*e9b0*/  HADD2.F32 R2, -RZ, R16.H0_H0 ;  /* 0x20000010ff027230 */ /* 0x004fe40000004100 */
[----:B------:R-:W-:Y:S02]  /*e9c0*/  HADD2.F32 R8, -RZ, R17.H0_H0 ;  /* 0x20000011ff087230 */ /* 0x000fe40000004100 */
[----:B------:R-:W-:Y:S02]  /*e9d0*/  HADD2.F32 R32, -RZ, R32.H1_H1 ;  /* 0x30000020ff207230 */ /* 0x000fe40000004100 */
        /* <DEDUP_REMOVED lines=29> */
.L_x_3756:
[----:B------:R-:W-:Y:S05]  /*ebb0*/  BSYNC B0 ;  /* 0x0000000000007941 */ /* 0x000fea0003800000 */
.L_x_3755:
[----:B-----5:R3:W-:Y:S02]  /*ebc0*/  STS.128 [R206], R32 ;  /* 0x00000020ce007388 */ /* 0x0207e40000000c00 */
.L_x_3754:
[----:B------:R-:W-:Y:S05]  /*ebd0*/  BSYNC B1 ;  /* 0x0000000000017941 */ /* 0x000fea0003800000 */
.L_x_3753:
        /* <DEDUP_REMOVED lines=57> */
[----:B---3--:R-:W-:Y:S02]  /*ef70*/  HADD2.F32 R2, -RZ, R16.H0_H0 ;  /* 0x20000010ff027230 */ /* 0x008fe40000004100 */
        /* <DEDUP_REMOVED lines=31> */
.L_x_3760:
[----:B------:R-:W-:Y:S05]  /*f170*/  BSYNC B0 ;  /* 0x0000000000007941 */ /* 0x000fea0003800000 */
.L_x_3759:
[----:B-----5:R1:W-:Y:S02]  /*f180*/  STS.128 [R206+0x2000], R32 ;  /* 0x00200020ce007388 */ /* 0x0203e40000000c00 */
.L_x_3758:
[----:B------:R-:W-:Y:S05]  /*f190*/  BSYNC B1 ;  /* 0x0000000000017941 */ /* 0x000fea0003800000 */
.L_x_3757:
        /* <DEDUP_REMOVED lines=28> */
[----:B-12---:R-:W-:Y:S02]  /*f360*/  HADD2.F32 R27, -RZ, R28.H0_H0 ;  /* 0x2000001cff1b7230 */ /* 0x006fe40000004100 */
[----:B------:R-:W-:Y:S02]  /*f370*/  HADD2.F32 R37, -RZ, R29.H0_H0 ;  /* 0x2000001dff257230 */ /* 0x000fe40000004100 */
[----:B---3--:R-:W-:Y:S02]  /*f380*/  HADD2.F32 R0, -RZ, R4.H0_H0 ;  /* 0x20000004ff007230 */ /* 0x008fe40000004100 */
        /* <DEDUP_REMOVED lines=24> */
[----:B----4-:R-:W-:Y:S02]  /*f510*/  HADD2.F32 R2, -RZ, R16.H0_H0 ;  /* 0x20000010ff027230 */ /* 0x010fe40000004100 */
[----:B------:R-:W-:Y:S02]  /*f520*/  HADD2.F32 R32, -RZ, R32.H1_H1 ;  /* 0x30000020ff207230 */ /* 0x000fe40000004100 */
[----:B------:R-:W-:Y:S02]  /*f530*/  HADD2.F32 R4, -RZ, R33.H0_H0 ;  /* 0x20000021ff047230 */ /* 0x000fe40000004100 */
[----:B------:R-:W-:Y:S02]  /*f540*/  HADD2.F32 R16, -RZ, R16.H1_H1 ;  /* 0x30000010ff107230 */ /* 0x000fe40000004100 */
[----:B------:R-:W-:Y:S02]  /*f550*/  HADD2.F32 R8, -RZ, R17.H0_H0 ;  /* 0x20000011ff087230 */ /* 0x000fe40000004100 */
        /* <DEDUP_REMOVED lines=12> */
[----:B------:R-:W-:Y:S01]  /*f620*/  FMUL.FTZ R12, R43, R12 ;  /* 0x0000000c2b0c7220 */ /* 0x000fe20000410000 */
[----:B------:R-:W-:Y:S02]  /*f630*/  HADD2.F32 R8, -RZ, R33.H1_H1 ;  /* 0x30000021ff087230 */ /* 0x000fe40000004100 */
[----:B------:R-:W-:Y:S01]  /*f640*/  FMUL.FTZ R6, R41, R6 ;  /* 0x0000000629067220 */ /* 0x000fe20000410000 */
        /* <DEDUP_REMOVED lines=13> */
.L_x_3762:
[----:B------:R-:W-:Y:S05]  /*f720*/  BSYNC B0 ;  /* 0x0000000000007941 */ /* 0x000fea0003800000 */
.L_x_3761:
[----:B-----5:R3:W-:Y:S02]  /*f730*/  STS.128 [R206+0x4000], R32 ;  /* 0x00400020ce007388 */ /* 0x0207e40000000c00 */
.L_x_3752:
[----:B------:R-:W-:Y:S05]  /*f740*/  BSYNC B2 ;  /* 0x0000000000027941 */ /* 0x000fea0003800000 */
.L_x_3751:
        /* <DEDUP_REMOVED lines=98> */
.L_x_3768:
[----:B------:R-:W-:Y:S05]  /*fd70*/  BSYNC B0 ;  /* 0x0000000000007941 */ /* 0x000fea0003800000 */
.L_x_3767:
[----:B-----5:R3:W-:Y:S02]  /*fd80*/  STS.128 [R206+0x800], R32 ;  /* 0x00080020ce007388 */ /* 0x0207e40000000c00 */
.L_x_3766:
[----:B------:R-:W-:Y:S05]  /*fd90*/  BSYNC B1 ;  /* 0x0000000000017941 */ /* 0x000fea0003800000 */
.L_x_3765:
[----:B------:R1:W-:Y:S01]  /*fda0*/  @P1 STS.128 [R206+0x2800], RZ ;  /* 0x002800ffce001388 */ /* 0x0003e20000000c00 */
[----:B------:R-:W-:Y:S04]  /*fdb0*/  BSSY B1, `(.L_x_3769) ;  /* 0x000005d000017945 */ /* 0x000fe80003800000 */
        /* <DEDUP_REMOVED lines=90> */
.L_x_3772:
[----:B------:R-:W-:Y:S05]  /*10360*/  BSYNC B0 ;  /* 0x0000000000007941 */ /* 0x000fea0003800000 */
.L_x_3771:
[----:B-----5:R3:W-:Y:S02]  /*10370*/  STS.128 [R206+0x2800], R32 ;  /* 0x00280020ce007388 */ /* 0x0207e40000000c00 */
.L_x_3770:
[----:B------:R-:W-:Y:S05]  /*10380*/  BSYNC B1 ;  /* 0x0000000000017941 */ /* 0x000fea0003800000 */
.L_x_3769:
        /* <DEDUP_REMOVED lines=30> */
[----:B------:R-:W4:Y:S01]  /*10570*/  LDG.E.128 R16, desc[UR6][R16.64] ;  /* 0x0000000610107981 */ /* 0x000f22000c1e1d00 */
[----:B---3--:R-:W-:Y:S02]  /*10580*/  HADD2.F32 R23, -RZ, R32.H0_H0 ;  /* 0x20000020ff177230 */ /* 0x008fe40000004100 */
[----:B--2---:R-:W-:Y:S02]  /*10590*/  HADD2.F32 R27, -RZ, R33.H0_H0 ;  /* 0x20000021ff1b7230 */ /* 0x004fe40000004100 */
        /* <DEDUP_REMOVED lines=58> */
.L_x_3774:
[----:B------:R-:W-:Y:S05]  /*10940*/  BSYNC B0 ;  /* 0x0000000000007941 */ /* 0x000fea0003800000 */
.L_x_3773:
[----:B-----5:R1:W-:Y:S02]  /*10950*/  STS.128 [R206+0x4800], R28 ;  /* 0x0048001cce007388 */ /* 0x0203e40000000c00 */
.L_x_3764:
[----:B------:R-:W-:Y:S05]  /*10960*/  BSYNC B2 ;  /* 0x0000000000027941 */ /* 0x000fea0003800000 */
.L_x_3763:
        /* <DEDUP_REMOVED lines=65> */
[----:B------:R-:W-:-:S02]  /*10d80*/  HADD2.F32 R30, -RZ, R30.H1_H1 ;  /* 0x3000001eff1e7230 */ /* 0x000fc40000004100 */
[----:B------:R-:W-:Y:S01]  /*10d90*/  @!P2 FADD.FTZ R23, -R23, -RZ ;  /* 0x800000ff1717a221 */ /* 0x000fe20000010100 */
[----:B-----5:R-:W-:Y:S02]  /*10da0*/  HADD2.F32 R2, -RZ, R32.H0_H0 ;  /* 0x20000020ff027230 */ /* 0x020fe40000004100 */
[----:B---3--:R-:W-:Y:S02]  /*10db0*/  HADD2.F32 R4, -RZ, R16.H0_H0 ;  /* 0x20000010ff047230 */ /* 0x008fe40000004100 */
[----:B------:R-:W-:Y:S02]  /*10dc0*/  HADD2.F32 R32, -RZ, R32.H1_H1 ;  /* 0x30000020ff207230 */ /* 0x000fe40000004100 */
[----:B------:R-:W-:Y:S02]  /*10dd0*/  HADD2.F32 R8, -RZ, R33.H0_H0 ;  /* 0x20000021ff087230 */ /* 0x000fe40000004100 */
[----:B------:R-:W-:Y:S02]  /*10de0*/  HADD2.F32 R16, -RZ, R16.H1_H1 ;  /* 0x30000010ff107230 */ /* 0x000fe40000004100 */
[----:B------:R-:W-:-:S02]  /*10df0*/  HADD2.F32 R12, -RZ, R17.H0_H0 ;  /* 0x20000011ff0c7230 */ /* 0x000fc40000004100 */
[----:B------:R-:W-:Y:S01]  /*10e00*/  @!P2 FADD.FTZ R6, -R6, -RZ ;  /* 0x800000ff0606a221 */ /* 0x000fe20000010100 */
[----:B------:R-:W-:Y:S02]  /*10e10*/  HADD2.F32 R41, -RZ, R31.H0_H0 ;  /* 0x2000001fff297230 */ /* 0x000fe40000004100 */
        /* <DEDUP_REMOVED lines=24> */
.L_x_3780:
[----:B------:R-:W-:Y:S05]  /*10fa0*/  BSYNC B0 ;  /* 0x0000000000007941 */ /* 0x000fea0003800000 */
.L_x_3779:
[----:B-----5:R1:W-:Y:S02]  /*10fb0*/  STS.128 [R206+0x1000], R32 ;  /* 0x00100020ce007388 */ /* 0x0203e40000000c00 */
.L_x_3778:
[----:B------:R-:W-:Y:S05]  /*10fc0*/  BSYNC B1 ;  /* 0x0000000000017941 */ /* 0x000fea0003800000 */
.L_x_3777:
        /* <DEDUP_REMOVED lines=61> */
[----:B----4-:R-:W-:Y:S02]  /*113a0*/  HADD2.F32 R4, -RZ, R16.H0_H0 ;  /* 0x20000010ff047230 */ /* 0x010fe40000004100 */
        /* <DEDUP_REMOVED lines=30> */
.L_x_3784:
[----:B------:R-:W-:Y:S05]  /*11590*/  BSYNC B0 ;  /* 0x0000000000007941 */ /* 0x000fea0003800000 */
.L_x_3783:
[----:B-----5:R3:W-:Y:S02]  /*115a0*/  STS.128 [R206+0x3000], R32 ;  /* 0x00300020ce007388 */ /* 0x0207e40000000c00 */
.L_x_3782:
[----:B------:R-:W-:Y:S05]  /*115b0*/  BSYNC B1 ;  /* 0x0000000000017941 */ /* 0x000fea0003800000 */
.L_x_3781:
        /* <DEDUP_REMOVED lines=18> */
[----:B-1-3--:R-:W-:Y:S01]  /*116e0*/  IMAD.WIDE R24, R7, 0x2, R24 ;  /* 0x0000000207187825 */ /* 0x00afe200078e0218 */
[----:B------:R-:W-:-:S02]  /*116f0*/  @P2 IADD3 R17, -R145, RZ, RZ ;  /* 0x000000ff91112210 */ /* 0x000fc40007ffe1ff */
[----:B------:R-:W-:Y:S02]  /*11700*/  LEA.HI.X.SX32 R4, R19, R2, 0x1, P4 ;  /* 0x0000000213047211 */ /* 0x000fe400020f0eff */
[C---:B------:R-:W-:Y:S01]  /*11710*/  LEA R6, P4, R5.reuse, UR8, 0x1 ;  /* 0x0000000805067c11 */ /* 0x040fe2000f8808ff */
[----:B--2---:R-:W2:Y:S03]  /*11720*/  LDG.E.128 R24, desc[UR6][R24.64+0x100] ;  /* 0x0001000618187981 */ /* 0x004ea6000c1e1d00 */
        /* <DEDUP_REMOVED lines=30> */
[----:B------:R-:W-:-:S02]  /*11910*/  HADD2.F32 R26, -RZ, R26.H1_H1 ;  /* 0x3000001aff1a7230 */ /* 0x000fc40000004100 */
[----:B------:R-:W-:Y:S01]  /*11920*/  FMUL.FTZ R5, R4, R5 ;  /* 0x0000000504057220 */ /* 0x000fe20000410000 */
[----:B------:R-:W-:Y:S01]  /*11930*/  FMUL.FTZ R7, R2, R7 ;  /* 0x0000000702077220 */ /* 0x000fe20000410000 */
[----:B------:R-:W-:Y:S01]  /*11940*/  FMUL.FTZ R37, R37, R8 ;  /* 0x0000000825257220 */ /* 0x000fe20000410000 */
[----:B------:R-:W-:Y:S01]  /*11950*/  FMUL.FTZ R25, R25, R12 ;  /* 0x0000000c19197220 */ /* 0x000fe20000410000 */
[----:B------:R-:W-:Y:S01]  /*11960*/  @!P2 FADD.FTZ R23, -R23, -RZ ;  /* 0x800000ff1717a221 */ /* 0x000fe20000010100 */
[----:B-----5:R-:W-:Y:S02]  /*11970*/  HADD2.F32 R2, -RZ, R28.H0_H0 ;  /* 0x2000001cff027230 */ /* 0x020fe40000004100 */
[----:B----4-:R-:W-:Y:S02]  /*11980*/  HADD2.F32 R4, -RZ, R16.H0_H0 ;  /* 0x20000010ff047230 */ /* 0x010fe40000004100 */
[----:B------:R-:W-:Y:S02]  /*11990*/  HADD2.F32 R28, -RZ, R28.H1_H1 ;  /* 0x3000001cff1c7230 */ /* 0x000fe40000004100 */
[----:B------:R-:W-:-:S02]  /*119a0*/  HADD2.F32 R8, -RZ, R29.H0_H0 ;  /* 0x2000001dff087230 */ /* 0x000fc40000004100 */
[----:B------:R-:W-:Y:S02]  /*119b0*/  HADD2.F32 R16, -RZ, R16.H1_H1 ;  /* 0x30000010ff107230 */ /* 0x000fe40000004100 */
        /* <DEDUP_REMOVED lines=27> */
.L_x_3786:
[----:B------:R-:W-:Y:S05]  /*11b70*/  BSYNC B0 ;  /* 0x0000000000007941 */ /* 0x000fea0003800000 */
.L_x_3785:
[----:B-----5:R1:W-:Y:S02]  /*11b80*/  STS.128 [R206+0x5000], R28 ;  /* 0x0050001cce007388 */ /* 0x0203e40000000c00 */
.L_x_3776:
[----:B------:R-:W-:Y:S05]  /*11b90*/  BSYNC B2 ;  /* 0x0000000000027941 */ /* 0x000fea0003800000 */
.L_x_3775:
[----:B-1----:R-:W-:-:S05]  /*11ba0*/  VIADD R28, R154, 0x30 ;  /* 0x000000309a1c7836 */ /* 0x002fca0000000000 */
        /* <DEDUP_REMOVED lines=23> */
[----:B---3--:R-:W-:-:S03]  /*11d20*/  IMAD.WIDE R24, R7, 0x2, R20 ;  /* 0x0000000207187825 */ /* 0x008fc600078e0214 */
[----:B------:R-:W-:Y:S02]  /*11d30*/  LEA.HI.X.SX32 R2, R2, R9, 0x1, P4 ;  /* 0x0000000902027211 */ /* 0x000fe400020f0eff */
[C---:B------:R-:W-:Y:S01]  /*11d40*/  IADD3 R5, P4, R15.reuse, R8, RZ ;  /* 0x000000080f057210 */ /* 0x040fe20007f9e0ff */
[----:B--2---:R-:W2:Y:S03]  /*11d50*/  LDG.E.128 R24, desc[UR6][R24.64] ;  /* 0x0000000618187981 */ /* 0x004ea6000c1e1d00 */
[----:B------:R-:W-:Y:S02]  /*11d60*/  LEA.HI.X.SX32 R4, R15, R2, 0x1, P4 ;  /* 0x000000020f047211 */ /* 0x000fe400020f0eff */
[----:B------:R-:W-:-:S04]  /*11d70*/  LEA R6, P4, R5, UR8, 0x1 ;  /* 0x0000000805067c11 */ /* 0x000fc8000f8808ff */
        /* <DEDUP_REMOVED lines=10> */
[--C-:B------:R-:W-:Y:S02]  /*11e20*/  HADD2.F32 R33, -RZ, R25.reuse.H0_H0 ;  /* 0x20000019ff217230 */ /* 0x100fe40000004100 */
[----:B------:R-:W-:Y:S02]  /*11e30*/  HADD2.F32 R24, -RZ, R25.H1_H1 ;  /* 0x30000019ff187230 */ /* 0x000fe40000004100 */
[--C-:B---3--:R-:W-:Y:S02]  /*11e40*/  HADD2.F32 R2, -RZ, R4.reuse.H0_H0 ;  /* 0x20000004ff027230 */ /* 0x108fe40000004100 */
[----:B------:R-:W-:-:S02]  /*11e50*/  HADD2.F32 R8, -RZ, R4.H1_H1 ;  /* 0x30000004ff087230 */ /* 0x000fc40000004100 */
[--C-:B------:R-:W-:Y:S02]  /*11e60*/  HADD2.F32 R4, -RZ, R5.reuse.H0_H0 ;  /* 0x20000005ff047230 */ /* 0x100fe40000004100 */
[----:B------:R-:W-:Y:S02]  /*11e70*/  HADD2.F32 R23, -RZ, R5.H1_H1 ;  /* 0x30000005ff177230 */ /* 0x000fe40000004100 */
[----:B------:R-:W-:Y:S01]  /*11e80*/  @!P2 FADD.FTZ R2, -R2, -RZ ;  /* 0x800000ff0202a221 */ /* 0x000fe20000010100 */
[--C-:B------:R-:W-:Y:S02]  /*11e90*/  HADD2.F32 R5, -RZ, R6.reuse.H0_H0 ;  /* 0x20000006ff057230 */ /* 0x100fe40000004100 */
[----:B------:R-:W-:Y:S01]  /*11ea0*/  @!P2 FADD.FTZ R4, -R4, -RZ ;  /* 0x800000ff0404a221 */ /* 0x000fe20000010100 */
[----:B------:R-:W-:Y:S02]  /*11eb0*/  HADD2.F32 R29, -RZ, R6.H1_H1 ;  /* 0x30000006ff1d7230 */ /* 0x000fe40000004100 */
[----:B------:R-:W-:Y:S01]  /*11ec0*/  @!P2 FADD.FTZ R23, -R23, -RZ ;  /* 0x800000ff1717a221 */ /* 0x000fe20000010100 */
[----:B------:R-:W-:-:S02]  /*11ed0*/  HADD2.F32 R6, -RZ, R7.H0_H0 ;  /* 0x20000007ff067230 */ /* 0x000fc40000004100 */
[----:B------:R-:W-:Y:S02]  /*11ee0*/  HADD2.F32 R7, -RZ, R7.H1_H1 ;  /* 0x30000007ff077230 */ /* 0x000fe40000004100 */
[----:B------:R-:W-:Y:S01]  /*11ef0*/  FMUL.FTZ R31, R31, R2 ;  /* 0x000000021f1f7220 */ /* 0x000fe20000410000 */
[----:B------:R-:W-:Y:S01]  /*11f00*/  FMUL.FTZ R33, R33, R4 ;  /* 0x0000000421217220 */ /* 0x000fe20000410000 */
[----:B------:R-:W-:Y:S01]  /*11f10*/  FMUL.FTZ R24, R24, R23 ;  /* 0x0000001718187220 */ /* 0x000fe20000410000 */
[----:B------:R-:W-:Y:S02]  /*11f20*/  HADD2.F32 R4, -RZ, R26.H0_H0 ;  /* 0x2000001aff047230 */ /* 0x000fe40000004100 */
[----:B------:R-:W-:Y:S01]  /*11f30*/  @!P2 FADD.FTZ R5, -R5, -RZ ;  /* 0x800000ff0505a221 */ /* 0x000fe20000010100 */
[--C-:B------:R-:W-:Y:S02]  /*11f40*/  HADD2.F32 R23, -RZ, R27.reuse.H0_H0 ;  /* 0x2000001bff177230 */ /* 0x100fe40000004100 */
[----:B------:R-:W-:Y:S01]  /*11f50*/  @!P2 FADD.FTZ R6, -R6, -RZ ;  /* 0x800000ff0606a221 */ /* 0x000fe20000010100 */
[----:B------:R-:W-:-:S02]  /*11f60*/  HADD2.F32 R2, -RZ, R27.H1_H1 ;  /* 0x3000001bff027230 */ /* 0x000fc40000004100 */
[----:B------:R-:W-:Y:S01]  /*11f70*/  @!P2 FADD.FTZ R7, -R7, -RZ ;  /* 0x800000ff0707a221 */ /* 0x000fe20000010100 */
[----:B------:R-:W-:Y:S01]  /*11f80*/  @!P2 FADD.FTZ R8, -R8, -RZ ;  /* 0x800000ff0808a221 */ /* 0x000fe20000010100 */
[----:B------:R-:W-:Y:S01]  /*11f90*/  FMUL.FTZ R5, R4, R5 ;  /* 0x0000000504057220 */ /* 0x000fe20000410000 */
[----:B------:R-:W-:Y:S01]  /*11fa0*/  FMUL.FTZ R6, R23, R6 ;  /* 0x0000000617067220 */ /* 0x000fe20000410000 */
[----:B------:R-:W-:Y:S01]  /*11fb0*/  FMUL.FTZ R7, R2, R7 ;  /* 0x0000000702077220 */ /* 0x000fe20000410000 */
[----:B------:R-:W-:Y:S01]  /*11fc0*/  FMUL.FTZ R35, R35, R8 ;  /* 0x0000000823237220 */ /* 0x000fe20000410000 */
[----:B------:R-:W-:Y:S02]  /*11fd0*/  HADD2.F32 R26, -RZ, R26.H1_H1 ;  /* 0x3000001aff1a7230 */ /* 0x000fe40000004100 */
[----:B------:R-:W-:Y:S01]  /*11fe0*/  @!P2 FADD.FTZ R29, -R29, -RZ ;  /* 0x800000ff1d1da221 */ /* 0x000fe20000010100 */
[----:B-----5:R-:W-:Y:S02]  /*11ff0*/  HADD2.F32 R2, -RZ, R16.H0_H0 ;  /* 0x20000010ff027230 */ /* 0x020fe40000004100 */
[----:B----4-:R-:W-:-:S02]  /*12000*/  HADD2.F32 R4, -RZ, R12.H0_H0 ;  /* 0x2000000cff047230 */ /* 0x010fc40000004100 */
[----:B------:R-:W-:Y:S02]  /*12010*/  HADD2.F32 R23, -RZ, R12.H1_H1 ;  /* 0x3000000cff177230 */ /* 0x000fe40000004100 */
[----:B------:R-:W-:Y:S02]  /*12020*/  HADD2.F32 R8, -RZ, R17.H0_H0 ;  /* 0x20000011ff087230 */ /* 0x000fe40000004100 */
[----:B------:R-:W-:Y:S02]  /*12030*/  HADD2.F32 R12, -RZ, R13.H0_H0 ;  /* 0x2000000dff0c7230 */ /* 0x000fe40000004100 */
[----:B------:R-:W-:Y:S01]  /*12040*/  FMUL.FTZ R29, R26, R29 ;  /* 0x0000001d1a1d7220 */ /* 0x000fe20000410000 */
[----:B------:R-:W-:Y:S01]  /*12050*/  FFMA.FTZ R2, R2, R4, R31 ;  /* 0x0000000402027223 */ /* 0x000fe2000001001f */
[----:B------:R-:W-:Y:S02]  /*12060*/  HADD2.F32 R26, -RZ, R14.H0_H0 ;  /* 0x2000000eff1a7230 */ /* 0x000fe40000004100 */
[----:B------:R-:W-:-:S02]  /*12070*/  HADD2.F32 R25, -RZ, R15.H0_H0 ;  /* 0x2000000fff197230 */ /* 0x000fc40000004100 */
[----:B------:R-:W-:Y:S01]  /*12080*/  FFMA.FTZ R8, R8, R12, R33 ;  /* 0x0000000c08087223 */ /* 0x000fe20000010021 */
[----:B------:R-:W-:Y:S02]  /*12090*/  HADD2.F32 R30, -RZ, R15.H1_H1 ;  /* 0x3000000fff1e7230 */ /* 0x000fe40000004100 */
[----:B------:R-:W-:Y:S02]  /*120a0*/  HADD2.F32 R4, -RZ, R18.H0_H0 ;  /* 0x20000012ff047230 */ /* 0x000fe40000004100 */
[----:B------:R-:W-:Y:S02]  /*120b0*/  HADD2.F32 R16, -RZ, R16.H1_H1 ;  /* 0x30000010ff107230 */ /* 0x000fe40000004100 */
        /* <DEDUP_REMOVED lines=16> */
.L_x_3790:
[----:B------:R-:W-:Y:S05]  /*121c0*/  BSYNC B0 ;  /* 0x0000000000007941 */ /* 0x000fea0003800000 */
.L_x_3789:
[----:B-----5:R1:W-:Y:S02]  /*121d0*/  STS.128 [R206+0x1800], R16 ;  /* 0x00180010ce007388 */ /* 0x0203e40000000c00 */
.L_x_3788:
[----:B------:R-:W-:Y:S05]  /*121e0*/  BSYNC B1 ;  /* 0x0000000000017941 */ /* 0x000fea0003800000 */
.L_x_3787:
        /* <DEDUP_REMOVED lines=53> */
[--C-:B------:R-:W-:Y:S02]  /*12540*/  HADD2.F32 R2, -RZ, R27.reuse.H1_H1 ;  /* 0x3000001bff027230 */ /* 0x100fe40000004100 */
[----:B------:R-:W-:Y:S01]  /*12550*/  @!P1 FADD.FTZ R7, -R7, -RZ ;  /* 0x800000ff07079221 */ /* 0x000fe20000010100 */
[----:B------:R-:W-:-:S02]  /*12560*/  HADD2.F32 R11, -RZ, R27.H0_H0 ;  /* 0x2000001bff0b7230 */ /* 0x000fc40000004100 */
[----:B------:R-:W-:Y:S01]  /*12570*/  @!P1 FADD.FTZ R8, -R8, -RZ ;  /* 0x800000ff08089221 */ /* 0x000fe20000010100 */
        /* <DEDUP_REMOVED lines=8> */
[----:B----4-:R-:W-:-:S02]  /*12600*/  HADD2.F32 R4, -RZ, R12.H0_H0 ;  /* 0x2000000cff047230 */ /* 0x010fc40000004100 */
        /* <DEDUP_REMOVED lines=27> */
.L_x_3794:
[----:B------:R-:W-:Y:S05]  /*127c0*/  BSYNC B0 ;  /* 0x0000000000007941 */ /* 0x000fea0003800000 */
.L_x_3793:
[----:B-----5:R1:W-:Y:S02]  /*127d0*/  STS.128 [R206+0x3800], R16 ;  /* 0x00380010ce007388 */ /* 0x0203e40000000c00 */
.L_x_3792:
[----:B------:R-:W-:Y:S05]  /*127e0*/  BSYNC B1 ;  /* 0x0000000000017941 */ /* 0x000fea0003800000 */
.L_x_3791:
[----:B------:R1:W-:Y:S01]  /*127f0*/  @P0 STS.128 [R206+0x5800], RZ ;  /* 0x005800ffce000388 */ /* 0x0003e20000000c00 */
[----:B------:R-:W-:Y:S05]  /*12800*/  @P0 BRA `(.L_x_3740) ;  /* 0x0000000c00a00947 */ /* 0x000fea0003800000 */
[----:B------:R2:W5:Y:S01]  /*12810*/  LDG.E.128 R12, desc[UR6][R20.64+0x100] ;  /* 0x00010006140c7981 */ /* 0x000562000c1e1d00 */
[----:B------:R-:W-:Y:S01]  /*12820*/  ISETP.GE.AND P0, PT, R10, UR12, PT ;  /* 0x0000000c0a007c0c */ /* 0x000fe2000bf06270 */
[----:B------:R-:W-:Y:S01]  /*12830*/  BSSY B0, `(.L_x_3795) ;  /* 0x000005c000007945 */ /* 0x000fe20003800000 */
[----:B-1----:R-:W-:-:S05]  /*12840*/  IADD3 R16, P1, R20, 0x100, RZ ;  /* 0x0000010014107810 */ /* 0x002fca0007f3e0ff */
        /* <DEDUP_REMOVED lines=19> */
[----:B------:R-:W-:-:S04]  /*12980*/  LEA R6, P1, R5, UR8, 0x1 ;  /* 0x0000000805067c11 */ /* 0x000fc8000f8208ff */
[----:B------:R-:W-:Y:S01]  /*12990*/  LEA.HI.X R7, R5, UR9, R2, 0x1, P1 ;  /* 0x0000000905077c11 */ /* 0x000fe200088f0c02 */
[----:B------:R-:W-:Y:S01]  /*129a0*/  ULDC.64 UR8, c[0x0][0x358] ;  /* 0x0000d60000087ab9 */ /* 0x000fe20000000a00 */
[----:B------:R-:W-:Y:S02]  /*129b0*/  MOV R2, RZ ;  /* 0x000000ff00027202 */ /* 0x000fe40000000f00 */
[----:B------:R-:W-:Y:S02]  /*129c0*/  @P0 IADD3 R2, -R147, RZ, RZ ;  /* 0x000000ff93020210 */ /* 0x000fe40007ffe1ff */
[----:B------:R-:W4:Y:S02]  /*129d0*/  LDG.E.128 R4, desc[UR6][R6.64] ;  /* 0x0000000606047981 */ /* 0x000f24000c1e1d00 */
[----:B------:R-:W-:-:S04]  /*129e0*/  IADD3 R3, P1, R2, R3, RZ ;  /* 0x0000000302037210 */ /* 0x000fc80007f3e0ff */
[----:B------:R-:W-:Y:S02]  /*129f0*/  LEA.HI.X.SX32 R2, R2, R9, 0x1, P1 ;  /* 0x0000000902027211 */ /* 0x000fe400008f0eff */
[----:B------:R-:W-:-:S04]  /*12a00*/  LEA R8, P1, R3, UR8, 0x1 ;  /* 0x0000000803087c11 */ /* 0x000fc8000f8208ff */
[----:B------:R-:W-:-:S06]  /*12a10*/  LEA.HI.X R9, R3, UR9, R2, 0x1, P1 ;  /* 0x0000000903097c11 */ /* 0x000fcc00088f0c02 */
[----:B------:R-:W4:Y:S01]  /*12a20*/  LDG.E.128 R8, desc[UR6][R8.64] ;  /* 0x0000000608087981 */ /* 0x000f22000c1e1d00 */
[--C-:B---3--:R-:W-:Y:S02]  /*12a30*/  HADD2.F32 R23, -RZ, R17.reuse.H0_H0 ;  /* 0x20000011ff177230 */ /* 0x108fe40000004100 */
[----:B--2---:R-:W-:Y:S02]  /*12a40*/  HADD2.F32 R26, -RZ, R16.H0_H0 ;  /* 0x20000010ff1a7230 */ /* 0x004fe40000004100 */
[----:B------:R-:W-:Y:S02]  /*12a50*/  HADD2.F32 R24, -RZ, R17.H1_H1 ;  /* 0x30000011ff187230 */ /* 0x000fe40000004100 */
[--C-:B----4-:R-:W-:Y:S02]  /*12a60*/  HADD2.F32 R2, -RZ, R5.reuse.H0_H0 ;  /* 0x20000005ff027230 */ /* 0x110fe40000004100 */
[----:B------:R-:W-:Y:S02]  /*12a70*/  HADD2.F32 R3, -RZ, R4.H0_H0 ;  /* 0x20000004ff037230 */ /* 0x000fe40000004100 */
[----:B------:R-:W-:-:S02]  /*12a80*/  HADD2.F32 R5, -RZ, R5.H1_H1 ;  /* 0x30000005ff057230 */ /* 0x000fc40000004100 */
[----:B------:R-:W-:Y:S02]  /*12a90*/  HADD2.F32 R20, -RZ, R4.H1_H1 ;  /* 0x30000004ff147230 */ /* 0x000fe40000004100 */
[----:B------:R-:W-:Y:S01]  /*12aa0*/  @!P0 FADD.FTZ R2, -R2, -RZ ;  /* 0x800000ff02028221 */ /* 0x000fe20000010100 */
[--C-:B------:R-:W-:Y:S02]  /*12ab0*/  HADD2.F32 R4, -RZ, R6.reuse.H0_H0 ;  /* 0x20000006ff047230 */ /* 0x100fe40000004100 */
[----:B------:R-:W-:Y:S01]  /*12ac0*/  @!P0 FADD.FTZ R3, -R3, -RZ ;  /* 0x800000ff03038221 */ /* 0x000fe20000010100 */
[----:B------:R-:W-:Y:S02]  /*12ad0*/  HADD2.F32 R21, -RZ, R6.H1_H1 ;  /* 0x30000006ff157230 */ /* 0x000fe40000004100 */
[--C-:B------:R-:W-:Y:S02]  /*12ae0*/  HADD2.F32 R6, -RZ, R7.reuse.H0_H0 ;  /* 0x20000007ff067230 */ /* 0x100fe40000004100 */
[----:B------:R-:W-:Y:S01]  /*12af0*/  @!P0 FADD.FTZ R5, -R5, -RZ ;  /* 0x800000ff05058221 */ /* 0x000fe20000010100 */
[----:B------:R-:W-:-:S02]  /*12b00*/  HADD2.F32 R7, -RZ, R7.H1_H1 ;  /* 0x30000007ff077230 */ /* 0x000fc40000004100 */
[----:B------:R-:W-:Y:S01]  /*12b10*/  FMUL.FTZ R23, R23, R2 ;  /* 0x0000000217177220 */ /* 0x000fe20000410000 */
[----:B------:R-:W-:Y:S01]  /*12b20*/  FMUL.FTZ R26, R26, R3 ;  /* 0x000000031a1a7220 */ /* 0x000fe20000410000 */
[--C-:B------:R-:W-:Y:S02]  /*12b30*/  HADD2.F32 R3, -RZ, R19.reuse.H0_H0 ;  /* 0x20000013ff037230 */ /* 0x100fe40000004100 */
[----:B------:R-:W-:Y:S01]  /*12b40*/  FMUL.FTZ R24, R24, R5 ;  /* 0x0000000518187220 */ /* 0x000fe20000410000 */
[----:B------:R-:W-:Y:S02]  /*12b50*/  HADD2.F32 R2, -RZ, R19.H1_H1 ;  /* 0x30000013ff027230 */ /* 0x000fe40000004100 */
[----:B------:R-:W-:Y:S01]  /*12b60*/  @!P0 FADD.FTZ R6, -R6, -RZ ;  /* 0x800000ff06068221 */ /* 0x000fe20000010100 */
[----:B------:R-:W-:Y:S01]  /*12b70*/  @!P0 FADD.FTZ R7, -R7, -RZ ;  /* 0x800000ff07078221 */ /* 0x000fe20000010100 */
[--C-:B------:R-:W-:Y:S02]  /*12b80*/  HADD2.F32 R5, -RZ, R18.reuse.H0_H0 ;  /* 0x20000012ff057230 */ /* 0x100fe40000004100 */
[----:B------:R-:W-:Y:S01]  /*12b90*/  @!P0 FADD.FTZ R4, -R4, -RZ ;  /* 0x800000ff04048221 */ /* 0x000fe20000010100 */
[----:B------:R-:W-:Y:S01]  /*12ba0*/  FMUL.FTZ R6, R3, R6 ;  /* 0x0000000603067220 */ /* 0x000fe20000410000 */
[----:B------:R-:W-:Y:S01]  /*12bb0*/  FMUL.FTZ R7, R2, R7 ;  /* 0x0000000702077220 */ /* 0x000fe20000410000 */
[----:B------:R-:W-:-:S02]  /*12bc0*/  HADD2.F32 R18, -RZ, R18.H1_H1 ;  /* 0x30000012ff127230 */ /* 0x000fc40000004100 */
[----:B------:R-:W-:Y:S01]  /*12bd0*/  @!P0 FADD.FTZ R21, -R21, -RZ ;  /* 0x800000ff15158221 */ /* 0x000fe20000010100 */
[----:B-----5:R-:W-:Y:S02]  /*12be0*/  HADD2.F32 R2, -RZ, R13.H0_H0 ;  /* 0x2000000dff027230 */ /* 0x020fe40000004100 */
[----:B------:R-:W-:Y:S01]  /*12bf0*/  FMUL.FTZ R4, R5, R4 ;  /* 0x0000000405047220 */ /* 0x000fe20000410000 */
[----:B------:R-:W-:Y:S02]  /*12c00*/  HADD2.F32 R3, -RZ, R9.H0_H0 ;  /* 0x20000009ff037230 */ /* 0x000fe40000004100 */
[----:B------:R-:W-:Y:S02]  /*12c10*/  HADD2.F32 R17, -RZ, R16.H1_H1 ;  /* 0x30000010ff117230 */ /* 0x000fe40000004100 */
[----:B------:R-:W-:Y:S02]  /*12c20*/  HADD2.F32 R13, -RZ, R13.H1_H1 ;  /* 0x3000000dff0d7230 */ /* 0x000fe40000004100 */
[----:B------:R-:W-:-:S02]  /*12c30*/  HADD2.F32 R9, -RZ, R9.H1_H1 ;  /* 0x30000009ff097230 */ /* 0x000fc40000004100 */
[----:B------:R-:W-:Y:S02]  /*12c40*/  HADD2.F32 R5, -RZ, R12.H0_H0 ;  /* 0x2000000cff057230 */ /* 0x000fe40000004100 */
[----:B------:R-:W-:Y:S02]  /*12c50*/  HADD2.F32 R16, -RZ, R8.H0_H0 ;  /* 0x20000008ff107230 */ /* 0x000fe40000004100 */
[----:B------:R-:W-:Y:S01]  /*12c60*/  @!P0 FADD.FTZ R20, -R20, -RZ ;  /* 0x800000ff14148221 */ /* 0x000fe20000010100 */
[----:B------:R-:W-:Y:S01]  /*12c70*/  FMUL.FTZ R21, R18, R21 ;  /* 0x0000001512157220 */ /* 0x000fe20000410000 */
[--C-:B------:R-:W-:Y:S02]  /*12c80*/  HADD2.F32 R19, -RZ, R11.reuse.H0_H0 ;  /* 0x2000000bff137230 */ /* 0x100fe40000004100 */
[----:B------:R-:W-:Y:S01]  /*12c90*/  FFMA.FTZ R9, R13, R9, R24 ;  /* 0x000000090d097223 */ /* 0x000fe20000010018 */
[----:B------:R-:W-:Y:S02]  /*12ca0*/  HADD2.F32 R18, -RZ, R11.H1_H1 ;  /* 0x3000000bff127230 */ /* 0x000fe40000004100 */
[----:B------:R-:W-:Y:S01]  /*12cb0*/  FFMA.FTZ R2, R2, R3, R23 ;  /* 0x0000000302027223 */ /* 0x000fe20000010017 */
[----:B------:R-:W-:-:S02]  /*12cc0*/  HADD2.F32 R11, -RZ, R10.H0_H0 ;  /* 0x2000000aff0b7230 */ /* 0x000fc40000004100 */
[----:B------:R-:W-:Y:S01]  /*12cd0*/  FFMA.FTZ R5, R5, R16, R26 ;  /* 0x0000001005057223 */ /* 0x000fe2000001001a */
[----:B------:R-:W-:Y:S02]  /*12ce0*/  HADD2.F32 R13, -RZ, R14.H0_H0 ;  /* 0x2000000eff0d7230 */ /* 0x000fe40000004100 */
[----:B------:R-:W-:Y:S01]  /*12cf0*/  FMUL.FTZ R17, R17, R20 ;  /* 0x0000001411117220 */ /* 0x000fe20000410000 */
        /* <DEDUP_REMOVED lines=15> */
.L_x_3796:
[----:B------:R-:W-:Y:S05]  /*12df0*/  BSYNC B0 ;  /* 0x0000000000007941 */ /* 0x000fea0003800000 */
.L_x_3795:
[----:B-----5:R1:W-:Y:S01]  /*12e00*/  STS.128 [R206+0x5800], R12 ;  /* 0x0058000cce007388 */ /* 0x0203e20000000c00 */
[----:B------:R-:W-:Y:S05]  /*12e10*/  BRA `(.L_x_3740) ;  /* 0x00000008001c7947 */ /* 0x000fea0003800000 */
.L_x_3702:
        /* <DEDUP_REMOVED lines=36> */
.L_x_3798:
[----:B------:R-:W-:Y:S05]  /*13060*/  BSYNC B0 ;  /* 0x0000000000007941 */ /* 0x000fea0003800000 */
.L_x_3797:
        /* <DEDUP_REMOVED lines=32> */
.L_x_3800:
[----:B------:R-:W-:Y:S05]  /*13270*/  BSYNC B0 ;  /* 0x0000000000007941 */ /* 0x000fea0003800000 */
.L_x_3799:
        /* <DEDUP_REMOVED lines=31> */
.L_x_3802:
[----:B------:R-:W-:Y:S05]  /*13470*/  BSYNC B0 ;  /* 0x0000000000007941 */ /* 0x000fea0003800000 */
.L_x_3801:
        /* <DEDUP_REMOVED lines=33> */
.L_x_3740:
[----:B------:R-:W-:Y:S05]  /*13690*/  BSYNC B3 ;  /* 0x0000000000037941 */ /* 0x000fea0003800000 */
.L_x_3701:
        /* <DEDUP_REMOVED lines=10> */
[C---:B-12---:R-:W-:Y:S02]  /*13740*/  LOP3.LUT R2, R207.reuse, 0x1, RZ, 0xc0, !PT ;  /* 0x00000001cf027812 */ /* 0x046fe400078ec0ff */
        /* <DEDUP_REMOVED lines=20> */
.L_x_3805:
[----:B------:R3:W-:Y:S02]  /*13890*/  STS.128 [R206+0xa000], RZ ;  /* 0x00a000ffce007388 */ /* 0x0007e40000000c00 */
.L_x_3804:
[----:B------:R-:W-:Y:S05]  /*138a0*/  BSYNC B0 ;  /* 0x0000000000007941 */ /* 0x000fea0003800000 */
.L_x_3803:
[----:B------:R-:W-:Y:S01]  /*138b0*/  ISETP.GE.AND P0, PT, R0, R7, PT ;  /* 0x000000070000720c */ /* 0x000fe20003f06270 */
[----:B------:R-:W-:-:S12]  /*138c0*/  BSSY B0, `(.L_x_3806) ;  /* 0x000001f000007945 */ /* 0x000fd80003800000 */
[----:B------:R-:W-:Y:S05]  /*138d0*/  @P0 BRA `(.L_x_3807) ;  /* 0x0000000000740947 */ /* 0x000fea0003800000 */
[C---:B-12---:R-:W-:Y:S02]  /*138e0*/  LOP3.LUT R2, R207.reuse, 0x1, RZ, 0xc0, !PT ;  /* 0x00000001cf027812 */ /* 0x046fe400078ec0ff */
[----:B------:R-:W-:Y:S02]  /*138f0*/  LOP3.LUT P0, RZ, R207, 0x2, RZ, 0xc0, !PT ;  /* 0x00000002cfff7812 */ /* 0x000fe4000780c0ff */
[----:B------:R-:W-:Y:S02]  /*13900*/  ISETP.NE.U32.AND P1, PT, R2, 0x1, PT ;  /* 0x000000010200780c */ /* 0x000fe40003f25070 */
[----:B------:R-:W-:-:S05]  /*13910*/  IADD3 R3, P2, R201, R152, RZ ;  /* 0x00000098c9037210 */ /* 0x000fca0007f5e0ff */
        /* <DEDUP_REMOVED lines=17> */
[----:B-1----:R-:W-:-:S04]  /*13a30*/  LEA R4, P0, R3, UR10, 0x1 ;  /* 0x0000000a03047c11 */ /* 0x002fc8000f8008ff */
[----:B------:R-:W-:-:S05]  /*13a40*/  LEA.HI.X R5, R3, UR11, R2, 0x1, P0 ;  /* 0x0000000b03057c11 */ /* 0x000fca00080f0c02 */
[----:B------:R-:W-:Y:S01]  /*13a50*/  @!PT LDS RZ, [RZ] ;  /* 0x00000000fffff984 */ /* 0x000fe20000000800 */
[----:B------:R-:W-:Y:S01]  /*13a60*/  @!PT LDS RZ, [RZ] ;  /* 0x00000000fffff984 */ /* 0x000fe20000000800 */
[----:B------:R-:W-:Y:S01]  /*13a70*/  @!PT LDS RZ, [RZ] ;  /* 0x00000000fffff984 */ /* 0x000fe20000000800 */
[----:B------:R1:W-:Y:S01]  /*13a80*/  LDGSTS.E.BYPASS.LTC128B.128 [R206+0xa800], desc[UR6][R4.64+0x100] ;  /* 0x0a80010004ce7fae */ /* 0x0003e2000b901d46 */
[----:B------:R-:W-:Y:S05]  /*13a90*/  BRA `(.L_x_3807) ;  /* 0x0000000000047947 */ /* 0x000fea0003800000 */
.L_x_3808:
[----:B------:R2:W-:Y:S02]  /*13aa0*/  STS.128 [R206+0xa800], RZ ;  /* 0x00a800ffce007388 */ /* 0x0005e40000000c00 */
.L_x_3807:
[----:B------:R-:W-:Y:S05]  /*13ab0*/  BSYNC B0 ;  /* 0x0000000000007941 */ /* 0x000fea0003800000 */
.L_x_3806:
        /* <DEDUP_REMOVED lines=34> */
.L_x_3811:
[----:B------:R2:W-:Y:S02]  /*13ce0*/  STS.128 [R206+0xb000], RZ ;  /* 0x00b000ffce007388 */ /* 0x0005e40000000c00 */
.L_x_3810:
[----:B------:R-:W-:Y:S05]  /*13cf0*/  BSYNC B0 ;  /* 0x0000000000007941 */ /* 0x000fea0003800000 */
.L_x_3809:
[----:B-12---:R-:W1:Y:S01]  /*13d00*/  LDC.64 R4, c[0x0][0x3c8] ;  /* 0x0000f200ff047b82 */ /* 0x006e620000000a00 */
[----:B------:R-:W-:Y:S01]  /*13d10*/  ISETP.GE.AND P0, PT, R28, R7, PT ;  /* 0x000000071c00720c */ /* 0x000fe20003f06270 */
[----:B------:R-:W-:-:S12]  /*13d20*/  BSSY B0, `(.L_x_3812) ;  /* 0x0000021000007945 */ /* 0x000fd80003800000 */
[----:B------:R-:W-:Y:S05]  /*13d30*/  @P0 BRA `(.L_x_3813) ;  /* 0x00000000007c0947 */ /* 0x000fea0003800000 */
[----:B------:R-:W2:Y:S01]  /*13d40*/  LDC.64 R2, c[0x0][0x248] ;  /* 0x00009200ff027b82 */ /* 0x000ea20000000a00 */
[C---:B------:R-:W-:Y:S01]  /*13d50*/  LOP3.LUT R6, R207.reuse, 0x1, RZ, 0xc0, !PT ;  /* 0x00000001cf067812 */ /* 0x040fe200078ec0ff */
[----:B------:R-:W-:Y:S01]  /*13d60*/  IMAD.MOV.U32 R150, RZ, RZ, R152 ;  /* 0x000000ffff967224 */ /* 0x000fe200078e0098 */
[C---:B------:R-:W-:Y:S02]  /*13d70*/  LOP3.LUT P2, RZ, R207.reuse, 0x2, RZ, 0xc0, !PT ;  /* 0x00000002cfff7812 */ /* 0x040fe4000784c0ff */
[----:B------:R-:W-:Y:S02]  /*13d80*/  ISETP.NE.U32.AND P4, PT, R6, 0x1, PT ;  /* 0x000000010600780c */ /* 0x000fe40003f85070 */
[----:B------:R-:W-:Y:S01]  /*13d90*/  LOP3.LUT P1, RZ, R207, 0x4, RZ, 0xc0, !PT ;  /* 0x00000004cfff7812 */ /* 0x000fe2000782c0ff */
[----:B--2---:R-:W-:-:S04]  /*13da0*/  IMAD.WIDE.U32 R8, R2, 0x30, R150 ;  /* 0x0000003002087825 */ /* 0x004fc800078e0096 */
[----:B------:R-:W-:-:S04]  /*13db0*/  IMAD R6, R3, 0x30, RZ ;  /* 0x0000003003067824 */ /* 0x000fc800078e02ff */
[----:B------:R-:W-:Y:S02]  /*13dc0*/  @P2 LEA R14, P5, R8, UR10, 0x1 ;  /* 0x0000000a080e2c11 */ /* 0x000fe4000f8a08ff */
[----:B------:R-:W-:Y:S02]  /*13dd0*/  @!P4 IMAD.WIDE.U32 R10, R2, 0x60, R208 ;  /* 0x00000060020ac825 */ /* 0x000fe400078e00d0 */
[----:B------:R-:W-:Y:S02]  /*13de0*/  @P1 LEA R12, P0, R8, UR10, 0x1 ;  /* 0x0000000a080c1c11 */ /* 0x000fe4000f8008ff */
        /* <DEDUP_REMOVED lines=20> */
.L_x_3813:
[----:B------:R-:W-:Y:S05]  /*13f30*/  BSYNC B0 ;  /* 0x0000000000007941 */ /* 0x000fea0003800000 */
.L_x_3812:
        /* <DEDUP_REMOVED lines=10> */
[----:B------:R-:W1:Y:S01]  /*13fe0*/  MUFU.RCP R3, UR5 ;  /* 0x0000000500037d08 */ /* 0x000e620008001000 */
        /* <DEDUP_REMOVED lines=14> */
[----:B------:R1:W-:Y:S02]  /*140d0*/  @P1 STS.128 [R206+0x10000], RZ ;  /* 0x010000ffce001388 */ /* 0x0003e40000000c00 */
[----:B-1----:R-:W-:Y:S01]  /*140e0*/  FMUL.FTZ R3, R4, R3 ;  /* 0x0000000304037220 */ /* 0x002fe20000410000 */
[----:B------:R-:W-:Y:S06]  /*140f0*/  @P1 BRA `(.L_x_3815) ;  /* 0x0000000000581947 */ /* 0x000fec0003800000 */
        /* <DEDUP_REMOVED lines=21> */
.L_x_3816:
[----:B------:R1:W-:Y:S02]  /*14250*/  STS.128 [R206+0x10000], RZ ;  /* 0x010000ffce007388 */ /* 0x0003e40000000c00 */
.L_x_3815:
[----:B------:R-:W-:Y:S05]  /*14260*/  BSYNC B0 ;  /* 0x0000000000007941 */ /* 0x000fea0003800000 */
.L_x_3814:
        /* <DEDUP_REMOVED lines=32> */
.L_x_3819:
[----:B------:R1:W-:Y:S02]  /*14470*/  STS.128 [R206+0x10800], RZ ;  /* 0x010800ffce007388 */ /* 0x0003e40000000c00 */
.L_x_3818:
[----:B------:R-:W-:Y:S05]  /*14480*/  BSYNC B0 ;  /* 0x0000000000007941 */ /* 0x000fea0003800000 */
.L_x_3817:
        /* <DEDUP_REMOVED lines=12> */
[CC--:B--2---:R-:W-:Y:S02]  /*14550*/  @!P2 LEA R10, P4, R0.reuse, R160.reuse, 0x1 ;  /* 0x000000a0000aa211 */ /* 0x0c4fe400078808ff */
        /* <DEDUP_REMOVED lines=22> */
.L_x_3822:
[----:B------:R2:W-:Y:S02]  /*146c0*/  STS.128 [R206+0x11000], RZ ;  /* 0x011000ffce007388 */ /* 0x0005e40000000c00 */
.L_x_3821:
[----:B------:R-:W-:Y:S05]  /*146d0*/  BSYNC B0 ;  /* 0x0000000000007941 */ /* 0x000fea0003800000 */
.L_x_3820:
        /* <DEDUP_REMOVED lines=38> */
.L_x_3825:
[----:B------:R2:W-:Y:S02]  /*14940*/  STS.128 [R206+0x11800], RZ ;  /* 0x011800ffce007388 */ /* 0x0005e40000000c00 */
.L_x_3824:
[----:B------:R-:W-:Y:S05]  /*14950*/  BSYNC B0 ;  /* 0x0000000000007941 */ /* 0x000fea0003800000 */
.L_x_3823:
[C---:B------:R-:W-:Y:S01]  /*14960*/  IMAD.SHL.U32 R0, R62.reuse, 0x40, RZ ;  /* 0x000000403e007824 */ /* 0x040fe200078e00ff */
[----:B------:R-:W-:Y:S01]  /*14970*/  R2P PR, R62, 0x6 ;  /* 0x000000063e007804 */ /* 0x000fe20000000000 */
[----:B------:R-:W-:Y:S01]  /*14980*/  IMAD.SHL.U32 R154, R154, 0x8, RZ ;  /* 0x000000089a9a7824 */ /* 0x000fe200078e00ff */
[----:B------:R-:W-:Y:S01]  /*14990*/  ULDC UR5, c[0x0][0x398] ;  /* 0x0000e60000057ab9 */ /* 0x000fe20000000800 */
[----:B------:R-:W-:Y:S01]  /*149a0*/  IMAD R195, R60, 0x400, R47 ;  /* 0x000004003cc37824 */ /* 0x000fe200078e022f */
[----:B-12---:R-:W-:Y:S01]  /*149b0*/  LOP3.LUT R5, R0, 0x1c0, RZ, 0xc0, !PT ;  /* 0x000001c000057812 */ /* 0x006fe200078ec0ff */
[----:B------:R-:W-:Y:S01]  /*149c0*/  IMAD R61, R60, 0x10, R61 ;  /* 0x000000103c3d7824 */ /* 0x000fe200078e023d */
[----:B------:R-:W0:Y:S01]  /*149d0*/  LDGDEPBAR ;  /* 0x00000000000079af */ /* 0x000e220000000000 */
[----:B------:R-:W-:Y:S01]  /*149e0*/  IMAD.IADD R89, R44, 0x1, R89 ;  /* 0x000000012c597824 */ /* 0x000fe200078e0259 */
[----:B------:R-:W-:Y:S02]  /*149f0*/  LOP3.LUT R154, R5, 0x8, R154, 0xf8, !PT ;  /* 0x00000008059a7812 */ /* 0x000fe400078ef89a */
[----:B------:R-:W-:-:S02]  /*14a00*/  SHF.R.U32.HI R5, RZ, 0x3, R5 ;  /* 0x00000003ff057819 */ /* 0x000fc40000011605 */
[----:B------:R-:W-:Y:S02]  /*14a10*/  LEA R195, R195, UR4, 0x1 ;  /* 0x00000004c3c37c11 */ /* 0x000fe4000f8e08ff */
[----:B------:R-:W-:Y:S02]  /*14a20*/  LOP3.LUT R5, R154, R5, RZ, 0x3c, !PT ;  /* 0x000000059a057212 */ /* 0x000fe400078e3cff */
[----:B------:R-:W-:Y:S01]  /*14a30*/  IADD3 R2, R61, 0x1, R2 ;  /* 0x000000013d027810 */ /* 0x000fe20007ffe002 */
[----:B------:R-:W-:Y:S02]  /*14a40*/  IMAD R196, R46, 0x2, R195 ;  /* 0x000000022ec47824 */ /* 0x000fe400078e02c3 */
[----:B------:R-:W-:Y:S01]  /*14a50*/  IMAD R194, R64, 0x200, R5 ;  /* 0x0000020040c27824 */ /* 0x000fe200078e0205 */
[----:B------:R-:W-:Y:S01]  /*14a60*/  IADD3 R2, R63, R2, -R202 ;  /* 0x000000023f027210 */ /* 0x000fe20007ffe8ca */
[----:B------:R-:W-:Y:S01]  /*14a70*/  LDSM.16.M88.4 R64, [R195] ;  /* 0x00000000c340783b */ /* 0x000fe20000000200 */
[----:B------:R-:W-:-:S02]  /*14a80*/  IMAD R88, R45, 0x2, R195 ;  /* 0x000000022d587824 */ /* 0x000fc400078e02c3 */
[----:B------:R-:W-:Y:S01]  /*14a90*/  LEA R194, R194, UR4, 0x1 ;  /* 0x00000004c2c27c11 */ /* 0x000fe2000f8e08ff */
[----:B------:R-:W-:Y:S01]  /*14aa0*/  LDSM.16.M88.4 R4, [R196] ;  /* 0x00000000c404783b */ /* 0x000fe20000000200 */
[----:B------:R-:W-:Y:S02]  /*14ab0*/  IMAD R62, R45, 0x2, R196 ;  /* 0x000000022d3e7824 */ /* 0x000fe400078e02c4 */
[----:B------:R-:W-:Y:S01]  /*14ac0*/  VIADD R2, R2, UR5 ;  /* 0x0000000502027c36 */ /* 0x000fe20008000000 */
[----:B------:R-:W1:Y:S01]  /*14ad0*/  LDSM.16.M88.4 R40, [R194+0x6000] ;  /* 0x00600000c228783b */ /* 0x000e620000000200 */
[C---:B------:R-:W-:Y:S02]  /*14ae0*/  VIADD R0, R194.reuse, 0x6000 ;  /* 0x00006000c2007836 */ /* 0x040fe40000000000 */
[----:B------:R-:W-:Y:S01]  /*14af0*/  VIADD R193, R194, 0x6020 ;  /* 0x00006020c2c17836 */ /* 0x000fe20000000000 */
[----:B------:R-:W2:Y:S01]  /*14b00*/  LDSM.16.M88.4 R32, [R194+0x6800] ;  /* 0x00680000c220783b */ /* 0x000ea20000000200 */
[----:B------:R-:W-:-:S02]  /*14b10*/  @P1 VIADD R193, R0, 0xffffffe0 ;  /* 0xffffffe000c11836 */ /* 0x000fc40000000000 */
[----:B------:R-:W-:Y:S01]  /*14b20*/  IMAD.MOV.U32 R0, RZ, RZ, 0x40 ;  /* 0x00000040ff007424 */ /* 0x000fe200078e00ff */
[----:B------:R-:W5:Y:S01]  /*14b30*/  LDSM.16.M88.4 R24, [R194+0x7000] ;  /* 0x00700000c218783b */ /* 0x000f620000000200 */
[C---:B------:R-:W-:Y:S02]  /*14b40*/  VIADD R187, R193.reuse, 0x800 ;  /* 0x00000800c1bb7836 */ /* 0x040fe40000000000 */
[C---:B------:R-:W-:Y:S01]  /*14b50*/  VIADD R186, R193.reuse, 0x1000 ;  /* 0x00001000c1ba7836 */ /* 0x040fe20000000000 */
[----:B------:R-:W3:Y:S01]  /*14b60*/  LDSM.16.M88.4 R52, [R194+0x7800] ;  /* 0x00780000c234783b */ /* 0x000ee20000000200 */
[----:B------:R-:W-:Y:S01]  /*14b70*/  SEL R0, R0, 0xffffffc0, !P2 ;  /* 0xffffffc000007807 */ /* 0x000fe20005000000 */
[C---:B------:R-:W-:Y:S02]  /*14b80*/  VIADD R185, R193.reuse, 0x1800 ;  /* 0x00001800c1b97836 */ /* 0x040fe40000000000 */
[----:B------:R-:W4:Y:S01]  /*14b90*/  LDSM.16.M88.4 R8, [R193] ;  /* 0x00000000c108783b */ /* 0x000f220000000200 */
[----:B------:R-:W-:-:S02]  /*14ba0*/  VIADD R183, R193, 0x2000 ;  /* 0x00002000c1b77836 */ /* 0x000fc40000000000 */
[----:B------:R-:W-:Y:S01]  /*14bb0*/  IMAD.IADD R191, R194, 0x1, R0 ;  /* 0x00000001c2bf7824 */ /* 0x000fe200078e0200 */
[----:B------:R-:W4:Y:S01]  /*14bc0*/  LDSM.16.M88.4 R16, [R193+0x800] ;  /* 0x00080000c110783b */ /* 0x000f220000000200 */
[----:B------:R-:W-:Y:S01]  /*14bd0*/  IMAD.IADD R184, R0, 0x1, R193 ;  /* 0x0000000100b87824 */ /* 0x000fe200078e02c1 */
[C---:B------:R-:W-:Y:S01]  /*14be0*/  VIMNMX R0, R2.reuse, R63, PT ;  /* 0x0000003f02007248 */ /* 0x040fe20003fe0100 */
[C---:B------:R-:W-:Y:S01]  /*14bf0*/  VIADD R182, R193.reuse, 0x2800 ;  /* 0x00002800c1b67836 */ /* 0x040fe20000000000 */
[----:B------:R-:W4:Y:S01]  /*14c00*/  LDSM.16.M88.4 R12, [R193+0x1000] ;  /* 0x00100000c10c783b */ /* 0x000f220000000200 */
[----:B------:R-:W-:Y:S01]  /*14c10*/  VIADDMNMX R2, R2, 0x8, R63, PT ;  /* 0x0000000802027846 */ /* 0x000fe2000380013f */
[C---:B------:R-:W-:Y:S02]  /*14c20*/  VIADD R181, R193.reuse, 0x3000 ;  /* 0x00003000c1b57836 */ /* 0x040fe40000000000 */
[----:B------:R-:W4:Y:S01]  /*14c30*/  LDSM.16.M88.4 R80, [R193+0x1800] ;  /* 0x00180000c150783b */ /* 0x000f220000000200 */
[----:B------:R-:W-:-:S02]  /*14c40*/  VIADD R180, R193, 0x3800 ;  /* 0x00003800c1b47836 */ /* 0x000fc40000000000 */
[C---:B------:R-:W-:Y:S01]  /*14c50*/  VIADD R179, R193.reuse, 0x4000 ;  /* 0x00004000c1b37836 */ /* 0x040fe20000000000 */
[----:B------:R-:W-:Y:S01]  /*14c60*/  LDSM.16.M88.4 R76, [R88] ;  /* 0x00000000584c783b */ /* 0x000fe20000000200 */
[C---:B------:R-:W-:Y:S02]  /*14c70*/  VIADD R178, R193.reuse, 0x4800 ;  /* 0x00004800c1b27836 */ /* 0x040fe40000000000 */
[C---:B------:R-:W-:Y:S01]  /*14c80*/  VIADD R177, R193.reuse, 0x5000 ;  /* 0x00005000c1b17836 */ /* 0x040fe20000000000 */
[----:B------:R-:W4:Y:S01]  /*14c90*/  LDSM.16.M88.4 R56, [R191+0x6000] ;  /* 0x00600000bf38783b */ /* 0x000f220000000200 */
[----:B------:R-:W-:Y:S01]  /*14ca0*/  VIADD R176, R193, 0x5800 ;  /* 0x00005800c1b07836 */ /* 0x000fe20000000000 */
[C---:B-1----:R-:W-:Y:S02]  /*14cb0*/  HMMA.16816.F32 R48, R64.reuse, R40, RZ ;  /* 0x000000284030723c */ /* 0x042fe400000018ff */
[----:B------:R-:W-:Y:S04]  /*14cc0*/  LDSM.16.M88.4 R72, [R191+0x7800] ;  /* 0x00780000bf48783b */ /* 0x000fe80000000200 */
[----:B------:R-:W-:Y:S01]  /*14cd0*/  LDSM.16.M88.4 R68, [R62] ;  /* 0x000000003e44783b */ /* 0x000fe20000000200 */
[C---:B------:R-:W-:Y:S03]  /*14ce0*/  HMMA.16816.F32 R40, R64.reuse, R42, RZ ;  /* 0x0000002a4028723c */ /* 0x040fe600000018ff */
[----:B------:R-:W-:Y:S03]  /*14cf0*/  LDSM.16.M88.4 R84, [R184+0x3800] ;  /* 0x00380000b854783b */ /* 0x000fe60000000200 */
[C---:B--2---:R-:W-:Y:S06]  /*14d00*/  HMMA.16816.F32 R36, R64.reuse, R32, RZ ;  /* 0x000000204024723c */ /* 0x044fec00000018ff */
[C---:B-----5:R-:W-:Y:S06]  /*14d10*/  HMMA.16816.F32 R28, R64.reuse, R24, RZ ;  /* 0x00000018401c723c */ /* 0x060fec00000018ff */
        /* <DEDUP_REMOVED lines=65> */
[----:B------:R-:W-:Y:S05]  /*15130*/  LDSM.16.M88.4 R8, [R184+0x2800] ;  /* 0x00280000b808783b */ /* 0x000fea0000000200 */
[C---:B------:R-:W-:Y:S06]  /*15140*/  HMMA.16816.F32 R20, R4.reuse, R80, R20 ;  /* 0x000000500414723c */ /* 0x040fec0000001814 */
[----:B------:R-:W-:Y:S01]  /*15150*/  HMMA.16816.F32 R76, R4, R82, R76 ;  /* 0x00000052044c723c */ /* 0x000fe2000000184c */
[----:B------:R-:W1:Y:S04]  /*15160*/  LDSM.16.M88.4 R4, [R184+0x3000] ;  /* 0x00300000b804783b */ /* 0x000e680000000200 */
[----:B------:R-:W-:Y:S01]  /*15170*/  LDSM.16.M88.4 R80, [R196+0x4000] ;  /* 0x00400000c450783b */ /* 0x000fe20000000200 */
[C---:B----4-:R-:W-:Y:S06]  /*15180*/  HMMA.16816.F32 R48, R52.reuse, R68, R48 ;  /* 0x000000443430723c */ /* 0x050fec0000001830 */
        /* <DEDUP_REMOVED lines=10> */
[----:B------:R-:W4:Y:S04]  /*15230*/  LDSM.16.M88.4 R56, [R194+0xb000] ;  /* 0x00b00000c238783b */ /* 0x000f280000000200 */
[----:B------:R-:W-:Y:S01]  /*15240*/  LDSM.16.M88.4 R52, [R194+0xb800] ;  /* 0x00b80000c234783b */ /* 0x000fe20000000200 */
        /* <DEDUP_REMOVED lines=8> */
[----:B------:R-:W5:Y:S05]  /*152d0*/  LDSM.16.M88.4 R8, [R193+0x4800] ;  /* 0x00480000c108783b */ /* 0x000f6a0000000200 */
[----:B--2---:R-:W-:Y:S06]  /*152e0*/  HMMA.16816.F32 R48, R16, R68, R48 ;  /* 0x000000441030723c */ /* 0x004fec0000001830 */
[C---:B------:R-:W-:Y:S06]  /*152f0*/  HMMA.16816.F32 R76, R72.reuse, R86, R76 ;  /* 0x00000056484c723c */ /* 0x040fec000000184c */
[----:B------:R-:W-:Y:S01]  /*15300*/  HMMA.16816.F32 R20, R72, R84, R20 ;  /* 0x000000544814723c */ /* 0x000fe20000001814 */
[----:B------:R-:W-:Y:S04]  /*15310*/  LDSM.16.M88.4 R72, [R88+0x4000] ;  /* 0x004000005848783b */ /* 0x000fe80000000200 */
[----:B------:R-:W-:Y:S01]  /*15320*/  LDSM.16.M88.4 R84, [R193+0x5800] ;  /* 0x00580000c154783b */ /* 0x000fe20000000200 */
[C---:B------:R-:W-:Y:S03]  /*15330*/  HMMA.16816.F32 R40, R16.reuse, R70, R40 ;  /* 0x000000461028723c */ /* 0x040fe60000001828 */
[----:B------:R-:W2:Y:S03]  /*15340*/  LDSM.16.M88.4 R68, [R191+0xa000] ;  /* 0x00a00000bf44783b */ /* 0x000ea60000000200 */
[C---:B----4-:R-:W-:Y:S06]  /*15350*/  HMMA.16816.F32 R28, R16.reuse, R56, R28 ;  /* 0x00000038101c723c */ /* 0x050fec000000181c */
[C---:B------:R-:W-:Y:S01]  /*15360*/  HMMA.16816.F32 R24, R16.reuse, R58, R24 ;  /* 0x0000003a1018723c */ /* 0x040fe20000001818 */
[----:B------:R-:W-:Y:S05]  /*15370*/  LDSM.16.M88.4 R56, [R191+0xb000] ;  /* 0x00b00000bf38783b */ /* 0x000fea0000000200 */
[C---:B------:R-:W-:Y:S06]  /*15380*/  HMMA.16816.F32 R36, R16.reuse, R64, R36 ;  /* 0x000000401024723c */ /* 0x040fec0000001824 */
[----:B------:R-:W-:Y:S01]  /*15390*/  HMMA.16816.F32 R32, R16, R66, R32 ;  /* 0x000000421020723c */ /* 0x000fe20000001820 */
[----:B------:R-:W4:Y:S05]  /*153a0*/  LDSM.16.M88.4 R64, [R191+0xa800] ;  /* 0x00a80000bf40783b */ /* 0x000f2a0000000200 */
[----:B---3--:R-:W-:Y:S06]  /*153b0*/  HMMA.16816.F32 R48, R80, R12, R48 ;  /* 0x0000000c5030723c */ /* 0x008fec0000001830 */
[C---:B------:R-:W-:Y:S06]  /*153c0*/  HMMA.16816.F32 R76, R16.reuse, R54, R76 ;  /* 0x00000036104c723c */ /* 0x040fec000000184c */
        /* <DEDUP_REMOVED lines=8> */
[----:B------:R-:W-:Y:S05]  /*15450*/  LDSM.16.M88.4 R8, [R184+0x5000] ;  /* 0x00500000b808783b */ /* 0x000fea0000000200 */
[----:B------:R-:W-:Y:S01]  /*15460*/  HMMA.16816.F32 R40, R80, R14, R40 ;  /* 0x0000000e5028723c */ /* 0x000fe20000001828 */
[----:B------:R-:W3:Y:S05]  /*15470*/  LDSM.16.M88.4 R12, [R184+0x4800] ;  /* 0x00480000b80c783b */ /* 0x000eea0000000200 */
[----:B--2---:R-:W-:Y:S06]  /*15480*/  HMMA.16816.F32 R48, R72, R68, R48 ;  /* 0x000000444830723c */ /* 0x004fec0000001830 */
[C---:B------:R-:W-:Y:S06]  /*15490*/  HMMA.16816.F32 R76, R80.reuse, R86, R76 ;  /* 0x00000056504c723c */ /* 0x040fec000000184c */
[----:B------:R-:W-:Y:S06]  /*154a0*/  HMMA.16816.F32 R20, R80, R84, R20 ;  /* 0x000000545014723c */ /* 0x000fec0000001814 */
[C---:B----4-:R-:W-:Y:S06]  /*154b0*/  HMMA.16816.F32 R36, R72.reuse, R64, R36 ;  /* 0x000000404824723c */ /* 0x050fec0000001824 */
[----:B------:R-:W-:Y:S01]  /*154c0*/  HMMA.16816.F32 R64, R72, R66, R32 ;  /* 0x000000424840723c */ /* 0x000fe20000001820 */
[----:B------:R-:W2:Y:S01]  /*154d0*/  LDSM.16.M88.4 R32, [R184+0x5800] ;  /* 0x00580000b820783b */ /* 0x000ea20000000200 */
[----:B------:R-:W-:-:S04]  /*154e0*/  DEPBAR.LE SB0, 0x0 ;  /* 0x000080000000791a */ /* 0x000fc80000000000 */
[C---:B------:R-:W-:Y:S06]  /*154f0*/  HMMA.16816.F32 R28, R72.reuse, R56, R28 ;  /* 0x00000038481c723c */ /* 0x040fec000000181c */
[----:B------:R-:W-:Y:S06]  /*15500*/  HMMA.16816.F32 R40, R72, R70, R40 ;  /* 0x000000464828723c */ /* 0x000fec0000001828 */
[----:B-1----:R-:W-:Y:S06]  /*15510*/  HMMA.16816.F32 R48, R4, R16, R48 ;  /* 0x000000100430723c */ /* 0x002fec0000001830 */
[C---:B------:R-:W-:Y:S06]  /*15520*/  HMMA.16816.F32 R76, R72.reuse, R54, R76 ;  /* 0x00000036484c723c */ /* 0x040fec000000184c */
[C---:B------:R-:W-:Y:S06]  /*15530*/  HMMA.16816.F32 R24, R72.reuse, R58, R24 ;  /* 0x0000003a4818723c */ /* 0x040fec0000001818 */
[----:B------:R-:W-:Y:S06]  /*15540*/  HMMA.16816.F32 R20, R72, R52, R20 ;  /* 0x000000344814723c */ /* 0x000fec0000001814 */
[----:B---3--:R-:W-:Y:S01]  /*15550*/  HMMA.16816.F32 R36, R4, R12, R36 ;  /* 0x0000000c0424723c */ /* 0x008fe20000001824 */
[----:B------:R-:W-:-:S05]  /*15560*/  VIADD R53, R89, 0x20 ;  /* 0x0000002059357836 */ /* 0x000fca0000000000 */
[C---:B------:R-:W-:Y:S06]  /*15570*/  HMMA.16816.F32 R28, R4.reuse, R8, R28 ;  /* 0x00000008041c723c */ /* 0x040fec000000181c */
        /* <DEDUP_REMOVED lines=118> */
[----:B------:R-:W-:Y:S02]  /*15ce0*/  ISETP.GT.AND P6, PT, R210, R197, PT ;  /* 0x000000c5d200720c */ /* 0x000fe40003fc4270 */
        /* <DEDUP_REMOVED lines=76> */
.L_x_3827:
[----:B------:R-:W1:Y:S02]  /*161b0*/  LDC R6, c[0x0][0x248] ;  /* 0x00009200ff067b82 */ /* 0x000e640000000800 */
[----:B-1----:R-:W-:-:S04]  /*161c0*/  LEA R6, -R6, RZ, 0x6 ;  /* 0x000000ff06067211 */ /* 0x002fc800078e31ff */
[----:B------:R-:W-:-:S07]  /*161d0*/  SHF.R.S32.HI R27, RZ, 0x1f, R6 ;  /* 0x0000001fff1b7819 */ /* 0x000fce0000011406 */
.L_x_3828:
[C---:B------:R-:W-:Y:S02]  /*161e0*/  LOP3.LUT P2, RZ, R207.reuse, 0x2, RZ, 0xc0, !PT ;  /* 0x00000002cfff7812 */ /* 0x040fe4000784c0ff */
[C---:B------:R-:W-:Y:S02]  /*161f0*/  LOP3.LUT P1, RZ, R207.reuse, 0x4, RZ, 0xc0, !PT ;  /* 0x00000004cfff7812 */ /* 0x040fe4000782c0ff */
[C---:B------:R-:W-:Y:S02]  /*16200*/  LEA R56, P4, R6.reuse, R208, 0x1 ;  /* 0x000000d006387211 */ /* 0x040fe400078808ff */
        /* <DEDUP_REMOVED lines=36> */
[C---:B------:R-:W-:Y:S01]  /*16450*/  @P1 LEA R30, P0, R25.reuse, UR10, 0x1 ;  /* 0x0000000a191e1c11 */ /* 0x040fe2000f8008ff */
[----:B------:R-:W-:Y:S01]  /*16460*/  @!PT LDS RZ, [RZ] ;  /* 0x00000000fffff984 */ /* 0x000fe20000000800 */
[----:B------:R-:W-:Y:S01]  /*16470*/  @!PT LDS RZ, [RZ] ;  /* 0x00000000fffff984 */ /* 0x000fe20000000800 */
[----:B------:R-:W-:Y:S01]  /*16480*/  @!PT LDS RZ, [RZ] ;  /* 0x00000000fffff984 */ /* 0x000fe20000000800 */
[----:B------:R1:W-:Y:S03]  /*16490*/  @P5 LDGSTS.E.BYPASS.LTC128B.128 [R206+0x6800], desc[UR6][R52.64] ;  /* 0x0680000034ce5fae */ /* 0x0003e6000b901d46 */
[----:B------:R-:W-:Y:S01]  /*164a0*/  @P1 LEA.HI.X R31, R25, UR11, R4, 0x1, P0 ;  /* 0x0000000b191f1c11 */ /* 0x000fe200080f0c04 */
[----:B------:R-:W-:Y:S01]  /*164b0*/  IMAD.X R25, R200, 0x1, R27, P4 ;  /* 0x00000001c8197824 */ /* 0x000fe200020e061b */
[C---:B------:R-:W-:Y:S01]  /*164c0*/  @P2 IADD3 R27, P0, R6.reuse, R152, RZ ;  /* 0x00000098061b2210 */ /* 0x040fe20007f1e0ff */
[----:B------:R1:W-:Y:S01]  /*164d0*/  @!P5 STS.128 [R206+0x6800], RZ ;  /* 0x006800ffce00d388 */ /* 0x0003e20000000c00 */
[----:B------:R-:W-:-:S03]  /*164e0*/  @P5 LEA R60, P4, R6, R208, 0x1 ;  /* 0x000000d0063c5211 */ /* 0x000fc600078808ff */
[----:B------:R-:W-:Y:S01]  /*164f0*/  @P2 IMAD.X R8, R25, 0x1, R151, P0 ;  /* 0x0000000119082824 */ /* 0x000fe200000e0697 */
[CC--:B------:R-:W-:Y:S01]  /*16500*/  @P5 LEA.HI.X R61, R6.reuse, R209.reuse, R25, 0x1, P4 ;  /* 0x000000d1063d5211 */ /* 0x0c0fe200020f0c19 */
[----:B------:R-:W-:Y:S01]  /*16510*/  @!PT LDS RZ, [RZ] ;  /* 0x00000000fffff984 */ /* 0x000fe20000000800 */
[----:B------:R-:W-:Y:S01]  /*16520*/  @!PT LDS RZ, [RZ] ;  /* 0x00000000fffff984 */ /* 0x000fe20000000800 */
[----:B------:R-:W-:Y:S01]  /*16530*/  @!PT LDS RZ, [RZ] ;  /* 0x00000000fffff984 */ /* 0x000fe20000000800 */
[----:B------:R1:W-:Y:S01]  /*16540*/  @P2 LDGSTS.E.BYPASS.LTC128B.128 [R206+0x8800], desc[UR6][R38.64+0x80] ;  /* 0x0880008026ce2fae */ /* 0x0003e2000b901d46 */
[C---:B------:R-:W-:Y:S02]  /*16550*/  @P2 LEA R58, P4, R27.reuse, UR10, 0x1 ;  /* 0x0000000a1b3a2c11 */ /* 0x040fe4000f8808ff */
        /* <DEDUP_REMOVED lines=13> */
[C---:B------:R-:W-:Y:S01]  /*16630*/  @P5 LEA R62, P0, R29.reuse, R208, 0x1 ;  /* 0x000000d01d3e5211 */ /* 0x040fe200078008ff */
[----:B------:R-:W-:Y:S01]  /*16640*/  IMAD.MOV.U32 R208, RZ, RZ, R56 ;  /* 0x000000ffffd07224 */ /* 0x000fe200078e0038 */
[CC--:B------:R-:W-:Y:S01]  /*16650*/  @P2 IADD3 R4, P4, R29.reuse, R152.reuse, RZ ;  /* 0x000000981d042210 */ /* 0x0c0fe20007f9e0ff */
[----:B------:R-:W-:Y:S01]  /*16660*/  @!PT LDS RZ, [RZ] ;  /* 0x00000000fffff984 */ /* 0x000fe20000000800 */
[----:B------:R-:W-:Y:S01]  /*16670*/  @!PT LDS RZ, [RZ] ;  /* 0x00000000fffff984 */ /* 0x000fe20000000800 */
[----:B------:R-:W-:Y:S01]  /*16680*/  @!PT LDS RZ, [RZ] ;  /* 0x00000000fffff984 */ /* 0x000fe20000000800 */
[----:B------:R1:W-:Y:S01]  /*16690*/  @P5 LDGSTS.E.BYPASS.LTC128B.128 [R206+0x7000], desc[UR6][R60.64] ;  /* 0x070000003cce5fae */ /* 0x0003e2000b901d46 */
[C---:B------:R-:W-:Y:S01]  /*166a0*/  @P5 LEA.HI.X R63, R29.reuse, R209, R150, 0x1, P0 ;  /* 0x000000d11d3f5211 */ /* 0x040fe200000f0c96 */
[----:B------:R-:W-:Y:S01]  /*166b0*/  IMAD.MOV.U32 R209, RZ, RZ, R57 ;  /* 0x000000ffffd17224 */ /* 0x000fe200078e0039 */
[----:B------:R-:W-:Y:S01]  /*166c0*/  @P1 IADD3 R29, P0, R29, R152, RZ ;  /* 0x000000981d1d1210 */ /* 0x000fe20007f1e0ff */
[--C-:B------:R-:W-:Y:S01]  /*166d0*/  @P2 IMAD.X R25, R150, 0x1, R151.reuse, P4 ;  /* 0x0000000196192824 */ /* 0x100fe200020e0697 */
[----:B------:R-:W-:Y:S01]  /*166e0*/  @P2 LEA R24, P4, R4, UR10, 0x1 ;  /* 0x0000000a04182c11 */ /* 0x000fe2000f8808ff */
[----:B------:R1:W-:Y:S02]  /*166f0*/  @!P5 STS.128 [R206+0x7000], RZ ;  /* 0x007000ffce00d388 */ /* 0x0003e40000000c00 */
[----:B------:R-:W-:Y:S01]  /*16700*/  @P1 IMAD.X R150, R150, 0x1, R151, P0 ;  /* 0x0000000196961824 */ /* 0x000fe200000e0697 */
[----:B------:R-:W-:Y:S01]  /*16710*/  @P1 LEA R28, P0, R29, UR10, 0x1 ;  /* 0x0000000a1d1c1c11 */ /* 0x000fe2000f8008ff */
[----:B------:R-:W-:Y:S01]  /*16720*/  @!PT LDS RZ, [RZ] ;  /* 0x00000000fffff984 */ /* 0x000fe20000000800 */
[----:B------:R-:W-:Y:S01]  /*16730*/  @!PT LDS RZ, [RZ] ;  /* 0x00000000fffff984 */ /* 0x000fe20000000800 */
[----:B------:R-:W-:Y:S01]  /*16740*/  @!PT LDS RZ, [RZ] ;  /* 0x00000000fffff984 */ /* 0x000fe20000000800 */
[----:B------:R1:W-:Y:S01]  /*16750*/  @P2 LDGSTS.E.BYPASS.LTC128B.128 [R206+0x9000], desc[UR6][R58.64+0x80] ;  /* 0x090000803ace2fae */ /* 0x0003e2000b901d46 */
[----:B------:R-:W-:-:S02]  /*16760*/  @P2 LEA.HI.X R25, R4, UR11, R25, 0x1, P4 ;  /* 0x0000000b04192c11 */ /* 0x000fc4000a0f0c19 */
[----:B------:R-:W-:Y:S01]  /*16770*/  @P1 LEA.HI.X R29, R29, UR11, R150, 0x1, P0 ;  /* 0x0000000b1d1d1c11 */ /* 0x000fe200080f0c96 */
        /* <DEDUP_REMOVED lines=22> */
.L_x_3826:
        /* <DEDUP_REMOVED lines=370> */
.L_x_3830:
[----:B------:R-:W1:Y:S02]  /*18000*/  LDC R8, c[0x0][0x250] ;  /* 0x00009400ff087b82 */ /* 0x000e640000000800 */
[----:B-1----:R-:W-:-:S04]  /*18010*/  LEA R8, -R8, RZ, 0x6 ;  /* 0x000000ff08087211 */ /* 0x002fc800078e31ff */
[----:B------:R-:W-:-:S07]  /*18020*/  SHF.R.S32.HI R9, RZ, 0x1f, R8 ;  /* 0x0000001fff097819 */ /* 0x000fce0000011408 */
.L_x_3831:
        /* <DEDUP_REMOVED lines=13> */
[--C-:B------:R-:W-:Y:S01]  /*18100*/  @P5 IMAD.X R6, R9, 0x1, R134.reuse, P2 ;  /* 0x0000000109065824 */ /* 0x100fe200010e0686 */
        /* <DEDUP_REMOVED lines=13> */
[C---:B------:R-:W-:Y:S01]  /*181e0*/  @P1 LEA R18, P2, R6.reuse, R160, 0x1 ;  /* 0x000000a006121211 */ /* 0x040fe200078408ff */
        /* <DEDUP_REMOVED lines=12> */
[----:B------:R-:W-:Y:S01]  /*182b0*/  @P4 IMAD.X R4, R9, 0x1, R134, P0 ;  /* 0x0000000109044824 */ /* 0x000fe200000e0686 */
[C---:B------:R-:W-:Y:S01]  /*182c0*/  @P4 LEA R10, P0, R5.reuse, UR4, 0x1 ;  /* 0x00000004050a4c11 */ /* 0x040fe2000f8008ff */
[----:B------:R-:W-:Y:S01]  /*182d0*/  IMAD.X R9, R198, 0x1, R9, P2 ;  /* 0x00000001c6097824 */ /* 0x000fe200010e0609 */
[CC--:B------:R-:W-:Y:S01]  /*182e0*/  @P5 IADD3 R7, P2, R6.reuse, R138.reuse, RZ ;  /* 0x0000008a06075210 */ /* 0x0c0fe20007f5e0ff */
[----:B------:R-:W-:Y:S01]  /*182f0*/  @!PT LDS RZ, [RZ] ;  /* 0x00000000fffff984 */ /* 0x000fe20000000800 */
[----:B------:R-:W-:Y:S01]  /*18300*/  @!PT LDS RZ, [RZ] ;  /* 0x00000000fffff984 */ /* 0x000fe20000000800 */
[----:B------:R-:W-:Y:S01]  /*18310*/  @!PT LDS RZ, [RZ] ;  /* 0x00000000fffff984 */ /* 0x000fe20000000800 */
[----:B------:R-:W-:Y:S01]  /*18320*/  @P1 LDGSTS.E.BYPASS.LTC128B.128 [R206+0xc800], desc[UR6][R18.64] ;  /* 0x0c80000012ce1fae */ /* 0x000fe2000b901d46 */
[----:B------:R-:W-:Y:S02]  /*18330*/  @P4 LEA.HI.X R11, R5, UR5, R4, 0x1, P0 ;  /* 0x00000005050b4c11 */ /* 0x000fe400080f0c04 */
[C---:B------:R-:W-:Y:S01]  /*18340*/  @P4 IADD3 R5, P0, R6.reuse, R138, RZ ;  /* 0x0000008a06054210 */ /* 0x040fe20007f1e0ff */
        /* <DEDUP_REMOVED lines=11> */
[C---:B------:R-:W-:Y:S02]  /*18400*/  @P4 LEA R22, P0, R5.reuse, UR4, 0x1 ;  /* 0x0000000405164c11 */ /* 0x040fe4000f8008ff */
[--C-:B------:R-:W-:Y:S01]  /*18410*/  @P1 LEA.HI.X R25, R6, R161, R9.reuse, 0x1, P6 ;  /* 0x000000a106191211 */ /* 0x100fe200030f0c09 */
[----:B------:R-:W-:Y:S01]  /*18420*/  IMAD.X R9, R198, 0x1, R9, P2 ;  /* 0x00000001c6097824 */ /* 0x000fe200010e0609 */
[----:B------:R-:W-:Y:S01]  /*18430*/  @P4 LEA.HI.X R23, R5, UR5, R4, 0x1, P0 ;  /* 0x0000000505174c11 */ /* 0x000fe200080f0c04 */
[----:B------:R-:W-:Y:S01]  /*18440*/  @!P5 STS.128 [R206+0xe800], RZ ;  /* 0x00e800ffce00d388 */ /* 0x000fe20000000c00 */
[----:B------:R-:W-:-:S02]  /*18450*/  @P5 IADD3 R4, P2, R7, R138, RZ ;  /* 0x0000008a07045210 */ /* 0x000fc40007f5e0ff */
[C---:B------:R-:W-:Y:S01]  /*18460*/  @P1 LEA R6, P6, R7.reuse, R160, 0x1 ;  /* 0x000000a007061211 */ /* 0x040fe200078c08ff */
[----:B------:R-:W-:Y:S01]  /*18470*/  @!PT LDS RZ, [RZ] ;  /* 0x00000000fffff984 */ /* 0x000fe20000000800 */
[----:B------:R-:W-:Y:S01]  /*18480*/  @!PT LDS RZ, [RZ] ;  /* 0x00000000fffff984 */ /* 0x000fe20000000800 */
[----:B------:R-:W-:Y:S01]  /*18490*/  @!PT LDS RZ, [RZ] ;  /* 0x00000000fffff984 */ /* 0x000fe20000000800 */
[----:B------:R-:W-:Y:S01]  /*184a0*/  @P4 LDGSTS.E.BYPASS.LTC128B.128 [R206+0x10800], desc[UR6][R10.64+0x100] ;  /* 0x108001000ace4fae */ /* 0x000fe2000b901d46 */
[----:B------:R-:W-:Y:S01]  /*184b0*/  @P4 IADD3 R138, P0, R7, R138, RZ ;  /* 0x0000008a078a4210 */ /* 0x000fe20007f1e0ff */
[--C-:B------:R-:W-:Y:S01]  /*184c0*/  @P5 IMAD.X R5, R9, 0x1, R134.reuse, P2 ;  /* 0x0000000109055824 */ /* 0x100fe200010e0686 */
[----:B------:R-:W-:Y:S01]  /*184d0*/  @P1 LEA.HI.X R7, R7, R161, R9, 0x1, P6 ;  /* 0x000000a107071211 */ /* 0x000fe200030f0c09 */
[----:B------:R-:W-:Y:S01]  /*184e0*/  @!P4 STS.128 [R206+0x10800], RZ ;  /* 0x010800ffce00c388 */ /* 0x000fe20000000c00 */
[----:B------:R-:W-:Y:S01]  /*184f0*/  @P5 LEA R26, P2, R4, UR4, 0x1 ;  /* 0x00000004041a5c11 */ /* 0x000fe2000f8408ff */
[----:B------:R-:W-:Y:S01]  /*18500*/  @P4 IMAD.X R9, R9, 0x1, R134, P0 ;  /* 0x0000000109094824 */ /* 0x000fe200000e0686 */
[----:B------:R-:W-:Y:S01]  /*18510*/  @P4 LEA R28, P0, R138, UR4, 0x1 ;  /* 0x000000048a1c4c11 */ /* 0x000fe2000f8008ff */
[----:B------:R-:W1:Y:S01]  /*18520*/  S2R R134, SR_TID.X ;  /* 0x0000000000867919 */ /* 0x000e620000002100 */
[----:B------:R-:W-:-:S02]  /*18530*/  @P5 LEA.HI.X R27, R4, UR5, R5, 0x1, P2 ;  /* 0x00000005041b5c11 */ /* 0x000fc400090f0c05 */
[----:B------:R-:W-:Y:S01]  /*18540*/  @P4 LEA.HI.X R29, R138, UR5, R9, 0x1, P0 ;  /* 0x000000058a1d4c11 */ /* 0x000fe200080f0c09 */
        /* <DEDUP_REMOVED lines=19> */
[----:B------:R-:W-:Y:S01]  /*18680*/  @!P1 STS.128 [R206+0xd800], RZ ;  /* 0x00d800ffce009388 */ /* 0x000fe20000000c00 */
[----:B-1----:R-:W-:-:S03]  /*18690*/  SHF.R.S32.HI R9, RZ, 0x1f, R134 ;  /* 0x0000001fff097819 */ /* 0x002fc60000011486 */
[----:B------:R-:W-:Y:S01]  /*186a0*/  @!PT LDS RZ, [RZ] ;  /* 0x00000000fffff984 */ /* 0x000fe20000000800 */
[----:B------:R-:W-:Y:S01]  /*186b0*/  @!PT LDS RZ, [RZ] ;  /* 0x00000000fffff984 */ /* 0x000fe20000000800 */
[----:B------:R-:W-:Y:S01]  /*186c0*/  @!PT LDS RZ, [RZ] ;  /* 0x00000000fffff984 */ /* 0x000fe20000000800 */
[----:B------:R1:W-:Y:S01]  /*186d0*/  @P5 LDGSTS.E.BYPASS.LTC128B.128 [R206+0xf800], desc[UR6][R26.64+0x80] ;  /* 0x0f8000801ace5fae */ /* 0x0003e2000b901d46 */
[----:B------:R-:W-:-:S03]  /*186e0*/  LEA.HI R9, R9, R134, RZ, 0x4 ;  /* 0x0000008609097211 */ /* 0x000fc600078f20ff */
[----:B------:R-:W-:Y:S01]  /*186f0*/  @!P5 STS.128 [R206+0xf800], RZ ;  /* 0x00f800ffce00d388 */ /* 0x000fe20000000c00 */
[----:B------:R-:W-:-:S03]  /*18700*/  LOP3.LUT R9, R9, 0xfffffff0, RZ, 0xc0, !PT ;  /* 0xfffffff009097812 */ /* 0x000fc600078ec0ff */
[----:B------:R-:W-:Y:S01]  /*18710*/  @!PT LDS RZ, [RZ] ;  /* 0x00000000fffff984 */ /* 0x000fe20000000800 */
[----:B------:R-:W-:Y:S01]  /*18720*/  @!PT LDS RZ, [RZ] ;  /* 0x00000000fffff984 */ /* 0x000fe20000000800 */
[----:B------:R-:W-:Y:S01]  /*18730*/  @!PT LDS RZ, [RZ] ;  /* 0x00000000fffff984 */ /* 0x000fe20000000800 */
[----:B------:R4:W-:Y:S02]  /*18740*/  @P4 LDGSTS.E.BYPASS.LTC128B.128 [R206+0x11800], desc[UR6][R28.64+0x100] ;  /* 0x118001001cce4fae */ /* 0x0009e4000b901d46 */
[C---:B------:R-:W-:Y:S02]  /*18750*/  IMAD.IADD R9, R134.reuse, 0x1, -R9 ;  /* 0x0000000186097824 */ /* 0x040fe400078e0a09 */
[----:B------:R-:W-:Y:S01]  /*18760*/  @!P4 STS.128 [R206+0x11800], RZ ;  /* 0x011800ffce00c388 */ /* 0x000fe20000000c00 */
[----:B------:R-:W-:Y:S02]  /*18770*/  IMAD.SHL.U32 R134, R134, 0x2, RZ ;  /* 0x0000000286867824 */ /* 0x000fe400078e00ff */
[----:B------:R-:W-:Y:S01]  /*18780*/  SHF.R.S32.HI R8, RZ, 0x1f, R9 ;  /* 0x0000001fff087819 */ /* 0x000fe20000011409 */
[----:B------:R-:W-:Y:S03]  /*18790*/  LDSM.16.M88.4 R216, [R195] ;  /* 0x00000000c3d8783b */ /* 0x000fe60000000200 */
[----:B------:R-:W-:Y:S01]  /*187a0*/  LEA.HI R8, R8, R9, RZ, 0x3 ;  /* 0x0000000908087211 */ /* 0x000fe200078f18ff */
[----:B--2---:R-:W2:Y:S03]  /*187b0*/  LDSM.16.M88.4 R12, [R194+0x6000] ;  /* 0x00600000c20c783b */ /* 0x004ea60000000200 */
[----:B------:R-:W-:Y:S01]  /*187c0*/  LOP3.LUT R8, R8, 0xfffffff8, RZ, 0xc0, !PT ;  /* 0xfffffff808087812 */ /* 0x000fe200078ec0ff */
[----:B---3--:R-:W-:Y:S04]  /*187d0*/  LDSM.16.M88.4 R4, [R193] ;  /* 0x00000000c104783b */ /* 0x008fe80000000200 */
[----:B-1----:R-:W-:Y:S01]  /*187e0*/  LDSM.16.M88.4 R24, [R196] ;  /* 0x00000000c418783b */ /* 0x002fe20000000200 */
[----:B------:R-:W-:-:S03]  /*187f0*/  IMAD.IADD R8, R9, 0x1, -R8 ;  /* 0x0000000109087824 */ /* 0x000fc600078e0a08 */
[----:B------:R-:W1:Y:S02]  /*18800*/  LDSM.16.M88.4 R152, [R194+0x6800] ;  /* 0x00680000c298783b */ /* 0x000e640000000200 */
[----:B------:R-:W-:Y:S02]  /*18810*/  LOP3.LUT P0, RZ, R8, 0x4, RZ, 0xc0, !PT ;  /* 0x0000000408ff7812 */ /* 0x000fe4000780c0ff */
[----:B------:R-:W3:Y:S02]  /*18820*/  LDSM.16.M88.4 R144, [R194+0x7000] ;  /* 0x00700000c290783b */ /* 0x000ee40000000200 */
[----:B------:R-:W-:Y:S02]  /*18830*/  SEL R135, R135, 0xffffffe0, !P0 ;  /* 0xffffffe087877807 */ /* 0x000fe40004000000 */
[----:B----4-:R-:W-:Y:S03]  /*18840*/  LDSM.16.M88.4 R28, [R191+0x6000] ;  /* 0x00600000bf1c783b */ /* 0x010fe60000000200 */
[C---:B------:R-:W-:Y:S01]  /*18850*/  IMAD R211, R135.reuse, 0x2, R195 ;  /* 0x0000000287d37824 */ /* 0x040fe200078e02c3 */
[----:B------:R-:W-:Y:S01]  /*18860*/  LDSM.16.M88.4 R164, [R194+0x7800] ;  /* 0x00780000c2a4783b */ /* 0x000fe20000000200 */
[----:B------:R-:W-:-:S03]  /*18870*/  IMAD R135, R135, 0x2, R196 ;  /* 0x0000000287877824 */ /* 0x000fc600078e02c4 */
[----:B------:R-:W4:Y:S04]  /*18880*/  LDSM.16.M88.4 R160, [R211] ;  /* 0x00000000d3a0783b */ /* 0x000f280000000200 */
[----:B------:R-:W5:Y:S04]  /*18890*/  LDSM.16.M88.4 R136, [R187] ;  /* 0x00000000bb88783b */ /* 0x000f680000000200 */
[----:B------:R-:W5:Y:S01]  /*188a0*/  LDSM.16.M88.4 R32, [R186] ;  /* 0x00000000ba20783b */ /* 0x000f620000000200 */
[C---:B--2---:R-:W-:Y:S03]  /*188b0*/  HMMA.16816.F32 R16, R216.reuse, R12, RZ ;  /* 0x0000000cd810723c */ /* 0x044fe600000018ff */
[----:B------:R-:W-:Y:S04]  /*188c0*/  LDSM.16.M88.4 R172, [R135] ;  /* 0x0000000087ac783b */ /* 0x000fe80000000200 */
[----:B------:R-:W-:Y:S01]  /*188d0*/  LDSM.16.M88.4 R168, [R185] ;  /* 0x00000000b9a8783b */ /* 0x000fe20000000200 */
[C---:B------:R-:W-:Y:S03]  /*188e0*/  HMMA.16816.F32 R12, R216.reuse, R14, RZ ;  /* 0x0000000ed80c723c */ /* 0x040fe600000018ff */
[----:B------:R-:W-:Y:S03]  /*188f0*/  LDSM.16.M88.4 R20, [R191+0x6800] ;  /* 0x00680000bf14783b */ /* 0x000fe60000000200 */
[C---:B-1----:R-:W-:Y:S01]  /*18900*/  HMMA.16816.F32 R156, R216.reuse, R152, RZ ;  /* 0x00000098d89c723c */ /* 0x042fe200000018ff */
[----:B------:R-:W-:Y:S04]  /*18910*/  LDSM.16.M88.4 R8, [R191+0x7000] ;  /* 0x00700000bf08783b */ /* 0x000fe80000000200 */
[----:B------:R-:W-:Y:S01]  /*18920*/  LDSM.16.M88.4 R220, [R191+0x7800] ;  /* 0x00780000bfdc783b */ /* 0x000fe20000000200 */
[----:B------:R-:W-:Y:S03]  /*18930*/  HMMA.16816.F32 R152, R216, R154, RZ ;  /* 0x0000009ad898723c */ /* 0x000fe600000018ff */
[----:B------:R-:W-:Y:S03]  /*18940*/  LDSM.16.M88.4 R224, [R184+0x1800] ;  /* 0x00180000b8e0783b */ /* 0x000fe60000000200 */
[----:B------:R-:W-:Y:S01]  /*18950*/  HMMA.16816.F32 R16, R24, R4, R16 ;  /* 0x000000041810723c */ /* 0x000fe20000001810 */
[----:B------:R-:W0:Y:S05]  /*18960*/  LDGDEPBAR ;  /* 0x00000000000079af */ /* 0x000e2a0000000000 */
[----:B---3--:R-:W-:Y:S06]  /*18970*/  HMMA.16816.F32 R148, R216, R144, RZ ;  /* 0x00000090d894723c */ /* 0x008fec00000018ff */
[----:B------:R-:W-:Y:S01]  /*18980*/  HMMA.16816.F32 R12, R24, R6, R12 ;  /* 0x00000006180c723c */ /* 0x000fe2000000180c */
[----:B------:R-:W1:Y:S05]  /*18990*/  LDSM.16.M88.4 R4, [R184] ;  /* 0x00000000b804783b */ /* 0x000e6a0000000200 */
[----:B------:R-:W-:Y:S06]  /*189a0*/  HMMA.16816.F32 R144, R216, R146, RZ ;  /* 0x00000092d890723c */ /* 0x000fec00000018ff */
[----:B----4-:R-:W-:Y:S06]  /*189b0*/  HMMA.16816.F32 R16, R160, R28, R16 ;  /* 0x0000001ca010723c */ /* 0x010fec0000001810 */
[----:B------:R-:W-:Y:S06]  /*189c0*/  HMMA.16816.F32 R140, R216, R164, RZ ;  /* 0x000000a4d88c723c */ /* 0x000fec00000018ff */
[C---:B-----5:R-:W-:Y:S06]  /*189d0*/  HMMA.16816.F32 R156, R24.reuse, R136, R156 ;  /* 0x00000088189c723c */ /* 0x060fec000000189c */
[----:B------:R-:W-:Y:S01]  /*189e0*/  HMMA.16816.F32 R152, R24, R138, R152 ;  /* 0x0000008a1898723c */ /* 0x000fe20000001898 */
[----:B------:R-:W-:Y:S05]  /*189f0*/  LDSM.16.M88.4 R136, [R184+0x800] ;  /* 0x00080000b888783b */ /* 0x000fea0000000200 */
[----:B------:R-:W-:Y:S01]  /*18a00*/  HMMA.16816.F32 R12, R160, R30, R12 ;  /* 0x0000001ea00c723c */ /* 0x000fe2000000180c */
[----:B------:R-:W-:Y:S05]  /*18a10*/  LDSM.16.M88.4 R28, [R194+0x8000] ;  /* 0x00800000c21c783b */ /* 0x000fea0000000200 */
[----:B------:R-:W-:Y:S01]  /*18a20*/  HMMA.16816.F32 R216, R216, R166, RZ ;  /* 0x000000a6d8d8723c */ /* 0x000fe200000018ff */
[----:B------:R-:W2:Y:S05]  /*18a30*/  LDSM.16.M88.4 R164, [R195+0x2000] ;  /* 0x00200000c3a4783b */ /* 0x000eaa0000000200 */
[C---:B------:R-:W-:Y:S06]  /*18a40*/  HMMA.16816.F32 R148, R24.reuse, R32, R148 ;  /* 0x000000201894723c */ /* 0x040fec0000001894 */
[----:B------:R-:W-:Y:S01]  /*18a50*/  HMMA.16816.F32 R144, R24, R34, R144 ;  /* 0x000000221890723c */ /* 0x000fe20000001890 */
[----:B------:R-:W3:Y:S05]  /*18a60*/  LDSM.16.M88.4 R32, [R184+0x1000] ;  /* 0x00100000b820783b */ /* 0x000eea0000000200 */
[----:B-1----:R-:W-:Y:S06]  /*18a70*/  HMMA.16816.F32 R16, R172, R4, R16 ;  /* 0x00000004ac10723c */ /* 0x002fec0000001810 */
[----:B------:R-:W-:Y:S06]  /*18a80*/  HMMA.16816.F32 R140, R24, R168, R140 ;  /* 0x000000a8188c723c */ /* 0x000fec000000188c */
[C---:B------:R-:W-:Y:S06]  /*18a90*/  HMMA.16816.F32 R156, R160.reuse, R20, R156 ;  /* 0x00000014a09c723c */ /* 0x040fec000000189c */
[----:B------:R-:W-:Y:S01]  /*18aa0*/  HMMA.16816.F32 R152, R160, R22, R152 ;  /* 0x00000016a098723c */ /* 0x000fe20000001898 */
[----:B------:R-:W-:Y:S05]  /*18ab0*/  LDSM.16.M88.4 R20, [R194+0x8800] ;  /* 0x00880000c214783b */ /* 0x000fea0000000200 */
[----:B------:R-:W-:Y:S01]  /*18ac0*/  HMMA.16816.F32 R12, R172, R6, R12 ;  /* 0x00000006ac0c723c */ /* 0x000fe2000000180c */
[----:B------:R-:W-:Y:S05]  /*18ad0*/  LDSM.16.M88.4 R4, [R183] ;  /* 0x00000000b704783b */ /* 0x000fea0000000200 */
[----:B------:R-:W-:Y:S01]  /*18ae0*/  HMMA.16816.F32 R216, R24, R170, R216 ;  /* 0x000000aa18d8723c */ /* 0x000fe200000018d8 */
[----:B------:R-:W1:Y:S04]  /*18af0*/  LDSM.16.M88.4 R24, [R196+0x2000] ;  /* 0x00200000c418783b */ /* 0x000e680000000200 */
[----:B------:R-:W-:Y:S01]  /*18b00*/  LDSM.16.M88.4 R168, [R194+0x9800] ;  /* 0x00980000c2a8783b */ /* 0x000fe20000000200 */
[C---:B------:R-:W-:Y:S06]  /*18b10*/  HMMA.16816.F32 R148, R160.reuse, R8, R148 ;  /* 0x00000008a094723c */ /* 0x040fec0000001894 */
[----:B------:R-:W-:Y:S01]  /*18b20*/  HMMA.16816.F32 R144, R160, R10, R144 ;  /* 0x0000000aa090723c */ /* 0x000fe20000001890 */
[----:B------:R-:W4:Y:S05]  /*18b30*/  LDSM.16.M88.4 R8, [R194+0x9000] ;  /* 0x00900000c208783b */ /* 0x000f2a0000000200 */
[----:B--2---:R-:W-:Y:S06]  /*18b40*/  HMMA.16816.F32 R16, R164, R28, R16 ;  /* 0x0000001ca410723c */ /* 0x004fec0000001810 */
[----:B------:R-:W-:Y:S06]  /*18b50*/  HMMA.16816.F32 R140, R160, R220, R140 ;  /* 0x000000dca08c723c */ /* 0x000fec000000188c */
[C---:B------:R-:W-:Y:S06]  /*18b60*/  HMMA.16816.F32 R156, R172.reuse, R136, R156 ;  /* 0x00000088ac9c723c */ /* 0x040fec000000189c */
[----:B------:R-:W-:Y:S01]  /*18b70*/  HMMA.16816.F32 R152, R172, R138, R152 ;  /* 0x0000008aac98723c */ /* 0x000fe20000001898 */
[----:B------:R-:W-:Y:S05]  /*18b80*/  LDSM.16.M88.4 R136, [R181] ;  /* 0x00000000b588783b */ /* 0x000fea0000000200 */
[----:B------:R-:W-:Y:S01]  /*18b90*/  HMMA.16816.F32 R12, R164, R30, R12 ;  /* 0x0000001ea40c723c */ /* 0x000fe2000000180c */
[----:B------:R-:W-:Y:S05]  /*18ba0*/  LDSM.16.M88.4 R28, [R180] ;  /* 0x00000000b41c783b */ /* 0x000fea0000000200 */
[----:B------:R-:W-:Y:S01]  /*18bb0*/  HMMA.16816.F32 R216, R160, R222, R216 ;  /* 0x000000dea0d8723c */ /* 0x000fe200000018d8 */
[----:B------:R-:W-:Y:S04]  /*18bc0*/  LDSM.16.M88.4 R220, [R211+0x2000] ;  /* 0x00200000d3dc783b */ /* 0x000fe80000000200 */
[----:B------:R-:W-:Y:S01]  /*18bd0*/  LDSM.16.M88.4 R160, [R182] ;  /* 0x00000000b6a0783b */ /* 0x000fe20000000200 */
[C---:B---3--:R-:W-:Y:S06]  /*18be0*/  HMMA.16816.F32 R148, R172.reuse, R32, R148 ;  /* 0x00000020ac94723c */ /* 0x048fec0000001894 */
[----:B------:R-:W-:Y:S01]  /*18bf0*/  HMMA.16816.F32 R144, R172, R34, R144 ;  /* 0x00000022ac90723c */ /* 0x000fe20000001890 */
[----:B------:R-:W2:Y:S05]  /*18c00*/  LDSM.16.M88.4 R32, [R191+0x8000] ;  /* 0x00800000bf20783b */ /* 0x000eaa0000000200 */
[----:B-1----:R-:W-:Y:S06]  /*18c10*/  HMMA.16816.F32 R16, R24, R4, R16 ;  /* 0x000000041810723c */ /* 0x002fec0000001810 */
[----:B------:R-:W-:Y:S06]  /*18c20*/  HMMA.16816.F32 R140, R172, R224, R140 ;  /* 0x000000e0ac8c723c */ /* 0x000fec000000188c */
[C---:B------:R-:W-:Y:S06]  /*18c30*/  HMMA.16816.F32 R156, R164.reuse, R20, R156 ;  /* 0x00000014a49c723c */ /* 0x040fec000000189c */
[----:B------:R-:W-:Y:S01]  /*18c40*/  HMMA.16816.F32 R152, R164, R22, R152 ;  /* 0x00000016a498723c */ /* 0x000fe20000001898 */
[----:B------:R-:W-:Y:S05]  /*18c50*/  LDSM.16.M88.4 R20, [R191+0x8800] ;  /* 0x00880000bf14783b */ /* 0x000fea0000000200 */
[----:B------:R-:W-:Y:S01]  /*18c60*/  HMMA.16816.F32 R12, R24, R6, R12 ;  /* 0x00000006180c723c */ /* 0x000fe2000000180c */
[----:B------:R-:W-:Y:S05]  /*18c70*/  LDSM.16.M88.4 R4, [R184+0x2000] ;  /* 0x00200000b804783b */ /* 0x000fea0000000200 */
[----:B------:R-:W-:Y:S01]  /*18c80*/  HMMA.16816.F32 R216, R172, R226, R216 ;  /* 0x000000e2acd8723c */ /* 0x000fe200000018d8 */
[----:B------:R-:W1:Y:S04]  /*18c90*/  LDSM.16.M88.4 R172, [R135+0x2000] ;  /* 0x0020000087ac783b */ /* 0x000e680000000200 */
[----:B------:R-:W-:Y:S01]  /*18ca0*/  LDSM.16.M88.4 R224, [R191+0x9800] ;  /* 0x00980000bfe0783b */ /* 0x000fe20000000200 */
[C---:B----4-:R-:W-:Y:S06]  /*18cb0*/  HMMA.16816.F32 R148, R164.reuse, R8, R148 ;  /* 0x00000008a494723c */ /* 0x050fec0000001894 */
        /* <DEDUP_REMOVED lines=12> */
[----:B------:R-:W-:Y:S01]  /*18d80*/  HMMA.16816.F32 R216, R164, R170, R216 ;  /* 0x000000aaa4d8723c */ /* 0x000fe200000018d8 */
[----:B------:R-:W4:Y:S04]  /*18d90*/  LDSM.16.M88.4 R168, [R184+0x2800] ;  /* 0x00280000b8a8783b */ /* 0x000f280000000200 */
[----:B------:R-:W5:Y:S01]  /*18da0*/  LDSM.16.M88.4 R164, [R184+0x3000] ;  /* 0x00300000b8a4783b */ /* 0x000f620000000200 */
[----:B-1----:R-:W-:Y:S06]  /*18db0*/  HMMA.16816.F32 R16, R172, R4, R16 ;  /* 0x00000004ac10723c */ /* 0x002fec0000001810 */
[----:B------:R-:W-:Y:S06]  /*18dc0*/  HMMA.16816.F32 R140, R24, R28, R140 ;  /* 0x0000001c188c723c */ /* 0x000fec000000188c */
[C---:B------:R-:W-:Y:S06]  /*18dd0*/  HMMA.16816.F32 R156, R220.reuse, R20, R156 ;  /* 0x00000014dc9c723c */ /* 0x040fec000000189c */
[----:B------:R-:W-:Y:S01]  /*18de0*/  HMMA.16816.F32 R152, R220, R22, R152 ;  /* 0x00000016dc98723c */ /* 0x000fe20000001898 */
[----:B------:R-:W-:Y:S05]  /*18df0*/  LDSM.16.M88.4 R20, [R194+0xb800] ;  /* 0x00b80000c214783b */ /* 0x000fea0000000200 */
[----:B------:R-:W-:Y:S01]  /*18e00*/  HMMA.16816.F32 R12, R172, R6, R12 ;  /* 0x00000006ac0c723c */ /* 0x000fe2000000180c */
[----:B------:R-:W-:Y:S05]  /*18e10*/  LDSM.16.M88.4 R4, [R179] ;  /* 0x00000000b304783b */ /* 0x000fea0000000200 */
[C---:B---3--:R-:W-:Y:S06]  /*18e20*/  HMMA.16816.F32 R148, R220.reuse, R8, R148 ;  /* 0x00000008dc94723c */ /* 0x048fec0000001894 */
[----:B------:R-:W-:Y:S01]  /*18e30*/  HMMA.16816.F32 R144, R220, R10, R144 ;  /* 0x0000000adc90723c */ /* 0x000fe20000001890 */
[----:B------:R-:W1:Y:S05]  /*18e40*/  LDSM.16.M88.4 R8, [R196+0x4000] ;  /* 0x00400000c408783b */ /* 0x000e6a0000000200 */
[----:B------:R-:W-:Y:S01]  /*18e50*/  HMMA.16816.F32 R216, R24, R30, R216 ;  /* 0x0000001e18d8723c */ /* 0x000fe200000018d8 */
[----:B------:R-:W3:Y:S04]  /*18e60*/  LDSM.16.M88.4 R28, [R194+0xa800] ;  /* 0x00a80000c21c783b */ /* 0x000ee80000000200 */
[----:B------:R-:W3:Y:S01]  /*18e70*/  LDSM.16.M88.4 R24, [R194+0xb000] ;  /* 0x00b00000c218783b */ /* 0x000ee20000000200 */
[----:B--2---:R-:W-:Y:S06]  /*18e80*/  HMMA.16816.F32 R16, R136, R32, R16 ;  /* 0x000000208810723c */ /* 0x004fec0000001810 */
[----:B------:R-:W-:Y:S06]  /*18e90*/  HMMA.16816.F32 R140, R220, R224, R140 ;  /* 0x000000e0dc8c723c */ /* 0x000fec000000188c */
[C---:B----4-:R-:W-:Y:S06]  /*18ea0*/  HMMA.16816.F32 R156, R172.reuse, R168, R156 ;  /* 0x000000a8ac9c723c */ /* 0x050fec000000189c */
[----:B------:R-:W-:Y:S06]  /*18eb0*/  HMMA.16816.F32 R152, R172, R170, R152 ;  /* 0x000000aaac98723c */ /* 0x000fec0000001898 */
[----:B------:R-:W-:Y:S01]  /*18ec0*/  HMMA.16816.F32 R168, R136, R34, R12 ;  /* 0x0000002288a8723c */ /* 0x000fe2000000180c */
[----:B------:R-:W-:Y:S04]  /*18ed0*/  LDSM.16.M88.4 R32, [R211+0x4000] ;  /* 0x00400000d320783b */ /* 0x000fe80000000200 */
[----:B------:R-:W2:Y:S01]  /*18ee0*/  LDSM.16.M88.4 R12, [R191+0xa000] ;  /* 0x00a00000bf0c783b */ /* 0x000ea20000000200 */
[----:B------:R-:W-:Y:S03]  /*18ef0*/  HMMA.16816.F32 R216, R220, R226, R216 ;  /* 0x000000e2dcd8723c */ /* 0x000fe600000018d8 */
[----:B------:R-:W-:Y:S03]  /*18f00*/  LDSM.16.M88.4 R220, [R177] ;  /* 0x00000000b1dc783b */ /* 0x000fe60000000200 */
[C---:B-----5:R-:W-:Y:S06]  /*18f10*/  HMMA.16816.F32 R148, R172.reuse, R164, R148 ;  /* 0x000000a4ac94723c */ /* 0x060fec0000001894 */
[----:B------:R-:W-:Y:S01]  /*18f20*/  HMMA.16816.F32 R144, R172, R166, R144 ;  /* 0x000000a6ac90723c */ /* 0x000fe20000001890 */
[----:B------:R-:W4:Y:S05]  /*18f30*/  LDSM.16.M88.4 R164, [R178] ;  /* 0x00000000b2a4783b */ /* 0x000f2a0000000200 */
        /* <DEDUP_REMOVED lines=8> */
[----:B------:R-:W3:Y:S04]  /*18fc0*/  LDSM.16.M88.4 R160, [R176] ;  /* 0x00000000b0a0783b */ /* 0x000ee80000000200 */
[----:B------:R-:W-:Y:S01]  /*18fd0*/  LDSM.16.M88.4 R172, [R191+0xb000] ;  /* 0x00b00000bfac783b */ /* 0x000fe20000000200 */
[C---:B------:R-:W-:Y:S06]  /*18fe0*/  HMMA.16816.F32 R148, R136.reuse, R24, R148 ;  /* 0x000000188894723c */ /* 0x040fec0000001894 */
[----:B------:R-:W-:Y:S01]  /*18ff0*/  HMMA.16816.F32 R144, R136, R26, R144 ;  /* 0x0000001a8890723c */ /* 0x000fe20000001890 */
[----:B------:R-:W5:Y:S05]  /*19000*/  LDSM.16.M88.4 R24, [R191+0xa800] ;  /* 0x00a80000bf18783b */ /* 0x000f6a0000000200 */
[----:B--2---:R-:W-:Y:S06]  /*19010*/  HMMA.16816.F32 R16, R32, R12, R16 ;  /* 0x0000000c2010723c */ /* 0x004fec0000001810 */
[----:B------:R-:W-:Y:S01]  /*19020*/  HMMA.16816.F32 R140, R136, R20, R140 ;  /* 0x00000014888c723c */ /* 0x000fe2000000188c */
[----:B------:R-:W-:-:S05]  /*19030*/  LOP3.LUT R13, R134, 0x6, RZ, 0xc0, !PT ;  /* 0x00000006860d7812 */ /* 0x000fca00078ec0ff */
[----:B----4-:R-:W-:Y:S01]  /*19040*/  HMMA.16816.F32 R156, R8, R164, R156 ;  /* 0x000000a4089c723c */ /* 0x010fe2000000189c */
[----:B------:R-:W-:-:S05]  /*19050*/  IMAD R13, R210, 0x40, R13 ;  /* 0x00000040d20d7824 */ /* 0x000fca00078e020d */
[----:B------:R-:W-:Y:S06]  /*19060*/  HMMA.16816.F32 R168, R32, R14, R168 ;  /* 0x0000000e20a8723c */ /* 0x000fec00000018a8 */
[----:B------:R-:W-:Y:S01]  /*19070*/  HMMA.16816.F32 R216, R136, R22, R216 ;  /* 0x0000001688d8723c */ /* 0x000fe200000018d8 */
[----:B------:R-:W2:Y:S04]  /*19080*/  LDSM.16.M88.4 R20, [R191+0xb800] ;  /* 0x00b80000bf14783b */ /* 0x000ea80000000200 */
[----:B------:R-:W4:Y:S01]  /*19090*/  LDSM.16.M88.4 R136, [R184+0x4800] ;  /* 0x00480000b888783b */ /* 0x000f220000000200 */
[----:B------:R-:W-:Y:S06]  /*190a0*/  HMMA.16816.F32 R152, R8, R166, R152 ;  /* 0x000000a60898723c */ /* 0x000fec0000001898 */
[----:B-1----:R-:W-:Y:S06]  /*190b0*/  HMMA.16816.F32 R16, R28, R4, R16 ;  /* 0x000000041c10723c */ /* 0x002fec0000001810 */
[C---:B------:R-:W-:Y:S06]  /*190c0*/  HMMA.16816.F32 R148, R8.reuse, R220, R148 ;  /* 0x000000dc0894723c */ /* 0x040fec0000001894 */
[----:B---3--:R-:W-:Y:S06]  /*190d0*/  HMMA.16816.F32 R140, R8, R160, R140 ;  /* 0x000000a0088c723c */ /* 0x008fec000000188c */
[----:B-----5:R-:W-:Y:S01]  /*190e0*/  HMMA.16816.F32 R156, R32, R24, R156 ;  /* 0x00000018209c723c */ /* 0x020fe2000000189c */
[----:B------:R-:W-:-:S02]  /*190f0*/  IMAD.MOV.U32 R160, RZ, RZ, R228 ;  /* 0x000000ffffa07224 */ /* 0x000fc400078e00e4 */
[----:B------:R-:W-:-:S03]  /*19100*/  IMAD.MOV.U32 R161, RZ, RZ, R229 ;  /* 0x000000ffffa17224 */ /* 0x000fc600078e00e5 */
[----:B------:R-:W-:Y:S01]  /*19110*/  HMMA.16816.F32 R168, R28, R6, R168 ;  /* 0x000000061ca8723c */ /* 0x000fe200000018a8 */
[----:B------:R-:W1:Y:S05]  /*19120*/  LDSM.16.M88.4 R4, [R184+0x5000] ;  /* 0x00500000b804783b */ /* 0x000e6a0000000200 */
[C---:B------:R-:W-:Y:S06]  /*19130*/  HMMA.16816.F32 R144, R8.reuse, R222, R144 ;  /* 0x000000de0890723c */ /* 0x040fec0000001890 */
[----:B------:R-:W-:Y:S06]  /*19140*/  HMMA.16816.F32 R216, R8, R162, R216 ;  /* 0x000000a208d8723c */ /* 0x000fec00000018d8 */
[----:B------:R-:W-:Y:S01]  /*19150*/  HMMA.16816.F32 R152, R32, R26, R152 ;  /* 0x0000001a2098723c */ /* 0x000fe20000001898 */
[----:B------:R-:W-:-:S02]  /*19160*/  VIADD R9, R13, 0x1 ;  /* 0x000000010d097836 */ /* 0x000fc40000000000 */
[----:B------:R-:W-:-:S03]  /*19170*/  VIADD R11, R13, 0x9 ;  /* 0x000000090d0b7836 */ /* 0x000fc60000000000 */
[----:B------:R-:W-:Y:S01]  /*19180*/  I2FP.F32.S32 R8, R9 ;  /* 0x0000000900087245 */ /* 0x000fe20000201400 */
[C---:B------:R-:W-:Y:S01]  /*19190*/  HMMA.16816.F32 R148, R32.reuse, R172, R148 ;  /* 0x000000ac2094723c */ /* 0x040fe20000001894 */
[C---:B------:R-:W-:Y:S02]  /*191a0*/  ISETP.GE.AND P0, PT, R9.reuse, R0, PT ;  /* 0x000000000900720c */ /* 0x040fe40003f06270 */
[----:B------:R-:W-:Y:S01]  /*191b0*/  ISETP.GE.AND P1, PT, R9, R2, PT ;  /* 0x000000020900720c */ /* 0x000fe20003f26270 */
[----:B------:R-:W-:Y:S02]  /*191c0*/  VIADD R9, R13, 0x8 ;  /* 0x000000080d097836 */ /* 0x000fe40000000000 */
[CC--:B------:R-:W-:Y:S01]  /*191d0*/  FFMA.FTZ R12, R3.reuse, R8.reuse, R17 ;  /* 0x00000008030c7223 */ /* 0x0c0fe20000010011 */
[----:B------:R-:W-:Y:S01]  /*191e0*/  FFMA.FTZ R15, R3, R8, R19 ;  /* 0x00000008030f7223 */ /* 0x000fe20000010013 */
[----:B------:R-:W-:Y:S01]  /*191f0*/  I2FP.F32.S32 R8, R11 ;  /* 0x0000000b00087245 */ /* 0x000fe20000201400 */
[----:B--2---:R-:W-:Y:S01]  /*19200*/  HMMA.16816.F32 R140, R32, R20, R140 ;  /* 0x00000014208c723c */ /* 0x004fe2000000188c */
[----:B------:R-:W-:-:S02]  /*19210*/  ISETP.GE.AND P6, PT, R9, R0, PT ;  /* 0x000000000900720c */ /* 0x000fc40003fc6270 */
[----:B------:R-:W-:Y:S01]  /*19220*/  ISETP.GE.AND P2, PT, R9, R2, PT ;  /* 0x000000020900720c */ /* 0x000fe20003f46270 */
[CC--:B------:R-:W-:Y:S01]  /*19230*/  FFMA.FTZ R14, R3.reuse, R8.reuse, R169 ;  /* 0x00000008030e7223 */ /* 0x0c0fe200000100a9 */
[----:B------:R-:W-:Y:S01]  /*19240*/  I2FP.F32.S32 R9, R9 ;  /* 0x0000000900097245 */ /* 0x000fe20000201400 */
[----:B----4-:R-:W-:Y:S01]  /*19250*/  HMMA.16816.F32 R156, R28, R136, R156 ;  /* 0x000000881c9c723c */ /* 0x010fe2000000189c */
[----:B------:R-:W-:Y:S01]  /*19260*/  FSEL R12, R12, -INF , !P0 ;  /* 0xff8000000c0c7808 */ /* 0x000fe20004000000 */
[----:B------:R-:W-:Y:S01]  /*19270*/  FFMA.FTZ R17, R3, R8, R171 ;  /* 0x0000000803117223 */ /* 0x000fe200000100ab */
[----:B------:R-:W-:Y:S01]  /*19280*/  FSEL R15, R15, -INF , !P1 ;  /* 0xff8000000f0f7808 */ /* 0x000fe20004800000 */
[-C--:B------:R-:W-:Y:S01]  /*19290*/  FFMA.FTZ R20, R3, R9.reuse, R168 ;  /* 0x0000000903147223 */ /* 0x080fe200000100a8 */
[----:B------:R-:W-:Y:S01]  /*192a0*/  ISETP.GE.AND P0, PT, R11, R0, PT ;  /* 0x000000000b00720c */ /* 0x000fe20003f06270 */
[----:B------:R-:W-:Y:S01]  /*192b0*/  FFMA.FTZ R19, R3, R9, R170 ;  /* 0x0000000903137223 */ /* 0x000fe200000100aa */
[----:B------:R-:W-:Y:S01]  /*192c0*/  ISETP.GE.AND P1, PT, R11, R2, PT ;  /* 0x000000020b00720c */ /* 0x000fe20003f26270 */
[----:B------:R-:W-:Y:S01]  /*192d0*/  HMMA.16816.F32 R144, R32, R174, R144 ;  /* 0x000000ae2090723c */ /* 0x000fe20000001890 */
[----:B------:R-:W2:Y:S01]  /*192e0*/  LDSM.16.M88.4 R8, [R184+0x5800] ;  /* 0x00580000b808783b */ /* 0x000ea20000000200 */
[----:B------:R-:W-:Y:S01]  /*192f0*/  VIADD R21, R13, 0x10 ;  /* 0x000000100d157836 */ /* 0x000fe20000000000 */
[----:B------:R-:W-:Y:S01]  /*19300*/  FSEL R20, R20, -INF , !P6 ;  /* 0xff80000014147808 */ /* 0x000fe20007000000 */
[----:B------:R-:W-:-:S04]  /*19310*/  DEPBAR.LE SB0, 0x0 ;  /* 0x000080000000791a */ /* 0x000fc80000000000 */
[----:B------:R-:W-:Y:S01]  /*19320*/  HMMA.16816.F32 R152, R28, R138, R152 ;  /* 0x0000008a1c98723c */ /* 0x000fe20000001898 */
[----:B------:R-:W-:Y:S02]  /*19330*/  FSEL R19, R19, -INF , !P2 ;  /* 0xff80000013137808 */ /* 0x000fe40005000000 */
[C---:B------:R-:W-:Y:S01]  /*19340*/  ISETP.GE.AND P6, PT, R21.reuse, R0, PT ;  /* 0x000000001500720c */ /* 0x040fe20003fc6270 */
[----:B------:R-:W-:Y:S01]  /*19350*/  BAR.SYNC.DEFER_BLOCKING 0x0 ;  /* 0x0000000000007b1d */ /* 0x000fe20000010000 */
[----:B------:R-:W-:Y:S01]  /*19360*/  ISETP.GE.AND P2, PT, R21, R2, PT ;  /* 0x000000021500720c */ /* 0x000fe20003f46270 */
[----:B------:R-:W-:Y:S01]  /*19370*/  HMMA.16816.F32 R216, R32, R22, R216 ;  /* 0x0000001620d8723c */ /* 0x000fe200000018d8 */
[----:B------:R-:W-:Y:S02]  /*19380*/  I2FP.F32.S32 R21, R21 ;  /* 0x0000001500157245 */ /* 0x000fe40000201400 */
[----:B------:R-:W-:Y:S02]  /*19390*/  FSEL R14, R14, -INF , !P0 ;  /* 0xff8000000e0e7808 */ /* 0x000fe40004000000 */
[----:B------:R-:W-:Y:S01]  /*193a0*/  FSEL R17, R17, -INF , !P1 ;  /* 0xff80000011117808 */ /* 0x000fe20004800000 */
[----:B-1----:R-:W-:Y:S01]  /*193b0*/  HMMA.16816.F32 R148, R28, R4, R148 ;  /* 0x000000041c94723c */ /* 0x002fe20000001894 */
[----:B------:R-:W-:-:S02]  /*193c0*/  VIADD R23, R13, 0x11 ;  /* 0x000000110d177836 */ /* 0x000fc40000000000 */
[CC--:B------:R-:W-:Y:S01]  /*193d0*/  FFMA.FTZ R156, R3.reuse, R21.reuse, R156 ;  /* 0x00000015039c7223 */ /* 0x0c0fe2000001009c */
[----:B------:R-:W-:Y:S01]  /*193e0*/  FFMA.FTZ R137, R3, R21, R158 ;  /* 0x0000001503897223 */ /* 0x000fe2000001009e */
[C---:B------:R-:W-:Y:S01]  /*193f0*/  VIADD R21, R13.reuse, 0x18 ;  /* 0x000000180d157836 */ /* 0x040fe20000000000 */
[----:B------:R-:W-:Y:S01]  /*19400*/  I2FP.F32.S32 R22, R23 ;  /* 0x0000001700167245 */ /* 0x000fe20000201400 */
[----:B------:R-:W-:Y:S01]  /*19410*/  HMMA.16816.F32 R144, R28, R6, R144 ;  /* 0x000000061c90723c */ /* 0x000fe20000001890 */
[----:B------:R-:W-:Y:S02]  /*19420*/  VIADD R5, R13, 0x19 ;  /* 0x000000190d057836 */ /* 0x000fe40000000000 */
[----:B------:R-:W-:Y:S01]  /*19430*/  I2FP.F32.S32 R4, R21 ;  /* 0x0000001500047245 */ /* 0x000fe20000201400 */
[CC--:B------:R-:W-:Y:S01]  /*19440*/  FFMA.FTZ R136, R3.reuse, R22.reuse, R157 ;  /* 0x0000001603887223 */ /* 0x0c0fe2000001009d */
[----:B------:R-:W-:Y:S01]  /*19450*/  FFMA.FTZ R135, R3, R22, R159 ;  /* 0x0000001603877223 */ /* 0x000fe2000001009f */
[----:B------:R-:W-:-:S02]  /*19460*/  ISETP.GE.AND P0, PT, R23, R0, PT ;  /* 0x000000001700720c */ /* 0x000fc40003f06270 */
[----:B------:R-:W-:Y:S01]  /*19470*/  FFMA.FTZ R138, R3, R4, R152 ;  /* 0x00000004038a7223 */ /* 0x000fe20000010098 */
[----:B------:R-:W-:Y:S01]  /*19480*/  ISETP.GE.AND P1, PT, R23, R2, PT ;  /* 0x000000021700720c */ /* 0x000fe20003f26270 */
[----:B------:R-:W-:Y:S01]  /*19490*/  FFMA.FTZ R154, R3, R4, R154 ;  /* 0x00000004039a7223 */ /* 0x000fe2000001009a */
[----:B------:R-:W-:Y:S01]  /*194a0*/  FSEL R156, R156, -INF , !P6 ;  /* 0xff8000009c9c7808 */ /* 0x000fe20007000000 */
[----:B------:R-:W-:Y:S01]  /*194b0*/  VIADD R7, R13, 0x20 ;  /* 0x000000200d077836 */ /* 0x000fe20000000000 */
[----:B------:R-:W-:Y:S02]  /*194c0*/  FSEL R137, R137, -INF , !P2 ;  /* 0xff80000089897808 */ /* 0x000fe40005000000 */
[----:B------:R-:W-:Y:S01]  /*194d0*/  FSEL R136, R136, -INF , !P0 ;  /* 0xff80000088887808 */ /* 0x000fe20004000000 */
[----:B--2---:R-:W-:Y:S01]  /*194e0*/  HMMA.16816.F32 R140, R28, R8, R140 ;  /* 0x000000081c8c723c */ /* 0x004fe2000000188c */
[----:B------:R-:W-:Y:S02]  /*194f0*/  FSEL R135, R135, -INF , !P1 ;  /* 0xff80000087877808 */ /* 0x000fe40004800000 */
[----:B------:R-:W-:-:S02]  /*19500*/  I2FP.F32.S32 R22, R5 ;  /* 0x0000000500167245 */ /* 0x000fc40000201400 */
[C---:B------:R-:W-:Y:S01]  /*19510*/  ISETP.GE.AND P6, PT, R21.reuse, R0, PT ;  /* 0x000000001500720c */ /* 0x040fe20003fc6270 */
[----:B------:R-:W-:Y:S01]  /*19520*/  HMMA.16816.F32 R216, R28, R10, R216 ;  /* 0x0000000a1cd8723c */ /* 0x000fe200000018d8 */
[----:B------:R-:W-:Y:S01]  /*19530*/  ISETP.GE.AND P2, PT, R21, R2, PT ;  /* 0x000000021500720c */ /* 0x000fe20003f46270 */
[----:B------:R-:W-:Y:S01]  /*19540*/  FFMA.FTZ R134, R3, R22, R153 ;  /* 0x0000001603867223 */ /* 0x000fe20000010099 */
[----:B------:R-:W-:Y:S01]  /*19550*/  ISETP.GE.AND P0, PT, R5, R0, PT ;  /* 0x000000000500720c */ /* 0x000fe20003f06270 */
[----:B------:R-:W-:Y:S01]  /*19560*/  FFMA.FTZ R155, R3, R22, R155 ;  /* 0x00000016039b7223 */ /* 0x000fe2000001009b */
[----:B------:R-:W-:Y:S01]  /*19570*/  ISETP.GE.AND P1, PT, R5, R2, PT ;  /* 0x000000020500720c */ /* 0x000fe20003f26270 */
[----:B------:R-:W-:Y:S01]  /*19580*/  VIADD R5, R13, 0x21 ;  /* 0x000000210d057836 */ /* 0x000fe20000000000 */
[----:B------:R-:W-:Y:S02]  /*19590*/  FSEL R138, R138, -INF , !P6 ;  /* 0xff8000008a8a7808 */ /* 0x000fe40007000000 */
[----:B------:R-:W-:-:S02]  /*195a0*/  FSEL R157, R154, -INF , !P2 ;  /* 0xff8000009a9d7808 */ /* 0x000fc40005000000 */
[C---:B------:R-:W-:Y:S02]  /*195b0*/  ISETP.GE.AND P6, PT, R7.reuse, R0, PT ;  /* 0x000000000700720c */ /* 0x040fe40003fc6270 */
[----:B------:R-:W-:Y:S02]  /*195c0*/  ISETP.GE.AND P2, PT, R7, R2, PT ;  /* 0x000000020700720c */ /* 0x000fe40003f46270 */
[----:B------:R-:W-:Y:S01]  /*195d0*/  I2FP.F32.S32 R4, R7 ;  /* 0x0000000700047245 */ /* 0x000fe20000201400 */
[----:B------:R-:W-:Y:S01]  /*195e0*/  VIADD R7, R13, 0x28 ;  /* 0x000000280d077836 */ /* 0x000fe20000000000 */
[----:B------:R-:W-:Y:S02]  /*195f0*/  I2FP.F32.S32 R6, R5 ;  /* 0x0000000500067245 */ /* 0x000fe40000201400 */
[----:B------:R-:W-:Y:S01]  /*19600*/  FSEL R134, R134, -INF , !P0 ;  /* 0xff80000086867808 */ /* 0x000fe20004000000 */
[-C--:B------:R-:W-:Y:S01]  /*19610*/  FFMA.FTZ R8, R3, R4.reuse, R148 ;  /* 0x0000000403087223 */ /* 0x080fe20000010094 */
[----:B------:R-:W-:Y:S01]  /*19620*/  FSEL R155, R155, -INF , !P1 ;  /* 0xff8000009b9b7808 */ /* 0x000fe20004800000 */
[----:B------:R-:W-:Y:S01]  /*19630*/  FFMA.FTZ R153, R3, R4, R150 ;  /* 0x0000000403997223 */ /* 0x000fe20000010096 */
[----:B------:R-:W-:Y:S01]  /*19640*/  ISETP.GE.AND P0, PT, R5, R0, PT ;  /* 0x000000000500720c */ /* 0x000fe20003f06270 */
[----:B------:R-:W-:Y:S01]  /*19650*/  FFMA.FTZ R148, R3, R6, R149 ;  /* 0x0000000603947223 */ /* 0x000fe20000010095 */
[----:B------:R-:W-:Y:S01]  /*19660*/  ISETP.GE.AND P1, PT, R5, R2, PT ;  /* 0x000000020500720c */ /* 0x000fe20003f26270 */
[----:B------:R-:W-:Y:S01]  /*19670*/  FFMA.FTZ R151, R3, R6, R151 ;  /* 0x0000000603977223 */ /* 0x000fe20000010097 */
[----:B------:R-:W-:Y:S01]  /*19680*/  VIADD R5, R13, 0x29 ;  /* 0x000000290d057836 */ /* 0x000fe20000000000 */
[----:B------:R-:W-:-:S02]  /*19690*/  I2FP.F32.S32 R4, R7 ;  /* 0x0000000700047245 */ /* 0x000fc40000201400 */
[----:B------:R-:W-:Y:S02]  /*196a0*/  FSEL R148, R148, -INF , !P0 ;  /* 0xff80000094947808 */ /* 0x000fe40004000000 */
[----:B------:R-:W-:Y:S01]  /*196b0*/  FSEL R151, R151, -INF , !P1 ;  /* 0xff80000097977808 */ /* 0x000fe20004800000 */
[CC--:B------:R-:W-:Y:S01]  /*196c0*/  FFMA.FTZ R144, R3.reuse, R4.reuse, R144 ;  /* 0x0000000403907223 */ /* 0x0c0fe20000010090 */
[----:B------:R-:W-:Y:S01]  /*196d0*/  I2FP.F32.S32 R6, R5 ;  /* 0x0000000500067245 */ /* 0x000fe20000201400 */
[----:B------:R-:W-:Y:S01]  /*196e0*/  FFMA.FTZ R4, R3, R4, R146 ;  /* 0x0000000403047223 */ /* 0x000fe20000010092 */
[----:B------:R-:W-:Y:S02]  /*196f0*/  FSEL R150, R8, -INF , !P6 ;  /* 0xff80000008967808 */ /* 0x000fe40007000000 */
[----:B------:R-:W-:Y:S01]  /*19700*/  FSEL R153, R153, -INF , !P2 ;  /* 0xff80000099997808 */ /* 0x000fe20005000000 */
[----:B------:R-:W-:Y:S01]  /*19710*/  FFMA.FTZ R8, R3, R6, R145 ;  /* 0x0000000603087223 */ /* 0x000fe20000010091 */
[----:B------:R-:W-:Y:S01]  /*19720*/  ISETP.GE.AND P0, PT, R5, R0, PT ;  /* 0x000000000500720c */ /* 0x000fe20003f06270 */
[----:B------:R-:W-:Y:S01]  /*19730*/  FFMA.FTZ R147, R3, R6, R147 ;  /* 0x0000000603937223 */ /* 0x000fe20000010093 */
[----:B------:R-:W-:Y:S01]  /*19740*/  ISETP.GE.AND P1, PT, R5, R2, PT ;  /* 0x000000020500720c */ /* 0x000fe20003f26270 */
[----:B------:R-:W-:Y:S01]  /*19750*/  VIADD R5, R13, 0x30 ;  /* 0x000000300d057836 */ /* 0x000fe20000000000 */
[----:B------:R-:W-:-:S02]  /*19760*/  ISETP.GE.AND P6, PT, R7, R0, PT ;  /* 0x000000000700720c */ /* 0x000fc40003fc6270 */
[----:B------:R-:W-:Y:S01]  /*19770*/  ISETP.GE.AND P2, PT, R7, R2, PT ;  /* 0x000000020700720c */ /* 0x000fe20003f46270 */
[----:B------:R-:W-:Y:S01]  /*19780*/  VIADD R7, R13, 0x31 ;  /* 0x000000310d077836 */ /* 0x000fe20000000000 */
[----:B------:R-:W-:Y:S02]  /*19790*/  FSEL R146, R144, -INF , !P6 ;  /* 0xff80000090927808 */ /* 0x000fe40007000000 */
[----:B------:R-:W-:Y:S02]  /*197a0*/  FSEL R145, R4, -INF , !P2 ;  /* 0xff80000004917808 */ /* 0x000fe40005000000 */
[C---:B------:R-:W-:Y:S02]  /*197b0*/  ISETP.GE.AND P6, PT, R5.reuse, R0, PT ;  /* 0x000000000500720c */ /* 0x040fe40003fc6270 */
[----:B------:R-:W-:Y:S02]  /*197c0*/  ISETP.GE.AND P2, PT, R5, R2, PT ;  /* 0x000000020500720c */ /* 0x000fe40003f46270 */
[----:B------:R-:W-:-:S02]  /*197d0*/  I2FP.F32.S32 R5, R5 ;  /* 0x0000000500057245 */ /* 0x000fc40000201400 */
[----:B------:R-:W-:Y:S02]  /*197e0*/  I2FP.F32.S32 R4, R7 ;  /* 0x0000000700047245 */ /* 0x000fe40000201400 */
[----:B------:R-:W-:Y:S01]  /*197f0*/  FSEL R144, R8, -INF , !P0 ;  /* 0xff80000008907808 */ /* 0x000fe20004000000 */
[CC--:B------:R-:W-:Y:S01]  /*19800*/  FFMA.FTZ R140, R3.reuse, R5.reuse, R140 ;  /* 0x00000005038c7223 */ /* 0x0c0fe2000001008c */
[----:B------:R-:W-:Y:S01]  /*19810*/  FFMA.FTZ R142, R3, R5, R142 ;  /* 0x00000005038e7223 */ /* 0x000fe2000001008e */
[----:B------:R-:W-:Y:S02]  /*19820*/  VIADD R5, R13, 0x38 ;  /* 0x000000380d057836 */ /* 0x000fe40000000000 */
[----:B------:R-:W-:Y:S01]  /*19830*/  FFMA.FTZ R141, R3, R4, R141 ;  /* 0x00000004038d7223 */ /* 0x000fe2000001008d */
[----:B------:R-:W-:Y:S01]  /*19840*/  ISETP.GE.AND P0, PT, R7, R0, PT ;  /* 0x000000000700720c */ /* 0x000fe20003f06270 */
[----:B------:R-:W-:Y:S01]  /*19850*/  FFMA.FTZ R143, R3, R4, R143 ;  /* 0x00000004038f7223 */ /* 0x000fe2000001008f */
[----:B------:R-:W-:-:S02]  /*19860*/  FSEL R149, R147, -INF , !P1 ;  /* 0xff80000093957808 */ /* 0x000fc40004800000 */
[----:B------:R-:W-:Y:S02]  /*19870*/  ISETP.GE.AND P1, PT, R7, R2, PT ;  /* 0x000000020700720c */ /* 0x000fe40003f26270 */
[----:B------:R-:W-:Y:S02]  /*19880*/  I2FP.F32.S32 R4, R5 ;  /* 0x0000000500047245 */ /* 0x000fe40000201400 */
[----:B------:R-:W-:Y:S02]  /*19890*/  FSEL R221, R142, -INF , !P2 ;  /* 0xff8000008edd7808 */ /* 0x000fe40005000000 */
[----:B------:R-:W-:Y:S01]  /*198a0*/  FSEL R224, R141, -INF , !P0 ;  /* 0xff8000008de07808 */ /* 0x000fe20004000000 */
[CC--:B------:R-:W-:Y:S01]  /*198b0*/  FFMA.FTZ R216, R3.reuse, R4.reuse, R216 ;  /* 0x0000000403d87223 */ /* 0x0c0fe200000100d8 */
[----:B------:R-:W-:Y:S01]  /*198c0*/  FSEL R226, R140, -INF , !P6 ;  /* 0xff8000008ce27808 */ /* 0x000fe20007000000 */
[----:B------:R-:W-:Y:S01]  /*198d0*/  FFMA.FTZ R173, R3, R4, R218 ;  /* 0x0000000403ad7223 */ /* 0x000fe200000100da */
[----:B------:R-:W-:-:S02]  /*198e0*/  ISETP.GE.AND P2, PT, R5, R0, PT ;  /* 0x000000000500720c */ /* 0x000fc40003f46270 */
[----:B------:R-:W-:Y:S02]  /*198f0*/  ISETP.GE.AND P0, PT, R5, R2, PT ;  /* 0x000000020500720c */ /* 0x000fe40003f06270 */
[----:B------:R-:W-:Y:S02]  /*19900*/  FSEL R175, R143, -INF , !P1 ;  /* 0xff8000008faf7808 */ /* 0x000fe40004800000 */
[C---:B------:R-:W-:Y:S02]  /*19910*/  ISETP.GE.AND P6, PT, R13.reuse, R0, PT ;  /* 0x000000000d00720c */ /* 0x040fe40003fc6270 */
[C---:B------:R-:W-:Y:S02]  /*19920*/  ISETP.GE.AND P1, PT, R13.reuse, R2, PT ;  /* 0x000000020d00720c */ /* 0x040fe40003f26270 */
[----:B------:R-:W-:Y:S01]  /*19930*/  I2FP.F32.S32 R5, R13 ;  /* 0x0000000d00057245 */ /* 0x000fe20000201400 */
[----:B------:R-:W-:Y:S01]  /*19940*/  VIADD R13, R13, 0x39 ;  /* 0x000000390d0d7836 */ /* 0x000fe20000000000 */
[----:B------:R-:W-:-:S02]  /*19950*/  FSEL R222, R216, -INF , !P2 ;  /* 0xff800000d8de7808 */ /* 0x000fc40005000000 */
[----:B------:R-:W-:Y:S01]  /*19960*/  FSEL R173, R173, -INF , !P0 ;  /* 0xff800000adad7808 */ /* 0x000fe20004000000 */
[-C--:B------:R-:W-:Y:S01]  /*19970*/  FFMA.FTZ R9, R3, R5.reuse, R18 ;  /* 0x0000000503097223 */ /* 0x080fe20000010012 */
[----:B------:R-:W-:Y:S01]  /*19980*/  ISETP.GE.AND P2, PT, R13, R0, PT ;  /* 0x000000000d00720c */ /* 0x000fe20003f46270 */
[----:B------:R-:W-:Y:S01]  /*19990*/  FFMA.FTZ R0, R3, R5, R16 ;  /* 0x0000000503007223 */ /* 0x000fe20000010010 */
[----:B------:R-:W-:Y:S02]  /*199a0*/  I2FP.F32.S32 R4, R13 ;  /* 0x0000000d00047245 */ /* 0x000fe40000201400 */
[----:B------:R-:W-:Y:S02]  /*199b0*/  ISETP.GE.AND P0, PT, R13, R2, PT ;  /* 0x000000020d00720c */ /* 0x000fe40003f06270 */
[----:B------:R-:W-:Y:S01]  /*199c0*/  FSEL R0, R0, -INF , !P6 ;  /* 0xff80000000007808 */ /* 0x000fe20007000000 */
[CC--:B------:R-:W-:Y:S01]  /*199d0*/  FFMA.FTZ R217, R3.reuse, R4.reuse, R217 ;  /* 0x0000000403d97223 */ /* 0x0c0fe200000100d9 */
[----:B------:R-:W-:Y:S01]  /*199e0*/  ISETP.GT.AND P6, PT, R210, R197, PT ;  /* 0x000000c5d200720c */ /* 0x000fe20003fc4270 */
[----:B------:R-:W-:Y:S01]  /*199f0*/  FFMA.FTZ R172, R3, R4, R219 ;  /* 0x0000000403ac7223 */ /* 0x000fe200000100db */
[----:B------:R-:W-:-:S02]  /*19a00*/  FSEL R9, R9, -INF , !P1 ;  /* 0xff80000009097808 */ /* 0x000fc40004800000 */
[----:B------:R-:W-:Y:S02]  /*19a10*/  FSEL R220, R217, -INF , !P2 ;  /* 0xff800000d9dc7808 */ /* 0x000fe40005000000 */
[----:B------:R-:W-:-:S07]  /*19a20*/  FSEL R172, R172, -INF , !P0 ;  /* 0xff800000acac7808 */ /* 0x000fce0004000000 */
[----:B------:R-:W-:Y:S05]  /*19a30*/  @!P6 BRA `(.L_x_3832) ;  /* 0x000000080090e947 */ /* 0x000fea0003800000 */
        /* <DEDUP_REMOVED lines=13> */
[----:B-1----:R-:W-:Y:S01]  /*19b10*/  IMAD.MOV R4, RZ, RZ, -R23 ;  /* 0x000000ffff047224 */ /* 0x002fe200078e0a17 */
[----:B------:R-:W-:-:S03]  /*19b20*/  MOV R22, RZ ;  /* 0x000000ff00167202 */ /* 0x000fc60000000f00 */
[----:B------:R-:W-:-:S04]  /*19b30*/  IMAD R4, R4, R5, RZ ;  /* 0x0000000504047224 */ /* 0x000fc800078e02ff */
[----:B------:R-:W-:-:S06]  /*19b40*/  IMAD.HI.U32 R4, R23, R4, R22 ;  /* 0x0000000417047227 */ /* 0x000fcc00078e0016 */
        /* <DEDUP_REMOVED lines=14> */
[----:B------:R-:W-:-:S07]  /*19c30*/  ISETP.GE.U32.AND P0, PT, R6, R5, PT ;  /* 0x000000050600720c */ /* 0x000fce0003f06070 */
[----:B------:R-:W-:Y:S02]  /*19c40*/  @P2 IADD3 R10, R10, 0x1, RZ ;  /* 0x000000010a0a2810 */ /* 0x000fe40007ffe0ff */
[----:B------:R-:W-:Y:S02]  /*19c50*/  ISETP.GE.AND P2, PT, R7, RZ, PT ;  /* 0x000000ff0700720c */ /* 0x000fe40003f46270 */
[----:B------:R-:W1:Y:S02]  /*19c60*/  LDC.64 R6, c[0x0][0x248] ;  /* 0x00009200ff067b82 */ /* 0x000e640000000a00 */
[----:B------:R-:W-:Y:S02]  /*19c70*/  @P0 IADD3 R4, R4, 0x1, RZ ;  /* 0x0000000104040810 */ /* 0x000fe40007ffe0ff */
[----:B------:R-:W-:-:S03]  /*19c80*/  ISETP.NE.AND P0, PT, R2, RZ, PT ;  /* 0x000000ff0200720c */ /* 0x000fc60003f05270 */
[----:B------:R-:W-:Y:S01]  /*19c90*/  IMAD.MOV.U32 R5, RZ, RZ, R4 ;  /* 0x000000ffff057224 */ /* 0x000fe200078e0004 */
[----:B------:R-:W-:-:S03]  /*19ca0*/  LOP3.LUT R4, RZ, R2, RZ, 0x33, !PT ;  /* 0x00000002ff047212 */ /* 0x000fc600078e33ff */
[----:B------:R-:W-:Y:S01]  /*19cb0*/  @!P2 IADD3 R10, -R10, RZ, RZ ;  /* 0x000000ff0a0aa210 */ /* 0x000fe20007ffe1ff */
[----:B------:R-:W-:-:S03]  /*19cc0*/  @!P1 IMAD.MOV R5, RZ, RZ, -R5 ;  /* 0x000000ffff059224 */ /* 0x000fc600078e0a05 */
[C---:B------:R-:W-:Y:S02]  /*19cd0*/  SEL R13, R4.reuse, R10, !P0 ;  /* 0x0000000a040d7207 */ /* 0x040fe40004000000 */
[----:B------:R-:W-:-:S03]  /*19ce0*/  SEL R4, R4, R5, !P0 ;  /* 0x0000000504047207 */ /* 0x000fc60004000000 */
[----:B------:R-:W-:-:S04]  /*19cf0*/  IMAD.WIDE R22, R13, 0x4, R204 ;  /* 0x000000040d167825 */ /* 0x000fc800078e02cc */
[----:B------:R-:W-:Y:S01]  /*19d00*/  IMAD.WIDE R24, R4, 0x4, R204 ;  /* 0x0000000404187825 */ /* 0x000fe200078e02cc */
[----:B------:R2:W3:Y:S04]  /*19d10*/  LDG.E R11, desc[UR6][R22.64] ;  /* 0x00000006160b7981 */ /* 0x0004e8000c1e1900 */
[----:B------:R-:W3:Y:S01]  /*19d20*/  LDG.E R8, desc[UR6][R24.64] ;  /* 0x0000000618087981 */ /* 0x000ee2000c1e1900 */
[----:B------:R-:W-:Y:S02]  /*19d30*/  IADD3 R13, R13, -R4, RZ ;  /* 0x800000040d0d7210 */ /* 0x000fe40007ffe0ff */
[----:B------:R-:W4:Y:S03]  /*19d40*/  LDC.64 R4, c[0x0][0x230] ;  /* 0x00008c00ff047b82 */ /* 0x000f260000000a00 */
[----:B------:R-:W-:-:S05]  /*19d50*/  IMAD R2, R13, R2, -0x40 ;  /* 0xffffffc00d027424 */ /* 0x000fca00078e0202 */
[----:B------:R-:W-:-:S05]  /*19d60*/  SHF.R.S32.HI R13, RZ, 0x1f, R2 ;  /* 0x0000001fff0d7819 */ /* 0x000fca0000011402 */
[----:B-1----:R-:W-:-:S04]  /*19d70*/  IMAD R13, R13, R6, RZ ;  /* 0x000000060d0d7224 */ /* 0x002fc800078e02ff */
[C---:B------:R-:W-:Y:S02]  /*19d80*/  IMAD R7, R2.reuse, R7, R13 ;  /* 0x0000000702077224 */ /* 0x040fe400078e020d */
[----:B--2---:R-:W-:-:S05]  /*19d90*/  IMAD.WIDE.U32 R22, R2, R6, RZ ;  /* 0x0000000602167225 */ /* 0x004fca00078e00ff */
[----:B------:R-:W-:Y:S01]  /*19da0*/  IADD3 R23, R23, R7, RZ ;  /* 0x0000000717177210 */ /* 0x000fe20007ffe0ff */
[----:B---3--:R-:W-:-:S04]  /*19db0*/  IMAD.IADD R8, R8, 0x1, -R11 ;  /* 0x0000000108087824 */ /* 0x008fc800078e0a0b */
[----:B----4-:R-:W-:Y:S01]  /*19dc0*/  IMAD.WIDE.U32 R6, R8, R4, R22 ;  /* 0x0000000408067225 */ /* 0x010fe200078e0016 */
[----:B------:R-:W-:-:S05]  /*19dd0*/  SHF.R.S32.HI R11, RZ, 0x1f, R8 ;  /* 0x0000001fff0b7819 */ /* 0x000fca0000011408 */
[----:B------:R-:W-:-:S04]  /*19de0*/  IMAD R11, R11, R4, RZ ;  /* 0x000000040b0b7224 */ /* 0x000fc800078e02ff */
[----:B------:R-:W-:-:S04]  /*19df0*/  IMAD R11, R8, R5, R11 ;  /* 0x00000005080b7224 */ /* 0x000fc800078e020b */
[----:B------:R-:W-:Y:S01]  /*19e00*/  IMAD.IADD R11, R7, 0x1, R11 ;  /* 0x00000001070b7824 */ /* 0x000fe200078e020b */
[----:B------:R-:W-:Y:S06]  /*19e10*/  BRA `(.L_x_3834) ;  /* 0x00000000000c7947 */ /* 0x000fec0003800000 */
.L_x_3833:
[----:B------:R-:W1:Y:S02]  /*19e20*/  LDC R6, c[0x0][0x248] ;  /* 0x00009200ff067b82 */ /* 0x000e640000000800 */
[----:B-1----:R-:W-:-:S04]  /*19e30*/  LEA R6, -R6, RZ, 0x6 ;  /* 0x000000ff06067211 */ /* 0x002fc800078e31ff */
[----:B------:R-:W-:-:S07]  /*19e40*/  SHF.R.S32.HI R11, RZ, 0x1f, R6 ;  /* 0x0000001fff0b7819 */ /* 0x000fce0000011406 */
.L_x_3834:
        /* <DEDUP_REMOVED lines=28> */
[----:B------:R-:W-:Y:S01]  /*1a010*/  IMAD.X R4, R200, 0x1, R4, P1 ;  /* 0x00000001c8047824 */ /* 0x000fe200008e0604 */
[-C--:B------:R-:W-:Y:S01]  /*1a020*/  @P5 LEA R140, P1, R2, R208.reuse, 0x1 ;  /* 0x000000d0028c5211 */ /* 0x080fe200078208ff */
[----:B------:R-:W-:Y:S01]  /*1a030*/  @!P2 IMAD.X R11, R200, 0x1, R11, P0 ;  /* 0x00000001c80ba824 */ /* 0x000fe200000e060b */
[CC--:B------:R-:W-:Y:S02]  /*1a040*/  @!P2 LEA R142, P0, R2.reuse, R208.reuse, 0x1 ;  /* 0x000000d0028ea211 */ /* 0x0c0fe400078008ff */
[CCC-:B------:R-:W-:Y:S02]  /*1a050*/  @P5 LEA.HI.X R141, R2.reuse, R209.reuse, R4.reuse, 0x1, P1 ;  /* 0x000000d1028d5211 */ /* 0x1c0fe400008f0c04 */
[CC--:B------:R-:W-:Y:S02]  /*1a060*/  @!P2 LEA.HI.X R143, R2.reuse, R209.reuse, R4, 0x1, P0 ;  /* 0x000000d1028fa211 */ /* 0x0c0fe400000f0c04 */
[-C--:B------:R-:W-:Y:S02]  /*1a070*/  @P4 LEA R34, P0, R2, R208.reuse, 0x1 ;  /* 0x000000d002224211 */ /* 0x080fe400078008ff */
[----:B------:R-:W-:Y:S01]  /*1a080*/  @!P2 LEA R10, P1, R6, R208, 0x1 ;  /* 0x000000d0060aa211 */ /* 0x000fe200078208ff */
        /* <DEDUP_REMOVED lines=63> */
.L_x_3832:
        /* <DEDUP_REMOVED lines=49> */
[C---:B------:R-:W-:Y:S01]  /*1a790*/  FMUL.FTZ R174, R214.reuse, UR4 ;  /* 0x00000004d6ae7c20 */ /* 0x040fe20008410000 */
[----:B------:R-:W-:Y:S01]  /*1a7a0*/  FSEL R223, R223, RZ, P1 ;  /* 0x000000ffdfdf7208 */ /* 0x000fe20000800000 */
[----:B------:R-:W-:Y:S01]  /*1a7b0*/  FADD.FTZ R4, R133, -R4 ;  /* 0x8000000485047221 */ /* 0x000fe20000010000 */
[----:B------:R-:W-:-:S02]  /*1a7c0*/  FSEL R5, R214, RZ, P0 ;  /* 0x000000ffd6057208 */ /* 0x000fc40000000000 */
[----:B------:R-:W-:Y:S01]  /*1a7d0*/  FSEL R174, R174, RZ, P0 ;  /* 0x000000ffaeae7208 */ /* 0x000fe20000000000 */
[--C-:B------:R-:W-:Y:S01]  /*1a7e0*/  FFMA.FTZ R212, R0, UR4, -R223.reuse ;  /* 0x0000000400d47c23 */ /* 0x100fe200080108df */
[----:B------:R-:W-:Y:S01]  /*1a7f0*/  FFMA.FTZ R211, R12, UR4, -R223 ;  /* 0x000000040cd37c23 */ /* 0x000fe200080108df */
        /* <DEDUP_REMOVED lines=44> */
[----:B------:R-:W-:-:S06]  /*1aac0*/  FFMA.FTZ R243, R172, UR4, -R174 ;  /* 0x00000004acf37c23 */ /* 0x000fcc00080108ae */
        /* <DEDUP_REMOVED lines=57> */
[----:B------:R-:W2:Y:S01]  /*1ae60*/  LDSM.16.MT88.4 R124, [R189+0x10000] ;  /* 0x01000000bd7c783b */ /* 0x000ea20000004200 */
        /* <DEDUP_REMOVED lines=47> */
[----:B------:R-:W2:Y:S01]  /*1b160*/  MUFU.EX2 R228, R228 ;  /* 0x000000e400e47308 */ /* 0x000ea20000000800 */
        /* <DEDUP_REMOVED lines=11> */
[-C--:B------:R-:W-:Y:S01]  /*1b220*/  FMUL.FTZ R115, R115, R218.reuse ;  /* 0x000000da73737220 */ /* 0x080fe20000410000 */
[----:B------:R-:W-:Y:S01]  /*1b230*/  LDSM.16.MT88.4 R108, [R190+0xe800] ;  /* 0x00e80000be6c783b */ /* 0x000fe20000004200 */
[C---:B------:R-:W-:Y:S01]  /*1b240*/  HMMA.16816.F32 R56, R4.reuse, R58, R80 ;  /* 0x0000003a0438723c */ /* 0x040fe20000001850 */
[-C--:B------:R-:W-:Y:S01]  /*1b250*/  FFMA.FTZ R212, R215, R219.reuse, R212 ;  /* 0x000000dbd7d47223 */ /* 0x080fe200000100d4 */
[-C--:B------:R-:W-:Y:S01]  /*1b260*/  FFMA.FTZ R213, R213, R218.reuse, R162 ;  /* 0x000000dad5d57223 */ /* 0x080fe200000100a2 */
        /* <DEDUP_REMOVED lines=10> */
[----:B--2---:R-:W-:Y:S01]  /*1b310*/  F2FP.F16.F32.PACK_AB R100, R228, R225 ;  /* 0x000000e1e464723e */ /* 0x004fe200000000ff */
        /* <DEDUP_REMOVED lines=33> */
[----:B------:R-:W-:-:S03]  /*1b530*/  FADD.FTZ R227, R227, R228 ;  /* 0x000000e4e3e37221 */ /* 0x000fc60000010000 */
[----:B------:R-:W1:Y:S01]  /*1b540*/  MUFU.EX2 R236, R236 ;  /* 0x000000ec00ec7308 */ /* 0x000e620000000800 */
[----:B---3--:R-:W-:Y:S01]  /*1b550*/  F2FP.F16.F32.PACK_AB R103, R234, R231 ;  /* 0x000000e7ea67723e */ /* 0x008fe200000000ff */
[----:B------:R-:W-:Y:S01]  /*1b560*/  FADD.FTZ R231, R231, R232 ;  /* 0x000000e8e7e77221 */ /* 0x000fe20000010000 */
[----:B------:R-:W-:-:S03]  /*1b570*/  FADD.FTZ R230, R230, R227 ;  /* 0x000000e3e6e67221 */ /* 0x000fc60000010000 */
[----:B------:R-:W-:Y:S02]  /*1b580*/  FADD.FTZ R234, R234, R231 ;  /* 0x000000e7eaea7221 */ /* 0x000fe40000010000 */
        /* <DEDUP_REMOVED lines=35> */
[----:B--2---:R-:W-:-:S04]  /*1b7c0*/  F2FP.F16.F32.PACK_AB R172, R241, R226 ;  /* 0x000000e2f1ac723e */ /* 0x004fc800000000ff */
[----:B------:R-:W-:Y:S01]  /*1b7d0*/  HMMA.16816.F32 R24, R100, R130, R24 ;  /* 0x000000826418723c */ /* 0x000fe20000001818 */
[----:B------:R-:W2:Y:S05]  /*1b7e0*/  MUFU.EX2 R223, R223 ;  /* 0x000000df00df7308 */ /* 0x000eaa0000000800 */
[----:B------:R-:W-:Y:S01]  /*1b7f0*/  HMMA.16816.F32 R128, R104, R124, R12 ;  /* 0x0000007c6880723c */ /* 0x000fe2000000180c */
[----:B------:R-:W3:Y:S02]  /*1b800*/  LDSM.16.MT88.4 R12, [R192+0x11000] ;  /* 0x01100000c00c783b */ /* 0x000ee40000004200 */
[----:B------:R-:W-:Y:S03]  /*1b810*/  MUFU.EX2 R220, R220 ;  /* 0x000000dc00dc7308 */ /* 0x000fe60000000800 */
[C---:B------:R-:W-:Y:S05]  /*1b820*/  HMMA.16816.F32 R68, R100.reuse, R112, R68 ;  /* 0x000000706444723c */ /* 0x040fea0000001844 */
[----:B------:R-:W4:Y:S01]  /*1b830*/  MUFU.EX2 R221, R221 ;  /* 0x000000dd00dd7308 */ /* 0x000f220000000800 */
[----:B------:R-:W-:Y:S01]  /*1b840*/  HMMA.16816.F32 R64, R100, R114, R64 ;  /* 0x000000726440723c */ /* 0x000fe20000001840 */
[----:B------:R-:W3:Y:S01]  /*1b850*/  LDSM.16.MT88.4 R112, [R190+0xf000] ;  /* 0x00f00000be70783b */ /* 0x000ee20000004200 */
[----:B--2---:R-:W-:-:S04]  /*1b860*/  F2FP.F16.F32.PACK_AB R174, R223, R222 ;  /* 0x000000dedfae723e */ /* 0x004fc800000000ff */
[C---:B------:R-:W-:Y:S01]  /*1b870*/  HMMA.16816.F32 R20, R100.reuse, R132, R20 ;  /* 0x000000846414723c */ /* 0x040fe20000001814 */
[----:B------:R-:W-:Y:S05]  /*1b880*/  MUFU.EX2 R224, R224 ;  /* 0x000000e000e07308 */ /* 0x000fea0000000800 */
[----:B------:R-:W-:Y:S03]  /*1b890*/  HMMA.16816.F32 R16, R100, R134, R16 ;  /* 0x000000866410723c */ /* 0x000fe60000001810 */
[----:B------:R-:W2:Y:S01]  /*1b8a0*/  MUFU.EX2 R243, R243 ;  /* 0x000000f300f37308 */ /* 0x000ea20000000800 */
[----:B----4-:R-:W-:-:S02]  /*1b8b0*/  F2FP.F16.F32.PACK_AB R173, R221, R220 ;  /* 0x000000dcddad723e */ /* 0x010fc400000000ff */
        /* <DEDUP_REMOVED lines=47> */
[----:B------:R-:W-:-:S02]  /*1bbb0*/  MOV R132, R214 ;  /* 0x000000d600847202 */ /* 0x000fc40000000f00 */
[----:B------:R-:W-:-:S03]  /*1bbc0*/  MOV R133, R216 ;  /* 0x000000d800857202 */ /* 0x000fc60000000f00 */
        /* <DEDUP_REMOVED lines=20> */
[C---:B------:R-:W-:Y:S01]  /*1bd10*/  HMMA.16816.F32 R76, R172.reuse, R80, R32 ;  /* 0x00000050ac4c723c */ /* 0x040fe20000001820 */
[----:B------:R-:W-:Y:S02]  /*1bd20*/  FADD.FTZ R224, R224, R221 ;  /* 0x000000dde0e07221 */ /* 0x000fe40000010000 */
[----:B------:R-:W-:Y:S02]  /*1bd30*/  FADD.FTZ R215, R223, R222 ;  /* 0x000000dedfd77221 */ /* 0x000fe40000010000 */
[----:B------:R-:W-:Y:S01]  /*1bd40*/  FADD.FTZ R213, R243, R224 ;  /* 0x000000e0f3d57221 */ /* 0x000fe20000010000 */
        /* <DEDUP_REMOVED lines=13> */
.L_x_3829:
        /* <DEDUP_REMOVED lines=13> */
.L_x_3839:
        /* <DEDUP_REMOVED lines=60> */
[----:B-1----:R-:W-:Y:S04]  /*1c2b0*/  IMAD R2, R13, R6, RZ ;  /* 0x000000060d027224 */ /* 0x002fe800078e02ff */
[----:B------:R-:W-:Y:S01]  /*1c2c0*/  IMAD R2, R11, R7, R2 ;  /* 0x000000070b027224 */ /* 0x000fe200078e0202 */
[----:B--2---:R-:W-:Y:S01]  /*1c2d0*/  IADD3 R13, -R9, R8, RZ ;  /* 0x00000008090d7210 */ /* 0x004fe20007ffe1ff */
[----:B------:R-:W-:Y:S03]  /*1c2e0*/  IMAD.WIDE.U32 R8, R11, R6, RZ ;  /* 0x000000060b087225 */ /* 0x000fe600078e00ff */
[----:B------:R-:W-:Y:S01]  /*1c2f0*/  SHF.R.S32.HI R7, RZ, 0x1f, R13 ;  /* 0x0000001fff077819 */ /* 0x000fe2000001140d */
[----:B------:R-:W-:Y:S04]  /*1c300*/  IMAD.IADD R9, R9, 0x1, R2 ;  /* 0x0000000109097824 */ /* 0x000fe800078e0202 */
[-C--:B---3--:R-:W-:Y:S02]  /*1c310*/  IMAD R2, R7, R4.reuse, RZ ;  /* 0x0000000407027224 */ /* 0x088fe400078e02ff */
[C---:B------:R-:W-:Y:S04]  /*1c320*/  IMAD.WIDE.U32 R8, R13.reuse, R4, R8 ;  /* 0x000000040d087225 */ /* 0x040fe800078e0008 */
[----:B------:R-:W-:Y:S05]  /*1c330*/  IMAD R2, R13, R5, R2 ;  /* 0x000000050d027224 */ /* 0x000fea00078e0202 */
[----:B------:R-:W-:Y:S07]  /*1c340*/  IADD3 R6, R9, R2, RZ ;  /* 0x0000000209067210 */ /* 0x000fee0007ffe0ff */
.L_x_3836:
[C---:B------:R-:W-:Y:S01]  /*1c350*/  LEA R216, P0, R8.reuse, R160, 0x1 ;  /* 0x000000a008d87211 */ /* 0x040fe200078008ff */
[----:B------:R-:W1:Y:S01]  /*1c360*/  S2R R196, SR_TID.X ;  /* 0x0000000000c47919 */ /* 0x000e620000002100 */
[----:B------:R-:W-:Y:S02]  /*1c370*/  IADD3 R5, P5, R199, R8, RZ ;  /* 0x00000008c7057210 */ /* 0x000fe40007fbe0ff */
[-CC-:B------:R-:W-:Y:S02]  /*1c380*/  LEA.HI.X R217, R8, R161.reuse, R6.reuse, 0x1, P0 ;  /* 0x000000a108d97211 */ /* 0x180fe400000f0c06 */
[CC--:B------:R-:W-:Y:S01]  /*1c390*/  @P4 LEA R18, P6, R5.reuse, R160.reuse, 0x1 ;  /* 0x000000a005124211 */ /* 0x0c0fe200078c08ff */
[C---:B------:R-:W-:Y:S01]  /*1c3a0*/  IMAD.X R4, R198.reuse, 0x1, R6, P5 ;  /* 0x00000001c6047824 */ /* 0x040fe200028e0606 */
        /* <DEDUP_REMOVED lines=8> */
[--C-:B------:R-:W-:Y:S02]  /*1c430*/  @P2 LEA.HI.X R15, R5, R161, R4.reuse, 0x1, P5 ;  /* 0x000000a1050f2211 */ /* 0x100fe400028f0c04 */
[----:B------:R-:W-:Y:S01]  /*1c440*/  IADD3 R7, P6, R199, R5, RZ ;  /* 0x00000005c7077210 */ /* 0x000fe20007fde0ff */
[----:B------:R-:W-:Y:S01]  /*1c450*/  @!PT LDS RZ, [RZ] ;  /* 0x00000000fffff984 */ /* 0x000fe20000000800 */
[----:B------:R-:W-:Y:S01]  /*1c460*/  @!PT LDS RZ, [RZ] ;  /* 0x00000000fffff984 */ /* 0x000fe20000000800 */
[----:B------:R-:W-:Y:S01]  /*1c470*/  @!PT LDS RZ, [RZ] ;  /* 0x00000000fffff984 */ /* 0x000fe20000000800 */
[----:B------:R-:W-:Y:S01]  /*1c480*/  @P2 LDGSTS.E.BYPASS.LTC128B.128 [R206+0xe000], desc[UR8][R216.64+0x80] ;  /* 0x0e000080d8ce2fae */ /* 0x000fe2000b901d48 */
[-CC-:B------:R-:W-:Y:S02]  /*1c490*/  @P1 LEA.HI.X R13, R5, R161.reuse, R4.reuse, 0x1, P0 ;  /* 0x000000a1050d1211 */ /* 0x180fe400000f0c04 */
[CC--:B------:R-:W-:Y:S01]  /*1c4a0*/  @P2 LEA R10, P5, R7.reuse, R160.reuse, 0x1 ;  /* 0x000000a0070a2211 */ /* 0x0c0fe200078a08ff */
[----:B------:R-:W-:Y:S01]  /*1c4b0*/  @!P2 STS.128 [R206+0xe000], RZ ;  /* 0x00e000ffce00a388 */ /* 0x000fe20000000c00 */
[C---:B------:R-:W-:Y:S01]  /*1c4c0*/  IMAD.X R4, R198.reuse, 0x1, R4, P6 ;  /* 0x00000001c6047824 */ /* 0x040fe200030e0604 */
        /* <DEDUP_REMOVED lines=307> */
[----:B------:R-:W-:Y:S01]  /*1d800*/  IMAD R137, R134, R133, R137 ;  /* 0x0000008586897224 */ /* 0x000fe200078e0289 */
[----:B------:R-:W-:Y:S03]  /*1d810*/  MOV R134, R138 ;  /* 0x0000008a00867202 */ /* 0x000fe60000000f00 */
[----:B------:R-:W-:Y:S07]  /*1d820*/  IMAD.IADD R2, R139, 0x1, R137 ;  /* 0x000000018b027824 */ /* 0x000fee00078e0289 */
.L_x_3838:
[C---:B------:R-:W-:Y:S02]  /*1d830*/  LEA R144, P5, R134.reuse, R208, 0x1 ;  /* 0x000000d086907211 */ /* 0x040fe400078a08ff */
        /* <DEDUP_REMOVED lines=88> */
.L_x_3837:
[----:B------:R-:W-:Y:S01]  /*1ddc0*/  SHF.L.U32 R133, R196, 0x1, RZ ;  /* 0x00000001c4857819 */ /* 0x000fe200000006ff */
[----:B-1----:R-:W-:Y:S03]  /*1ddd0*/  LDSM.16.MT88.4 R144, [R189+0xc000] ;  /* 0x00c00000bd90783b */ /* 0x002fe60000004200 */
        /* <DEDUP_REMOVED lines=14> */
[C---:B------:R-:W-:Y:S01]  /*1dec0*/  FFMA.FTZ R5, R3.reuse, R134, R5 ;  /* 0x0000008603057223 */ /* 0x040fe20000010005 */
[----:B------:R-:W-:Y:S01]  /*1ded0*/  I2FP.F32.S32 R133, R133 ;  /* 0x0000008500857245 */ /* 0x000fe20000201400 */
[CC--:B------:R-:W-:Y:S01]  /*1dee0*/  FFMA.FTZ R11, R3.reuse, R132.reuse, R11 ;  /* 0x00000084030b7223 */ /* 0x0c0fe2000001000b */
[C---:B------:R-:W-:Y:S01]  /*1def0*/  IADD3 R134, R2.reuse, 0x11, RZ ;  /* 0x0000001102867810 */ /* 0x040fe20007ffe0ff */
        /* <DEDUP_REMOVED lines=13> */
[----:B------:R-:W-:Y:S01]  /*1dfd0*/  IADD3 R134, R2, 0x21, RZ ;  /* 0x0000002102867810 */ /* 0x000fe20007ffe0ff */
[CC--:B------:R-:W-:Y:S01]  /*1dfe0*/  FFMA.FTZ R19, R3.reuse, R132.reuse, R19 ;  /* 0x0000008403137223 */ /* 0x0c0fe20000010013 */
[----:B------:R-:W-:Y:S01]  /*1dff0*/  I2FP.F32.S32 R133, R133 ;  /* 0x0000008500857245 */ /* 0x000fe20000201400 */
[C---:B------:R-:W-:Y:S01]  /*1e000*/  FFMA.FTZ R17, R3.reuse, R132, R17 ;  /* 0x0000008403117223 */ /* 0x040fe20000010011 */
[----:B------:R-:W-:Y:S01]  /*1e010*/  FMNMX.FTZ R132, R4, R0, !PT ;  /* 0x0000000004847209 */ /* 0x000fe20007810000 */
[----:B------:R-:W-:Y:S01]  /*1e020*/  LDSM.16.MT88.4 R156, [R189+0xe800] ;  /* 0x00e80000bd9c783b */ /* 0x000fe20000004200 */
[----:B------:R-:W-:Y:S01]  /*1e030*/  I2FP.F32.S32 R137, R137 ;  /* 0x0000008900897245 */ /* 0x000fe20000201400 */
[C---:B------:R-:W-:Y:S01]  /*1e040*/  FFMA.FTZ R22, R3.reuse, R133, R22 ;  /* 0x0000008503167223 */ /* 0x040fe20000010016 */
[----:B------:R-:W-:Y:S01]  /*1e050*/  FMNMX.FTZ R136, R6, R135, !PT ;  /* 0x0000008706887209 */ /* 0x000fe20007810000 */
[C---:B------:R-:W-:Y:S01]  /*1e060*/  FFMA.FTZ R20, R3.reuse, R133, R20 ;  /* 0x0000008503147223 */ /* 0x040fe20000010014 */
[----:B------:R-:W-:Y:S01]  /*1e070*/  I2FP.F32.S32 R134, R134 ;  /* 0x0000008600867245 */ /* 0x000fe20000201400 */
[-C--:B------:R-:W-:Y:S01]  /*1e080*/  FFMA.FTZ R18, R3, R137.reuse, R18 ;  /* 0x0000008903127223 */ /* 0x080fe20000010012 */
[----:B------:R-:W-:Y:S01]  /*1e090*/  FMNMX.FTZ R133, R5, R132, !PT ;  /* 0x0000008405857209 */ /* 0x000fe20007810000 */
[----:B------:R-:W-:Y:S01]  /*1e0a0*/  FFMA.FTZ R16, R3, R137, R16 ;  /* 0x0000008903107223 */ /* 0x000fe20000010010 */
[----:B------:R-:W-:Y:S01]  /*1e0b0*/  FMNMX.FTZ R137, R7, R136, !PT ;  /* 0x0000008807897209 */ /* 0x000fe20007810000 */
[CC--:B------:R-:W-:Y:S01]  /*1e0c0*/  FFMA.FTZ R23, R3.reuse, R134.reuse, R23 ;  /* 0x0000008603177223 */ /* 0x0c0fe20000010017 */
[----:B------:R-:W-:Y:S01]  /*1e0d0*/  FFMA.FTZ R21, R3, R134, R21 ;  /* 0x0000008603157223 */ /* 0x000fe20000010015 */
[----:B------:R-:W-:Y:S02]  /*1e0e0*/  FMNMX.FTZ R134, R8, R133, !PT ;  /* 0x0000008508867209 */ /* 0x000fe40007810000 */
[----:B------:R-:W-:Y:S02]  /*1e0f0*/  FMNMX.FTZ R132, R10, R137, !PT ;  /* 0x000000890a847209 */ /* 0x000fe40007810000 */
[----:B------:R-:W-:Y:S02]  /*1e100*/  FMNMX.FTZ R137, R9, R134, !PT ;  /* 0x0000008609897209 */ /* 0x000fe40007810000 */
[----:B------:R-:W-:Y:S02]  /*1e110*/  FMNMX.FTZ R133, R11, R132, !PT ;  /* 0x000000840b857209 */ /* 0x000fe40007810000 */
[----:B------:R-:W-:Y:S02]  /*1e120*/  IADD3 R136, R2, 0x28, RZ ;  /* 0x0000002802887810 */ /* 0x000fe40007ffe0ff */
[----:B------:R-:W-:Y:S02]  /*1e130*/  FMNMX.FTZ R134, R12, R137, !PT ;  /* 0x000000890c867209 */ /* 0x000fe40007810000 */
[----:B------:R-:W-:Y:S02]  /*1e140*/  I2FP.F32.S32 R136, R136 ;  /* 0x0000008800887245 */ /* 0x000fe40000201400 */
[----:B------:R-:W-:Y:S02]  /*1e150*/  FMNMX.FTZ R138, R14, R133, !PT ;  /* 0x000000850e8a7209 */ /* 0x000fe40007810000 */
[----:B------:R-:W-:Y:S01]  /*1e160*/  FMNMX.FTZ R139, R13, R134, !PT ;  /* 0x000000860d8b7209 */ /* 0x000fe20007810000 */
[----:B------:R-:W-:Y:S01]  /*1e170*/  FFMA.FTZ R26, R3, R136, R26 ;  /* 0x00000088031a7223 */ /* 0x000fe2000001001a */
[----:B------:R-:W-:Y:S01]  /*1e180*/  FMNMX.FTZ R137, R15, R138, !PT ;  /* 0x0000008a0f897209 */ /* 0x000fe20007810000 */
[----:B------:R-:W-:Y:S01]  /*1e190*/  FFMA.FTZ R24, R3, R136, R24 ;  /* 0x0000008803187223 */ /* 0x000fe20000010018 */
[----:B------:R-:W-:Y:S02]  /*1e1a0*/  IADD3 R132, R2, 0x29, RZ ;  /* 0x0000002902847810 */ /* 0x000fe40007ffe0ff */
[----:B------:R-:W-:Y:S02]  /*1e1b0*/  FMNMX.FTZ R136, R16, R139, !PT ;  /* 0x0000008b10887209 */ /* 0x000fe40007810000 */
[----:B------:R-:W-:Y:S02]  /*1e1c0*/  IADD3 R133, R2, 0x30, RZ ;  /* 0x0000003002857810 */ /* 0x000fe40007ffe0ff */
[----:B------:R-:W-:Y:S02]  /*1e1d0*/  FMNMX.FTZ R134, R18, R137, !PT ;  /* 0x0000008912867209 */ /* 0x000fe40007810000 */
[----:B------:R-:W-:Y:S02]  /*1e1e0*/  I2FP.F32.S32 R132, R132 ;  /* 0x0000008400847245 */ /* 0x000fe40000201400 */
[----:B------:R-:W-:Y:S02]  /*1e1f0*/  FMNMX.FTZ R139, R17, R136, !PT ;  /* 0x00000088118b7209 */ /* 0x000fe40007810000 */
[----:B------:R-:W-:Y:S01]  /*1e200*/  I2FP.F32.S32 R133, R133 ;  /* 0x0000008500857245 */ /* 0x000fe20000201400 */
[----:B------:R-:W-:Y:S01]  /*1e210*/  FFMA.FTZ R27, R3, R132, R27 ;  /* 0x00000084031b7223 */ /* 0x000fe2000001001b */
[----:B------:R-:W-:Y:S01]  /*1e220*/  FMNMX.FTZ R137, R19, R134, !PT ;  /* 0x0000008613897209 */ /* 0x000fe20007810000 */
[C---:B------:R-:W-:Y:S01]  /*1e230*/  FFMA.FTZ R25, R3.reuse, R132, R25 ;  /* 0x0000008403197223 */ /* 0x040fe20000010019 */
[----:B------:R-:W-:Y:S01]  /*1e240*/  FMNMX.FTZ R136, R20, R139, !PT ;  /* 0x0000008b14887209 */ /* 0x000fe20007810000 */
[C---:B------:R-:W-:Y:S01]  /*1e250*/  FFMA.FTZ R30, R3.reuse, R133, R30 ;  /* 0x00000085031e7223 */ /* 0x040fe2000001001e */
[----:B------:R-:W-:Y:S01]  /*1e260*/  FMNMX.FTZ R132, R22, R137, !PT ;  /* 0x0000008916847209 */ /* 0x000fe20007810000 */
[----:B------:R-:W-:Y:S01]  /*1e270*/  FFMA.FTZ R28, R3, R133, R28 ;  /* 0x00000085031c7223 */ /* 0x000fe2000001001c */
[----:B------:R-:W-:Y:S02]  /*1e280*/  FMNMX.FTZ R133, R21, R136, !PT ;  /* 0x0000008815857209 */ /* 0x000fe40007810000 */
[----:B------:R-:W-:Y:S02]  /*1e290*/  FMNMX.FTZ R137, R23, R132, !PT ;  /* 0x0000008417897209 */ /* 0x000fe40007810000 */
[----:B------:R-:W-:Y:S02]  /*1e2a0*/  IADD3 R134, R2, 0x31, RZ ;  /* 0x0000003102867810 */ /* 0x000fe40007ffe0ff */
[----:B------:R-:W-:Y:S02]  /*1e2b0*/  FMNMX.FTZ R136, R24, R133, !PT ;  /* 0x0000008518887209 */ /* 0x000fe40007810000 */
[----:B------:R-:W-:Y:S02]  /*1e2c0*/  FMNMX.FTZ R138, R26, R137, !PT ;  /* 0x000000891a8a7209 */ /* 0x000fe40007810000 */
[----:B------:R-:W-:Y:S02]  /*1e2d0*/  I2FP.F32.S32 R134, R134 ;  /* 0x0000008600867245 */ /* 0x000fe40000201400 */
[C---:B------:R-:W-:Y:S02]  /*1e2e0*/  IADD3 R132, R2.reuse, 0x38, RZ ;  /* 0x0000003802847810 */ /* 0x040fe40007ffe0ff */
[----:B------:R-:W-:Y:S01]  /*1e2f0*/  FMNMX.FTZ R133, R25, R136, !PT ;  /* 0x0000008819857209 */ /* 0x000fe20007810000 */
[----:B------:R-:W-:Y:S01]  /*1e300*/  FFMA.FTZ R31, R3, R134, R31 ;  /* 0x00000086031f7223 */ /* 0x000fe2000001001f */
[----:B------:R-:W-:Y:S01]  /*1e310*/  FMNMX.FTZ R137, R27, R138, !PT ;  /* 0x0000008a1b897209 */ /* 0x000fe20007810000 */
[C---:B------:R-:W-:Y:S01]  /*1e320*/  FFMA.FTZ R29, R3.reuse, R134, R29 ;  /* 0x00000086031d7223 */ /* 0x040fe2000001001d */
[----:B------:R-:W-:Y:S02]  /*1e330*/  I2FP.F32.S32 R132, R132 ;  /* 0x0000008400847245 */ /* 0x000fe40000201400 */
[----:B------:R-:W-:Y:S02]  /*1e340*/  IADD3 R2, R2, 0x39, RZ ;  /* 0x0000003902027810 */ /* 0x000fe40007ffe0ff */
[----:B------:R-:W-:Y:S01]  /*1e350*/  FMNMX.FTZ R134, R28, R133, !PT ;  /* 0x000000851c867209 */ /* 0x000fe20007810000 */
[CC--:B------:R-:W-:Y:S01]  /*1e360*/  FFMA.FTZ R32, R3.reuse, R132.reuse, R32 ;  /* 0x0000008403207223 */ /* 0x0c0fe20000010020 */
[----:B------:R-:W-:Y:S01]  /*1e370*/  FMNMX.FTZ R136, R30, R137, !PT ;  /* 0x000000891e887209 */ /* 0x000fe20007810000 */
[----:B------:R-:W-:Y:S01]  /*1e380*/  FFMA.FTZ R34, R3, R132, R34 ;  /* 0x0000008403227223 */ /* 0x000fe20000010022 */
        /* <DEDUP_REMOVED lines=37> */
[--C-:B------:R-:W-:Y:S01]  /*1e5e0*/  FFMA.FTZ R164, R8, UR4, -R166.reuse ;  /* 0x0000000408a47c23 */ /* 0x100fe200080108a6 */
[--C-:B------:R-:W-:Y:S01]  /*1e5f0*/  FFMA.FTZ R218, R24, UR4, -R166.reuse ;  /* 0x0000000418da7c23 */ /* 0x100fe200080108a6 */
        /* <DEDUP_REMOVED lines=85> */
[----:B------:R-:W-:Y:S01]  /*1eb50*/  FMUL.FTZ R98, R0, R98 ;  /* 0x0000006200627220 */ /* 0x000fe20000410000 */
[C---:B------:R-:W-:Y:S01]  /*1eb60*/  HMMA.16816.F32 R8, R128.reuse, R138, R8 ;  /* 0x0000008a8008723c */ /* 0x040fe20000001808 */
[----:B------:R-:W1:Y:S04]  /*1eb70*/  LDSM.16.MT88.4 R136, [R192+0xe000] ;  /* 0x00e00000c088783b */ /* 0x000e680000004200 */
[----:B------:R-:W-:Y:S01]  /*1eb80*/  MUFU.EX2 R221, R221 ;  /* 0x000000dd00dd7308 */ /* 0x000fe20000000800 */
[----:B------:R-:W-:Y:S01]  /*1eb90*/  ISETP.GT.AND P0, PT, R210, R197, PT ;  /* 0x000000c5d200720c */ /* 0x000fe20003f04270 */
[----:B------:R-:W-:Y:S01]  /*1eba0*/  FMUL.FTZ R99, R0, R99 ;  /* 0x0000006300637220 */ /* 0x000fe20000410000 */
[C---:B------:R-:W-:Y:S03]  /*1ebb0*/  HMMA.16816.F32 R36, R128.reuse, R140, R36 ;  /* 0x0000008c8024723c */ /* 0x040fe60000001824 */
[C---:B------:R-:W-:Y:S03]  /*1ebc0*/  FMUL.FTZ R96, R2.reuse, R96 ;  /* 0x0000006002607220 */ /* 0x040fe60000410000 */
[C---:B------:R-:W-:Y:S01]  /*1ebd0*/  HMMA.16816.F32 R40, R128.reuse, R142, R40 ;  /* 0x0000008e8028723c */ /* 0x040fe20000001828 */
[----:B------:R-:W2:Y:S04]  /*1ebe0*/  LDSM.16.MT88.4 R140, [R190+0xe000] ;  /* 0x00e00000be8c783b */ /* 0x000ea80000004200 */
[----:B------:R-:W-:Y:S01]  /*1ebf0*/  FMUL.FTZ R97, R2, R97 ;  /* 0x0000006102617220 */ /* 0x000fe20000410000 */
[C---:B------:R-:W-:Y:S05]  /*1ec00*/  HMMA.16816.F32 R44, R128.reuse, R144, R44 ;  /* 0x00000090802c723c */ /* 0x040fea000000182c */
        /* <DEDUP_REMOVED lines=23> */
[--C-:B------:R-:W-:Y:S01]  /*1ed80*/  FFMA.FTZ R170, R14, UR4, -R168.reuse ;  /* 0x000000040eaa7c23 */ /* 0x100fe200080108a8 */
[C---:B------:R-:W-:Y:S01]  /*1ed90*/  FMUL.FTZ R14, R0.reuse, R122 ;  /* 0x0000007a000e7220 */ /* 0x040fe20000410000 */
[--C-:B------:R-:W-:Y:S01]  /*1eda0*/  FFMA.FTZ R171, R15, UR4, -R168.reuse ;  /* 0x000000040fab7c23 */ /* 0x100fe200080108a8 */
[----:B------:R-:W-:Y:S01]  /*1edb0*/  FMUL.FTZ R15, R0, R123 ;  /* 0x0000007b000f7220 */ /* 0x000fe20000410000 */
[--C-:B------:R-:W-:Y:S01]  /*1edc0*/  FFMA.FTZ R173, R18, UR4, -R168.reuse ;  /* 0x0000000412ad7c23 */ /* 0x100fe200080108a8 */
[C---:B---3--:R-:W-:Y:S01]  /*1edd0*/  HMMA.16816.F32 R76, R128.reuse, R124, R76 ;  /* 0x0000007c804c723c */ /* 0x048fe2000000184c */
[----:B------:R-:W-:Y:S02]  /*1ede0*/  MUFU.EX2 R170, R170 ;  /* 0x000000aa00aa7308 */ /* 0x000fe40000000800 */
[----:B------:R-:W-:Y:S01]  /*1edf0*/  FFMA.FTZ R172, R19, UR4, -R168 ;  /* 0x0000000413ac7c23 */ /* 0x000fe200080108a8 */
[--C-:B------:R-:W-:Y:S01]  /*1ee00*/  FFMA.FTZ R174, R12, UR4, -R166.reuse ;  /* 0x000000040cae7c23 */ /* 0x100fe200080108a6 */
[C---:B------:R-:W-:Y:S01]  /*1ee10*/  FMUL.FTZ R12, R2.reuse, R120 ;  /* 0x00000078020c7220 */ /* 0x040fe20000410000 */
[C---:B------:R-:W-:Y:S01]  /*1ee20*/  HMMA.16816.F32 R80, R128.reuse, R126, R80 ;  /* 0x0000007e8050723c */ /* 0x040fe20000001850 */
[----:B------:R-:W3:Y:S04]  /*1ee30*/  LDSM.16.MT88.4 R124, [R190+0x10000] ;  /* 0x01000000be7c783b */ /* 0x000ee80000004200 */
[----:B------:R-:W4:Y:S01]  /*1ee40*/  MUFU.EX2 R171, R171 ;  /* 0x000000ab00ab7308 */ /* 0x000f220000000800 */
[--C-:B------:R-:W-:Y:S01]  /*1ee50*/  FFMA.FTZ R175, R13, UR4, -R166.reuse ;  /* 0x000000040daf7c23 */ /* 0x100fe200080108a6 */
[C---:B-1----:R-:W-:Y:S04]  /*1ee60*/  HMMA.16816.F32 R84, R128.reuse, R136, R84 ;  /* 0x000000888054723c */ /* 0x042fe80000001854 */
[----:B------:R-:W-:Y:S02]  /*1ee70*/  FMUL.FTZ R13, R2, R121 ;  /* 0x00000079020d7220 */ /* 0x000fe40000410000 */
[C---:B------:R-:W-:Y:S01]  /*1ee80*/  HMMA.16816.F32 R88, R128.reuse, R138, R88 ;  /* 0x0000008a8058723c */ /* 0x040fe20000001858 */
[----:B------:R-:W1:Y:S01]  /*1ee90*/  LDSM.16.MT88.4 R136, [R189+0x10000] ;  /* 0x01000000bd88783b */ /* 0x000e620000004200 */
[----:B------:R-:W-:Y:S03]  /*1eea0*/  MUFU.EX2 R173, R173 ;  /* 0x000000ad00ad7308 */ /* 0x000fe60000000800 */
[--C-:B------:R-:W-:Y:S01]  /*1eeb0*/  FFMA.FTZ R214, R16, UR4, -R166.reuse ;  /* 0x0000000410d67c23 */ /* 0x100fe200080108a6 */
[C---:B--2---:R-:W-:Y:S03]  /*1eec0*/  HMMA.16816.F32 R92, R128.reuse, R140, R92 ;  /* 0x0000008c805c723c */ /* 0x044fe6000000185c */
[----:B------:R-:W-:Y:S03]  /*1eed0*/  LDSM.16.MT88.4 R120, [R192+0xe800] ;  /* 0x00e80000c078783b */ /* 0x000fe60000004200 */
[----:B------:R-:W2:Y:S01]  /*1eee0*/  MUFU.EX2 R172, R172 ;  /* 0x000000ac00ac7308 */ /* 0x000ea20000000800 */
[----:B------:R-:W-:Y:S01]  /*1eef0*/  FFMA.FTZ R217, R17, UR4, -R166 ;  /* 0x0000000411d97c23 */ /* 0x000fe200080108a6 */
[C---:B------:R-:W-:Y:S03]  /*1ef00*/  HMMA.16816.F32 R96, R128.reuse, R142, R96 ;  /* 0x0000008e8060723c */ /* 0x040fe60000001860 */
[----:B------:R-:W5:Y:S05]  /*1ef10*/  LDSM.16.MT88.4 R140, [R188+0x10000] ;  /* 0x01000000bc8c783b */ /* 0x000f6a0000004200 */
[----:B------:R-:W-:Y:S03]  /*1ef20*/  MUFU.EX2 R174, R174 ;  /* 0x000000ae00ae7308 */ /* 0x000fe60000000800 */
[C---:B------:R-:W-:Y:S01]  /*1ef30*/  FMUL.FTZ R18, R0.reuse, R118 ;  /* 0x0000007600127220 */ /* 0x040fe20000410000 */
[----:B------:R-:W-:Y:S01]  /*1ef40*/  FMUL.FTZ R19, R0, R119 ;  /* 0x0000007700137220 */ /* 0x000fe20000410000 */
[C---:B------:R-:W-:Y:S01]  /*1ef50*/  FMUL.FTZ R16, R2.reuse, R116 ;  /* 0x0000007402107220 */ /* 0x040fe20000410000 */
[----:B------:R-:W-:Y:S01]  /*1ef60*/  FMUL.FTZ R17, R2, R117 ;  /* 0x0000007502117220 */ /* 0x000fe20000410000 */
[----:B----4-:R-:W-:Y:S03]  /*1ef70*/  F2FP.F16.F32.PACK_AB R117, R171, R170 ;  /* 0x000000aaab75723e */ /* 0x010fe600000000ff */
[----:B------:R-:W4:Y:S01]  /*1ef80*/  MUFU.EX2 R175, R175 ;  /* 0x000000af00af7308 */ /* 0x000f220000000800 */
[----:B--2---:R-:W-:Y:S01]  /*1ef90*/  F2FP.F16.F32.PACK_AB R119, R172, R173 ;  /* 0x000000adac77723e */ /* 0x004fe200000000ff */
[C---:B------:R-:W-:Y:S01]  /*1efa0*/  FMUL.FTZ R114, R0.reuse, R114 ;  /* 0x0000007200727220 */ /* 0x040fe20000410000 */
[C---:B---3--:R-:W-:Y:S03]  /*1efb0*/  HMMA.16816.F32 R100, R128.reuse, R124, R100 ;  /* 0x0000007c8064723c */ /* 0x048fe60000001864 */
[----:B------:R-:W-:Y:S01]  /*1efc0*/  FMUL.FTZ R115, R0, R115 ;  /* 0x0000007300737220 */ /* 0x000fe20000410000 */
[C---:B------:R-:W-:Y:S03]  /*1efd0*/  FMUL.FTZ R112, R2.reuse, R112 ;  /* 0x0000007002707220 */ /* 0x040fe60000410000 */
[----:B------:R-:W-:Y:S01]  /*1efe0*/  MUFU.EX2 R214, R214 ;  /* 0x000000d600d67308 */ /* 0x000fe20000000800 */
[C---:B------:R-:W-:Y:S01]  /*1eff0*/  HMMA.16816.F32 R104, R128.reuse, R126, R104 ;  /* 0x0000007e8068723c */ /* 0x040fe20000001868 */
[----:B------:R-:W2:Y:S02]  /*1f000*/  LDSM.16.MT88.4 R124, [R192+0xc800] ;  /* 0x00c80000c07c783b */ /* 0x000ea40000004200 */
[----:B------:R-:W-:Y:S03]  /*1f010*/  FMUL.FTZ R113, R2, R113 ;  /* 0x0000007102717220 */ /* 0x000fe60000410000 */
[C---:B-1----:R-:W-:Y:S03]  /*1f020*/  HMMA.16816.F32 R108, R128.reuse, R136, R108 ;  /* 0x00000088806c723c */ /* 0x042fe6000000186c */
[----:B------:R-:W1:Y:S02]  /*1f030*/  MUFU.EX2 R217, R217 ;  /* 0x000000d900d97308 */ /* 0x000e640000000800 */
[----:B----4-:R-:W-:Y:S01]  /*1f040*/  F2FP.F16.F32.PACK_AB R116, R175, R174 ;  /* 0x000000aeaf74723e */ /* 0x010fe200000000ff */
[C---:B------:R-:W-:Y:S01]  /*1f050*/  HMMA.16816.F32 R12, R128.reuse, R138, R12 ;  /* 0x0000008a800c723c */ /* 0x040fe2000000180c */
[----:B------:R-:W3:Y:S04]  /*1f060*/  LDSM.16.MT88.4 R136, [R190+0xe800] ;  /* 0x00e80000be88783b */ /* 0x000ee80000004200 */
[----:B------:R-:W-:Y:S01]  /*1f070*/  FFMA.FTZ R216, R22, UR4, -R168 ;  /* 0x0000000416d87c23 */ /* 0x000fe200080108a8 */
[----:B------:R-:W-:Y:S01]  /*1f080*/  FFMA.FTZ R219, R21, UR4, -R166 ;  /* 0x0000000415db7c23 */ /* 0x000fe200080108a6 */
[----:B------:R-:W-:Y:S01]  /*1f090*/  F2FP.F16.F32.PACK_AB R22, R221, R218 ;  /* 0x000000dadd16723e */ /* 0x000fe200000000ff */
[----:B------:R-:W-:Y:S01]  /*1f0a0*/  FFMA.FTZ R167, R0, R213, R167 ;  /* 0x000000d500a77223 */ /* 0x000fe200000100a7 */
[C---:B-----5:R-:W-:Y:S02]  /*1f0b0*/  HMMA.16816.F32 R16, R128.reuse, R140, R16 ;  /* 0x0000008c8010723c */ /* 0x060fe40000001810 */
[----:B------:R-:W-:Y:S01]  /*1f0c0*/  MUFU.EX2 R216, R216 ;  /* 0x000000d800d87308 */ /* 0x000fe20000000800 */
[----:B-1----:R-:W-:Y:S01]  /*1f0d0*/  F2FP.F16.F32.PACK_AB R118, R217, R214 ;  /* 0x000000d6d976723e */ /* 0x002fe200000000ff */
[----:B------:R-:W-:Y:S01]  /*1f0e0*/  FFMA.FTZ R169, R2, R215, R169 ;  /* 0x000000d702a97223 */ /* 0x000fe200000100a9 */
[----:B------:R-:W-:Y:S01]  /*1f0f0*/  MOV R0, R133 ;  /* 0x0000008500007202 */ /* 0x000fe20000000f00 */
[----:B------:R-:W-:Y:S01]  /*1f100*/  HMMA.16816.F32 R112, R128, R142, R112 ;  /* 0x0000008e8070723c */ /* 0x000fe20000001870 */
[----:B------:R-:W1:Y:S05]  /*1f110*/  LDSM.16.MT88.4 R128, [R188+0xe800] ;  /* 0x00e80000bc80783b */ /* 0x000e6a0000004200 */
[----:B------:R-:W-:Y:S01]  /*1f120*/  MUFU.EX2 R219, R219 ;  /* 0x000000db00db7308 */ /* 0x000fe20000000800 */
[----:B------:R-:W-:Y:S01]  /*1f130*/  FADD.FTZ R162, R162, R167 ;  /* 0x000000a7a2a27221 */ /* 0x000fe20000010000 */
[----:B------:R-:W-:Y:S01]  /*1f140*/  FADD.FTZ R169, R165, R169 ;  /* 0x000000a9a5a97221 */ /* 0x000fe20000010000 */
[----:B------:R-:W-:Y:S02]  /*1f150*/  LDSM.16.MT88.4 R140, [R188+0x10800] ;  /* 0x01080000bc8c783b */ /* 0x000fe40000004200 */
[----:B------:R-:W-:Y:S01]  /*1f160*/  FADD.FTZ R163, R163, R162 ;  /* 0x000000a2a3a37221 */ /* 0x000fe20000010000 */
        /* <DEDUP_REMOVED lines=26> */
[C---:B---3--:R-:W-:Y:S05]  /*1f310*/  HMMA.16816.F32 R68, R116.reuse, R136, R68 ;  /* 0x000000887444723c */ /* 0x048fea0000001844 */
[----:B------:R-:W-:Y:S01]  /*1f320*/  MOV R135, R132 ;  /* 0x0000008400877202 */ /* 0x000fe20000000f00 */
[C---:B------:R-:W-:Y:S01]  /*1f330*/  HMMA.16816.F32 R72, R116.reuse, R138, R72 ;  /* 0x0000008a7448723c */ /* 0x040fe20000001848 */
[----:B------:R-:W3:Y:S05]  /*1f340*/  LDSM.16.MT88.4 R136, [R189+0x10800] ;  /* 0x01080000bd88783b */ /* 0x000eea0000004200 */
[C---:B------:R-:W-:Y:S06]  /*1f350*/  HMMA.16816.F32 R76, R116.reuse, R156, R76 ;  /* 0x0000009c744c723c */ /* 0x040fec000000184c */
[C---:B------:R-:W-:Y:S05]  /*1f360*/  HMMA.16816.F32 R80, R116.reuse, R158, R80 ;  /* 0x0000009e7450723c */ /* 0x040fea0000001850 */
[--C-:B------:R-:W-:Y:S01]  /*1f370*/  FFMA.FTZ R156, R26, UR4, -R168.reuse ;  /* 0x000000041a9c7c23 */ /* 0x100fe200080108a8 */
[C---:B-1----:R-:W-:Y:S05]  /*1f380*/  HMMA.16816.F32 R84, R116.reuse, R128, R84 ;  /* 0x000000807454723c */ /* 0x042fea0000001854 */
[--C-:B------:R-:W-:Y:S01]  /*1f390*/  FFMA.FTZ R159, R27, UR4, -R168.reuse ;  /* 0x000000041b9f7c23 */ /* 0x100fe200080108a8 */
[C---:B------:R-:W-:Y:S01]  /*1f3a0*/  HMMA.16816.F32 R88, R116.reuse, R130, R88 ;  /* 0x000000827458723c */ /* 0x040fe20000001858 */
[----:B------:R-:W1:Y:S01]  /*1f3b0*/  LDSM.16.MT88.4 R128, [R192+0xd000] ;  /* 0x00d00000c080783b */ /* 0x000e620000004200 */
[----:B------:R-:W-:Y:S03]  /*1f3c0*/  MUFU.EX2 R156, R156 ;  /* 0x0000009c009c7308 */ /* 0x000fe60000000800 */
[----:B------:R-:W-:Y:S01]  /*1f3d0*/  FFMA.FTZ R157, R23, UR4, -R168 ;  /* 0x00000004179d7c23 */ /* 0x000fe200080108a8 */
[C---:B--2---:R-:W-:Y:S03]  /*1f3e0*/  HMMA.16816.F32 R92, R116.reuse, R124, R92 ;  /* 0x0000007c745c723c */ /* 0x044fe6000000185c */
[----:B------:R-:W-:Y:S03]  /*1f3f0*/  LDSM.16.MT88.4 R24, [R192+0xf000] ;  /* 0x00f00000c018783b */ /* 0x000fe60000004200 */
[----:B------:R-:W2:Y:S01]  /*1f400*/  MUFU.EX2 R159, R159 ;  /* 0x0000009f009f7308 */ /* 0x000ea20000000800 */
[----:B------:R-:W-:Y:S01]  /*1f410*/  FFMA.FTZ R158, R20, UR4, -R166 ;  /* 0x00000004149e7c23 */ /* 0x000fe200080108a6 */
[C---:B------:R-:W-:Y:S03]  /*1f420*/  HMMA.16816.F32 R96, R116.reuse, R126, R96 ;  /* 0x0000007e7460723c */ /* 0x040fe60000001860 */
[----:B------:R-:W5:Y:S03]  /*1f430*/  LDSM.16.MT88.4 R124, [R189+0xd000] ;  /* 0x00d00000bd7c783b */ /* 0x000f660000004200 */
[C---:B----4-:R-:W-:Y:S02]  /*1f440*/  HMMA.16816.F32 R100, R116.reuse, R120, R100 ;  /* 0x000000787464723c */ /* 0x050fe40000001864 */
[----:B------:R-:W4:Y:S04]  /*1f450*/  MUFU.EX2 R157, R157 ;  /* 0x0000009d009d7308 */ /* 0x000f280000000800 */
[C---:B------:R-:W-:Y:S01]  /*1f460*/  HMMA.16816.F32 R104, R116.reuse, R122, R104 ;  /* 0x0000007a7468723c */ /* 0x040fe20000001868 */
[----:B------:R-:W5:Y:S05]  /*1f470*/  LDSM.16.MT88.4 R120, [R190+0xf000] ;  /* 0x00f00000be78783b */ /* 0x000f6a0000004200 */
[----:B------:R-:W1:Y:S01]  /*1f480*/  MUFU.EX2 R158, R158 ;  /* 0x0000009e009e7308 */ /* 0x000e620000000800 */
[----:B--2---:R-:W-:Y:S01]  /*1f490*/  F2FP.F16.F32.PACK_AB R23, R159, R156 ;  /* 0x0000009c9f17723e */ /* 0x004fe200000000ff */
[C---:B---3--:R-:W-:Y:S06]  /*1f4a0*/  HMMA.16816.F32 R108, R116.reuse, R136, R108 ;  /* 0x00000088746c723c */ /* 0x048fec000000186c */
[C---:B------:R-:W-:Y:S01]  /*1f4b0*/  HMMA.16816.F32 R12, R116.reuse, R138, R12 ;  /* 0x0000008a740c723c */ /* 0x040fe2000000180c */
[----:B------:R-:W2:Y:S04]  /*1f4c0*/  LDSM.16.MT88.4 R136, [R189+0xf000] ;  /* 0x00f00000bd88783b */ /* 0x000ea80000004200 */
[----:B----4-:R-:W-:Y:S01]  /*1f4d0*/  F2FP.F16.F32.PACK_AB R21, R157, R216 ;  /* 0x000000d89d15723e */ /* 0x010fe200000000ff */
[C---:B------:R-:W-:Y:S05]  /*1f4e0*/  HMMA.16816.F32 R16, R116.reuse, R140, R16 ;  /* 0x0000008c7410723c */ /* 0x040fea0000001810 */
[----:B-1----:R-:W-:Y:S01]  /*1f4f0*/  F2FP.F16.F32.PACK_AB R20, R219, R158 ;  /* 0x0000009edb14723e */ /* 0x002fe200000000ff */
[----:B------:R-:W-:Y:S01]  /*1f500*/  HMMA.16816.F32 R112, R116, R142, R112 ;  /* 0x0000008e7470723c */ /* 0x000fe20000001870 */
[----:B------:R-:W1:Y:S04]  /*1f510*/  LDSM.16.MT88.4 R116, [R192+0x11000] ;  /* 0x01100000c074783b */ /* 0x000e680000004200 */
        /* <DEDUP_REMOVED lines=36> */
[C---:B--2---:R-:W-:Y:S05]  /*1f760*/  HMMA.16816.F32 R76, R20.reuse, R136, R76 ;  /* 0x00000088144c723c */ /* 0x044fea000000184c */
        /* <DEDUP_REMOVED lines=8> */
[C---:B-1----:R-:W-:Y:S05]  /*1f7f0*/  HMMA.16816.F32 R92, R20.reuse, R116, R92 ;  /* 0x00000074145c723c */ /* 0x042fea000000185c */
        /* <DEDUP_REMOVED lines=56> */
.L_x_3835:
        /* <DEDUP_REMOVED lines=8> */
[----:B------:R-:W-:Y:S01]  /*1fc00*/  BAR.SYNC.DEFER_BLOCKING 0x0 ;  /* 0x0000000000007b1d */ /* 0x000fe20000010000 */
[----:B-1----:R-:W-:Y:S01]  /*1fc10*/  FADD.FTZ R9, R0, R213 ;  /* 0x000000d500097221 */ /* 0x002fe20000010000 */
[----:B--2---:R-:W-:-:S04]  /*1fc20*/  ULEA UR5, UR5, UR4, 0x18 ;  /* 0x0000000405057291 */ /* 0x004fc8000f8ec03f */
[----:B------:R-:W1:Y:S02]  /*1fc30*/  S2R R0, SR_TID.X ;  /* 0x0000000000007919 */ /* 0x000e640000002100 */
[----:B------:R-:W2:Y:S01]  /*1fc40*/  S2UR UR4, SR_CTAID.Z ;  /* 0x00000000000479c3 */ /* 0x000ea20000002700 */
[----:B---3--:R-:W-:Y:S01]  /*1fc50*/  FADD.FTZ R4, R4, R215 ;  /* 0x000000d704047221 */ /* 0x008fe20000010000 */
[----:B------:R-:W3:Y:S04]  /*1fc60*/  SHFL.BFLY PT, R2, R9, 0x1, 0x1f ;  /* 0x0c201f0009027f89 */ /* 0x000ee800000e0000 */
[----:B------:R-:W4:Y:S01]  /*1fc70*/  SHFL.BFLY PT, R3, R4, 0x1, 0x1f ;  /* 0x0c201f0004037f89 */ /* 0x000f2200000e0000 */
[----:B---3--:R-:W-:Y:S01]  /*1fc80*/  FADD.FTZ R2, R9, R2 ;  /* 0x0000000209027221 */ /* 0x008fe20000010000 */
[----:B-1----:R-:W-:Y:S01]  /*1fc90*/  SHF.R.S32.HI R7, RZ, 0x1f, R0 ;  /* 0x0000001fff077819 */ /* 0x002fe20000011400 */
[----:B----4-:R-:W-:-:S03]  /*1fca0*/  FADD.FTZ R3, R4, R3 ;  /* 0x0000000304037221 */ /* 0x010fc60000010000 */
        /* <DEDUP_REMOVED lines=13> */
[----:B------:R-:W4:Y:S01]  /*1fd80*/  @P4 MUFU.RCP R6, R3 ;  /* 0x0000000300064308 */ /* 0x000f220000001000 */
[----:B------:R-:W5:Y:S01]  /*1fd90*/  S2R R9, SR_TID.X ;  /* 0x0000000000097919 */ /* 0x000f620000002100 */
[----:B------:R-:W-:-:S02]  /*1fda0*/  LOP3.LUT R13, R11, 0xfffffff0, RZ, 0xc0, !PT ;  /* 0xfffffff00b0d7812 */ /* 0x000fc400078ec0ff */
[C---:B------:R-:W-:Y:S02]  /*1fdb0*/  SHF.L.U32 R18, R4.reuse, 0x6, RZ ;  /* 0x0000000604127819 */ /* 0x040fe400000006ff */
[----:B------:R-:W-:Y:S02]  /*1fdc0*/  SHF.R.S32.HI R11, RZ, 0x5, R7 ;  /* 0x00000005ff0b7819 */ /* 0x000fe40000011407 */
[----:B------:R-:W-:Y:S01]  /*1fdd0*/  IADD3 R16, -R15, R0, RZ ;  /* 0x000000000f107210 */ /* 0x000fe20007ffe1ff */
[C---:B-1----:R-:W-:Y:S01]  /*1fde0*/  FMUL.FTZ R131, R5.reuse, R131 ;  /* 0x0000008305837220 */ /* 0x042fe20000410000 */
[----:B------:R-:W-:Y:S01]  /*1fdf0*/  LOP3.LUT R14, R4, 0x1, RZ, 0xc0, !PT ;  /* 0x00000001040e7812 */ /* 0x000fe200078ec0ff */
[C---:B------:R-:W-:Y:S01]  /*1fe00*/  FMUL.FTZ R130, R5.reuse, R130 ;  /* 0x0000008205827220 */ /* 0x040fe20000410000 */
[----:B------:R-:W-:Y:S01]  /*1fe10*/  LOP3.LUT R18, R18, 0x1c0, RZ, 0xc0, !PT ;  /* 0x000001c012127812 */ /* 0x000fe200078ec0ff */
[C---:B------:R-:W-:Y:S01]  /*1fe20*/  FMUL.FTZ R127, R5.reuse, R127 ;  /* 0x0000007f057f7220 */ /* 0x040fe20000410000 */
[----:B------:R-:W-:Y:S01]  /*1fe30*/  ISETP.NE.U32.AND P0, PT, R14, 0x1, PT ;  /* 0x000000010e00780c */ /* 0x000fe20003f05070 */
[----:B------:R-:W-:Y:S01]  /*1fe40*/  FMUL.FTZ R126, R5, R126 ;  /* 0x0000007e057e7220 */ /* 0x000fe20000410000 */
[----:B------:R-:W-:Y:S01]  /*1fe50*/  LEA.HI R18, R18, R18, RZ, 0x1d ;  /* 0x0000001212127211 */ /* 0x000fe200078fe8ff */
[----:B----4-:R-:W-:Y:S01]  /*1fe60*/  FMUL.FTZ R128, R6, R128 ;  /* 0x0000008006807220 */ /* 0x010fe20000410000 */
        /* <DEDUP_REMOVED lines=25> */
[----:B------:R-:W-:Y:S01]  /*20000*/  IADD3 R12, -R13, R0, RZ ;  /* 0x000000000d0c7210 */ /* 0x000fe20007ffe1ff */
[C---:B------:R-:W-:Y:S01]  /*20010*/  FMUL.FTZ R69, R6.reuse, R69 ;  /* 0x0000004506457220 */ /* 0x040fe20000410000 */
[----:B------:R-:W-:Y:S01]  /*20020*/  LEA R13, R11, R16, 0x9 ;  /* 0x000000100b0d7211 */ /* 0x000fe200078e48ff */
[----:B------:R-:W-:Y:S01]  /*20030*/  FMUL.FTZ R72, R6, R72 ;  /* 0x0000004806487220 */ /* 0x000fe20000410000 */
        /* <DEDUP_REMOVED lines=88> */
[----:B------:R-:W4:Y:S01]  /*205c0*/  @P3 MUFU.LG2 R2, R2 ;  /* 0x0000000200023308 */ /* 0x000f220000000c00 */
        /* <DEDUP_REMOVED lines=11> */
[----:B------:R-:W-:Y:S02]  /*20680*/  LEA R14, R14, UR5, 0x2 ;  /* 0x000000050e0e7c11 */ /* 0x000fe4000f8e10ff */
[----:B------:R-:W-:Y:S01]  /*20690*/  LEA.HI R28, R10, R9, RZ, 0x5 ;  /* 0x000000090a1c7211 */ /* 0x000fe200078f28ff */
[----:B------:R-:W-:Y:S01]  /*206a0*/  STS.64 [R17], R40 ;  /* 0x0000002811007388 */ /* 0x000fe20000000a00 */
[----:B------:R-:W2:Y:S01]  /*206b0*/  LDC R10, c[0x0][0x270] ;  /* 0x00009c00ff0a7b82 */ /* 0x000ea20000000800 */
[----:B------:R-:W-:-:S02]  /*206c0*/  SHF.R.S32.HI R30, RZ, 0x1f, R11 ;  /* 0x0000001fff1e7819 */ /* 0x000fc4000001140b */
[----:B------:R-:W-:Y:S01]  /*206d0*/  STS.64 [R17+0x800], R42 ;  /* 0x0008002a11007388 */ /* 0x000fe20000000a00 */
[----:B------:R-:W-:Y:S02]  /*206e0*/  LOP3.LUT R28, R28, 0xffffffe0, RZ, 0xc0, !PT ;  /* 0xffffffe01c1c7812 */ /* 0x000fe400078ec0ff */
[----:B------:R-:W-:Y:S01]  /*206f0*/  LOP3.LUT R7, R7, 0xffffffe0, RZ, 0xc0, !PT ;  /* 0xffffffe007077812 */ /* 0x000fe200078ec0ff */
[----:B------:R-:W-:Y:S01]  /*20700*/  STS.64 [R4], R44 ;  /* 0x0000002c04007388 */ /* 0x000fe20000000a00 */
[----:B------:R-:W-:Y:S02]  /*20710*/  IADD3 R9, -R28, R9, RZ ;  /* 0x000000091c097210 */ /* 0x000fe40007ffe1ff */
[----:B------:R-:W5:Y:S01]  /*20720*/  @P4 LDC R28, c[0x0][0x2e8] ;  /* 0x0000ba00ff1c4b82 */ /* 0x000f620000000800 */
[----:B------:R-:W-:Y:S01]  /*20730*/  STS.64 [R4+0x800], R46 ;  /* 0x0008002e04007388 */ /* 0x000fe20000000a00 */
[----:B------:R-:W-:Y:S02]  /*20740*/  LEA.HI R30, R30, R11, RZ, 0x2 ;  /* 0x0000000b1e1e7211 */ /* 0x000fe400078f10ff */
[----:B------:R-:W-:Y:S01]  /*20750*/  IADD3 R7, -R7, R0, RZ ;  /* 0x0000000007077210 */ /* 0x000fe20007ffe1ff */
[----:B------:R-:W-:Y:S01]  /*20760*/  STS.64 [R16], R48 ;  /* 0x0000003010007388 */ /* 0x000fe20000000a00 */
[----:B------:R-:W-:-:S02]  /*20770*/  LOP3.LUT R30, R30, 0xffffffc, RZ, 0xc0, !PT ;  /* 0x0ffffffc1e1e7812 */ /* 0x000fc400078ec0ff */
[----:B------:R-:W-:Y:S01]  /*20780*/  LOP3.LUT P0, RZ, R7, 0x3, RZ, 0xc0, !PT ;  /* 0x0000000307ff7812 */ /* 0x000fe2000780c0ff */
[----:B------:R-:W-:Y:S01]  /*20790*/  STS.64 [R16+0x800], R50 ;  /* 0x0008003210007388 */ /* 0x000fe20000000a00 */
[----:B------:R-:W-:Y:S02]  /*207a0*/  IADD3 R7, -R203, RZ, RZ ;  /* 0x000000ffcb077210 */ /* 0x000fe40007ffe1ff */
[----:B------:R-:W-:Y:S01]  /*207b0*/  IADD3 R30, R11, -R30, RZ ;  /* 0x8000001e0b1e7210 */ /* 0x000fe20007ffe0ff */
[----:B------:R-:W-:Y:S01]  /*207c0*/  STS.64 [R18], R52 ;  /* 0x0000003412007388 */ /* 0x000fe20000000a00 */
[----:B------:R-:W-:Y:S01]  /*207d0*/  MOV R0, 0xff800000 ;  /* 0xff80000000007802 */ /* 0x000fe20000000f00 */
[----:B--2---:R-:W-:Y:S02]  /*207e0*/  IMAD R7, R10, R7, UR4 ;  /* 0x000000040a077e24 */ /* 0x004fe4000f8e0207 */
        /* <DEDUP_REMOVED lines=35> */
[----:B--2---:R-:W2:Y:S08]  /*20a20*/  LDC.64 R4, c[0x0][0x2c0] ;  /* 0x0000b000ff047b82 */ /* 0x004eb00000000a00 */
[----:B------:R-:W-:Y:S06]  /*20a30*/  BAR.SYNC.DEFER_BLOCKING 0x0 ;  /* 0x0000000000007b1d */ /* 0x000fec0000010000 */
[----:B------:R-:W2:Y:S01]  /*20a40*/  S2R R13, SR_CTAID.Y ;  /* 0x00000000000d7919 */ /* 0x000ea20000002600 */
[----:B------:R-:W5:Y:S01]  /*20a50*/  S2R R15, SR_CTAID.X ;  /* 0x00000000000f7919 */ /* 0x000f620000002500 */
[----:B---3--:R-:W-:Y:S01]  /*20a60*/  SHF.R.S32.HI R6, RZ, 0x1f, R9 ;  /* 0x0000001fff067819 */ /* 0x008fe20000011409 */
[----:B------:R3:W3:Y:S03]  /*20a70*/  LDS.128 R24, [R14+0x3800] ;  /* 0x003800000e187984 */ /* 0x0006e60000000c00 */
[----:B------:R-:W-:Y:S01]  /*20a80*/  LEA.HI R6, R6, R9, RZ, 0x2 ;  /* 0x0000000906067211 */ /* 0x000fe200078f10ff */
[----:B------:R3:W3:Y:S03]  /*20a90*/  LDS.128 R20, [R14+0x7800] ;  /* 0x007800000e147984 */ /* 0x0006e60000000c00 */
[----:B------:R-:W-:Y:S01]  /*20aa0*/  SHF.R.S32.HI R9, RZ, 0x2, R6 ;  /* 0x00000002ff097819 */ /* 0x000fe20000011406 */
[----:B------:R3:W3:Y:S03]  /*20ab0*/  LDS.128 R16, [R14+0xb800] ;  /* 0x00b800000e107984 */ /* 0x0006e60000000c00 */
[----:B------:R-:W-:Y:S01]  /*20ac0*/  LEA R9, R30, R9, 0x4 ;  /* 0x000000091e097211 */ /* 0x000fe200078e20ff */
[----:B-1----:R-:W-:Y:S01]  /*20ad0*/  @P4 FMUL.FTZ R30, R3, 0.69314718246459960938 ;  /* 0x3f317218031e4820 */ /* 0x002fe20000410000 */
[----:B----4-:R-:W-:Y:S01]  /*20ae0*/  @P3 FMUL.FTZ R3, R2, 0.69314718246459960938 ;  /* 0x3f31721802033820 */ /* 0x010fe20000410000 */
[----:B------:R-:W-:Y:S01]  /*20af0*/  SHF.L.U32 R2, R12, 0x2, RZ ;  /* 0x000000020c027819 */ /* 0x000fe200000006ff */
[----:B--2---:R-:W-:Y:S01]  /*20b00*/  IMAD R13, R13, R4, R203 ;  /* 0x000000040d0d7224 */ /* 0x004fe200078e02cb */
[----:B------:R-:W-:Y:S01]  /*20b10*/  MOV R4, 0xff800000 ;  /* 0xff80000000047802 */ /* 0x000fe20000000f00 */
[----:B------:R-:W-:Y:S01]  /*20b20*/  @P3 FFMA.FTZ R4, R132, R29, R3 ;  /* 0x0000001d84043223 */ /* 0x000fe20000010003 */
[----:B-----5:R-:W-:Y:S01]  /*20b30*/  @P4 FFMA.FTZ R0, R133, R28, R30 ;  /* 0x0000001c85004223 */ /* 0x020fe2000001001e */
[----:B------:R-:W-:Y:S01]  /*20b40*/  SHF.L.U32 R6, R15, 0x6, RZ ;  /* 0x000000060f067819 */ /* 0x000fe200000006ff */
[----:B------:R-:W-:Y:S01]  /*20b50*/  IMAD R7, R13, R10, R7 ;  /* 0x0000000a0d077224 */ /* 0x000fe200078e0207 */
[----:B------:R-:W-:-:S03]  /*20b60*/  SHF.R.S32.HI R3, RZ, 0x1f, R2 ;  /* 0x0000001fff037819 */ /* 0x000fc60000011402 */
        /* <DEDUP_REMOVED lines=14> */
.L_x_3841:
[----:B------:R-:W-:Y:S05]  /*20c50*/  BSYNC B0 ;  /* 0x0000000000007941 */ /* 0x000fea0003800000 */
.L_x_3840:
[----:B------:R-:W-:Y:S01]  /*20c60*/  IMAD R15, R15, -0x40, R202 ;  /* 0xffffffc00f0f7824 */ /* 0x000fe200078e02ca */
[----:B------:R-:W-:Y:S01]  /*20c70*/  ULDC UR4, c[0x0][0x2dc] ;  /* 0x0000b70000047ab9 */ /* 0x000fe20000000800 */
[C---:B-1----:R-:W-:Y:S01]  /*20c80*/  VIADD R0, R8.reuse, 0x18 ;  /* 0x0000001808007836 */ /* 0x042fe20000000000 */
[----:B------:R1:W2:Y:S01]  /*20c90*/  LDS.128 R28, [R14] ;  /* 0x000000000e1c7984 */ /* 0x0002a20000000c00 */
[----:B------:R-:W-:Y:S01]  /*20ca0*/  IMAD.WIDE R12, R8, 0xc0, R2 ;  /* 0x000000c0080c7825 */ /* 0x000fe200078e0202 */
[----:B------:R-:W-:Y:S02]  /*20cb0*/  BSSY B0, `(.L_x_3842) ;  /* 0x0000021000007945 */ /* 0x000fe40003800000 */
[----:B------:R-:W-:Y:S01]  /*20cc0*/  ISETP.GE.AND P2, PT, R0, R15, PT ;  /* 0x0000000f0000720c */ /* 0x000fe20003f46270 */
[----:B------:R-:W-:Y:S01]  /*20cd0*/  IMAD R5, R6, UR4, RZ ;  /* 0x0000000406057c24 */ /* 0x000fe2000f8e02ff */
[----:B------:R-:W-:Y:S01]  /*20ce0*/  ULDC.64 UR4, c[0x0][0x288] ;  /* 0x0000a20000047ab9 */ /* 0x000fe20000000a00 */
[----:B------:R-:W-:-:S02]  /*20cf0*/  VIADD R0, R8, 0x20 ;  /* 0x0000002008007836 */ /* 0x000fc40000000000 */
[C---:B------:R-:W-:Y:S01]  /*20d00*/  VIADD R4, R8.reuse, 0x10 ;  /* 0x0000001008047836 */ /* 0x040fe20000000000 */
[C---:B------:R-:W-:Y:S01]  /*20d10*/  IADD3 R6, P3, R5.reuse, R12, RZ ;  /* 0x0000000c05067210 */ /* 0x040fe20007f7e0ff */
[----:B------:R-:W-:Y:S01]  /*20d20*/  VIADD R10, R8, 0x8 ;  /* 0x00000008080a7836 */ /* 0x000fe20000000000 */
[-C--:B------:R-:W-:Y:S01]  /*20d30*/  ISETP.GE.AND P6, PT, R0, R15.reuse, PT ;  /* 0x0000000f0000720c */ /* 0x080fe20003fc6270 */
[----:B------:R-:W-:Y:S01]  /*20d40*/  VIADD R0, R8, 0x30 ;  /* 0x0000003008007836 */ /* 0x000fe20000000000 */
[----:B------:R-:W-:Y:S01]  /*20d50*/  ISETP.GE.AND P1, PT, R4, R15, PT ;  /* 0x0000000f0400720c */ /* 0x000fe20003f26270 */
[----:B------:R-:W-:Y:S01]  /*20d60*/  VIADD R4, R8, 0x28 ;  /* 0x0000002808047836 */ /* 0x000fe20000000000 */
[----:B------:R-:W-:Y:S01]  /*20d70*/  LEA.HI.X.SX32 R5, R5, R13, 0x1, P3 ;  /* 0x0000000d05057211 */ /* 0x000fe200018f0eff */
[----:B------:R-:W-:Y:S01]  /*20d80*/  VIADD R12, R2, 0x40 ;  /* 0x00000040020c7836 */ /* 0x000fe20000000000 */
[----:B------:R-:W-:Y:S02]  /*20d90*/  LEA R32, P3, R6, UR4, 0x2 ;  /* 0x0000000406207c11 */ /* 0x000fe4000f8610ff */
[----:B------:R-:W-:Y:S01]  /*20da0*/  ISETP.GE.AND P4, PT, R0, R15, PT ;  /* 0x0000000f0000720c */ /* 0x000fe20003f86270 */
[----:B------:R-:W-:Y:S01]  /*20db0*/  VIADD R0, R8, 0x38 ;  /* 0x0000003808007836 */ /* 0x000fe20000000000 */
[----:B------:R-:W-:-:S02]  /*20dc0*/  LEA.HI.X R33, R6, UR5, R5, 0x2, P3 ;  /* 0x0000000506217c11 */ /* 0x000fc400098f1405 */
[-C--:B------:R-:W-:Y:S02]  /*20dd0*/  ISETP.GE.AND P0, PT, R10, R15.reuse, PT ;  /* 0x0000000f0a00720c */ /* 0x080fe40003f06270 */
[-C--:B------:R-:W-:Y:S02]  /*20de0*/  ISETP.GE.AND P5, PT, R4, R15.reuse, PT ;  /* 0x0000000f0400720c */ /* 0x080fe40003fa6270 */
[----:B------:R-:W-:Y:S01]  /*20df0*/  ISETP.GE.AND P3, PT, R8, R15, PT ;  /* 0x0000000f0800720c */ /* 0x000fe20003f66270 */
[----:B------:R1:W4:Y:S04]  /*20e00*/  LDS.128 R4, [R14+0x8000] ;  /* 0x008000000e047984 */ /* 0x0003280000000c00 */
[----:B------:R1:W1:Y:S08]  /*20e10*/  LDS.128 R8, [R14+0x4000] ;  /* 0x004000000e087984 */ /* 0x0002700000000c00 */
[----:B--2---:R-:W-:Y:S05]  /*20e20*/  @P3 BRA `(.L_x_3843) ;  /* 0x0000000000243947 */ /* 0x004fea0003800000 */
[----:B------:R-:W-:Y:S01]  /*20e30*/  ULDC UR4, c[0x0][0x2d0] ;  /* 0x0000b40000047ab9 */ /* 0x000fe20000000800 */
[----:B------:R-:W-:Y:S01]  /*20e40*/  VIADD R13, R12, 0x40 ;  /* 0x000000400c0d7836 */ /* 0x000fe20000000000 */
[----:B------:R-:W-:-:S13]  /*20e50*/  ISETP.GE.AND P3, PT, R2, UR4, PT ;  /* 0x0000000402007c0c */ /* 0x000fda000bf66270 */
[----:B------:R2:W-:Y:S04]  /*20e60*/  @!P3 STG.E.64 desc[UR6][R32.64], R28 ;  /* 0x0000001c2000b986 */ /* 0x0005e8000c101b06 */
[----:B------:R2:W-:Y:S01]  /*20e70*/  @!P3 STG.E.64 desc[UR6][R32.64+0x8], R30 ;  /* 0x0000081e2000b986 */ /* 0x0005e2000c101b06 */
[----:B------:R-:W-:-:S13]  /*20e80*/  ISETP.GE.AND P3, PT, R12, UR4, PT ;  /* 0x000000040c007c0c */ /* 0x000fda000bf66270 */
[----:B-1----:R2:W-:Y:S01]  /*20e90*/  @!P3 STG.E.128 desc[UR6][R32.64+0x100], R8 ;  /* 0x000100082000b986 */ /* 0x0025e2000c101d06 */
[----:B------:R-:W-:-:S13]  /*20ea0*/  ISETP.GE.AND P3, PT, R13, UR4, PT ;  /* 0x000000040d007c0c */ /* 0x000fda000bf66270 */
[----:B----4-:R2:W-:Y:S02]  /*20eb0*/  @!P3 STG.E.128 desc[UR6][R32.64+0x200], R4 ;  /* 0x000200042000b986 */ /* 0x0105e4000c101d06 */
.L_x_3843:
[----:B------:R-:W-:Y:S05]  /*20ec0*/  BSYNC B0 ;  /* 0x0000000000007941 */ /* 0x000fea0003800000 */
.L_x_3842:
[----:B--2---:R2:W2:Y:S01]  /*20ed0*/  LDS.128 R28, [R14+0x800] ;  /* 0x000800000e1c7984 */ /* 0x0044a20000000c00 */
[----:B------:R-:W-:Y:S01]  /*20ee0*/  BSSY B0, `(.L_x_3844) ;  /* 0x000000d000007945 */ /* 0x000fe20003800000 */
[----:B------:R-:W-:Y:S02]  /*20ef0*/  ISETP.GE.AND P3, PT, R0, R15, PT ;  /* 0x0000000f0000720c */ /* 0x000fe40003f66270 */
[----:B-1----:R1:W1:Y:S04]  /*20f00*/  LDS.128 R8, [R14+0x4800] ;  /* 0x004800000e087984 */ /* 0x0022680000000c00 */
[----:B----4-:R4:W1:Y:S01]  /*20f10*/  LDS.128 R4, [R14+0x8800] ;  /* 0x008800000e047984 */ /* 0x0108620000000c00 */
        /* <DEDUP_REMOVED lines=9> */
.L_x_3845:
[----:B------:R-:W-:Y:S05]  /*20fb0*/  BSYNC B0 ;  /* 0x0000000000007941 */ /* 0x000fea0003800000 */
.L_x_3844:
        /* <DEDUP_REMOVED lines=13> */
.L_x_3847:
[----:B------:R-:W-:Y:S05]  /*21090*/  BSYNC B0 ;  /* 0x0000000000007941 */ /* 0x000fea0003800000 */
.L_x_3846:
        /* <DEDUP_REMOVED lines=13> */
.L_x_3849:
[----:B------:R-:W-:Y:S05]  /*21170*/  BSYNC B0 ;  /* 0x0000000000007941 */ /* 0x000fea0003800000 */
.L_x_3848:
        /* <DEDUP_REMOVED lines=13> */
.L_x_3851:
[----:B------:R-:W-:Y:S05]  /*21250*/  BSYNC B0 ;  /* 0x0000000000007941 */ /* 0x000fea0003800000 */
.L_x_3850:
        /* <DEDUP_REMOVED lines=13> */
.L_x_3853:
[----:B------:R-:W-:Y:S05]  /*21330*/  BSYNC B0 ;  /* 0x0000000000007941 */ /* 0x000fea0003800000 */
.L_x_3852:
        /* <DEDUP_REMOVED lines=13> */
.L_x_3855:
[----:B------:R-:W-:Y:S05]  /*21410*/  BSYNC B0 ;  /* 0x0000000000007941 */ /* 0x000fea0003800000 */
.L_x_3854:
[----:B------:R-:W-:Y:S05]  /*21420*/  @P3 EXIT ;  /* 0x000000000000394d */ /* 0x000fea0003800000 */
[----:B------:R-:W-:Y:S02]  /*21430*/  ULDC UR4, c[0x0][0x2d0] ;  /* 0x0000b40000047ab9 */ /* 0x000fe40000000800 */
[C---:B------:R-:W-:Y:S01]  /*21440*/  ISETP.GE.AND P1, PT, R12.reuse, UR4, PT ;  /* 0x000000040c007c0c */ /* 0x040fe2000bf26270 */
[----:B------:R-:W-:Y:S01]  /*21450*/  VIADD R12, R12, 0x40 ;  /* 0x000000400c0c7836 */ /* 0x000fe20000000000 */
[----:B------:R-:W-:-:S04]  /*21460*/  ISETP.GE.AND P2, PT, R2, UR4, PT ;  /* 0x0000000402007c0c */ /* 0x000fc8000bf46270 */
[----:B------:R-:W-:-:S07]  /*21470*/  ISETP.GE.AND P0, PT, R12, UR4, PT ;  /* 0x000000040c007c0c */ /* 0x000fce000bf06270 */
[----:B---3--:R3:W-:Y:S04]  /*21480*/  @!P1 STG.E.128 desc[UR6][R32.64+0xa900], R20 ;  /* 0x00a9001420009986 */ /* 0x0087e8000c101d06 */
[----:B------:R3:W-:Y:S02]  /*21490*/  @!P2 STG.E.128 desc[UR6][R32.64+0xa800], R24 ;  /* 0x00a800182000a986 */ /* 0x0007e4000c101d06 */
[----:B------:R-:W-:Y:S05]  /*214a0*/  @P0 EXIT ;  /* 0x000000000000094d */ /* 0x000fea0003800000 */
[----:B------:R-:W-:Y:S01]  /*214b0*/  STG.E.128 desc[UR6][R32.64+0xaa00], R16 ;  /* 0x00aa001020007986 */ /* 0x000fe2000c101d06 */
[----:B------:R-:W-:Y:S05]  /*214c0*/  EXIT ;  /* 0x000000000000794d */ /* 0x000fea0003800000 */
.L_x_3856:
        /* <DEDUP_REMOVED lines=11> */
.L_x_4180:


//--------------------- .text._ZN5flash24flash_fwd_splitkv_kernelI23Flash_fwd_kernel_traitsILi192ELi64ELi64ELi4ELb0ELb0EN7cutlass6half_tE19Flash_kernel_traitsILi192ELi64ELi64ELi4ES3_EELb1ELb0ELb1ELb0ELb0ELb1ELb1ELb1EEEvNS_16Flash_fwd_paramsE --------------------------
	.section	.text._ZN5flash24flash_fwd_splitkv_kernelI23Flash_fwd_kernel_traitsILi192ELi64ELi64ELi4ELb0ELb0EN7cutlass6half_tE19Flash_kernel_traitsILi192ELi64ELi64ELi4ES3_EELb1ELb0ELb1ELb0ELb0ELb1ELb1ELb1EEEvNS_16Flash_fwd_paramsE,"ax",@progbits
	.align	128
        .global         _ZN5flash24flash_fwd_splitkv_kernelI23Flash_fwd_kernel_traitsILi192ELi64ELi64ELi4ELb0ELb0EN7cutlass6half_tE19Flash_kernel_traitsILi192ELi64ELi64ELi4ES3_EELb1ELb0ELb1ELb0ELb0ELb1ELb1ELb1EEEvNS_16Flash_fwd_paramsE
        .type           _ZN5flash24flash_fwd_splitkv_kernelI23Flash_fwd_kernel_traitsILi192ELi64ELi64ELi4ELb0ELb0EN7cutlass6half_tE19Flash_kernel_traitsILi192ELi64ELi64ELi4ES3_EELb1ELb0ELb1ELb0ELb0ELb1ELb1ELb1EEEvNS_16Flash_fwd_paramsE,@function
        .size           _ZN5flash24flash_fwd_splitkv_kernelI23Flash_fwd_kernel_traitsILi192ELi64ELi64ELi4ELb0ELb0EN7cutlass6half_tE19Flash_kernel_traitsILi192ELi64ELi64ELi4ES3_EELb1ELb0ELb1ELb0ELb0ELb1ELb1ELb1EEEvNS_16Flash_fwd_paramsE,(.L_x_4181 - _ZN5flash24flash_fwd_splitkv_kernelI23Flash_fwd_kernel_traitsILi192ELi64ELi64ELi4ELb0ELb0EN7cutlass6half_tE19Flash_kernel_traitsILi192ELi64ELi64ELi4ES3_EELb1ELb0ELb1ELb0ELb0ELb1ELb1ELb1EEEvNS_16Flash_fwd_paramsE)
        .other          _ZN5flash24flash_fwd_splitkv_kernelI23Flash_fwd_kernel_traitsILi192ELi64ELi64ELi4ELb0ELb0EN7cutlass6half_tE19Flash_kernel_traitsILi192ELi64ELi64ELi4ES3_EELb1ELb0ELb1ELb0ELb0ELb1ELb1ELb1EEEvNS_16Flash_fwd_paramsE,@"STO_CUDA_ENTRY STV_DEFAULT"
_ZN5flash24flash_fwd_splitkv_kernelI23Flash_fwd_kernel_traitsILi192ELi64ELi64ELi4ELb0ELb0EN7cutlass6half_tE19Flash_kernel_traitsILi192ELi64ELi64ELi4ES3_EELb1ELb0ELb1ELb0ELb0ELb1ELb1ELb1EEEvNS_16Flash_fwd_paramsE:
.text._ZN5flash24flash_fwd_splitkv_kernelI23Flash_fwd_kernel_traitsILi192ELi64ELi64ELi4ELb0ELb0EN7cutlass6half_tE19Flash_kernel_traitsILi192ELi64ELi64ELi4ES3_EELb1ELb0ELb1ELb0ELb0ELb1ELb1ELb1EEEvNS_16Flash_fwd_paramsE:
        /* <DEDUP_REMOVED lines=59> */
.L_x_3857:
[----:B------:R-:W1:Y:S02]  /*03b0*/  LDC R14, c[0x0][0x2c8] ;  /* 0x0000b200ff0e7b82 */ /* 0x000e640000000800 */
.L_x_3858:
        /* <DEDUP_REMOVED lines=27> */
[----:B--2---:R-:W-:Y:S01]  /*0570*/  VIADD R22, R22, 0xffffffe ;  /* 0x0ffffffe16167836 */ /* 0x004fe20000000000 */
[----:B------:R-:W2:Y:S02]  /*0580*/  LDC R4, c[0x0][0x398] ;  /* 0x0000e600ff047b82 */ /* 0x000ea40000000800 */
[----:B------:R-:W-:Y:S01]  /*0590*/  ISETP.GE.AND P0, PT, R20, RZ, PT ;  /* 0x000000ff1400720c */ /* 0x000fe20003f06270 */
[----:B------:R-:W3:Y:S02]  /*05a0*/  F2I.FTZ.U32.TRUNC.NTZ R23, R22 ;  /* 0x0000001600177305 */ /* 0x000ee4000021f000 */
[----:B---3--:R-:W-:Y:S02]  /*05b0*/  IMAD.MOV R2, RZ, RZ, -R23 ;  /* 0x000000ffff027224 */ /* 0x008fe400078e0a17 */
[----:B------:R-:W-:-:S02]  /*05c0*/  IMAD.MOV.U32 R22, RZ, RZ, RZ ;  /* 0x000000ffff167224 */ /* 0x000fc400078e00ff */
[----:B------:R-:W-:-:S04]  /*05d0*/  IMAD R3, R2, R11, RZ ;  /* 0x0000000b02037224 */ /* 0x000fc800078e02ff */
[----:B------:R-:W-:-:S06]  /*05e0*/  IMAD.HI.U32 R3, R23, R3, R22 ;  /* 0x0000000317037227 */ /* 0x000fcc00078e0016 */
[----:B------:R-:W-:Y:S02]  /*05f0*/  IMAD.HI.U32 R8, R3, R18, RZ ;  /* 0x0000001203087227 */ /* 0x000fe400078e00ff */
[----:B------:R-:W3:Y:S02]  /*0600*/  @!P3 LDC.64 R2, c[0x0][0x318] ;  /* 0x0000c600ff02bb82 */ /* 0x000ee40000000a00 */
[----:B------:R-:W-:-:S05]  /*0610*/  IMAD R18, R8, R13, R18 ;  /* 0x0000000d08127224 */ /* 0x000fca00078e0212 */
[----:B------:R-:W-:-:S13]  /*0620*/  ISETP.GT.U32.AND P1, PT, R11, R18, PT ;  /* 0x000000120b00720c */ /* 0x000fda0003f24070 */
[----:B------:R-:W-:Y:S02]  /*0630*/  @!P1 IMAD.IADD R18, R18, 0x1, -R11 ;  /* 0x0000000112129824 */ /* 0x000fe400078e0a0b */
[----:B------:R-:W-:Y:S01]  /*0640*/  @!P1 VIADD R8, R8, 0x1 ;  /* 0x0000000108089836 */ /* 0x000fe20000000000 */
[----:B------:R-:W-:Y:S02]  /*0650*/  ISETP.NE.AND P1, PT, R7, RZ, PT ;  /* 0x000000ff0700720c */ /* 0x000fe40003f25270 */
[----:B---3--:R-:W-:Y:S02]  /*0660*/  @!P3 ISETP.NE.U32.AND P2, PT, R2, RZ, PT ;  /* 0x000000ff0200b20c */ /* 0x008fe40003f45070 */
[----:B------:R-:W-:Y:S02]  /*0670*/  ISETP.GE.U32.AND P4, PT, R18, R11, PT ;  /* 0x0000000b1200720c */ /* 0x000fe40003f86070 */
[----:B------:R-:W-:Y:S02]  /*0680*/  @!P3 ISETP.NE.AND.EX P2, PT, R3, RZ, PT, P2 ;  /* 0x000000ff0300b20c */ /* 0x000fe40003f45320 */
[----:B------:R-:W-:-:S02]  /*0690*/  IADD3 R3, -R209, 0x7f, R62 ;  /* 0x0000007fd1037810 */ /* 0x000fc40007ffe13e */
[----:B----4-:R-:W-:-:S05]  /*06a0*/  @!P3 SEL R6, R6, RZ, P2 ;  /* 0x000000ff0606b207 */ /* 0x010fca0001000000 */
        /* <DEDUP_REMOVED lines=61> */
.L_x_3861:
[----:B------:R-:W-:Y:S05]  /*0a80*/  BSYNC B0 ;  /* 0x0000000000007941 */ /* 0x000fea0003800000 */
.L_x_3860:
        /* <DEDUP_REMOVED lines=11> */
.L_x_3863:
[----:B------:R-:W-:Y:S05]  /*0b40*/  BSYNC B0 ;  /* 0x0000000000007941 */ /* 0x000fea0003800000 */
.L_x_3862:
        /* <DEDUP_REMOVED lines=10> */
.L_x_3865:
[----:B------:R-:W-:Y:S05]  /*0bf0*/  BSYNC B0 ;  /* 0x0000000000007941 */ /* 0x000fea0003800000 */
.L_x_3864:
        /* <DEDUP_REMOVED lines=10> */
.L_x_3867:
[----:B------:R-:W-:Y:S05]  /*0ca0*/  BSYNC B0 ;  /* 0x0000000000007941 */ /* 0x000fea0003800000 */
.L_x_3866:
        /* <DEDUP_REMOVED lines=11> */
.L_x_3869:
[----:B------:R-:W-:Y:S05]  /*0d60*/  BSYNC B0 ;  /* 0x0000000000007941 */ /* 0x000fea0003800000 */
.L_x_3868:
        /* <DEDUP_REMOVED lines=9> */
.L_x_3871:
[----:B------:R-:W-:Y:S05]  /*0e00*/  BSYNC B0 ;  /* 0x0000000000007941 */ /* 0x000fea0003800000 */
.L_x_3870:
        /* <DEDUP_REMOVED lines=9> */
.L_x_3873:
[----:B------:R-:W-:Y:S05]  /*0ea0*/  BSYNC B0 ;  /* 0x0000000000007941 */ /* 0x000fea0003800000 */
.L_x_3872:
        /* <DEDUP_REMOVED lines=9> */
.L_x_3875:
[----:B------:R-:W-:Y:S05]  /*0f40*/  BSYNC B0 ;  /* 0x0000000000007941 */ /* 0x000fea0003800000 */
.L_x_3874:
        /* <DEDUP_REMOVED lines=29> */
.L_x_3859:
        /* <DEDUP_REMOVED lines=24> */
.L_x_3876:
        /* <DEDUP_REMOVED lines=45> */
[----:B-----5:R-:W-:-:S04]  /*1570*/  IMAD.HI.U32 R8, R3, R2, RZ ;  /* 0x0000000203087227 */ /* 0x020fc800078e00ff */
        /* <DEDUP_REMOVED lines=35> */
.L_x_3877:
[----:B------:R-:W1:Y:S01]  /*17b0*/  LDC R11, c[0x0][0x278] ;  /* 0x00009e00ff0b7b82 */ /* 0x000e620000000800 */
[----:B------:R-:W-:Y:S02]  /*17c0*/  IABS R4, R156 ;  /* 0x0000009c00047213 */ /* 0x000fe40000000000 */
        /* <DEDUP_REMOVED lines=21> */
[----:B------:R-:W-:Y:S01]  /*1920*/  ISETP.GT.U32.AND P0, PT, R3, R2, PT ;  /* 0x000000020300720c */ /* 0x000fe20003f04070 */
[----:B------:R-:W-:Y:S01]  /*1930*/  @P4 IMAD.IADD R5, R15, 0x1, R5 ;  /* 0x000000010f054824 */ /* 0x000fe200078e0205 */
        /* <DEDUP_REMOVED lines=21> */
.L_x_3879:
[----:B------:R-:W-:Y:S01]  /*1a90*/  MOV R15, R5 ;  /* 0x00000005000f7202 */ /* 0x000fe20000000f00 */
[----:B------:R-:W-:Y:S01]  /*1aa0*/  IMAD R4, R17, R166, RZ ;  /* 0x000000a611047224 */ /* 0x000fe200078e02ff */
[----:B------:R-:W-:Y:S02]  /*1ab0*/  @!P0 LOP3.LUT R0, RZ, R11, RZ, 0x33, !PT ;  /* 0x0000000bff008212 */ /* 0x000fe400078e33ff */
[----:B------:R-:W-:Y:S01]  /*1ac0*/  @P4 IADD3 R11, R9, R12, RZ ;  /* 0x0000000c090b4210 */ /* 0x000fe20007ffe0ff */
[-C--:B------:R-:W-:Y:S01]  /*1ad0*/  IMAD.WIDE.U32 R14, R166, R48.reuse, R14 ;  /* 0x00000030a60e7225 */ /* 0x080fe200078e000e */
[----:B------:R-:W-:Y:S02]  /*1ae0*/  SHF.R.S32.HI R5, RZ, 0x1f, R0 ;  /* 0x0000001fff057819 */ /* 0x000fe40000011400 */
[-C--:B------:R-:W-:Y:S01]  /*1af0*/  MOV R19, R48.reuse ;  /* 0x0000003000137202 */ /* 0x080fe20000000f00 */
[----:B------:R-:W-:Y:S02]  /*1b00*/  IMAD R4, R167, R48, R4 ;  /* 0x00000030a7047224 */ /* 0x000fe400078e0204 */
[----:B------:R-:W-:-:S03]  /*1b10*/  @P4 IMAD.WIDE.U32 R12, R11, R6, RZ ;  /* 0x000000060b0c4225 */ /* 0x000fc600078e00ff */
[----:B------:R-:W-:Y:S01]  /*1b20*/  IADD3 R15, R15, R4, RZ ;  /* 0x000000040f0f7210 */ /* 0x000fe20007ffe0ff */
[----:B--2---:R-:W-:Y:S01]  /*1b30*/  IMAD R4, R5, R2, RZ ;  /* 0x0000000205047224 */ /* 0x004fe200078e02ff */
[----:B------:R-:W-:Y:S01]  /*1b40*/  @P4 MOV R6, R12 ;  /* 0x0000000c00064202 */ /* 0x000fe20000000f00 */
[----:B------:R-:W-:Y:S02]  /*1b50*/  @P4 IMAD R11, R11, R7, R13 ;  /* 0x000000070b0b4224 */ /* 0x000fe400078e020d */
[----:B------:R-:W-:-:S04]  /*1b60*/  IMAD.WIDE.U32 R14, R0, R2, R14 ;  /* 0x00000002000e7225 */ /* 0x000fc800078e000e */
[----:B------:R-:W-:Y:S01]  /*1b70*/  IMAD R3, R0, R3, R4 ;  /* 0x0000000300037224 */ /* 0x000fe200078e0204 */
[----:B------:R-:W-:-:S04]  /*1b80*/  MOV R4, R14 ;  /* 0x0000000e00047202 */ /* 0x000fc80000000f00 */
        /* <DEDUP_REMOVED lines=14> */
.L_x_3878:
        /* <DEDUP_REMOVED lines=21> */
[C---:B------:R-:W-:Y:S01]  /*1dc0*/  IMAD.SHL.U32 R14, R63.reuse, 0x8, RZ ;  /* 0x000000083f0e7824 */ /* 0x040fe200078e00ff */
[----:B-----5:R-:W4:Y:S01]  /*1dd0*/  @!P0 LDC.64 R8, c[0x0][0x228] ;  /* 0x00008a00ff088b82 */ /* 0x020f220000000a00 */
        /* <DEDUP_REMOVED lines=18> */
[----:B------:R-:W-:Y:S01]  /*1f00*/  LEA.HI R6, R21, R12, RZ, 0x3 ;  /* 0x0000000c15067211 */ /* 0x000fe200078f18ff */
        /* <DEDUP_REMOVED lines=13> */
[----:B------:R-:W-:-:S02]  /*1fe0*/  LOP3.LUT P4, RZ, R12, 0x4, RZ, 0xc0, !PT ;  /* 0x000000040cff7812 */ /* 0x000fc4000788c0ff */
[----:B------:R-:W-:Y:S01]  /*1ff0*/  LOP3.LUT R148, R148, 0x2, R21, 0xe2, !PT ;  /* 0x0000000294947812 */ /* 0x000fe200078ee215 */
[----:B------:R-:W-:Y:S01]  /*2000*/  @P0 IMAD R21, R10, R3, R23 ;  /* 0x000000030a150224 */ /* 0x000fe200078e0217 */
[----:B------:R-:W-:Y:S01]  /*2010*/  LOP3.LUT P2, RZ, R12, 0x2, RZ, 0xc0, !PT ;  /* 0x000000020cff7812 */ /* 0x000fe2000784c0ff */
[----:B------:R-:W-:Y:S01]  /*2020*/  @P0 IMAD.MOV.U32 R16, RZ, RZ, R22 ;  /* 0x000000ffff100224 */ /* 0x000fe200078e0016 */
[----:B---3--:R-:W-:Y:S01]  /*2030*/  LEA.HI R147, R147, R147, RZ, 0x1 ;  /* 0x0000009393937211 */ /* 0x008fe200078f08ff */
[C---:B------:R-:W-:Y:S01]  /*2040*/  @!P0 IMAD.WIDE.U32 R22, R211.reuse, R8, RZ ;  /* 0x00000008d3168225 */ /* 0x040fe200078e00ff */
[----:B------:R-:W-:Y:S02]  /*2050*/  SHF.R.S32.HI R157, RZ, 0x1f, R156 ;  /* 0x0000001fff9d7819 */ /* 0x000fe4000001149c */
[----:B------:R-:W-:Y:S01]  /*2060*/  SHF.R.S32.HI R145, RZ, 0x1, R147 ;  /* 0x00000001ff917819 */ /* 0x000fe20000011493 */
[----:B------:R-:W-:Y:S01]  /*2070*/  @!P0 IMAD R9, R211, R9, R18 ;  /* 0x00000009d3098224 */ /* 0x000fe200078e0212 */
[----:B------:R-:W-:Y:S01]  /*2080*/  LEA.HI R149, R149, R124, RZ, 0x5 ;  /* 0x0000007c95957211 */ /* 0x000fe200078f28ff */
[----:B------:R-:W-:Y:S01]  /*2090*/  @!P0 IMAD.MOV.U32 R16, RZ, RZ, R22 ;  /* 0x000000ffff108224 */ /* 0x000fe200078e0016 */
[----:B------:R-:W-:Y:S01]  /*20a0*/  SHF.L.U64.HI R207, R166, 0x4, R167 ;  /* 0x00000004a6cf7819 */ /* 0x000fe200000102a7 */
[----:B------:R-:W-:Y:S01]  /*20b0*/  @!P0 IMAD.IADD R21, R23, 0x1, R9 ;  /* 0x0000000117158824 */ /* 0x000fe200078e0209 */
[----:B------:R-:W-:Y:S01]  /*20c0*/  SHF.R.S32.HI R60, RZ, 0x5, R149 ;  /* 0x00000005ff3c7819 */ /* 0x000fe20000011495 */
[----:B------:R-:W-:Y:S01]  /*20d0*/  IMAD.SHL.U32 R8, R12, 0x40, RZ ;  /* 0x000000400c087824 */ /* 0x000fe200078e00ff */
[----:B------:R-:W-:Y:S01]  /*20e0*/  IADD3 R20, P0, R14, R16, RZ ;  /* 0x000000100e147210 */ /* 0x000fe20007f1e0ff */
[----:B------:R-:W-:Y:S01]  /*20f0*/  IMAD.WIDE R24, R25, 0x40, R154 ;  /* 0x0000004019187825 */ /* 0x000fe200078e029a */
[----:B------:R-:W-:-:S02]  /*2100*/  LOP3.LUT R149, R149, 0xffffffe0, RZ, 0xc0, !PT ;  /* 0xffffffe095957812 */ /* 0x000fc400078ec0ff */
[----:B------:R-:W-:Y:S01]  /*2110*/  LOP3.LUT R8, R8, 0x1c0, RZ, 0xc0, !PT ;  /* 0x000001c008087812 */ /* 0x000fe200078ec0ff */
[----:B------:R-:W-:Y:S01]  /*2120*/  IMAD.X R21, R15, 0x1, R21, P0 ;  /* 0x000000010f157824 */ /* 0x000fe200000e0615 */
[----:B------:R-:W-:Y:S01]  /*2130*/  IADD3 R19, P0, R154, R19, RZ ;  /* 0x000000139a137210 */ /* 0x000fe20007f1e0ff */
[----:B------:R-:W-:Y:S01]  /*2140*/  IMAD.SHL.U32 R27, R64, 0x8, RZ ;  /* 0x00000008401b7824 */ /* 0x000fe200078e00ff */
[----:B------:R-:W-:Y:S01]  /*2150*/  SHF.R.U32.HI R9, RZ, 0x3, R8 ;  /* 0x00000003ff097819 */ /* 0x000fe20000011608 */
[----:B------:R-:W-:Y:S01]  /*2160*/  IMAD.WIDE.U32 R158, R24, R2, R20 ;  /* 0x00000002189e7225 */ /* 0x000fe200078e0014 */
[----:B------:R-:W-:Y:S02]  /*2170*/  SHF.L.U64.HI R205, R164, 0x4, R165 ;  /* 0x00000004a4cd7819 */ /* 0x000fe400000102a5 */
[----:B------:R-:W-:Y:S01]  /*2180*/  LOP3.LUT R12, R8, 0x8, R27, 0xf8, !PT ;  /* 0x00000008080c7812 */ /* 0x000fe200078ef81b */
[----:B------:R-:W-:Y:S01]  /*2190*/  IMAD.X R17, R155, 0x1, R17, P0 ;  /* 0x000000019b117824 */ /* 0x000fe200000e0611 */
[----:B------:R-:W-:Y:S01]  /*21a0*/  IADD3 R152, P0, R14, R4, RZ ;  /* 0x000000040e987210 */ /* 0x000fe20007f1e0ff */
[----:B------:R-:W-:Y:S01]  /*21b0*/  IMAD R8, R25, R2, RZ ;  /* 0x0000000219087224 */ /* 0x000fe200078e02ff */
[----:B------:R-:W-:Y:S01]  /*21c0*/  LOP3.LUT R9, R12, R9, RZ, 0x3c, !PT ;  /* 0x000000090c097212 */ /* 0x000fe200078e3cff */
[----:B------:R-:W-:Y:S01]  /*21d0*/  IMAD R2, R17, R164, RZ ;  /* 0x000000a411027224 */ /* 0x000fe200078e02ff */
[----:B------:R-:W-:Y:S01]  /*21e0*/  SEL R46, R46, 0xfffffff0, !P2 ;  /* 0xfffffff02e2e7807 */ /* 0x000fe20005000000 */
[----:B------:R-:W-:Y:S01]  /*21f0*/  IMAD R8, R24, R3, R8 ;  /* 0x0000000318087224 */ /* 0x000fe200078e0208 */
[----:B------:R-:W-:Y:S01]  /*2200*/  SEL R45, R45, 0xffffffe0, !P4 ;  /* 0xffffffe02d2d7807 */ /* 0x000fe20006000000 */
[----:B------:R-:W-:-:S02]  /*2210*/  IMAD.SHL.U32 R6, R6, 0x40, RZ ;  /* 0x0000004006067824 */ /* 0x000fc400078e00ff */
[----:B------:R-:W-:Y:S01]  /*2220*/  IMAD R3, R19, R165, R2 ;  /* 0x000000a513037224 */ /* 0x000fe200078e0202 */
[----:B------:R-:W-:Y:S01]  /*2230*/  SHF.R.S32.HI R2, RZ, 0x1f, R65 ;  /* 0x0000001fff027819 */ /* 0x000fe20000011441 */
[----:B------:R-:W-:Y:S01]  /*2240*/  IMAD.X R153, R15, 0x1, R13, P0 ;  /* 0x000000010f997824 */ /* 0x000fe200000e060d */
[----:B------:R-:W-:Y:S01]  /*2250*/  LOP3.LUT R47, R9, 0xfffffe00, R6, 0xf8, !PT ;  /* 0xfffffe00092f7812 */ /* 0x000fe200078ef806 */
[----:B------:R-:W-:Y:S01]  /*2260*/  VIADD R10, R14, 0x80 ;  /* 0x000000800e0a7836 */ /* 0x000fe20000000000 */
[----:B------:R-:W-:Y:S01]  /*2270*/  LEA.HI R9, R2, R65, RZ, 0x6 ;  /* 0x0000004102097211 */ /* 0x000fe200078f30ff */
[----:B------:R-:W-:Y:S02]  /*2280*/  IMAD R144, R154, R145, R143 ;  /* 0x000000919a907224 */ /* 0x000fe400078e028f */
[----:B------:R-:W-:Y:S01]  /*2290*/  IMAD.MOV.U32 R136, RZ, RZ, R26 ;  /* 0x000000ffff887224 */ /* 0x000fe200078e001a */
[----:B------:R-:W-:Y:S01]  /*22a0*/  SHF.R.S32.HI R9, RZ, 0x6, R9 ;  /* 0x00000006ff097819 */ /* 0x000fe20000011409 */
[----:B------:R-:W-:Y:S01]  /*22b0*/  IMAD.IADD R159, R159, 0x1, R8 ;  /* 0x000000019f9f7824 */ /* 0x000fe200078e0208 */
[----:B------:R-:W-:Y:S01]  /*22c0*/  ISETP.GE.AND P1, PT, R10, UR5, PT ;  /* 0x000000050a007c0c */ /* 0x000fe2000bf26270 */
[----:B------:R-:W-:Y:S01]  /*22d0*/  IMAD R161, R157, UR10, RZ ;  /* 0x0000000a9da17c24 */ /* 0x000fe2000f8e02ff */
[----:B------:R-:W-:Y:S01]  /*22e0*/  VIMNMX R66, R204, R9, !PT ;  /* 0x00000009cc427248 */ /* 0x000fe20007fe0100 */
[----:B------:R-:W-:Y:S01]  /*22f0*/  IMAD R151, R155, R166, RZ ;  /* 0x000000a69b977224 */ /* 0x000fe200078e02ff */
[----:B------:R-:W-:Y:S01]  /*2300*/  SEL R23, RZ, 0x4, P1 ;  /* 0x00000004ff177807 */ /* 0x000fe20000800000 */
[----:B------:R-:W-:Y:S01]  /*2310*/  IMAD.IADD R143, R143, 0x1, R144 ;  /* 0x000000018f8f7824 */ /* 0x000fe200078e0290 */
[----:B------:R-:W-:Y:S01]  /*2320*/  ISETP.GT.AND P0, PT, R135, R66, PT ;  /* 0x000000428700720c */ /* 0x000fe20003f04270 */
[----:B------:R-:W-:Y:S01]  /*2330*/  IMAD.WIDE.U32 R136, R19, R164, R136 ;  /* 0x000000a413887225 */ /* 0x000fe200078e0088 */
[----:B------:R-:W-:-:S02]  /*2340*/  LOP3.LUT R148, R148, R23, RZ, 0xfc, !PT ;  /* 0x0000001794947212 */ /* 0x000fc400078efcff */
[----:B------:R-:W-:Y:S01]  /*2350*/  SHF.R.S32.HI R122, RZ, 0x1f, R144 ;  /* 0x0000001fff7a7819 */ /* 0x000fe20000011490 */
[C---:B------:R-:W-:Y:S01]  /*2360*/  IMAD R161, R156.reuse, UR11, R161 ;  /* 0x0000000b9ca17c24 */ /* 0x040fe2000f8e02a1 */
[----:B------:R-:W-:Y:S01]  /*2370*/  SHF.R.S32.HI R121, RZ, 0x1f, R143 ;  /* 0x0000001fff797819 */ /* 0x000fe2000001148f */
[----:B------:R-:W-:-:S04]  /*2380*/  IMAD.WIDE.U32 R158, R156, UR10, R158 ;  /* 0x0000000a9c9e7c25 */ /* 0x000fc8000f8e009e */
[C---:B------:R-:W-:Y:S02]  /*2390*/  IMAD R151, R154.reuse, R167, R151 ;  /* 0x000000a79a977224 */ /* 0x040fe400078e0297 */
        /* <DEDUP_REMOVED lines=38> */
[----:B------:R-:W-:Y:S01]  /*2600*/  LOP3.LUT R140, R138, 0x2, RZ, 0xc0, !PT ;  /* 0x000000028a8c7812 */ /* 0x000fe200078ec0ff */
[----:B------:R-:W-:Y:S01]  /*2610*/  USHF.L.U64.HI UR21, UR22, 0x1, UR21 ;  /* 0x0000000116157899 */ /* 0x000fe20008010215 */
[----:B------:R-:W-:Y:S01]  /*2620*/  IADD3 R133, R154, 0x30, RZ ;  /* 0x000000309a857810 */ /* 0x000fe20007ffe0ff */
[C---:B------:R-:W-:Y:S01]  /*2630*/  IMAD R9, R6.reuse, UR11, R9 ;  /* 0x0000000b06097c24 */ /* 0x040fe2000f8e0209 */
[----:B------:R-:W-:Y:S01]  /*2640*/  MOV R8, R16 ;  /* 0x0000001000087202 */ /* 0x000fe20000000f00 */
[----:B------:R-:W-:Y:S01]  /*2650*/  IMAD.WIDE.U32 R12, R6, UR10, R12 ;  /* 0x0000000a060c7c25 */ /* 0x000fe2000f8e000c */
        /* <DEDUP_REMOVED lines=60> */
[C---:B------:R-:W-:Y:S01]  /*2a20*/  IADD3 R85, P0, R208.reuse, 0x80, RZ ;  /* 0x00000080d0557810 */ /* 0x040fe20007f1e0ff */
[----:B------:R-:W-:Y:S01]  /*2a30*/  IMAD R5, R165, 0x60, RZ ;  /* 0x00000060a5057824 */ /* 0x000fe200078e02ff */
[----:B------:R-:W-:Y:S01]  /*2a40*/  IADD3 R77, P1, R208, 0x40, RZ ;  /* 0x00000040d04d7810 */ /* 0x000fe20007f3e0ff */
[C---:B------:R-:W-:Y:S01]  /*2a50*/  IMAD.SHL.U32 R132, R145.reuse, 0x20, RZ ;  /* 0x0000002091847824 */ /* 0x040fe200078e00ff */
[----:B------:R-:W-:Y:S01]  /*2a60*/  IADD3 R108, P4, R110, UR12, RZ ;  /* 0x0000000c6e6c7c10 */ /* 0x000fe2000ff9e0ff */
        /* <DEDUP_REMOVED lines=10> */
[C---:B------:R-:W-:Y:S01]  /*2b10*/  IMAD.X R78, R207.reuse, 0x1, R76, P1 ;  /* 0x00000001cf4e7824 */ /* 0x040fe200008e064c */
[----:B------:R-:W-:Y:S01]  /*2b20*/  IADD3 R95, P0, R208, R87, RZ ;  /* 0x00000057d05f7210 */ /* 0x000fe20007f1e0ff */
[----:B------:R-:W-:Y:S01]  /*2b30*/  IMAD.WIDE.U32 R164, R164, 0x60, RZ ;  /* 0x00000060a4a47825 */ /* 0x000fe200078e00ff */
[----:B------:R-:W-:Y:S01]  /*2b40*/  IADD3 R81, P2, R68, 0x80, RZ ;  /* 0x0000008044517810 */ /* 0x000fe20007f5e0ff */
[----:B------:R-:W-:Y:S01]  /*2b50*/  UIADD3 UR28, UR19, UR14, URZ ;  /* 0x0000000e131c7290 */ /* 0x000fe2000fffe03f */
[----:B------:R-:W-:Y:S01]  /*2b60*/  IADD3 R91, P1, R208, R79, RZ ;  /* 0x0000004fd05b7210 */ /* 0x000fe20007f3e0ff */
[C---:B------:R-:W-:Y:S01]  /*2b70*/  IMAD.X R94, R207.reuse, 0x1, R86, P0 ;  /* 0x00000001cf5e7824 */ /* 0x040fe200000e0656 */
        /* <DEDUP_REMOVED lines=33> */
.L_x_3973:
        /* <DEDUP_REMOVED lines=21> */
.L_x_3882:
[----:B------:R-:W-:Y:S05]  /*2ee0*/  BSYNC B0 ;  /* 0x0000000000007941 */ /* 0x000fea0003800000 */
.L_x_3881:
        /* <DEDUP_REMOVED lines=15> */
.L_x_3884:
[----:B------:R-:W-:Y:S05]  /*2fe0*/  BSYNC B0 ;  /* 0x0000000000007941 */ /* 0x000fea0003800000 */
.L_x_3883:
        /* <DEDUP_REMOVED lines=18> */
.L_x_3886:
[----:B------:R-:W-:Y:S05]  /*3110*/  BSYNC B0 ;  /* 0x0000000000007941 */ /* 0x000fea0003800000 */
.L_x_3885:
        /* <DEDUP_REMOVED lines=17> */
.L_x_3888:
[----:B------:R-:W-:Y:S05]  /*3230*/  BSYNC B0 ;  /* 0x0000000000007941 */ /* 0x000fea0003800000 */
.L_x_3887:
        /* <DEDUP_REMOVED lines=64> */
.L_x_3894:
[----:B------:R-:W-:Y:S05]  /*3640*/  BSYNC B0 ;  /* 0x0000000000007941 */ /* 0x000fea0003800000 */
.L_x_3893:
        /* <DEDUP_REMOVED lines=52> */
.L_x_3896:
[----:B------:R-:W-:Y:S05]  /*3990*/  BSYNC B0 ;  /* 0x0000000000007941 */ /* 0x000fea0003800000 */
.L_x_3895:
        /* <DEDUP_REMOVED lines=51> */
.L_x_3892:
[----:B------:R-:W-:Y:S05]  /*3cd0*/  BSYNC B1 ;  /* 0x0000000000017941 */ /* 0x000fea0003800000 */
.L_x_3891:
        /* <DEDUP_REMOVED lines=70> */
.L_x_3900:
[----:B------:R-:W-:Y:S05]  /*4140*/  BSYNC B0 ;  /* 0x0000000000007941 */ /* 0x000fea0003800000 */
.L_x_3899:
        /* <DEDUP_REMOVED lines=55> */
.L_x_3902:
[----:B------:R-:W-:Y:S05]  /*44c0*/  BSYNC B0 ;  /* 0x0000000000007941 */ /* 0x000fea0003800000 */
.L_x_3901:
        /* <DEDUP_REMOVED lines=54> */
.L_x_3898:
[----:B------:R-:W-:Y:S05]  /*4830*/  BSYNC B1 ;  /* 0x0000000000017941 */ /* 0x000fea0003800000 */
.L_x_3897:
        /* <DEDUP_REMOVED lines=70> */
.L_x_3906:
[----:B------:R-:W-:Y:S05]  /*4ca0*/  BSYNC B0 ;  /* 0x0000000000007941 */ /* 0x000fea0003800000 */
.L_x_3905:
        /* <DEDUP_REMOVED lines=55> */
.L_x_3908:
[----:B------:R-:W-:Y:S05]  /*5020*/  BSYNC B0 ;  /* 0x0000000000007941 */ /* 0x000fea0003800000 */
.L_x_3907:
        /* <DEDUP_REMOVED lines=54> */
.L_x_3904:
[----:B------:R-:W-:Y:S05]  /*5390*/  BSYNC B1 ;  /* 0x0000000000017941 */ /* 0x000fea0003800000 */
.L_x_3903:
        /* <DEDUP_REMOVED lines=75> */
.L_x_3912:
[----:B------:R-:W-:Y:S05]  /*5850*/  BSYNC B0 ;  /* 0x0000000000007941 */ /* 0x000fea0003800000 */
.L_x_3911:
        /* <DEDUP_REMOVED lines=55> */
.L_x_3914:
[----:B------:R-:W-:Y:S05]  /*5bd0*/  BSYNC B0 ;  /* 0x0000000000007941 */ /* 0x000fea0003800000 */
.L_x_3913:
        /* <DEDUP_REMOVED lines=54> */
.L_x_3910:
[----:B------:R-:W-:Y:S05]  /*5f40*/  BSYNC B1 ;  /* 0x0000000000017941 */ /* 0x000fea0003800000 */
.L_x_3909:
        /* <DEDUP_REMOVED lines=8> */
.L_x_3890:
        /* <DEDUP_REMOVED lines=96> */
.L_x_3921:
[----:B------:R-:W-:Y:S05]  /*65d0*/  BSYNC B0 ;  /* 0x0000000000007941 */ /* 0x000fea0003800000 */
.L_x_3920:
[----:B-----5:R4:W-:Y:S02]  /*65e0*/  STG.E.128 desc[UR6][R100.64], R52 ;  /* 0x0000003464007986 */ /* 0x0209e4000c101d06 */
.L_x_3919:
[----:B------:R-:W-:Y:S05]  /*65f0*/  BSYNC B1 ;  /* 0x0000000000017941 */ /* 0x000fea0003800000 */
.L_x_3918:
        /* <DEDUP_REMOVED lines=95> */
.L_x_3925:
[----:B------:R-:W-:Y:S05]  /*6bf0*/  BSYNC B0 ;  /* 0x0000000000007941 */ /* 0x000fea0003800000 */
.L_x_3924:
[----:B-----5:R1:W-:Y:S02]  /*6c00*/  STG.E.128 desc[UR6][R100.64+0x80], R52 ;  /* 0x0000803464007986 */ /* 0x0203e4000c101d06 */
.L_x_3923:
[----:B------:R-:W-:Y:S05]  /*6c10*/  BSYNC B1 ;  /* 0x0000000000017941 */ /* 0x000fea0003800000 */
.L_x_3922:
        /* <DEDUP_REMOVED lines=94> */
.L_x_3927:
[----:B------:R-:W-:Y:S05]  /*7200*/  BSYNC B0 ;  /* 0x0000000000007941 */ /* 0x000fea0003800000 */
.L_x_3926:
[----:B-----5:R4:W-:Y:S02]  /*7210*/  STG.E.128 desc[UR6][R100.64+0x100], R52 ;  /* 0x0001003464007986 */ /* 0x0209e4000c101d06 */
.L_x_3917:
[----:B------:R-:W-:Y:S05]  /*7220*/  BSYNC B2 ;  /* 0x0000000000027941 */ /* 0x000fea0003800000 */
.L_x_3916:
        /* <DEDUP_REMOVED lines=104> */
.L_x_3933:
[----:B------:R-:W-:Y:S05]  /*78b0*/  BSYNC B0 ;  /* 0x0000000000007941 */ /* 0x000fea0003800000 */
.L_x_3932:
[----:B-----5:R4:W-:Y:S02]  /*78c0*/  STG.E.128 desc[UR6][R176.64], R56 ;  /* 0x00000038b0007986 */ /* 0x0209e4000c101d06 */
.L_x_3931:
[----:B------:R-:W-:Y:S05]  /*78d0*/  BSYNC B1 ;  /* 0x0000000000017941 */ /* 0x000fea0003800000 */
.L_x_3930:
        /* <DEDUP_REMOVED lines=98> */
.L_x_3937:
[----:B------:R-:W-:Y:S05]  /*7f00*/  BSYNC B0 ;  /* 0x0000000000007941 */ /* 0x000fea0003800000 */
.L_x_3936:
[----:B-----5:R4:W-:Y:S02]  /*7f10*/  STG.E.128 desc[UR6][R176.64], R56 ;  /* 0x00000038b0007986 */ /* 0x0209e4000c101d06 */
.L_x_3935:
[----:B------:R-:W-:Y:S05]  /*7f20*/  BSYNC B1 ;  /* 0x0000000000017941 */ /* 0x000fea0003800000 */
.L_x_3934:
        /* <DEDUP_REMOVED lines=97> */
.L_x_3939:
[----:B------:R-:W-:Y:S05]  /*8540*/  BSYNC B0 ;  /* 0x0000000000007941 */ /* 0x000fea0003800000 */
.L_x_3938:
[----:B-----5:R1:W-:Y:S02]  /*8550*/  STG.E.128 desc[UR6][R176.64], R56 ;  /* 0x00000038b0007986 */ /* 0x0203e4000c101d06 */
.L_x_3929:
[----:B------:R-:W-:Y:S05]  /*8560*/  BSYNC B2 ;  /* 0x0000000000027941 */ /* 0x000fea0003800000 */
.L_x_3928:
        /* <DEDUP_REMOVED lines=104> */
.L_x_3945:
[----:B------:R-:W-:Y:S05]  /*8bf0*/  BSYNC B0 ;  /* 0x0000000000007941 */ /* 0x000fea0003800000 */
.L_x_3944:
[----:B-----5:R4:W-:Y:S02]  /*8c00*/  STG.E.128 desc[UR6][R176.64], R56 ;  /* 0x00000038b0007986 */ /* 0x0209e4000c101d06 */
.L_x_3943:
[----:B------:R-:W-:Y:S05]  /*8c10*/  BSYNC B1 ;  /* 0x0000000000017941 */ /* 0x000fea0003800000 */
.L_x_3942:
        /* <DEDUP_REMOVED lines=98> */
.L_x_3949:
[----:B------:R-:W-:Y:S05]  /*9240*/  BSYNC B0 ;  /* 0x0000000000007941 */ /* 0x000fea0003800000 */
.L_x_3948:
[----:B-----5:R4:W-:Y:S02]  /*9250*/  STG.E.128 desc[UR6][R176.64], R56 ;  /* 0x00000038b0007986 */ /* 0x0209e4000c101d06 */
.L_x_3947:
[----:B------:R-:W-:Y:S05]  /*9260*/  BSYNC B1 ;  /* 0x0000000000017941 */ /* 0x000fea0003800000 */
.L_x_3946:
        /* <DEDUP_REMOVED lines=97> */
.L_x_3951:
[----:B------:R-:W-:Y:S05]  /*9880*/  BSYNC B0 ;  /* 0x0000000000007941 */ /* 0x000fea0003800000 */
.L_x_3950:
[----:B-----5:R1:W-:Y:S02]  /*9890*/  STG.E.128 desc[UR6][R176.64], R56 ;  /* 0x00000038b0007986 */ /* 0x0203e4000c101d06 */
.L_x_3941:
[----:B------:R-:W-:Y:S05]  /*98a0*/  BSYNC B2 ;  /* 0x0000000000027941 */ /* 0x000fea0003800000 */
.L_x_3940:
        /* <DEDUP_REMOVED lines=109> */
.L_x_3957:
[----:B------:R-:W-:Y:S05]  /*9f80*/  BSYNC B0 ;  /* 0x0000000000007941 */ /* 0x000fea0003800000 */
.L_x_3956:
[----:B-----5:R4:W-:Y:S02]  /*9f90*/  STG.E.128 desc[UR6][R174.64], R56 ;  /* 0x00000038ae007986 */ /* 0x0209e4000c101d06 */
.L_x_3955:
[----:B------:R-:W-:Y:S05]  /*9fa0*/  BSYNC B1 ;  /* 0x0000000000017941 */ /* 0x000fea0003800000 */
.L_x_3954:
        /* <DEDUP_REMOVED lines=98> */
.L_x_3961:
[----:B------:R-:W-:Y:S05]  /*a5d0*/  BSYNC B0 ;  /* 0x0000000000007941 */ /* 0x000fea0003800000 */
.L_x_3960:
[----:B-----5:R4:W-:Y:S02]  /*a5e0*/  STG.E.128 desc[UR6][R174.64], R56 ;  /* 0x00000038ae007986 */ /* 0x0209e4000c101d06 */
.L_x_3959:
[----:B------:R-:W-:Y:S05]  /*a5f0*/  BSYNC B1 ;  /* 0x0000000000017941 */ /* 0x000fea0003800000 */
.L_x_3958:
        /* <DEDUP_REMOVED lines=97> */
.L_x_3963:
[----:B------:R-:W-:Y:S05]  /*ac10*/  BSYNC B0 ;  /* 0x0000000000007941 */ /* 0x000fea0003800000 */
.L_x_3962:
[----:B-----5:R4:W-:Y:S02]  /*ac20*/  STG.E.128 desc[UR6][R172.64], R56 ;  /* 0x00000038ac007986 */ /* 0x0209e4000c101d06 */
.L_x_3953:
[----:B------:R-:W-:Y:S05]  /*ac30*/  BSYNC B2 ;  /* 0x0000000000027941 */ /* 0x000fea0003800000 */
.L_x_3952:
        /* <DEDUP_REMOVED lines=8> */
.L_x_3889:
        /* <DEDUP_REMOVED lines=21> */
.L_x_3965:
[----:B------:R-:W-:Y:S05]  /*ae10*/  BSYNC B0 ;  /* 0x0000000000007941 */ /* 0x000fea0003800000 */
.L_x_3964:
        /* <DEDUP_REMOVED lines=24> */
.L_x_3967:
[----:B------:R-:W-:Y:S05]  /*afa0*/  BSYNC B0 ;  /* 0x0000000000007941 */ /* 0x000fea0003800000 */
.L_x_3966:
        /* <DEDUP_REMOVED lines=24> */
.L_x_3969:
[----:B------:R-:W-:Y:S05]  /*b130*/  BSYNC B0 ;  /* 0x0000000000007941 */ /* 0x000fea0003800000 */
.L_x_3968:
        /* <DEDUP_REMOVED lines=29> */
.L_x_3970:
[----:B------:R-:W-:Y:S05]  /*b310*/  BSYNC B0 ;  /* 0x0000000000007941 */ /* 0x000fea0003800000 */
.L_x_3915:
        /* <DEDUP_REMOVED lines=81> */
.L_x_3971:
        /* <DEDUP_REMOVED lines=9> */
.L_x_3972:
[----:B------:R-:W-:Y:S04]  /*b8c0*/  IADD3 R9, R9, -0x1, RZ ;  /* 0xffffffff09097810 */ /* 0x000fe80007ffe0ff */
[----:B------:R-:W-:Y:S11]  /*b8d0*/  ISETP.GT.AND P0, PT, R9, R66, PT ;  /* 0x000000420900720c */ /* 0x000ff60003f04270 */
[----:B------:R-:W-:Y:S02]  /*b8e0*/  @!UPT UIADD3 URZ, URZ, URZ, URZ ;  /* 0x0000003f3f3ff290 */ /* 0x000fe4000fffe03f */
[----:B------:R-:W-:Y:S05]  /*b8f0*/  @P0 BRA `(.L_x_3973) ;  /* 0xffffff7400240947 */ /* 0x000fea000383ffff */
.L_x_3880:
        /* <DEDUP_REMOVED lines=27> */
[C---:B------:R-:W-:Y:S02]  /*bab0*/  LEA R24, P2, R0.reuse, UR8, 0x1 ;  /* 0x0000000800187c11 */ /* 0x040fe4000f8408ff */
        /* <DEDUP_REMOVED lines=41> */
[----:B-----5:R-:W-:Y:S02]  /*bd50*/  MOV R8, R29 ;  /* 0x0000001d00087202 */ /* 0x020fe40000000f00 */
[----:B------:R-:W-:Y:S02]  /*bd60*/  MOV R29, R31 ;  /* 0x0000001f001d7202 */ /* 0x000fe40000000f00 */
[----:B------:R-:W-:Y:S01]  /*bd70*/  MOV R32, R30 ;  /* 0x0000001e00207202 */ /* 0x000fe20000000f00 */
[----:B------:R-:W-:-:S02]  /*bd80*/  HADD2.F32 R33, -RZ, R8.H0_H0 ;  /* 0x20000008ff217230 */ /* 0x000fc40000004100 */
[----:B------:R-:W-:Y:S02]  /*bd90*/  HADD2.F32 R31, -RZ, R8.H1_H1 ;  /* 0x30000008ff1f7230 */ /* 0x000fe40000004100 */
[--C-:B------:R-:W-:Y:S02]  /*bda0*/  HADD2.F32 R30, -RZ, R29.reuse.H0_H0 ;  /* 0x2000001dff1e7230 */ /* 0x100fe40000004100 */
[----:B------:R-:W-:Y:S02]  /*bdb0*/  HADD2.F32 R29, -RZ, R29.H1_H1 ;  /* 0x3000001dff1d7230 */ /* 0x000fe40000004100 */
[----:B---3--:R-:W-:Y:S02]  /*bdc0*/  HADD2.F32 R12, -RZ, R2.H1_H1 ;  /* 0x30000002ff0c7230 */ /* 0x008fe40000004100 */
[----:B------:R-:W-:Y:S02]  /*bdd0*/  HADD2.F32 R8, -RZ, R3.H1_H1 ;  /* 0x30000003ff087230 */ /* 0x000fe40000004100 */
[----:B----4-:R-:W-:-:S02]  /*bde0*/  HADD2.F32 R19, -RZ, R4.H1_H1 ;  /* 0x30000004ff137230 */ /* 0x010fc40000004100 */
[-C--:B------:R-:W-:Y:S01]  /*bdf0*/  FMUL.FTZ R16, R31, R12.reuse ;  /* 0x0000000c1f107220 */ /* 0x080fe20000410000 */
[----:B------:R-:W-:Y:S02]  /*be00*/  HADD2.F32 R18, -RZ, R5.H1_H1 ;  /* 0x30000005ff127230 */ /* 0x000fe40000004100 */
[----:B------:R-:W-:Y:S01]  /*be10*/  FMUL.FTZ R12, R33, R12 ;  /* 0x0000000c210c7220 */ /* 0x000fe20000410000 */
[-C--:B------:R-:W-:Y:S01]  /*be20*/  FMUL.FTZ R9, R29, R8.reuse ;  /* 0x000000081d097220 */ /* 0x080fe20000410000 */
[----:B------:R-:W-:Y:S01]  /*be30*/  FMUL.FTZ R8, R30, R8 ;  /* 0x000000081e087220 */ /* 0x000fe20000410000 */
[-C--:B------:R-:W-:Y:S01]  /*be40*/  FFMA.FTZ R16, R33, R19.reuse, -R16 ;  /* 0x0000001321107223 */ /* 0x080fe20000010810 */
[----:B------:R-:W-:Y:S01]  /*be50*/  FFMA.FTZ R19, R31, R19, R12 ;  /* 0x000000131f137223 */ /* 0x000fe2000001000c */
[----:B------:R-:W-:Y:S02]  /*be60*/  HADD2.F32 R2, -RZ, R2.H0_H0 ;  /* 0x20000002ff027230 */ /* 0x000fe40000004100 */
[----:B------:R-:W-:Y:S01]  /*be70*/  FFMA.FTZ R8, R29, R18, R8 ;  /* 0x000000121d087223 */ /* 0x000fe20000010008 */
[----:B------:R-:W-:-:S02]  /*be80*/  HADD2.F32 R31, -RZ, R28.H1_H1 ;  /* 0x3000001cff1f7230 */ /* 0x000fc40000004100 */
[----:B------:R-:W-:Y:S01]  /*be90*/  FFMA.FTZ R9, R30, R18, -R9 ;  /* 0x000000121e097223 */ /* 0x000fe20000010809 */
[----:B------:R-:W-:Y:S02]  /*bea0*/  HADD2.F32 R12, -RZ, R32.H0_H0 ;  /* 0x20000020ff0c7230 */ /* 0x000fe40000004100 */
[----:B------:R-:W-:Y:S02]  /*beb0*/  HADD2.F32 R3, -RZ, R3.H0_H0 ;  /* 0x20000003ff037230 */ /* 0x000fe40000004100 */
[----:B------:R-:W-:Y:S01]  /*bec0*/  FMUL.FTZ R18, R31, R2 ;  /* 0x000000021f127220 */ /* 0x000fe20000410000 */
[----:B------:R-:W-:Y:S01]  /*bed0*/  HADD2.F32 R29, -RZ, R28.H0_H0 ;  /* 0x2000001cff1d7230 */ /* 0x000fe20000004100 */
[----:B------:R-:W-:Y:S01]  /*bee0*/  F2FP.F16.F32.PACK_AB R8, R8, R9 ;  /* 0x000000090808723e */ /* 0x000fe200000000ff */
        /* <DEDUP_REMOVED lines=14> */
.L_x_3982:
[----:B------:R-:W-:Y:S05]  /*bfd0*/  BSYNC B0 ;  /* 0x0000000000007941 */ /* 0x000fea0003800000 */
.L_x_3981:
[----:B-----5:R3:W-:Y:S02]  /*bfe0*/  STS.128 [R210], R28 ;  /* 0x0000001cd2007388 */ /* 0x0207e40000000c00 */
.L_x_3980:
[----:B------:R-:W-:Y:S05]  /*bff0*/  BSYNC B1 ;  /* 0x0000000000017941 */ /* 0x000fea0003800000 */
.L_x_3979:
        /* <DEDUP_REMOVED lines=16> */
[----:B--2---:R-:W-:Y:S02]  /*c100*/  HADD2.F32 R12, -RZ, R2.H1_H1 ;  /* 0x30000002ff0c7230 */ /* 0x004fe40000004100 */
        /* <DEDUP_REMOVED lines=32> */
.L_x_3986:
[----:B------:R-:W-:Y:S05]  /*c310*/  BSYNC B0 ;  /* 0x0000000000007941 */ /* 0x000fea0003800000 */
.L_x_3985:
[----:B-----5:R1:W-:Y:S02]  /*c320*/  STS.128 [R210+0x2000], R28 ;  /* 0x0020001cd2007388 */ /* 0x0203e40000000c00 */
.L_x_3984:
[----:B------:R-:W-:Y:S05]  /*c330*/  BSYNC B1 ;  /* 0x0000000000017941 */ /* 0x000fea0003800000 */
.L_x_3983:
        /* <DEDUP_REMOVED lines=8> */
[--C-:B-12--5:R-:W-:Y:S02]  /*c3c0*/  HADD2.F32 R26, -RZ, R29.reuse.H0_H0 ;  /* 0x2000001dff1a7230 */ /* 0x126fe40000004100 */
[----:B------:R-:W-:Y:S02]  /*c3d0*/  HADD2.F32 R27, -RZ, R29.H1_H1 ;  /* 0x3000001dff1b7230 */ /* 0x000fe40000004100 */
[--C-:B------:R-:W-:Y:S02]  /*c3e0*/  HADD2.F32 R18, -RZ, R31.reuse.H0_H0 ;  /* 0x2000001fff127230 */ /* 0x100fe40000004100 */
[----:B------:R-:W-:-:S02]  /*c3f0*/  HADD2.F32 R19, -RZ, R31.H1_H1 ;  /* 0x3000001fff137230 */ /* 0x000fc40000004100 */
        /* <DEDUP_REMOVED lines=11> */
[-C--:B------:R-:W-:Y:S01]  /*c4b0*/  FFMA.FTZ R8, R27, R16.reuse, R8 ;  /* 0x000000101b087223 */ /* 0x080fe20000010008 */
[----:B------:R-:W-:Y:S02]  /*c4c0*/  HADD2.F32 R3, -RZ, R3.H0_H0 ;  /* 0x20000003ff037230 */ /* 0x000fe40000004100 */
[----:B------:R-:W-:Y:S01]  /*c4d0*/  FFMA.FTZ R9, R26, R16, -R9 ;  /* 0x000000101a097223 */ /* 0x000fe20000010809 */
[----:B------:R-:W-:Y:S01]  /*c4e0*/  HADD2.F32 R30, -RZ, R30.H1_H1 ;  /* 0x3000001eff1e7230 */ /* 0x000fe20000004100 */
[----:B------:R-:W-:Y:S01]  /*c4f0*/  F2FP.F16.F32.PACK_AB R31, R6, R7 ;  /* 0x00000007061f723e */ /* 0x000fe200000000ff */
[----:B------:R-:W-:Y:S02]  /*c500*/  HADD2.F32 R2, -RZ, R2.H0_H0 ;  /* 0x20000002ff027230 */ /* 0x000fe40000004100 */
        /* <DEDUP_REMOVED lines=16> */
.L_x_3988:
[----:B------:R-:W-:Y:S05]  /*c610*/  BSYNC B0 ;  /* 0x0000000000007941 */ /* 0x000fea0003800000 */
.L_x_3987:
[----:B-----5:R3:W-:Y:S02]  /*c620*/  STS.128 [R210+0x4000], R28 ;  /* 0x0040001cd2007388 */ /* 0x0207e40000000c00 */
.L_x_3978:
[----:B------:R-:W-:Y:S05]  /*c630*/  BSYNC B2 ;  /* 0x0000000000027941 */ /* 0x000fea0003800000 */
.L_x_3977:
        /* <DEDUP_REMOVED lines=26> */
[----:B--2--5:R-:W-:Y:S01]  /*c7e0*/  MOV R26, R31 ;  /* 0x0000001f001a7202 */ /* 0x024fe20000000f00 */
[--C-:B------:R-:W-:Y:S02]  /*c7f0*/  HADD2.F32 R33, -RZ, R29.reuse.H0_H0 ;  /* 0x2000001dff217230 */ /* 0x100fe40000004100 */
[----:B------:R-:W-:Y:S02]  /*c800*/  HADD2.F32 R31, -RZ, R29.H1_H1 ;  /* 0x3000001dff1f7230 */ /* 0x000fe40000004100 */
[----:B------:R-:W-:-:S02]  /*c810*/  HADD2.F32 R29, -RZ, R26.H0_H0 ;  /* 0x2000001aff1d7230 */ /* 0x000fc40000004100 */
[----:B------:R-:W-:Y:S02]  /*c820*/  HADD2.F32 R26, -RZ, R26.H1_H1 ;  /* 0x3000001aff1a7230 */ /* 0x000fe40000004100 */
        /* <DEDUP_REMOVED lines=34> */
.L_x_3994:
[----:B------:R-:W-:Y:S05]  /*ca50*/  BSYNC B0 ;  /* 0x0000000000007941 */ /* 0x000fea0003800000 */
.L_x_3993:
[----:B-----5:R3:W-:Y:S02]  /*ca60*/  STS.128 [R210+0x800], R28 ;  /* 0x0008001cd2007388 */ /* 0x0207e40000000c00 */
.L_x_3992:
[----:B------:R-:W-:Y:S05]  /*ca70*/  BSYNC B1 ;  /* 0x0000000000017941 */ /* 0x000fea0003800000 */
.L_x_3991:
        /* <DEDUP_REMOVED lines=48> */
.L_x_3998:
[----:B------:R-:W-:Y:S05]  /*cd80*/  BSYNC B0 ;  /* 0x0000000000007941 */ /* 0x000fea0003800000 */
.L_x_3997:
[----:B-----5:R3:W-:Y:S02]  /*cd90*/  STS.128 [R210+0x2800], R28 ;  /* 0x0028001cd2007388 */ /* 0x0207e40000000c00 */
.L_x_3996:
[----:B------:R-:W-:Y:S05]  /*cda0*/  BSYNC B1 ;  /* 0x0000000000017941 */ /* 0x000fea0003800000 */
.L_x_3995:
        /* <DEDUP_REMOVED lines=8> */
[--C-:B-1---5:R-:W-:Y:S02]  /*ce30*/  HADD2.F32 R22, -RZ, R31.reuse.H1_H1 ;  /* 0x3000001fff167230 */ /* 0x122fe40000004100 */
[----:B------:R-:W-:Y:S02]  /*ce40*/  HADD2.F32 R19, -RZ, R31.H0_H0 ;  /* 0x2000001fff137230 */ /* 0x000fe40000004100 */
[--C-:B--2---:R-:W-:Y:S02]  /*ce50*/  HADD2.F32 R26, -RZ, R29.reuse.H1_H1 ;  /* 0x3000001dff1a7230 */ /* 0x104fe40000004100 */
[----:B------:R-:W-:-:S02]  /*ce60*/  HADD2.F32 R23, -RZ, R29.H0_H0 ;  /* 0x2000001dff177230 */ /* 0x000fc40000004100 */
[----:B---3--:R-:W-:Y:S02]  /*ce70*/  HADD2.F32 R3, -RZ, R5.H1_H1 ;  /* 0x30000005ff037230 */ /* 0x008fe40000004100 */
[----:B------:R-:W-:Y:S02]  /*ce80*/  HADD2.F32 R27, -RZ, R4.H1_H1 ;  /* 0x30000004ff1b7230 */ /* 0x000fe40000004100 */
[----:B----4-:R-:W-:Y:S02]  /*ce90*/  HADD2.F32 R16, -RZ, R7.H1_H1 ;  /* 0x30000007ff107230 */ /* 0x010fe40000004100 */
[-C--:B------:R-:W-:Y:S01]  /*cea0*/  FMUL.FTZ R8, R22, R3.reuse ;  /* 0x0000000316087220 */ /* 0x080fe20000410000 */
[----:B------:R-:W-:Y:S02]  /*ceb0*/  HADD2.F32 R18, -RZ, R6.H1_H1 ;  /* 0x30000006ff127230 */ /* 0x000fe40000004100 */
[C---:B------:R-:W-:Y:S01]  /*cec0*/  FMUL.FTZ R3, R19.reuse, R3 ;  /* 0x0000000313037220 */ /* 0x040fe20000410000 */
[-C--:B------:R-:W-:Y:S01]  /*ced0*/  FMUL.FTZ R12, R26, R27.reuse ;  /* 0x0000001b1a0c7220 */ /* 0x080fe20000410000 */
[-C--:B------:R-:W-:Y:S01]  /*cee0*/  FFMA.FTZ R8, R19, R16.reuse, -R8 ;  /* 0x0000001013087223 */ /* 0x080fe20000010808 */
[C---:B------:R-:W-:Y:S01]  /*cef0*/  FMUL.FTZ R9, R23.reuse, R27 ;  /* 0x0000001b17097220 */ /* 0x040fe20000410000 */
        /* <DEDUP_REMOVED lines=23> */
.L_x_4000:
[----:B------:R-:W-:Y:S05]  /*d070*/  BSYNC B0 ;  /* 0x0000000000007941 */ /* 0x000fea0003800000 */
.L_x_3999:
[----:B-----5:R3:W-:Y:S02]  /*d080*/  STS.128 [R210+0x4800], R28 ;  /* 0x0048001cd2007388 */ /* 0x0207e40000000c00 */
.L_x_3990:
[----:B------:R-:W-:Y:S05]  /*d090*/  BSYNC B2 ;  /* 0x0000000000027941 */ /* 0x000fea0003800000 */
.L_x_3989:
        /* <DEDUP_REMOVED lines=27> */
[----:B--2--5:R-:W-:Y:S01]  /*d250*/  MOV R26, R31 ;  /* 0x0000001f001a7202 */ /* 0x024fe20000000f00 */
[--C-:B------:R-:W-:Y:S02]  /*d260*/  HADD2.F32 R31, -RZ, R29.reuse.H0_H0 ;  /* 0x2000001dff1f7230 */ /* 0x100fe40000004100 */
[----:B------:R-:W-:Y:S02]  /*d270*/  HADD2.F32 R29, -RZ, R29.H1_H1 ;  /* 0x3000001dff1d7230 */ /* 0x000fe40000004100 */
[----:B------:R-:W-:-:S02]  /*d280*/  HADD2.F32 R27, -RZ, R26.H0_H0 ;  /* 0x2000001aff1b7230 */ /* 0x000fc40000004100 */
[----:B------:R-:W-:Y:S02]  /*d290*/  HADD2.F32 R26, -RZ, R26.H1_H1 ;  /* 0x3000001aff1a7230 */ /* 0x000fe40000004100 */
[----:B----4-:R-:W-:Y:S02]  /*d2a0*/  HADD2.F32 R16, -RZ, R4.H1_H1 ;  /* 0x30000004ff107230 */ /* 0x010fe40000004100 */
        /* <DEDUP_REMOVED lines=10> */
[-C--:B------:R-:W-:Y:S01]  /*d350*/  FFMA.FTZ R12, R27, R19.reuse, -R12 ;  /* 0x000000131b0c7223 */ /* 0x080fe2000001080c */
[----:B------:R-:W-:Y:S02]  /*d360*/  HADD2.F32 R5, -RZ, R5.H0_H0 ;  /* 0x20000005ff057230 */ /* 0x000fe40000004100 */
[----:B------:R-:W-:Y:S01]  /*d370*/  FFMA.FTZ R3, R26, R19, R3 ;  /* 0x000000131a037223 */ /* 0x000fe20000010003 */
[----:B------:R-:W-:Y:S01]  /*d380*/  HADD2.F32 R30, -RZ, R30.H1_H1 ;  /* 0x3000001eff1e7230 */ /* 0x000fe20000004100 */
[----:B------:R-:W-:Y:S01]  /*d390*/  F2FP.F16.F32.PACK_AB R18, R23, R18 ;  /* 0x000000121712723e */ /* 0x000fe200000000ff */
[----:B------:R-:W-:-:S02]  /*d3a0*/  HADD2.F32 R4, -RZ, R4.H0_H0 ;  /* 0x20000004ff047230 */ /* 0x000fc40000004100 */
[--C-:B------:R-:W-:Y:S02]  /*d3b0*/  HADD2.F32 R27, -RZ, R28.reuse.H1_H1 ;  /* 0x3000001cff1b7230 */ /* 0x100fe40000004100 */
[-C--:B------:R-:W-:Y:S01]  /*d3c0*/  FMUL.FTZ R29, R30, R5.reuse ;  /* 0x000000051e1d7220 */ /* 0x080fe20000410000 */
[----:B------:R-:W-:Y:S02]  /*d3d0*/  HADD2.F32 R19, -RZ, R28.H0_H0 ;  /* 0x2000001cff137230 */ /* 0x000fe40000004100 */
[C---:B------:R-:W-:Y:S01]  /*d3e0*/  FMUL.FTZ R5, R16.reuse, R5 ;  /* 0x0000000510057220 */ /* 0x040fe20000410000 */
[----:B------:R-:W-:Y:S02]  /*d3f0*/  HADD2.F32 R7, -RZ, R7.H0_H0 ;  /* 0x20000007ff077230 */ /* 0x000fe40000004100 */
[-C--:B------:R-:W-:Y:S01]  /*d400*/  FMUL.FTZ R26, R27, R4.reuse ;  /* 0x000000041b1a7220 */ /* 0x080fe20000410000 */
[----:B------:R-:W-:Y:S02]  /*d410*/  HADD2.F32 R6, -RZ, R6.H0_H0 ;  /* 0x20000006ff067230 */ /* 0x000fe40000004100 */
[----:B------:R-:W-:Y:S01]  /*d420*/  FMUL.FTZ R4, R19, R4 ;  /* 0x0000000413047220 */ /* 0x000fe20000410000 */
        /* <DEDUP_REMOVED lines=8> */
.L_x_4006:
[----:B------:R-:W-:Y:S05]  /*d4b0*/  BSYNC B0 ;  /* 0x0000000000007941 */ /* 0x000fea0003800000 */
.L_x_4005:
[----:B-----5:R1:W-:Y:S02]  /*d4c0*/  STS.128 [R210+0x1000], R28 ;  /* 0x0010001cd2007388 */ /* 0x0203e40000000c00 */
.L_x_4004:
[----:B------:R-:W-:Y:S05]  /*d4d0*/  BSYNC B1 ;  /* 0x0000000000017941 */ /* 0x000fea0003800000 */
.L_x_4003:
        /* <DEDUP_REMOVED lines=47> */
.L_x_4010:
[----:B------:R-:W-:Y:S05]  /*d7d0*/  BSYNC B0 ;  /* 0x0000000000007941 */ /* 0x000fea0003800000 */
.L_x_4009:
[----:B-----5:R3:W-:Y:S02]  /*d7e0*/  STS.128 [R210+0x3000], R28 ;  /* 0x0030001cd2007388 */ /* 0x0207e40000000c00 */
.L_x_4008:
[----:B------:R-:W-:Y:S05]  /*d7f0*/  BSYNC B1 ;  /* 0x0000000000017941 */ /* 0x000fea0003800000 */
.L_x_4007:
        /* <DEDUP_REMOVED lines=17> */
[----:B---3--:R-:W-:-:S02]  /*d910*/  HADD2.F32 R18, -RZ, R6.H1_H1 ;  /* 0x30000006ff127230 */ /* 0x008fc40000004100 */
[-C--:B------:R-:W-:Y:S01]  /*d920*/  FMUL.FTZ R12, R28, R27.reuse ;  /* 0x0000001b1c0c7220 */ /* 0x080fe20000410000 */
[----:B------:R-:W-:Y:S02]  /*d930*/  HADD2.F32 R16, -RZ, R7.H1_H1 ;  /* 0x30000007ff107230 */ /* 0x000fe40000004100 */
[----:B------:R-:W-:Y:S01]  /*d940*/  FMUL.FTZ R9, R25, R27 ;  /* 0x0000001b19097220 */ /* 0x000fe20000410000 */
[-C--:B------:R-:W-:Y:S01]  /*d950*/  FMUL.FTZ R8, R26, R3.reuse ;  /* 0x000000031a087220 */ /* 0x080fe20000410000 */
[----:B------:R-:W-:Y:S01]  /*d960*/  FMUL.FTZ R3, R19, R3 ;  /* 0x0000000313037220 */ /* 0x000fe20000410000 */
[-C--:B------:R-:W-:Y:S01]  /*d970*/  FFMA.FTZ R12, R25, R18.reuse, -R12 ;  /* 0x00000012190c7223 */ /* 0x080fe2000001080c */
[----:B------:R-:W-:Y:S01]  /*d980*/  FFMA.FTZ R9, R28, R18, R9 ;  /* 0x000000121c097223 */ /* 0x000fe20000010009 */
[-C--:B------:R-:W-:Y:S01]  /*d990*/  FFMA.FTZ R8, R19, R16.reuse, -R8 ;  /* 0x0000001013087223 */ /* 0x080fe20000010808 */
[----:B------:R-:W-:Y:S02]  /*d9a0*/  HADD2.F32 R4, -RZ, R4.H0_H0 ;  /* 0x20000004ff047230 */ /* 0x000fe40000004100 */
[----:B------:R-:W-:Y:S01]  /*d9b0*/  FFMA.FTZ R3, R26, R16, R3 ;  /* 0x000000101a037223 */ /* 0x000fe20000010003 */
[----:B------:R-:W-:Y:S01]  /*d9c0*/  HADD2.F32 R25, -RZ, R24.H1_H1 ;  /* 0x30000018ff197230 */ /* 0x000fe20000004100 */
[----:B------:R-:W-:Y:S01]  /*d9d0*/  F2FP.F16.F32.PACK_AB R9, R9, R12 ;  /* 0x0000000c0909723e */ /* 0x000fe200000000ff */
[----:B------:R-:W-:-:S02]  /*d9e0*/  HADD2.F32 R5, -RZ, R5.H0_H0 ;  /* 0x20000005ff057230 */ /* 0x000fc40000004100 */
[----:B------:R-:W-:Y:S02]  /*d9f0*/  HADD2.F32 R19, -RZ, R24.H0_H0 ;  /* 0x20000018ff137230 */ /* 0x000fe40000004100 */
[----:B------:R-:W-:Y:S01]  /*da00*/  FMUL.FTZ R24, R25, R4 ;  /* 0x0000000419187220 */ /* 0x000fe20000410000 */
[--C-:B------:R-:W-:Y:S01]  /*da10*/  HADD2.F32 R18, -RZ, R23.reuse.H1_H1 ;  /* 0x30000017ff127230 */ /* 0x100fe20000004100 */
[----:B------:R-:W-:Y:S01]  /*da20*/  F2FP.F16.F32.PACK_AB R27, R3, R8 ;  /* 0x00000008031b723e */ /* 0x000fe200000000ff */
[----:B------:R-:W-:Y:S02]  /*da30*/  HADD2.F32 R16, -RZ, R23.H0_H0 ;  /* 0x20000017ff107230 */ /* 0x000fe40000004100 */
[----:B------:R-:W-:Y:S01]  /*da40*/  FMUL.FTZ R4, R19, R4 ;  /* 0x0000000413047220 */ /* 0x000fe20000410000 */
[----:B------:R-:W-:Y:S02]  /*da50*/  HADD2.F32 R6, -RZ, R6.H0_H0 ;  /* 0x20000006ff067230 */ /* 0x000fe40000004100 */
[----:B------:R-:W-:Y:S01]  /*da60*/  FMUL.FTZ R23, R18, R5 ;  /* 0x0000000512177220 */ /* 0x000fe20000410000 */
[----:B------:R-:W-:-:S02]  /*da70*/  HADD2.F32 R7, -RZ, R7.H0_H0 ;  /* 0x20000007ff077230 */ /* 0x000fc40000004100 */
        /* <DEDUP_REMOVED lines=8> */
.L_x_4012:
[----:B------:R-:W-:Y:S05]  /*db00*/  BSYNC B0 ;  /* 0x0000000000007941 */ /* 0x000fea0003800000 */
.L_x_4011:
[----:B-----5:R1:W-:Y:S02]  /*db10*/  STS.128 [R210+0x5000], R24 ;  /* 0x00500018d2007388 */ /* 0x0203e40000000c00 */
.L_x_4002:
[----:B------:R-:W-:Y:S05]  /*db20*/  BSYNC B2 ;  /* 0x0000000000027941 */ /* 0x000fea0003800000 */
.L_x_4001:
[----:B-1-3--:R-:W-:-:S05]  /*db30*/  VIADD R28, R154, 0x30 ;  /* 0x000000309a1c7836 */ /* 0x00afca0000000000 */
        /* <DEDUP_REMOVED lines=25> */
[----:B-----5:R-:W-:Y:S02]  /*dcd0*/  MOV R0, R17 ;  /* 0x0000001100007202 */ /* 0x020fe40000000f00 */
[----:B------:R-:W-:Y:S02]  /*dce0*/  MOV R17, R19 ;  /* 0x0000001300117202 */ /* 0x000fe40000000f00 */
[----:B------:R-:W-:Y:S01]  /*dcf0*/  MOV R23, R18 ;  /* 0x0000001200177202 */ /* 0x000fe20000000f00 */
[----:B--2---:R-:W-:-:S02]  /*dd00*/  HADD2.F32 R26, -RZ, R0.H0_H0 ;  /* 0x20000000ff1a7230 */ /* 0x004fc40000004100 */
[----:B------:R-:W-:Y:S02]  /*dd10*/  HADD2.F32 R19, -RZ, R0.H1_H1 ;  /* 0x30000000ff137230 */ /* 0x000fe40000004100 */
[--C-:B------:R-:W-:Y:S02]  /*dd20*/  HADD2.F32 R18, -RZ, R17.reuse.H0_H0 ;  /* 0x20000011ff127230 */ /* 0x100fe40000004100 */
[----:B------:R-:W-:Y:S02]  /*dd30*/  HADD2.F32 R17, -RZ, R17.H1_H1 ;  /* 0x30000011ff117230 */ /* 0x000fe40000004100 */
[----:B----4-:R-:W-:Y:S02]  /*dd40*/  HADD2.F32 R0, -RZ, R5.H1_H1 ;  /* 0x30000005ff007230 */ /* 0x010fe40000004100 */
[----:B------:R-:W-:Y:S02]  /*dd50*/  HADD2.F32 R12, -RZ, R4.H1_H1 ;  /* 0x30000004ff0c7230 */ /* 0x000fe40000004100 */
[----:B---3--:R-:W-:-:S02]  /*dd60*/  HADD2.F32 R14, -RZ, R7.H1_H1 ;  /* 0x30000007ff0e7230 */ /* 0x008fc40000004100 */
[----:B------:R-:W-:Y:S01]  /*dd70*/  FMUL.FTZ R3, R17, R0 ;  /* 0x0000000011037220 */ /* 0x000fe20000410000 */
[----:B------:R-:W-:Y:S02]  /*dd80*/  HADD2.F32 R15, -RZ, R6.H1_H1 ;  /* 0x30000006ff0f7230 */ /* 0x000fe40000004100 */
[----:B------:R-:W-:Y:S01]  /*dd90*/  FMUL.FTZ R13, R19, R12 ;  /* 0x0000000c130d7220 */ /* 0x000fe20000410000 */
[----:B------:R-:W-:Y:S01]  /*dda0*/  FMUL.FTZ R0, R18, R0 ;  /* 0x0000000012007220 */ /* 0x000fe20000410000 */
[C---:B------:R-:W-:Y:S01]  /*ddb0*/  FMUL.FTZ R12, R26.reuse, R12 ;  /* 0x0000000c1a0c7220 */ /* 0x040fe20000410000 */
[----:B------:R-:W-:Y:S02]  /*ddc0*/  HADD2.F32 R4, -RZ, R4.H0_H0 ;  /* 0x20000004ff047230 */ /* 0x000fe40000004100 */
[-C--:B------:R-:W-:Y:S01]  /*ddd0*/  FFMA.FTZ R13, R26, R15.reuse, -R13 ;  /* 0x0000000f1a0d7223 */ /* 0x080fe2000001080d */
[----:B------:R-:W-:Y:S01]  /*dde0*/  FFMA.FTZ R0, R17, R14, R0 ;  /* 0x0000000e11007223 */ /* 0x000fe20000010000 */
[----:B------:R-:W-:Y:S01]  /*ddf0*/  FFMA.FTZ R12, R19, R15, R12 ;  /* 0x0000000f130c7223 */ /* 0x000fe2000001000c */
[----:B------:R-:W-:-:S02]  /*de00*/  HADD2.F32 R17, -RZ, R16.H1_H1 ;  /* 0x30000010ff117230 */ /* 0x000fc40000004100 */
[----:B------:R-:W-:Y:S01]  /*de10*/  FFMA.FTZ R3, R18, R14, -R3 ;  /* 0x0000000e12037223 */ /* 0x000fe20000010803 */
        /* <DEDUP_REMOVED lines=19> */
[----:B------:R-:W-:Y:S02]  /*df50*/  MOV R17, R12 ;  /* 0x0000000c00117202 */ /* 0x000fe40000000f00 */
[----:B------:R-:W-:Y:S02]  /*df60*/  MOV R19, R0 ;  /* 0x0000000000137202 */ /* 0x000fe40000000f00 */
.L_x_4017:
[----:B------:R-:W-:Y:S05]  /*df70*/  BSYNC B0 ;  /* 0x0000000000007941 */ /* 0x000fea0003800000 */
.L_x_4016:
[----:B-----5:R1:W-:Y:S02]  /*df80*/  STS.128 [R210+0x1800], R16 ;  /* 0x00180010d2007388 */ /* 0x0203e40000000c00 */
.L_x_4015:
[----:B------:R-:W-:Y:S05]  /*df90*/  BSYNC B1 ;  /* 0x0000000000017941 */ /* 0x000fea0003800000 */
.L_x_4014:
[----:B------:R1:W-:Y:S01]  /*dfa0*/  @P1 STS.128 [R210+0x3800], RZ ;  /* 0x003800ffd2001388 */ /* 0x0003e20000000c00 */
[----:B------:R-:W-:Y:S04]  /*dfb0*/  BSSY B1, `(.L_x_4018) ;  /* 0x0000030000017945 */ /* 0x000fe80003800000 */
[----:B------:R-:W-:Y:S05]  /*dfc0*/  @P1 BRA `(.L_x_4019) ;  /* 0x0000000000b81947 */ /* 0x000fea0003800000 */
[----:B------:R1:W5:Y:S01]  /*dfd0*/  LDG.E.128 R12, desc[UR6][R20.64+0x80] ;  /* 0x00008006140c7981 */ /* 0x000362000c1e1d00 */
[----:B------:R-:W-:Y:S01]  /*dfe0*/  ISETP.GE.AND P1, PT, R11, UR12, PT ;  /* 0x0000000c0b007c0c */ /* 0x000fe2000bf26270 */
[----:B------:R-:W-:-:S12]  /*dff0*/  BSSY B0, `(.L_x_4020) ;  /* 0x000002a000007945 */ /* 0x000fd80003800000 */
[----:B------:R-:W-:Y:S05]  /*e000*/  @P1 BRA `(.L_x_4021) ;  /* 0x0000000000a01947 */ /* 0x000fea0003800000 */
[----:B------:R-:W3:Y:S04]  /*e010*/  LDG.E.64 R4, desc[UR6][R24.64+0x40] ;  /* 0x0000400618047981 */ /* 0x000ee8000c1e1b00 */
[----:B------:R-:W4:Y:S01]  /*e020*/  LDG.E.64 R6, desc[UR6][R8.64+0x40] ;  /* 0x0000400608067981 */ /* 0x000f22000c1e1b00 */
[--C-:B-1---5:R-:W-:Y:S01]  /*e030*/  HADD2.F32 R18, -RZ, R15.reuse.H0_H0 ;  /* 0x2000000fff127230 */ /* 0x122fe20000004100 */
[----:B------:R-:W-:Y:S01]  /*e040*/  MOV R17, R14 ;  /* 0x0000000e00117202 */ /* 0x000fe20000000f00 */
[----:B------:R-:W-:Y:S02]  /*e050*/  HADD2.F32 R15, -RZ, R15.H1_H1 ;  /* 0x3000000fff0f7230 */ /* 0x000fe40000004100 */
[--C-:B--2---:R-:W-:Y:S02]  /*e060*/  HADD2.F32 R26, -RZ, R13.reuse.H1_H1 ;  /* 0x3000000dff1a7230 */ /* 0x104fe40000004100 */
[----:B------:R-:W-:-:S02]  /*e070*/  HADD2.F32 R30, -RZ, R13.H0_H0 ;  /* 0x2000000dff1e7230 */ /* 0x000fc40000004100 */
        /* <DEDUP_REMOVED lines=9> */
[----:B------:R-:W-:Y:S01]  /*e110*/  FFMA.FTZ R13, R30, R16, -R13 ;  /* 0x000000101e0d7223 */ /* 0x000fe2000001080d */
[----:B------:R-:W-:Y:S01]  /*e120*/  FFMA.FTZ R0, R15, R14, R0 ;  /* 0x0000000e0f007223 */ /* 0x000fe20000010000 */
[----:B------:R-:W-:Y:S01]  /*e130*/  FFMA.FTZ R16, R26, R16, R11 ;  /* 0x000000101a107223 */ /* 0x000fe2000001000b */
[----:B------:R-:W-:Y:S01]  /*e140*/  FFMA.FTZ R3, R18, R14, -R3 ;  /* 0x0000000e12037223 */ /* 0x000fe20000010803 */
[--C-:B------:R-:W-:Y:S02]  /*e150*/  HADD2.F32 R15, -RZ, R12.reuse.H1_H1 ;  /* 0x3000000cff0f7230 */ /* 0x100fe40000004100 */
[----:B------:R-:W-:Y:S01]  /*e160*/  HADD2.F32 R5, -RZ, R5.H0_H0 ;  /* 0x20000005ff057230 */ /* 0x000fe20000004100 */
[----:B------:R-:W-:Y:S01]  /*e170*/  F2FP.F16.F32.PACK_AB R13, R16, R13 ;  /* 0x0000000d100d723e */ /* 0x000fe200000000ff */
[----:B------:R-:W-:Y:S02]  /*e180*/  HADD2.F32 R11, -RZ, R12.H0_H0 ;  /* 0x2000000cff0b7230 */ /* 0x000fe40000004100 */
[----:B------:R-:W-:Y:S01]  /*e190*/  FMUL.FTZ R18, R15, R4 ;  /* 0x000000040f127220 */ /* 0x000fe20000410000 */
[--C-:B------:R-:W-:Y:S01]  /*e1a0*/  HADD2.F32 R14, -RZ, R17.reuse.H1_H1 ;  /* 0x30000011ff0e7230 */ /* 0x100fe20000004100 */
[----:B------:R-:W-:Y:S01]  /*e1b0*/  F2FP.F16.F32.PACK_AB R0, R0, R3 ;  /* 0x000000030000723e */ /* 0x000fe200000000ff */
[----:B------:R-:W-:-:S02]  /*e1c0*/  HADD2.F32 R12, -RZ, R17.H0_H0 ;  /* 0x20000011ff0c7230 */ /* 0x000fc40000004100 */
[C---:B------:R-:W-:Y:S01]  /*e1d0*/  FMUL.FTZ R4, R11.reuse, R4 ;  /* 0x000000040b047220 */ /* 0x040fe20000410000 */
[----:B------:R-:W-:Y:S02]  /*e1e0*/  HADD2.F32 R6, -RZ, R6.H0_H0 ;  /* 0x20000006ff067230 */ /* 0x000fe40000004100 */
[-C--:B------:R-:W-:Y:S01]  /*e1f0*/  FMUL.FTZ R17, R14, R5.reuse ;  /* 0x000000050e117220 */ /* 0x080fe20000410000 */
[----:B------:R-:W-:Y:S02]  /*e200*/  HADD2.F32 R7, -RZ, R7.H0_H0 ;  /* 0x20000007ff077230 */ /* 0x000fe40000004100 */
        /* <DEDUP_REMOVED lines=8> */
.L_x_4021:
[----:B------:R-:W-:Y:S05]  /*e290*/  BSYNC B0 ;  /* 0x0000000000007941 */ /* 0x000fea0003800000 */
.L_x_4020:
[----:B-----5:R1:W-:Y:S02]  /*e2a0*/  STS.128 [R210+0x3800], R12 ;  /* 0x0038000cd2007388 */ /* 0x0203e40000000c00 */
.L_x_4019:
[----:B------:R-:W-:Y:S05]  /*e2b0*/  BSYNC B1 ;  /* 0x0000000000017941 */ /* 0x000fea0003800000 */
.L_x_4018:
        /* <DEDUP_REMOVED lines=19> */
[----:B------:R-:W-:Y:S01]  /*e3f0*/  FMUL.FTZ R8, R18, R3 ;  /* 0x0000000312087220 */ /* 0x000fe20000410000 */
[CC--:B------:R-:W-:Y:S01]  /*e400*/  FMUL.FTZ R3, R13.reuse, R0.reuse ;  /* 0x000000000d037220 */ /* 0x0c0fe20000410000 */
[C---:B------:R-:W-:Y:S01]  /*e410*/  FMUL.FTZ R0, R14.reuse, R0 ;  /* 0x000000000e007220 */ /* 0x040fe20000410000 */
[----:B------:R-:W-:Y:S02]  /*e420*/  HADD2.F32 R11, -RZ, R6.H1_H1 ;  /* 0x30000006ff0b7230 */ /* 0x000fe40000004100 */
        /* <DEDUP_REMOVED lines=26> */
.L_x_4023:
[----:B------:R-:W-:Y:S05]  /*e5d0*/  BSYNC B0 ;  /* 0x0000000000007941 */ /* 0x000fea0003800000 */
.L_x_4022:
[----:B-----5:R1:W-:Y:S01]  /*e5e0*/  STS.128 [R210+0x5800], R12 ;  /* 0x0058000cd2007388 */ /* 0x0203e20000000c00 */
[----:B------:R-:W-:Y:S05]  /*e5f0*/  BRA `(.L_x_4013) ;  /* 0x00000050002c7947 */ /* 0x000fea0003800000 */
.L_x_3976:
        /* <DEDUP_REMOVED lines=93> */
.L_x_4029:
[----:B------:R-:W-:Y:S05]  /*ebd0*/  BSYNC B0 ;  /* 0x0000000000007941 */ /* 0x000fea0003800000 */
.L_x_4028:
[----:B-----5:R3:W-:Y:S02]  /*ebe0*/  STS.128 [R210], R32 ;  /* 0x00000020d2007388 */ /* 0x0207e40000000c00 */
.L_x_4027:
[----:B------:R-:W-:Y:S05]  /*ebf0*/  BSYNC B1 ;  /* 0x0000000000017941 */ /* 0x000fea0003800000 */
.L_x_4026:
        /* <DEDUP_REMOVED lines=89> */
.L_x_4033:
[----:B------:R-:W-:Y:S05]  /*f190*/  BSYNC B0 ;  /* 0x0000000000007941 */ /* 0x000fea0003800000 */
.L_x_4032:
[----:B-----5:R1:W-:Y:S02]  /*f1a0*/  STS.128 [R210+0x2000], R32 ;  /* 0x00200020d2007388 */ /* 0x0203e40000000c00 */
.L_x_4031:
[----:B------:R-:W-:Y:S05]  /*f1b0*/  BSYNC B1 ;  /* 0x0000000000017941 */ /* 0x000fea0003800000 */
.L_x_4030:
        /* <DEDUP_REMOVED lines=88> */
.L_x_4035:
[----:B------:R-:W-:Y:S05]  /*f740*/  BSYNC B0 ;  /* 0x0000000000007941 */ /* 0x000fea0003800000 */
.L_x_4034:
[----:B-----5:R3:W-:Y:S02]  /*f750*/  STS.128 [R210+0x4000], R32 ;  /* 0x00400020d2007388 */ /* 0x0207e40000000c00 */
.L_x_4025:
[----:B------:R-:W-:Y:S05]  /*f760*/  BSYNC B2 ;  /* 0x0000000000027941 */ /* 0x000fea0003800000 */
.L_x_4024:
        /* <DEDUP_REMOVED lines=98> */
.L_x_4041:
[----:B------:R-:W-:Y:S05]  /*fd90*/  BSYNC B0 ;  /* 0x0000000000007941 */ /* 0x000fea0003800000 */
.L_x_4040:
[----:B-----5:R3:W-:Y:S02]  /*fda0*/  STS.128 [R210+0x800], R32 ;  /* 0x00080020d2007388 */ /* 0x0207e40000000c00 */
.L_x_4039:
[----:B------:R-:W-:Y:S05]  /*fdb0*/  BSYNC B1 ;  /* 0x0000000000017941 */ /* 0x000fea0003800000 */
.L_x_4038:
        /* <DEDUP_REMOVED lines=92> */
.L_x_4045:
[----:B------:R-:W-:Y:S05]  /*10380*/  BSYNC B0 ;  /* 0x0000000000007941 */ /* 0x000fea0003800000 */
.L_x_4044:
[----:B-----5:R3:W-:Y:S02]  /*10390*/  STS.128 [R210+0x2800], R32 ;  /* 0x00280020d2007388 */ /* 0x0207e40000000c00 */
.L_x_4043:
[----:B------:R-:W-:Y:S05]  /*103a0*/  BSYNC B1 ;  /* 0x0000000000017941 */ /* 0x000fea0003800000 */
.L_x_4042:
        /* <DEDUP_REMOVED lines=91> */
.L_x_4047:
[----:B------:R-:W-:Y:S05]  /*10960*/  BSYNC B0 ;  /* 0x0000000000007941 */ /* 0x000fea0003800000 */
.L_x_4046:
[----:B-----5:R1:W-:Y:S02]  /*10970*/  STS.128 [R210+0x4800], R28 ;  /* 0x0048001cd2007388 */ /* 0x0203e40000000c00 */
.L_x_4037:
[----:B------:R-:W-:Y:S05]  /*10980*/  BSYNC B2 ;  /* 0x0000000000027941 */ /* 0x000fea0003800000 */
.L_x_4036:
        /* <DEDUP_REMOVED lines=99> */
.L_x_4053:
[----:B------:R-:W-:Y:S05]  /*10fc0*/  BSYNC B0 ;  /* 0x0000000000007941 */ /* 0x000fea0003800000 */
.L_x_4052:
[----:B-----5:R1:W-:Y:S02]  /*10fd0*/  STS.128 [R210+0x1000], R32 ;  /* 0x00100020d2007388 */ /* 0x0203e40000000c00 */
.L_x_4051:
[----:B------:R-:W-:Y:S05]  /*10fe0*/  BSYNC B1 ;  /* 0x0000000000017941 */ /* 0x000fea0003800000 */
.L_x_4050:
        /* <DEDUP_REMOVED lines=92> */
.L_x_4057:
[----:B------:R-:W-:Y:S05]  /*115b0*/  BSYNC B0 ;  /* 0x0000000000007941 */ /* 0x000fea0003800000 */
.L_x_4056:
[----:B-----5:R3:W-:Y:S02]  /*115c0*/  STS.128 [R210+0x3000], R32 ;  /* 0x00300020d2007388 */ /* 0x0207e40000000c00 */
.L_x_4055:
[----:B------:R-:W-:Y:S05]  /*115d0*/  BSYNC B1 ;  /* 0x0000000000017941 */ /* 0x000fea0003800000 */
.L_x_4054:
        /* <DEDUP_REMOVED lines=91> */
.L_x_4059:
[----:B------:R-:W-:Y:S05]  /*11b90*/  BSYNC B0 ;  /* 0x0000000000007941 */ /* 0x000fea0003800000 */
.L_x_4058:
[----:B-----5:R1:W-:Y:S02]  /*11ba0*/  STS.128 [R210+0x5000], R28 ;  /* 0x0050001cd2007388 */ /* 0x0203e40000000c00 */
.L_x_4049:
[----:B------:R-:W-:Y:S05]  /*11bb0*/  BSYNC B2 ;  /* 0x0000000000027941 */ /* 0x000fea0003800000 */
.L_x_4048:
        /* <DEDUP_REMOVED lines=98> */
.L_x_4063:
[----:B------:R-:W-:Y:S05]  /*121e0*/  BSYNC B0 ;  /* 0x0000000000007941 */ /* 0x000fea0003800000 */
.L_x_4062:
[----:B-----5:R1:W-:Y:S02]  /*121f0*/  STS.128 [R210+0x1800], R16 ;  /* 0x00180010d2007388 */ /* 0x0203e40000000c00 */
.L_x_4061:
[----:B------:R-:W-:Y:S05]  /*12200*/  BSYNC B1 ;  /* 0x0000000000017941 */ /* 0x000fea0003800000 */
.L_x_4060:
        /* <DEDUP_REMOVED lines=93> */
.L_x_4067:
[----:B------:R-:W-:Y:S05]  /*127e0*/  BSYNC B0 ;  /* 0x0000000000007941 */ /* 0x000fea0003800000 */
.L_x_4066:
[----:B-----5:R1:W-:Y:S02]  /*127f0*/  STS.128 [R210+0x3800], R16 ;  /* 0x00380010d2007388 */ /* 0x0203e40000000c00 */
.L_x_4065:
[----:B------:R-:W-:Y:S05]  /*12800*/  BSYNC B1 ;  /* 0x0000000000017941 */ /* 0x000fea0003800000 */
.L_x_4064:
        /* <DEDUP_REMOVED lines=96> */
.L_x_4069:
[----:B------:R-:W-:Y:S05]  /*12e10*/  BSYNC B0 ;  /* 0x0000000000007941 */ /* 0x000fea0003800000 */
.L_x_4068:
[----:B-----5:R1:W-:Y:S01]  /*12e20*/  STS.128 [R210+0x5800], R12 ;  /* 0x0058000cd2007388 */ /* 0x0203e20000000c00 */
[----:B------:R-:W-:Y:S05]  /*12e30*/  BRA `(.L_x_4013) ;  /* 0x00000008001c7947 */ /* 0x000fea0003800000 */
.L_x_3975:
        /* <DEDUP_REMOVED lines=36> */
.L_x_4071:
[----:B------:R-:W-:Y:S05]  /*13080*/  BSYNC B0 ;  /* 0x0000000000007941 */ /* 0x000fea0003800000 */
.L_x_4070:
        /* <DEDUP_REMOVED lines=32> */
.L_x_4073:
[----:B------:R-:W-:Y:S05]  /*13290*/  BSYNC B0 ;  /* 0x0000000000007941 */ /* 0x000fea0003800000 */
.L_x_4072:
        /* <DEDUP_REMOVED lines=31> */
.L_x_4075:
[----:B------:R-:W-:Y:S05]  /*13490*/  BSYNC B0 ;  /* 0x0000000000007941 */ /* 0x000fea0003800000 */
.L_x_4074:
        /* <DEDUP_REMOVED lines=27> */
[----:B------:R-:W-:-:S04]  /*13650*/  LEA R4, P0, R10, UR8, 0x1 ;  /* 0x000000080a047c11 */ /* 0x000fc8000f8008ff */
[----:B------:R-:W-:-:S05]  /*13660*/  LEA.HI.X R5, R10, UR9, R0, 0x1, P0 ;  /* 0x000000090a057c11 */ /* 0x000fca00080f0c00 */
[----:B------:R-:W-:Y:S01]  /*13670*/  @!PT LDS RZ, [RZ] ;  /* 0x00000000fffff984 */ /* 0x000fe20000000800 */
[----:B------:R-:W-:Y:S01]  /*13680*/  @!PT LDS RZ, [RZ] ;  /* 0x00000000fffff984 */ /* 0x000fe20000000800 */
[----:B------:R-:W-:Y:S01]  /*13690*/  @!PT LDS RZ, [RZ] ;  /* 0x00000000fffff984 */ /* 0x000fe20000000800 */
[----:B------:R1:W-:Y:S04]  /*136a0*/  LDGSTS.E.BYPASS.LTC128B.128 [R210+0x5800], desc[UR6][R4.64+0x100] ;  /* 0x0580010004d27fae */ /* 0x0003e8000b901d46 */
.L_x_4013:
[----:B------:R-:W-:Y:S05]  /*136b0*/  BSYNC B3 ;  /* 0x0000000000037941 */ /* 0x000fea0003800000 */
.L_x_3974:
        /* <DEDUP_REMOVED lines=13> */
[----:B-1----:R-:W-:Y:S02]  /*13790*/  @P1 IMAD.MOV.U32 R4, RZ, RZ, R214 ;  /* 0x000000ffff041224 */ /* 0x002fe400078e00d6 */
[----:B--2---:R-:W-:Y:S01]  /*137a0*/  @!P0 MOV R6, R214 ;  /* 0x000000d600068202 */ /* 0x004fe20000000f00 */
        /* <DEDUP_REMOVED lines=20> */
.L_x_4078:
[----:B------:R3:W-:Y:S02]  /*138f0*/  STS.128 [R210+0xa000], RZ ;  /* 0x00a000ffd2007388 */ /* 0x0007e40000000c00 */
.L_x_4077:
[----:B------:R-:W-:Y:S05]  /*13900*/  BSYNC B0 ;  /* 0x0000000000007941 */ /* 0x000fea0003800000 */
.L_x_4076:
[----:B------:R-:W-:Y:S01]  /*13910*/  ISETP.GE.AND P0, PT, R2, R9, PT ;  /* 0x000000090200720c */ /* 0x000fe20003f06270 */
[----:B------:R-:W-:-:S12]  /*13920*/  BSSY B0, `(.L_x_4079) ;  /* 0x000001f000007945 */ /* 0x000fd80003800000 */
[----:B------:R-:W-:Y:S05]  /*13930*/  @P0 BRA `(.L_x_4080) ;  /* 0x0000000000740947 */ /* 0x000fea0003800000 */
[C---:B------:R-:W-:Y:S02]  /*13940*/  LOP3.LUT R0, R216.reuse, 0x1, RZ, 0xc0, !PT ;  /* 0x00000001d8007812 */ /* 0x040fe400078ec0ff */
[----:B------:R-:W-:Y:S02]  /*13950*/  LOP3.LUT P0, RZ, R216, 0x2, RZ, 0xc0, !PT ;  /* 0x00000002d8ff7812 */ /* 0x000fe4000780c0ff */
[----:B------:R-:W-:Y:S02]  /*13960*/  ISETP.NE.U32.AND P1, PT, R0, 0x1, PT ;  /* 0x000000010000780c */ /* 0x000fe40003f25070 */
[----:B------:R-:W-:-:S05]  /*13970*/  IADD3 R3, P2, R208, R152, RZ ;  /* 0x00000098d0037210 */ /* 0x000fca0007f5e0ff */
[----:B------:R-:W-:-:S04]  /*13980*/  IMAD.X R0, R207, 0x1, R151, P2 ;  /* 0x00000001cf007824 */ /* 0x000fc800010e0697 */
[C---:B-1--4-:R-:W-:Y:S02]  /*13990*/  @P0 LEA R4, P2, R3.reuse, UR10, 0x1 ;  /* 0x0000000a03040c11 */ /* 0x052fe4000f8408ff */
[C---:B--2---:R-:W-:Y:S02]  /*139a0*/  @!P1 LEA R6, P4, R208.reuse, R214, 0x1 ;  /* 0x000000d6d0069211 */ /* 0x044fe400078808ff */
        /* <DEDUP_REMOVED lines=21> */
.L_x_4081:
[----:B------:R2:W-:Y:S02]  /*13b00*/  STS.128 [R210+0xa800], RZ ;  /* 0x00a800ffd2007388 */ /* 0x0005e40000000c00 */
.L_x_4080:
[----:B------:R-:W-:Y:S05]  /*13b10*/  BSYNC B0 ;  /* 0x0000000000007941 */ /* 0x000fea0003800000 */
.L_x_4079:
[----:B------:R-:W-:Y:S01]  /*13b20*/  ISETP.GE.AND P0, PT, R22, R9, PT ;  /* 0x000000091600720c */ /* 0x000fe20003f06270 */
[----:B------:R-:W-:-:S12]  /*13b30*/  BSSY B0, `(.L_x_4082) ;  /* 0x0000022000007945 */ /* 0x000fd80003800000 */
[----:B------:R-:W-:Y:S05]  /*13b40*/  @P0 BRA `(.L_x_4083) ;  /* 0x0000000000800947 */ /* 0x000fea0003800000 */
[----:B-1--4-:R-:W1:Y:S01]  /*13b50*/  LDC.64 R4, c[0x0][0x248] ;  /* 0x00009200ff047b82 */ /* 0x012e620000000a00 */
        /* <DEDUP_REMOVED lines=8> */
[----:B--2---:R-:W-:Y:S02]  /*13be0*/  @P0 LEA R6, P2, R5, UR10, 0x1 ;  /* 0x0000000a05060c11 */ /* 0x004fe4000f8408ff */
        /* <DEDUP_REMOVED lines=21> */
.L_x_4084:
[----:B------:R2:W-:Y:S02]  /*13d40*/  STS.128 [R210+0xb000], RZ ;  /* 0x00b000ffd2007388 */ /* 0x0005e40000000c00 */
.L_x_4083:
[----:B------:R-:W-:Y:S05]  /*13d50*/  BSYNC B0 ;  /* 0x0000000000007941 */ /* 0x000fea0003800000 */
.L_x_4082:
[----:B-12---:R-:W1:Y:S01]  /*13d60*/  LDC.64 R6, c[0x0][0x3c8] ;  /* 0x0000f200ff067b82 */ /* 0x006e620000000a00 */
[----:B------:R-:W-:Y:S01]  /*13d70*/  ISETP.GE.AND P0, PT, R28, R9, PT ;  /* 0x000000091c00720c */ /* 0x000fe20003f06270 */
[----:B------:R-:W-:-:S12]  /*13d80*/  BSSY B0, `(.L_x_4085) ;  /* 0x0000023000007945 */ /* 0x000fd80003800000 */
[----:B------:R-:W-:Y:S05]  /*13d90*/  @P0 BRA `(.L_x_4086) ;  /* 0x0000000000840947 */ /* 0x000fea0003800000 */
[----:B----4-:R-:W2:Y:S01]  /*13da0*/  LDC.64 R4, c[0x0][0x248] ;  /* 0x00009200ff047b82 */ /* 0x010ea20000000a00 */
        /* <DEDUP_REMOVED lines=32> */
.L_x_4086:
[----:B------:R-:W-:Y:S05]  /*13fb0*/  BSYNC B0 ;  /* 0x0000000000007941 */ /* 0x000fea0003800000 */
.L_x_4085:
        /* <DEDUP_REMOVED lines=10> */
[----:B------:R-:W-:-:S05]  /*14060*/  LEA.HI.X R7, R156, R7, R0, 0x2, P0 ;  /* 0x000000079c077211 */ /* 0x000fca00000f1400 */
[----:B----4-:R-:W4:Y:S01]  /*14070*/  LDG.E R5, desc[UR6][R6.64] ;  /* 0x0000000606057981 */ /* 0x010f22000c1e1900 */
[----:B------:R-:W4:Y:S01]  /*14080*/  MUFU.RCP R0, UR5 ;  /* 0x0000000500007d08 */ /* 0x000f220008001000 */
[----:B------:R-:W-:Y:S01]  /*14090*/  SHF.R.S32.HI R4, RZ, 0x1f, R149 ;  /* 0x0000001fff047819 */ /* 0x000fe20000011495 */
[----:B------:R-:W-:-:S04]  /*140a0*/  DEPBAR.LE SB0, 0x0 ;  /* 0x000080000000791a */ /* 0x000fc80000000000 */
[----:B------:R-:W-:Y:S01]  /*140b0*/  BAR.SYNC.DEFER_BLOCKING 0x0 ;  /* 0x0000000000007b1d */ /* 0x000fe20000010000 */
[----:B------:R-:W-:Y:S01]  /*140c0*/  LEA R156, P0, R136, UR8, 0x1 ;  /* 0x00000008889c7c11 */ /* 0x000fe2000f8008ff */
[----:B------:R-:W-:Y:S01]  /*140d0*/  IMAD.SHL.U32 R109, R124, 0x2, RZ ;  /* 0x000000027c6d7824 */ /* 0x000fe200078e00ff */
[----:B------:R-:W-:Y:S02]  /*140e0*/  LEA.HI R3, R4, R149, RZ, 0x2 ;  /* 0x0000009504037211 */ /* 0x000fe400078f10ff */
[----:B------:R-:W-:Y:S01]  /*140f0*/  LEA.HI.X R157, R136, UR9, R134, 0x1, P0 ;  /* 0x00000009889d7c11 */ /* 0x000fe200080f0c86 */
[----:B------:R-:W-:Y:S01]  /*14100*/  BSSY B0, `(.L_x_4087) ;  /* 0x000001e000007945 */ /* 0x000fe20003800000 */
[----:B------:R-:W-:Y:S02]  /*14110*/  LOP3.LUT R109, R109, 0x6, RZ, 0xc0, !PT ;  /* 0x000000066d6d7812 */ /* 0x000fe400078ec0ff */
[----:B------:R-:W-:Y:S01]  /*14120*/  SHF.R.S32.HI R3, RZ, 0x2, R3 ;  /* 0x00000002ff037819 */ /* 0x000fe20000011403 */
[----:B------:R1:W-:Y:S04]  /*14130*/  @P1 STS.128 [R210+0xc000], RZ ;  /* 0x00c000ffd2001388 */ /* 0x0003e80000000c00 */
[----:B------:R1:W-:Y:S04]  /*14140*/  @P1 STS.128 [R210+0xe000], RZ ;  /* 0x00e000ffd2001388 */ /* 0x0003e80000000c00 */
[----:B------:R1:W-:Y:S01]  /*14150*/  @P1 STS.128 [R210+0x10000], RZ ;  /* 0x010000ffd2001388 */ /* 0x0003e20000000c00 */
[----:B----4-:R-:W-:Y:S01]  /*14160*/  FMUL.FTZ R0, R5, R0 ;  /* 0x0000000005007220 */ /* 0x010fe20000410000 */
        /* <DEDUP_REMOVED lines=22> */
.L_x_4089:
[----:B------:R4:W-:Y:S02]  /*142d0*/  STS.128 [R210+0x10000], RZ ;  /* 0x010000ffd2007388 */ /* 0x0009e40000000c00 */
.L_x_4088:
[----:B------:R-:W-:Y:S05]  /*142e0*/  BSYNC B0 ;  /* 0x0000000000007941 */ /* 0x000fea0003800000 */
.L_x_4087:
        /* <DEDUP_REMOVED lines=32> */
.L_x_4092:
[----:B------:R1:W-:Y:S02]  /*144f0*/  STS.128 [R210+0x10800], RZ ;  /* 0x010800ffd2007388 */ /* 0x0003e40000000c00 */
.L_x_4091:
[----:B------:R-:W-:Y:S05]  /*14500*/  BSYNC B0 ;  /* 0x0000000000007941 */ /* 0x000fea0003800000 */
.L_x_4090:
        /* <DEDUP_REMOVED lines=35> */
.L_x_4095:
[----:B------:R1:W-:Y:S02]  /*14740*/  STS.128 [R210+0x11000], RZ ;  /* 0x011000ffd2007388 */ /* 0x0003e40000000c00 */
.L_x_4094:
[----:B------:R-:W-:Y:S05]  /*14750*/  BSYNC B0 ;  /* 0x0000000000007941 */ /* 0x000fea0003800000 */
.L_x_4093:
        /* <DEDUP_REMOVED lines=38> */
.L_x_4098:
[----:B------:R1:W-:Y:S02]  /*149c0*/  STS.128 [R210+0x11800], RZ ;  /* 0x011800ffd2007388 */ /* 0x0003e40000000c00 */
.L_x_4097:
[----:B------:R-:W-:Y:S05]  /*149d0*/  BSYNC B0 ;  /* 0x0000000000007941 */ /* 0x000fea0003800000 */
.L_x_4096:
        /* <DEDUP_REMOVED lines=16> */
[----:B------:R-:W-:Y:S02]  /*14ae0*/  IMAD R198, R64, 0x200, R5 ;  /* 0x0000020040c67824 */ /* 0x000fe400078e0205 */
[C---:B------:R-:W-:Y:S01]  /*14af0*/  IMAD R108, R45.reuse, 0x2, R199 ;  /* 0x000000022d6c7824 */ /* 0x040fe200078e02c7 */
[----:B------:R-:W-:Y:S01]  /*14b00*/  LDSM.16.M88.4 R20, [R222] ;  /* 0x00000000de14783b */ /* 0x000fe20000000200 */
[----:B------:R-:W-:Y:S01]  /*14b10*/  IMAD R63, R45, 0x2, R222 ;  /* 0x000000022d3f7824 */ /* 0x000fe200078e02de */
[----:B------:R-:W-:-:S02]  /*14b20*/  LEA R198, R198, UR4, 0x1 ;  /* 0x00000004c6c67c11 */ /* 0x000fc4000f8e08ff */
[----:B------:R-:W-:Y:S02]  /*14b30*/  LDSM.16.M88.4 R72, [R108] ;  /* 0x000000006c48783b */ /* 0x000fe40000000200 */
[C---:B------:R-:W-:Y:S01]  /*14b40*/  IADD3 R197, R198.reuse, 0x6020, RZ ;  /* 0x00006020c6c57810 */ /* 0x040fe20007ffe0ff */
[----:B------:R-:W-:Y:S01]  /*14b50*/  VIADD R2, R198, 0x6000 ;  /* 0x00006000c6027836 */ /* 0x000fe20000000000 */
[----:B--2---:R-:W1:Y:S03]  /*14b60*/  LDSM.16.M88.4 R16, [R198+0x6000] ;  /* 0x00600000c610783b */ /* 0x004e660000000200 */
[----:B------:R-:W-:Y:S01]  /*14b70*/  @P1 VIADD R197, R2, 0xffffffe0 ;  /* 0xffffffe002c51836 */ /* 0x000fe20000000000 */
[----:B------:R-:W2:Y:S01]  /*14b80*/  LDSM.16.M88.4 R52, [R198+0x6800] ;  /* 0x00680000c634783b */ /* 0x000ea20000000200 */
        /* <DEDUP_REMOVED lines=10> */
[----:B------:R-:W3:Y:S01]  /*14c30*/  LDSM.16.M88.4 R32, [R198+0x7800] ;  /* 0x00780000c620783b */ /* 0x000ee20000000200 */
        /* <DEDUP_REMOVED lines=17> */
[C---:B--2---:R-:W-:Y:S01]  /*14d50*/  HMMA.16816.F32 R28, R24.reuse, R52, RZ ;  /* 0x00000034181c723c */ /* 0x044fe200000018ff */
        /* <DEDUP_REMOVED lines=8> */
[C---:B---3--:R-:W-:Y:S06]  /*14de0*/  HMMA.16816.F32 R76, R24.reuse, R32, RZ ;  /* 0x00000020184c723c */ /* 0x048fec00000018ff */
        /* <DEDUP_REMOVED lines=28> */
[----:B---3--:R-:W-:Y:S06]  /*14fb0*/  HMMA.16816.F32 R4, R12, R68, R4 ;  /* 0x000000440c04723c */ /* 0x008fec0000001804 */
[C---:B------:R-:W-:Y:S01]  /*14fc0*/  HMMA.16816.F32 R16, R32.reuse, R66, R16 ;  /* 0x000000422010723c */ /* 0x040fe20000001810 */
[----:B------:R-:W-:Y:S05]  /*14fd0*/  LDSM.16.M88.4 R64, [R198+0x9000] ;  /* 0x00900000c640783b */ /* 0x000fea0000000200 */
        /* <DEDUP_REMOVED lines=10> */
[----:B-1----:R-:W-:Y:S06]  /*15080*/  HMMA.16816.F32 R4, R24, R36, R4 ;  /* 0x000000241804723c */ /* 0x002fec0000001804 */
[C---:B------:R-:W-:Y:S01]  /*15090*/  HMMA.16816.F32 R16, R12.reuse, R70, R16 ;  /* 0x000000460c10723c */ /* 0x040fe20000001810 */
[----:B------:R-:W-:Y:S05]  /*150a0*/  LDSM.16.M88.4 R68, [R199+0x4000] ;  /* 0x00400000c744783b */ /* 0x000fea0000000200 */
[C---:B------:R-:W-:Y:S06]  /*150b0*/  HMMA.16816.F32 R28, R12.reuse, R8, R28 ;  /* 0x000000080c1c723c */ /* 0x040fec000000181c */
[----:B------:R-:W-:Y:S01]  /*150c0*/  HMMA.16816.F32 R52, R12, R10, R52 ;  /* 0x0000000a0c34723c */ /* 0x000fe20000001834 */
[----:B------:R-:W1:Y:S05]  /*150d0*/  LDSM.16.M88.4 R8, [R197+0x3000] ;  /* 0x00300000c508783b */ /* 0x000e6a0000000200 */
[----:B--2---:R-:W-:Y:S06]  /*150e0*/  HMMA.16816.F32 R4, R20, R40, R4 ;  /* 0x000000281404723c */ /* 0x004fec0000001804 */
[----:B------:R-:W-:Y:S01]  /*150f0*/  HMMA.16816.F32 R16, R24, R38, R16 ;  /* 0x000000261810723c */ /* 0x000fe20000001810 */
[----:B------:R-:W-:Y:S05]  /*15100*/  LDSM.16.M88.4 R36, [R195+0x8800] ;  /* 0x00880000c324783b */ /* 0x000fea0000000200 */
[C---:B------:R-:W-:Y:S06]  /*15110*/  HMMA.16816.F32 R48, R12.reuse, R64, R48 ;  /* 0x000000400c30723c */ /* 0x040fec0000001830 */
[C---:B------:R-:W-:Y:S01]  /*15120*/  HMMA.16816.F32 R80, R12.reuse, R66, R80 ;  /* 0x000000420c50723c */ /* 0x040fe20000001850 */
[----:B------:R-:W-:Y:S05]  /*15130*/  LDSM.16.M88.4 R64, [R197+0x3800] ;  /* 0x00380000c540783b */ /* 0x000fea0000000200 */
[C---:B---3--:R-:W-:Y:S06]  /*15140*/  HMMA.16816.F32 R76, R12.reuse, R56, R76 ;  /* 0x000000380c4c723c */ /* 0x048fec000000184c */
[----:B------:R-:W-:Y:S01]  /*15150*/  HMMA.16816.F32 R72, R12, R58, R72 ;  /* 0x0000003a0c48723c */ /* 0x000fe20000001848 */
[----:B------:R-:W2:Y:S04]  /*15160*/  LDSM.16.M88.4 R12, [R198+0xa000] ;  /* 0x00a00000c60c783b */ /* 0x000ea80000000200 */
[----:B------:R-:W-:Y:S01]  /*15170*/  LDSM.16.M88.4 R56, [R195+0x9800] ;  /* 0x00980000c338783b */ /* 0x000fe20000000200 */
[----:B------:R-:W-:Y:S06]  /*15180*/  HMMA.16816.F32 R4, R88, R84, R4 ;  /* 0x000000545804723c */ /* 0x000fec0000001804 */
[----:B------:R-:W-:Y:S01]  /*15190*/  HMMA.16816.F32 R16, R20, R42, R16 ;  /* 0x0000002a1410723c */ /* 0x000fe20000001810 */
[----:B------:R-:W-:Y:S05]  /*151a0*/  LDSM.16.M88.4 R40, [R222+0x4000] ;  /* 0x00400000de28783b */ /* 0x000fea0000000200 */
[C---:B----4-:R-:W-:Y:S06]  /*151b0*/  HMMA.16816.F32 R28, R24.reuse, R32, R28 ;  /* 0x00000020181c723c */ /* 0x050fec000000181c */
[C---:B------:R-:W-:Y:S01]  /*151c0*/  HMMA.16816.F32 R52, R24.reuse, R34, R52 ;  /* 0x000000221834723c */ /* 0x040fe20000001834 */
[----:B------:R-:W-:Y:S05]  /*151d0*/  LDSM.16.M88.4 R32, [R197+0x4000] ;  /* 0x00400000c520783b */ /* 0x000fea0000000200 */
[C---:B-1----:R-:W-:Y:S06]  /*151e0*/  HMMA.16816.F32 R48, R24.reuse, R8, R48 ;  /* 0x000000081830723c */ /* 0x042fec0000001830 */
[----:B------:R-:W-:Y:S01]  /*151f0*/  HMMA.16816.F32 R80, R24, R10, R80 ;  /* 0x0000000a1850723c */ /* 0x000fe20000001850 */
[----:B------:R-:W1:Y:S05]  /*15200*/  LDSM.16.M88.4 R8, [R195+0x9000] ;  /* 0x00900000c308783b */ /* 0x000e6a0000000200 */
[----:B--2---:R-:W-:Y:S06]  /*15210*/  HMMA.16816.F32 R4, R68, R12, R4 ;  /* 0x0000000c4404723c */ /* 0x004fec0000001804 */
[----:B------:R-:W-:Y:S01]  /*15220*/  HMMA.16816.F32 R16, R88, R86, R16 ;  /* 0x000000565810723c */ /* 0x000fe20000001810 */
[----:B------:R-:W-:Y:S05]  /*15230*/  LDSM.16.M88.4 R84, [R188+0x3800] ;  /* 0x00380000bc54783b */ /* 0x000fea0000000200 */
[C---:B------:R-:W-:Y:S06]  /*15240*/  HMMA.16816.F32 R28, R20.reuse, R36, R28 ;  /* 0x00000024141c723c */ /* 0x040fec000000181c */
[----:B------:R-:W-:Y:S01]  /*15250*/  HMMA.16816.F32 R52, R20, R38, R52 ;  /* 0x000000261434723c */ /* 0x000fe20000001834 */
[----:B------:R-:W-:Y:S05]  /*15260*/  LDSM.16.M88.4 R36, [R197+0x4800] ;  /* 0x00480000c524783b */ /* 0x000fea0000000200 */
[C---:B------:R-:W-:Y:S06]  /*15270*/  HMMA.16816.F32 R76, R24.reuse, R64, R76 ;  /* 0x00000040184c723c */ /* 0x040fec000000184c */
[----:B------:R-:W-:Y:S01]  /*15280*/  HMMA.16816.F32 R72, R24, R66, R72 ;  /* 0x000000421848723c */ /* 0x000fe20000001848 */
[----:B------:R-:W2:Y:S04]  /*15290*/  LDSM.16.M88.4 R24, [R108+0x4000] ;  /* 0x004000006c18783b */ /* 0x000ea80000000200 */
[----:B------:R-:W3:Y:S01]  /*152a0*/  LDSM.16.M88.4 R64, [R198+0xb000] ;  /* 0x00b00000c640783b */ /* 0x000ee20000000200 */
[----:B-1----:R-:W-:Y:S06]  /*152b0*/  HMMA.16816.F32 R48, R20, R8, R48 ;  /* 0x000000081430723c */ /* 0x002fec0000001830 */
[----:B------:R-:W-:Y:S06]  /*152c0*/  HMMA.16816.F32 R4, R40, R32, R4 ;  /* 0x000000202804723c */ /* 0x000fec0000001804 */
[----:B------:R-:W-:Y:S01]  /*152d0*/  HMMA.16816.F32 R16, R68, R14, R16 ;  /* 0x0000000e4410723c */ /* 0x000fe20000001810 */
[----:B------:R-:W-:Y:S05]  /*152e0*/  LDSM.16.M88.4 R12, [R63+0x4000] ;  /* 0x004000003f0c783b */ /* 0x000fea0000000200 */
        /* <DEDUP_REMOVED lines=8> */
[----:B------:R-:W-:Y:S06]  /*15370*/  HMMA.16816.F32 R48, R88, R100, R48 ;  /* 0x000000645830723c */ /* 0x000fec0000001830 */
[----:B--2---:R-:W-:Y:S06]  /*15380*/  HMMA.16816.F32 R4, R24, R92, R4 ;  /* 0x0000005c1804723c */ /* 0x004fec0000001804 */
[----:B------:R-:W-:Y:S01]  /*15390*/  HMMA.16816.F32 R16, R40, R34, R16 ;  /* 0x000000222810723c */ /* 0x000fe20000001810 */
[----:B------:R-:W2:Y:S05]  /*153a0*/  LDSM.16.M88.4 R32, [R197+0x5000] ;  /* 0x00500000c520783b */ /* 0x000eaa0000000200 */
[----:B------:R-:W-:Y:S06]  /*153b0*/  HMMA.16816.F32 R80, R88, R102, R80 ;  /* 0x000000665850723c */ /* 0x000fec0000001850 */
[C---:B------:R-:W-:Y:S06]  /*153c0*/  HMMA.16816.F32 R28, R68.reuse, R96, R28 ;  /* 0x00000060441c723c */ /* 0x040fec000000181c */
[----:B------:R-:W-:Y:S06]  /*153d0*/  HMMA.16816.F32 R52, R68, R98, R52 ;  /* 0x000000624434723c */ /* 0x000fec0000001834 */
[C---:B------:R-:W-:Y:S06]  /*153e0*/  HMMA.16816.F32 R76, R88.reuse, R84, R76 ;  /* 0x00000054584c723c */ /* 0x040fec000000184c */
[----:B------:R-:W-:Y:S01]  /*153f0*/  HMMA.16816.F32 R72, R88, R86, R72 ;  /* 0x000000565848723c */ /* 0x000fe20000001848 */
[----:B------:R-:W5:Y:S05]  /*15400*/  LDSM.16.M88.4 R84, [R197+0x5800] ;  /* 0x00580000c554783b */ /* 0x000f6a0000000200 */
[----:B---3--:R-:W-:Y:S06]  /*15410*/  HMMA.16816.F32 R48, R68, R64, R48 ;  /* 0x000000404430723c */ /* 0x008fec0000001830 */
[----:B-1----:R-:W-:Y:S06]  /*15420*/  HMMA.16816.F32 R4, R12, R8, R4 ;  /* 0x000000080c04723c */ /* 0x002fec0000001804 */
[----:B------:R-:W-:Y:S06]  /*15430*/  HMMA.16816.F32 R16, R24, R94, R16 ;  /* 0x0000005e1810723c */ /* 0x000fec0000001810 */
[----:B------:R-:W-:Y:S01]  /*15440*/  HMMA.16816.F32 R80, R68, R66, R80 ;  /* 0x000000424450723c */ /* 0x000fe20000001850 */
[----:B------:R-:W-:Y:S05]  /*15450*/  LDSM.16.M88.4 R64, [R188+0x4800] ;  /* 0x00480000bc40783b */ /* 0x000fea0000000200 */
[C---:B------:R-:W-:Y:S06]  /*15460*/  HMMA.16816.F32 R28, R40.reuse, R36, R28 ;  /* 0x00000024281c723c */ /* 0x040fec000000181c */
[----:B------:R-:W-:Y:S01]  /*15470*/  HMMA.16816.F32 R52, R40, R38, R52 ;  /* 0x000000262834723c */ /* 0x000fe20000001834 */
[----:B------:R-:W1:Y:S01]  /*15480*/  LDSM.16.M88.4 R36, [R195+0xb000] ;  /* 0x00b00000c324783b */ /* 0x000e620000000200 */
[----:B------:R-:W-:-:S04]  /*15490*/  FMUL.FTZ R4, R4, UR9 ;  /* 0x0000000904047c20 */ /* 0x000fc80008410000 */
[C---:B----4-:R-:W-:Y:S06]  /*154a0*/  HMMA.16816.F32 R76, R68.reuse, R56, R76 ;  /* 0x00000038444c723c */ /* 0x050fec000000184c */
[----:B------:R-:W-:Y:S01]  /*154b0*/  HMMA.16816.F32 R72, R68, R58, R72 ;  /* 0x0000003a4448723c */ /* 0x000fe20000001848 */
[----:B------:R-:W-:-:S05]  /*154c0*/  FMUL.FTZ R57, R5, UR9 ;  /* 0x0000000905397c20 */ /* 0x000fca0008410000 */
[----:B--2---:R-:W-:Y:S01]  /*154d0*/  HMMA.16816.F32 R48, R40, R32, R48 ;  /* 0x000000202830723c */ /* 0x004fe20000001830 */
[----:B------:R2:W-:Y:S01]  /*154e0*/  MUFU.TANH R33, R4 ;  /* 0x0000000400217308 */ /* 0x0005e20000002400 */
[----:B------:R-:W-:-:S04]  /*154f0*/  FMUL.FTZ R59, R7, UR9 ;  /* 0x00000009073b7c20 */ /* 0x000fc80008410000 */
[----:B------:R-:W-:Y:S01]  /*15500*/  HMMA.16816.F32 R16, R12, R10, R16 ;  /* 0x0000000a0c10723c */ /* 0x000fe20000001810 */
[----:B------:R-:W3:Y:S02]  /*15510*/  LDSM.16.M88.4 R8, [R195+0xb800] ;  /* 0x00b80000c308783b */ /* 0x000ee40000000200 */
[----:B------:R-:W4:Y:S03]  /*15520*/  MUFU.TANH R57, R57 ;  /* 0x0000003900397308 */ /* 0x000f260000002400 */
[----:B------:R-:W-:Y:S05]  /*15530*/  HMMA.16816.F32 R80, R40, R34, R80 ;  /* 0x000000222850723c */ /* 0x000fea0000001850 */
[----:B------:R-:W4:Y:S01]  /*15540*/  MUFU.TANH R59, R59 ;  /* 0x0000003b003b7308 */ /* 0x000f220000002400 */
[----:B------:R-:W-:Y:S01]  /*15550*/  HMMA.16816.F32 R28, R24, R20, R28 ;  /* 0x00000014181c723c */ /* 0x000fe2000000181c */
[----:B------:R-:W-:-:S02]  /*15560*/  FMUL.FTZ R35, R6, UR9 ;  /* 0x0000000906237c20 */ /* 0x000fc40008410000 */
[----:B--2---:R-:W2:Y:S03]  /*15570*/  LDSM.16.M88.4 R4, [R188+0x5000] ;  /* 0x00500000bc04783b */ /* 0x004ea60000000200 */
[C---:B-----5:R-:W-:Y:S01]  /*15580*/  HMMA.16816.F32 R76, R40.reuse, R84, R76 ;  /* 0x00000054284c723c */ /* 0x060fe2000000184c */
[----:B------:R-:W-:Y:S05]  /*15590*/  MUFU.TANH R35, R35 ;  /* 0x0000002300237308 */ /* 0x000fea0000002400 */
[----:B------:R-:W-:Y:S01]  /*155a0*/  HMMA.16816.F32 R72, R40, R86, R72 ;  /* 0x000000562848723c */ /* 0x000fe20000001848 */
[----:B------:R-:W-:Y:S01]  /*155b0*/  FMUL.FTZ R16, R16, UR9 ;  /* 0x0000000910107c20 */ /* 0x000fe20008410000 */
[----:B------:R-:W-:Y:S01]  /*155c0*/  FMUL.FTZ R17, R17, UR9 ;  /* 0x0000000911117c20 */ /* 0x000fe20008410000 */
[----:B------:R-:W-:Y:S01]  /*155d0*/  FMUL.FTZ R19, R19, UR9 ;  /* 0x0000000913137c20 */ /* 0x000fe20008410000 */
[----:B------:R-:W-:Y:S01]  /*155e0*/  FMUL.FTZ R18, R18, UR9 ;  /* 0x0000000912127c20 */ /* 0x000fe20008410000 */
[----:B------:R-:W5:Y:S01]  /*155f0*/  MUFU.TANH R63, R16 ;  /* 0x00000010003f7308 */ /* 0x000f620000002400 */
[----:B------:R-:W-:Y:S01]  /*15600*/  HMMA.16816.F32 R52, R24, R22, R52 ;  /* 0x000000161834723c */ /* 0x000fe20000001834 */
[----:B------:R-:W4:Y:S01]  /*15610*/  LDSM.16.M88.4 R20, [R188+0x5800] ;  /* 0x00580000bc14783b */ /* 0x000f220000000200 */
[----:B------:R-:W-:-:S04]  /*15620*/  DEPBAR.LE SB0, 0x0 ;  /* 0x000080000000791a */ /* 0x000fc80000000000 */
[----:B-1----:R-:W-:Y:S01]  /*15630*/  HMMA.16816.F32 R48, R24, R36, R48 ;  /* 0x000000241830723c */ /* 0x002fe20000001830 */
[----:B------:R1:W5:Y:S05]  /*15640*/  MUFU.TANH R37, R18 ;  /* 0x0000001200257308 */ /* 0x00036a0000002400 */
[----:B------:R-:W-:Y:S03]  /*15650*/  HMMA.16816.F32 R28, R12, R64, R28 ;  /* 0x000000400c1c723c */ /* 0x000fe6000000181c */
[----:B------:R-:W5:Y:S03]  /*15660*/  MUFU.TANH R17, R17 ;  /* 0x0000001100117308 */ /* 0x000f660000002400 */
[C---:B------:R-:W-:Y:S05]  /*15670*/  HMMA.16816.F32 R80, R24.reuse, R38, R80 ;  /* 0x000000261850723c */ /* 0x040fea0000001850 */
[----:B------:R-:W5:Y:S01]  /*15680*/  MUFU.TANH R19, R19 ;  /* 0x0000001300137308 */ /* 0x000f620000002400 */
[----:B---3--:R-:W-:Y:S01]  /*15690*/  HMMA.16816.F32 R76, R24, R8, R76 ;  /* 0x00000008184c723c */ /* 0x008fe2000000184c */
[----:B-1----:R-:W-:-:S05]  /*156a0*/  VIADD R18, R109, 0x19 ;  /* 0x000000196d127836 */ /* 0x002fca0000000000 */
[----:B------:R-:W-:Y:S06]  /*156b0*/  HMMA.16816.F32 R72, R24, R10, R72 ;  /* 0x0000000a1848723c */ /* 0x000fec0000001848 */
[----:B------:R-:W-:Y:S01]  /*156c0*/  HMMA.16816.F32 R52, R12, R66, R52 ;  /* 0x000000420c34723c */ /* 0x000fe20000001834 */
[----:B------:R-:W-:Y:S01]  /*156d0*/  FMUL.FTZ R11, R30, UR9 ;  /* 0x000000091e0b7c20 */ /* 0x000fe20008410000 */
[----:B------:R-:W-:Y:S01]  /*156e0*/  FMUL.FTZ R28, R28, UR9 ;  /* 0x000000091c1c7c20 */ /* 0x000fe20008410000 */
[----:B------:R-:W-:-:S03]  /*156f0*/  FMUL.FTZ R9, R29, UR9 ;  /* 0x000000091d097c20 */ /* 0x000fc60008410000 */
[C---:B--2---:R-:W-:Y:S01]  /*15700*/  HMMA.16816.F32 R48, R12.reuse, R4, R48 ;  /* 0x000000040c30723c */ /* 0x044fe20000001830 */
[----:B------:R-:W1:Y:S05]  /*15710*/  MUFU.TANH R39, R28 ;  /* 0x0000001c00277308 */ /* 0x000e6a0000002400 */
[C---:B------:R-:W-:Y:S01]  /*15720*/  HMMA.16816.F32 R80, R12.reuse, R6, R80 ;  /* 0x000000060c50723c */ /* 0x040fe20000001850 */
[----:B------:R-:W-:Y:S01]  /*15730*/  IADD3 R4, R61, R60, -R209 ;  /* 0x0000003c3d047210 */ /* 0x000fe20007ffe8d1 */
[----:B------:R-:W-:Y:S01]  /*15740*/  FMUL.FTZ R5, R31, UR9 ;  /* 0x000000091f057c20 */ /* 0x000fe20008410000 */
[----:B------:R-:W2:Y:S03]  /*15750*/  MUFU.TANH R11, R11 ;  /* 0x0000000b000b7308 */ /* 0x000ea60000002400 */
[----:B------:R-:W-:Y:S01]  /*15760*/  VIADD R4, R4, UR8 ;  /* 0x0000000804047c36 */ /* 0x000fe20008000000 */
[----:B----4-:R-:W-:Y:S01]  /*15770*/  HMMA.16816.F32 R76, R12, R20, R76 ;  /* 0x000000140c4c723c */ /* 0x010fe2000000184c */
[----:B------:R-:W-:-:S03]  /*15780*/  VIADD R6, R109, 0x9 ;  /* 0x000000096d067836 */ /* 0x000fc60000000000 */
[----:B------:R-:W-:Y:S01]  /*15790*/  VIMNMX R2, R4, R61, PT ;  /* 0x0000003d04027248 */ /* 0x000fe20003fe0100 */
[----:B------:R-:W-:Y:S01]  /*157a0*/  FMUL.FTZ R7, R52, UR9 ;  /* 0x0000000934077c20 */ /* 0x000fe20008410000 */
[----:B------:R-:W-:Y:S01]  /*157b0*/  VIADDMNMX R3, R4, 0x8, R61, PT ;  /* 0x0000000804037846 */ /* 0x000fe2000380013d */
[----:B------:R-:W-:Y:S01]  /*157c0*/  VIADD R4, R109, 0x1 ;  /* 0x000000016d047836 */ /* 0x000fe20000000000 */
[----:B------:R-:W-:Y:S01]  /*157d0*/  HMMA.16816.F32 R72, R12, R22, R72 ;  /* 0x000000160c48723c */ /* 0x000fe20000001848 */
[----:B------:R-:W-:Y:S01]  /*157e0*/  FMUL.FTZ R25, R53, UR9 ;  /* 0x0000000935197c20 */ /* 0x000fe20008410000 */
[----:B------:R-:W-:Y:S01]  /*157f0*/  FMUL.FTZ R29, R55, UR9 ;  /* 0x00000009371d7c20 */ /* 0x000fe20008410000 */
[----:B------:R-:W3:Y:S01]  /*15800*/  MUFU.TANH R9, R9 ;  /* 0x0000000900097308 */ /* 0x000ee20000002400 */
[C---:B------:R-:W-:Y:S01]  /*15810*/  ISETP.GE.AND P4, PT, R4.reuse, R2, PT ;  /* 0x000000020400720c */ /* 0x040fe20003f86270 */
[----:B------:R-:W-:Y:S01]  /*15820*/  FMUL.FTZ R49, R49, UR9 ;  /* 0x0000000931317c20 */ /* 0x000fe20008410000 */
[-C--:B------:R-:W-:Y:S01]  /*15830*/  ISETP.GE.AND P0, PT, R4, R3.reuse, PT ;  /* 0x000000030400720c */ /* 0x080fe20003f06270 */
[----:B------:R-:W-:Y:S01]  /*15840*/  VIADD R15, R109, 0x8 ;  /* 0x000000086d0f7836 */ /* 0x000fe20000000000 */
[----:B------:R-:W-:Y:S01]  /*15850*/  I2FP.F32.S32 R4, R4 ;  /* 0x0000000400047245 */ /* 0x000fe20000201400 */
[----:B------:R-:W-:Y:S01]  /*15860*/  FMUL.FTZ R23, R54, UR9 ;  /* 0x0000000936177c20 */ /* 0x000fe20008410000 */
[-C--:B------:R-:W-:Y:S01]  /*15870*/  ISETP.GE.AND P6, PT, R6, R2.reuse, PT ;  /* 0x000000020600720c */ /* 0x080fe20003fc6270 */
[----:B------:R-:W4:Y:S01]  /*15880*/  MUFU.TANH R5, R5 ;  /* 0x0000000500057308 */ /* 0x000f220000002400 */
[----:B------:R-:W-:Y:S01]  /*15890*/  ISETP.GE.AND P5, PT, R15, R2, PT ;  /* 0x000000020f00720c */ /* 0x000fe20003fa6270 */
[CC--:B------:R-:W-:Y:S01]  /*158a0*/  FFMA.FTZ R12, R0.reuse, R4.reuse, R57 ;  /* 0x00000004000c7223 */ /* 0x0c0fe20000010039 */
[----:B------:R-:W-:Y:S01]  /*158b0*/  FFMA.FTZ R21, R0, R4, R59 ;  /* 0x0000000400157223 */ /* 0x000fe2000001003b */
[----:B------:R-:W-:Y:S01]  /*158c0*/  VIADD R4, R109, 0x10 ;  /* 0x000000106d047836 */ /* 0x000fe20000000000 */
[----:B------:R-:W-:Y:S01]  /*158d0*/  ISETP.GE.AND P2, PT, R15, R3, PT ;  /* 0x000000030f00720c */ /* 0x000fe20003f46270 */
[----:B------:R-:W-:Y:S01]  /*158e0*/  FMUL.FTZ R51, R51, UR9 ;  /* 0x0000000933337c20 */ /* 0x000fe20008410000 */
[----:B------:R-:W-:Y:S01]  /*158f0*/  I2FP.F32.S32 R15, R15 ;  /* 0x0000000f000f7245 */ /* 0x000fe20000201400 */
[----:B------:R-:W4:Y:S01]  /*15900*/  MUFU.TANH R7, R7 ;  /* 0x0000000700077308 */ /* 0x000f220000002400 */
[----:B------:R-:W-:Y:S01]  /*15910*/  ISETP.GE.AND P1, PT, R6, R3, PT ;  /* 0x000000030600720c */ /* 0x000fe20003f26270 */
[----:B------:R-:W-:Y:S01]  /*15920*/  FMUL.FTZ R80, R80, UR9 ;  /* 0x0000000950507c20 */ /* 0x000fe20008410000 */
[----:B------:R-:W-:Y:S01]  /*15930*/  FSEL R12, R12, -INF , !P4 ;  /* 0xff8000000c0c7808 */ /* 0x000fe20006000000 */
[CC--:B-----5:R-:W-:Y:S01]  /*15940*/  FFMA.FTZ R16, R0.reuse, R15.reuse, R63 ;  /* 0x0000000f00107223 */ /* 0x0e0fe2000001003f */
[----:B------:R-:W-:Y:S01]  /*15950*/  FSEL R21, R21, -INF , !P0 ;  /* 0xff80000015157808 */ /* 0x000fe20004000000 */
[----:B------:R-:W-:Y:S01]  /*15960*/  FFMA.FTZ R15, R0, R15, R37 ;  /* 0x0000000f000f7223 */ /* 0x000fe20000010025 */
[----:B------:R-:W-:Y:S01]  /*15970*/  I2FP.F32.S32 R6, R6 ;  /* 0x0000000600067245 */ /* 0x000fe20000201400 */
[----:B------:R-:W5:Y:S01]  /*15980*/  MUFU.TANH R23, R23 ;  /* 0x0000001700177308 */ /* 0x000f620000002400 */
[----:B------:R-:W-:Y:S01]  /*15990*/  ISETP.GE.AND P4, PT, R4, R2, PT ;  /* 0x000000020400720c */ /* 0x000fe20003f86270 */
[----:B------:R-:W-:Y:S01]  /*159a0*/  FMUL.FTZ R82, R82, UR9 ;  /* 0x0000000952527c20 */ /* 0x000fe20008410000 */
[-C--:B------:R-:W-:Y:S01]  /*159b0*/  ISETP.GE.AND P0, PT, R4, R3.reuse, PT ;  /* 0x000000030400720c */ /* 0x080fe20003f06270 */
[C---:B------:R-:W-:Y:S01]  /*159c0*/  FFMA.FTZ R14, R0.reuse, R6, R17 ;  /* 0x00000006000e7223 */ /* 0x040fe20000010011 */
[----:B------:R-:W-:Y:S01]  /*159d0*/  I2FP.F32.S32 R4, R4 ;  /* 0x0000000400047245 */ /* 0x000fe20000201400 */
[----:B------:R-:W-:Y:S01]  /*159e0*/  FFMA.FTZ R13, R0, R6, R19 ;  /* 0x00000006000d7223 */ /* 0x000fe20000010013 */
[C---:B------:R-:W-:Y:S01]  /*159f0*/  IADD3 R6, R109.reuse, 0x11, RZ ;  /* 0x000000116d067810 */ /* 0x040fe20007ffe0ff */
[----:B------:R-:W5:Y:S01]  /*15a00*/  MUFU.TANH R25, R25 ;  /* 0x0000001900197308 */ /* 0x000f620000002400 */
[----:B------:R-:W-:Y:S01]  /*15a10*/  FSEL R16, R16, -INF , !P5 ;  /* 0xff80000010107808 */ /* 0x000fe20006800000 */
[CC--:B-1----:R-:W-:Y:S01]  /*15a20*/  FFMA.FTZ R10, R0.reuse, R4.reuse, R39 ;  /* 0x00000004000a7223 */ /* 0x0c2fe20000010027 */
[----:B--2---:R-:W-:Y:S01]  /*15a30*/  FFMA.FTZ R11, R0, R4, R11 ;  /* 0x00000004000b7223 */ /* 0x004fe2000001000b */
[----:B------:R-:W-:Y:S01]  /*15a40*/  VIADD R4, R109, 0x18 ;  /* 0x000000186d047836 */ /* 0x000fe20000000000 */
[----:B------:R-:W-:Y:S01]  /*15a50*/  FSEL R15, R15, -INF , !P2 ;  /* 0xff8000000f0f7808 */ /* 0x000fe20005000000 */
[----:B------:R-:W-:Y:S01]  /*15a60*/  FMUL.FTZ R27, R48, UR9 ;  /* 0x00000009301b7c20 */ /* 0x000fe20008410000 */
[C---:B------:R-:W-:Y:S01]  /*15a70*/  ISETP.GE.AND P5, PT, R6.reuse, R2, PT ;  /* 0x000000020600720c */ /* 0x040fe20003fa6270 */
[----:B------:R-:W1:Y:S01]  /*15a80*/  MUFU.TANH R29, R29 ;  /* 0x0000001d001d7308 */ /* 0x000e620000002400 */
[-C--:B------:R-:W-:Y:S01]  /*15a90*/  ISETP.GE.AND P2, PT, R6, R3.reuse, PT ;  /* 0x000000030600720c */ /* 0x080fe20003f46270 */
[----:B------:R-:W-:Y:S01]  /*15aa0*/  FMUL.FTZ R50, R50, UR9 ;  /* 0x0000000932327c20 */ /* 0x000fe20008410000 */
[----:B------:R-:W-:Y:S01]  /*15ab0*/  I2FP.F32.S32 R6, R6 ;  /* 0x0000000600067245 */ /* 0x000fe20000201400 */
[----:B------:R-:W-:Y:S01]  /*15ac0*/  FMUL.FTZ R77, R77, UR9 ;  /* 0x000000094d4d7c20 */ /* 0x000fe20008410000 */
[----:B------:R-:W-:Y:S01]  /*15ad0*/  FSEL R14, R14, -INF , !P6 ;  /* 0xff8000000e0e7808 */ /* 0x000fe20007000000 */
[----:B------:R-:W-:Y:S01]  /*15ae0*/  FMUL.FTZ R79, R79, UR9 ;  /* 0x000000094f4f7c20 */ /* 0x000fe20008410000 */
[----:B------:R-:W-:Y:S01]  /*15af0*/  FSEL R13, R13, -INF , !P1 ;  /* 0xff8000000d0d7808 */ /* 0x000fe20004800000 */
[----:B------:R-:W2:Y:S01]  /*15b00*/  MUFU.TANH R49, R49 ;  /* 0x0000003100317308 */ /* 0x000ea20000002400 */
[----:B------:R-:W-:Y:S01]  /*15b10*/  ISETP.GE.AND P6, PT, R4, R2, PT ;  /* 0x000000020400720c */ /* 0x000fe20003fc6270 */
[-C--:B---3--:R-:W-:Y:S01]  /*15b20*/  FFMA.FTZ R8, R0, R6.reuse, R9 ;  /* 0x0000000600087223 */ /* 0x088fe20000010009 */
[-C--:B------:R-:W-:Y:S01]  /*15b30*/  ISETP.GE.AND P1, PT, R4, R3.reuse, PT ;  /* 0x000000030400720c */ /* 0x080fe20003f26270 */
[----:B----4-:R-:W-:Y:S01]  /*15b40*/  FFMA.FTZ R9, R0, R6, R5 ;  /* 0x0000000600097223 */ /* 0x010fe20000010005 */
[----:B------:R-:W-:Y:S01]  /*15b50*/  I2FP.F32.S32 R4, R4 ;  /* 0x0000000400047245 */ /* 0x000fe20000201400 */
[----:B------:R-:W-:Y:S01]  /*15b60*/  VIADD R20, R109, 0x21 ;  /* 0x000000216d147836 */ /* 0x000fe20000000000 */
[----:B------:R-:W-:Y:S01]  /*15b70*/  FSEL R10, R10, -INF , !P4 ;  /* 0xff8000000a0a7808 */ /* 0x000fe20006000000 */
[----:B------:R-:W3:Y:S01]  /*15b80*/  MUFU.TANH R51, R51 ;  /* 0x0000003300337308 */ /* 0x000ee20000002400 */
[----:B------:R-:W-:Y:S01]  /*15b90*/  FSEL R11, R11, -INF , !P0 ;  /* 0xff8000000b0b7808 */ /* 0x000fe20004000000 */
[----:B------:R-:W-:Y:S01]  /*15ba0*/  FFMA.FTZ R6, R0, R4, R7 ;  /* 0x0000000400067223 */ /* 0x000fe20000010007 */
[----:B------:R-:W-:Y:S01]  /*15bb0*/  ISETP.GE.AND P4, PT, R18, R2, PT ;  /* 0x000000021200720c */ /* 0x000fe20003f86270 */
[----:B-----5:R-:W-:Y:S01]  /*15bc0*/  FFMA.FTZ R7, R0, R4, R23 ;  /* 0x0000000400077223 */ /* 0x020fe20000010017 */
[-C--:B------:R-:W-:Y:S01]  /*15bd0*/  ISETP.GE.AND P0, PT, R18, R3.reuse, PT ;  /* 0x000000031200720c */ /* 0x080fe20003f06270 */
[----:B------:R-:W-:Y:S01]  /*15be0*/  FMUL.FTZ R76, R76, UR9 ;  /* 0x000000094c4c7c20 */ /* 0x000fe20008410000 */
[----:B------:R-:W-:Y:S01]  /*15bf0*/  I2FP.F32.S32 R18, R18 ;  /* 0x0000001200127245 */ /* 0x000fe20000201400 */
[----:B------:R-:W4:Y:S01]  /*15c00*/  MUFU.TANH R17, R80 ;  /* 0x0000005000117308 */ /* 0x000f220000002400 */
[----:B------:R-:W-:Y:S01]  /*15c10*/  FMUL.FTZ R78, R78, UR9 ;  /* 0x000000094e4e7c20 */ /* 0x000fe20008410000 */
[----:B------:R-:W-:Y:S01]  /*15c20*/  FSEL R6, R6, -INF , !P6 ;  /* 0xff80000006067808 */ /* 0x000fe20007000000 */
[----:B------:R-:W-:Y:S01]  /*15c30*/  FMUL.FTZ R81, R81, UR9 ;  /* 0x0000000951517c20 */ /* 0x000fe20008410000 */
[CC--:B------:R-:W-:Y:S01]  /*15c40*/  FFMA.FTZ R4, R0.reuse, R18.reuse, R25 ;  /* 0x0000001200047223 */ /* 0x0c0fe20000010019 */
[----:B-1----:R-:W-:Y:S01]  /*15c50*/  FFMA.FTZ R5, R0, R18, R29 ;  /* 0x0000001200057223 */ /* 0x002fe2000001001d */
[----:B------:R-:W-:Y:S01]  /*15c60*/  IADD3 R18, R109, 0x28, RZ ;  /* 0x000000286d127810 */ /* 0x000fe20007ffe0ff */
[----:B------:R-:W-:Y:S01]  /*15c70*/  FMUL.FTZ R83, R83, UR9 ;  /* 0x0000000953537c20 */ /* 0x000fe20008410000 */
[----:B------:R-:W1:Y:S01]  /*15c80*/  MUFU.TANH R19, R82 ;  /* 0x0000005200137308 */ /* 0x000e620000002400 */
[----:B------:R-:W-:Y:S01]  /*15c90*/  FSEL R7, R7, -INF , !P1 ;  /* 0xff80000007077808 */ /* 0x000fe20004800000 */
[----:B------:R-:W-:Y:S01]  /*15ca0*/  VIADD R22, R109, 0x20 ;  /* 0x000000206d167836 */ /* 0x000fe20000000000 */
[----:B------:R-:W-:Y:S01]  /*15cb0*/  FSEL R4, R4, -INF , !P4 ;  /* 0xff80000004047808 */ /* 0x000fe20006000000 */
[----:B------:R-:W-:Y:S01]  /*15cc0*/  FMUL.FTZ R72, R72, UR9 ;  /* 0x0000000948487c20 */ /* 0x000fe20008410000 */
[----:B------:R-:W-:Y:S01]  /*15cd0*/  FSEL R5, R5, -INF , !P0 ;  /* 0xff80000005057808 */ /* 0x000fe20004000000 */
[----:B------:R-:W-:Y:S01]  /*15ce0*/  FMUL.FTZ R73, R73, UR9 ;  /* 0x0000000949497c20 */ /* 0x000fe20008410000 */
[CC--:B------:R-:W-:Y:S01]  /*15cf0*/  ISETP.GE.AND P6, PT, R20.reuse, R2.reuse, PT ;  /* 0x000000021400720c */ /* 0x0c0fe20003fc6270 */
[----:B------:R-:W5:Y:S01]  /*15d00*/  MUFU.TANH R27, R27 ;  /* 0x0000001b001b7308 */ /* 0x000f620000002400 */
[-C--:B------:R-:W-:Y:S01]  /*15d10*/  ISETP.GE.AND P1, PT, R20, R3.reuse, PT ;  /* 0x000000031400720c */ /* 0x080fe20003f26270 */
[----:B------:R-:W-:Y:S01]  /*15d20*/  FMUL.FTZ R75, R75, UR9 ;  /* 0x000000094b4b7c20 */ /* 0x000fe20008410000 */
[----:B------:R-:W-:Y:S01]  /*15d30*/  ISETP.GE.AND P4, PT, R18, R2, PT ;  /* 0x000000021200720c */ /* 0x000fe20003f86270 */
[----:B------:R-:W-:Y:S01]  /*15d40*/  FMUL.FTZ R74, R74, UR9 ;  /* 0x000000094a4a7c20 */ /* 0x000fe20008410000 */
[----:B------:R-:W-:-:S02]  /*15d50*/  ISETP.GE.AND P0, PT, R18, R3, PT ;  /* 0x000000031200720c */ /* 0x000fc40003f06270 */
[----:B------:R-:W-:Y:S01]  /*15d60*/  I2FP.F32.S32 R20, R20 ;  /* 0x0000001400147245 */ /* 0x000fe20000201400 */
[----:B------:R-:W5:Y:S01]  /*15d70*/  MUFU.TANH R31, R50 ;  /* 0x00000032001f7308 */ /* 0x000f620000002400 */
[----:B------:R-:W-:Y:S02]  /*15d80*/  I2FP.F32.S32 R18, R18 ;  /* 0x0000001200127245 */ /* 0x000fe40000201400 */
[----:B------:R-:W-:Y:S01]  /*15d90*/  FSEL R8, R8, -INF , !P5 ;  /* 0xff80000008087808 */ /* 0x000fe20006800000 */
[CC--:B--2---:R-:W-:Y:S01]  /*15da0*/  FFMA.FTZ R49, R0.reuse, R20.reuse, R49 ;  /* 0x0000001400317223 */ /* 0x0c4fe20000010031 */
[C---:B---3--:R-:W-:Y:S01]  /*15db0*/  FFMA.FTZ R51, R0.reuse, R20, R51 ;  /* 0x0000001400337223 */ /* 0x048fe20000010033 */
[CC--:B----4-:R-:W-:Y:S01]  /*15dc0*/  FFMA.FTZ R166, R0.reuse, R18.reuse, R17 ;  /* 0x0000001200a67223 */ /* 0x0d0fe20000010011 */
[----:B-1----:R-:W-:Y:S01]  /*15dd0*/  FFMA.FTZ R201, R0, R18, R19 ;  /* 0x0000001200c97223 */ /* 0x002fe20000010013 */
[----:B------:R-:W1:Y:S01]  /*15de0*/  MUFU.TANH R23, R76 ;  /* 0x0000004c00177308 */ /* 0x000e620000002400 */
[----:B------:R-:W-:Y:S01]  /*15df0*/  VIADD R20, R109, 0x30 ;  /* 0x000000306d147836 */ /* 0x000fe20000000000 */
[----:B------:R-:W-:Y:S01]  /*15e00*/  FSEL R9, R9, -INF , !P2 ;  /* 0xff80000009097808 */ /* 0x000fe20005000000 */
[C---:B------:R-:W-:Y:S01]  /*15e10*/  VIADD R18, R109.reuse, 0x31 ;  /* 0x000000316d127836 */ /* 0x040fe20000000000 */
[C---:B------:R-:W-:Y:S01]  /*15e20*/  ISETP.GE.AND P5, PT, R22.reuse, R2, PT ;  /* 0x000000021600720c */ /* 0x040fe20003fa6270 */
[----:B------:R-:W-:Y:S01]  /*15e30*/  VIADD R19, R109, 0x29 ;  /* 0x000000296d137836 */ /* 0x000fe20000000000 */
[----:B------:R-:W-:-:S02]  /*15e40*/  ISETP.GE.AND P2, PT, R22, R3, PT ;  /* 0x000000031600720c */ /* 0x000fc40003f46270 */
[----:B------:R-:W-:Y:S01]  /*15e50*/  MUFU.TANH R77, R77 ;  /* 0x0000004d004d7308 */ /* 0x000fe20000002400 */
[----:B------:R-:W-:Y:S02]  /*15e60*/  I2FP.F32.S32 R22, R22 ;  /* 0x0000001600167245 */ /* 0x000fe40000201400 */
[----:B------:R-:W-:Y:S02]  /*15e70*/  FSEL R174, R49, -INF , !P6 ;  /* 0xff80000031ae7808 */ /* 0x000fe40007000000 */
[----:B------:R-:W-:Y:S01]  /*15e80*/  FSEL R171, R51, -INF , !P1 ;  /* 0xff80000033ab7808 */ /* 0x000fe20004800000 */
[-C--:B-----5:R-:W-:Y:S01]  /*15e90*/  FFMA.FTZ R27, R0, R22.reuse, R27 ;  /* 0x00000016001b7223 */ /* 0x0a0fe2000001001b */
[----:B------:R-:W-:Y:S01]  /*15ea0*/  FSEL R166, R166, -INF , !P4 ;  /* 0xff800000a6a67808 */ /* 0x000fe20006000000 */
[----:B------:R-:W2:Y:S01]  /*15eb0*/  MUFU.TANH R25, R78 ;  /* 0x0000004e00197308 */ /* 0x000ea20000002400 */
[----:B------:R-:W-:Y:S01]  /*15ec0*/  FSEL R201, R201, -INF , !P0 ;  /* 0xff800000c9c97808 */ /* 0x000fe20004000000 */
[----:B------:R-:W-:Y:S01]  /*15ed0*/  FFMA.FTZ R31, R0, R22, R31 ;  /* 0x00000016001f7223 */ /* 0x000fe2000001001f */
[----:B------:R-:W-:-:S02]  /*15ee0*/  ISETP.GE.AND P6, PT, R20, R2, PT ;  /* 0x000000021400720c */ /* 0x000fc40003fc6270 */
[-C--:B------:R-:W-:Y:S02]  /*15ef0*/  ISETP.GE.AND P1, PT, R20, R3.reuse, PT ;  /* 0x000000031400720c */ /* 0x080fe40003f26270 */
[C---:B------:R-:W-:Y:S01]  /*15f00*/  ISETP.GE.AND P4, PT, R18.reuse, R2, PT ;  /* 0x000000021200720c */ /* 0x040fe20003f86270 */
[----:B------:R-:W3:Y:S01]  /*15f10*/  MUFU.TANH R79, R79 ;  /* 0x0000004f004f7308 */ /* 0x000ee20000002400 */
[----:B------:R-:W-:Y:S02]  /*15f20*/  ISETP.GE.AND P0, PT, R18, R3, PT ;  /* 0x000000031200720c */ /* 0x000fe40003f06270 */
[----:B------:R-:W-:Y:S02]  /*15f30*/  I2FP.F32.S32 R20, R20 ;  /* 0x0000001400147245 */ /* 0x000fe40000201400 */
[----:B------:R-:W-:Y:S02]  /*15f40*/  I2FP.F32.S32 R18, R18 ;  /* 0x0000001200127245 */ /* 0x000fe40000201400 */
[----:B------:R-:W-:Y:S01]  /*15f50*/  FSEL R164, R27, -INF , !P5 ;  /* 0xff8000001ba47808 */ /* 0x000fe20006800000 */
[----:B------:R-:W4:Y:S01]  /*15f60*/  MUFU.TANH R81, R81 ;  /* 0x0000005100517308 */ /* 0x000f220000002400 */
[CC--:B-1----:R-:W-:Y:S01]  /*15f70*/  FFMA.FTZ R23, R0.reuse, R20.reuse, R23 ;  /* 0x0000001400177223 */ /* 0x0c2fe20000010017 */
[C---:B--2---:R-:W-:Y:S01]  /*15f80*/  FFMA.FTZ R25, R0.reuse, R20, R25 ;  /* 0x0000001400197223 */ /* 0x044fe20000010019 */
[----:B------:R-:W-:Y:S01]  /*15f90*/  FFMA.FTZ R77, R0, R18, R77 ;  /* 0x00000012004d7223 */ /* 0x000fe2000001004d */
[----:B------:R-:W-:-:S02]  /*15fa0*/  FSEL R203, R31, -INF , !P2 ;  /* 0xff8000001fcb7808 */ /* 0x000fc40005000000 */
[----:B------:R-:W-:Y:S02]  /*15fb0*/  ISETP.GE.AND P5, PT, R19, R2, PT ;  /* 0x000000021300720c */ /* 0x000fe40003fa6270 */
[----:B------:R-:W1:Y:S01]  /*15fc0*/  MUFU.TANH R83, R83 ;  /* 0x0000005300537308 */ /* 0x000e620000002400 */
[C---:B---3--:R-:W-:Y:S01]  /*15fd0*/  FFMA.FTZ R79, R0.reuse, R18, R79 ;  /* 0x00000012004f7223 */ /* 0x048fe2000001004f */
[----:B------:R-:W-:Y:S01]  /*15fe0*/  VIADD R18, R109, 0x38 ;  /* 0x000000386d127836 */ /* 0x000fe20000000000 */
[----:B------:R-:W-:Y:S02]  /*15ff0*/  ISETP.GE.AND P2, PT, R19, R3, PT ;  /* 0x000000031300720c */ /* 0x000fe40003f46270 */
[----:B------:R-:W-:Y:S02]  /*16000*/  I2FP.F32.S32 R19, R19 ;  /* 0x0000001300137245 */ /* 0x000fe40000201400 */
[----:B------:R-:W-:Y:S01]  /*16010*/  FSEL R202, R23, -INF , !P6 ;  /* 0xff80000017ca7808 */ /* 0x000fe20007000000 */
[----:B------:R-:W2:Y:S01]  /*16020*/  MUFU.TANH R17, R72 ;  /* 0x0000004800117308 */ /* 0x000ea20000002400 */
[----:B------:R-:W-:Y:S01]  /*16030*/  FSEL R177, R25, -INF , !P1 ;  /* 0xff80000019b17808 */ /* 0x000fe20004800000 */
[----:B----4-:R-:W-:Y:S01]  /*16040*/  FFMA.FTZ R81, R0, R19, R81 ;  /* 0x0000001300517223 */ /* 0x010fe20000010051 */
[----:B------:R-:W-:-:S02]  /*16050*/  ISETP.GE.AND P6, PT, R18, R2, PT ;  /* 0x000000021200720c */ /* 0x000fc40003fc6270 */
[----:B------:R-:W-:Y:S02]  /*16060*/  ISETP.GE.AND P1, PT, R18, R3, PT ;  /* 0x000000031200720c */ /* 0x000fe40003f26270 */
[----:B------:R-:W-:Y:S01]  /*16070*/  I2FP.F32.S32 R18, R18 ;  /* 0x0000001200127245 */ /* 0x000fe20000201400 */
[----:B------:R-:W-:Y:S01]  /*16080*/  MUFU.TANH R73, R73 ;  /* 0x0000004900497308 */ /* 0x000fe20000002400 */
[C---:B-1----:R-:W-:Y:S01]  /*16090*/  FFMA.FTZ R83, R0.reuse, R19, R83 ;  /* 0x0000001300537223 */ /* 0x042fe20000010053 */
[----:B------:R-:W-:Y:S02]  /*160a0*/  FSEL R168, R81, -INF , !P5 ;  /* 0xff80000051a87808 */ /* 0x000fe40006800000 */
[----:B------:R-:W-:Y:S02]  /*160b0*/  I2FP.F32.S32 R20, R109 ;  /* 0x0000006d00147245 */ /* 0x000fe40000201400 */
[----:B------:R-:W-:Y:S02]  /*160c0*/  FSEL R175, R83, -INF , !P2 ;  /* 0xff80000053af7808 */ /* 0x000fe40005000000 */
[----:B------:R-:W1:Y:S01]  /*160d0*/  MUFU.TANH R19, R74 ;  /* 0x0000004a00137308 */ /* 0x000e620000002400 */
[C---:B--2---:R-:W-:Y:S01]  /*160e0*/  FFMA.FTZ R178, R0.reuse, R18, R17 ;  /* 0x0000001200b27223 */ /* 0x044fe20000010011 */
[C---:B------:R-:W-:Y:S01]  /*160f0*/  ISETP.GE.AND P5, PT, R109.reuse, R2, PT ;  /* 0x000000026d00720c */ /* 0x040fe20003fa6270 */
[----:B------:R-:W-:Y:S01]  /*16100*/  FFMA.FTZ R17, R0, R20, R35 ;  /* 0x0000001400117223 */ /* 0x000fe20000010023 */
[----:B------:R-:W-:Y:S01]  /*16110*/  BAR.SYNC.DEFER_BLOCKING 0x0 ;  /* 0x0000000000007b1d */ /* 0x000fe20000010000 */
[----:B------:R-:W-:-:S02]  /*16120*/  ISETP.GE.AND P2, PT, R109, R3, PT ;  /* 0x000000036d00720c */ /* 0x000fc40003f46270 */
[----:B------:R-:W-:Y:S02]  /*16130*/  FSEL R178, R178, -INF , !P6 ;  /* 0xff800000b2b27808 */ /* 0x000fe40007000000 */
[----:B------:R-:W-:Y:S01]  /*16140*/  ISETP.GT.AND P6, PT, R215, R204, PT ;  /* 0x000000ccd700720c */ /* 0x000fe20003fc4270 */
[----:B------:R-:W2:Y:S01]  /*16150*/  MUFU.TANH R75, R75 ;  /* 0x0000004b004b7308 */ /* 0x000ea20000002400 */
[----:B------:R-:W-:Y:S02]  /*16160*/  IADD3 R109, R109, 0x39, RZ ;  /* 0x000000396d6d7810 */ /* 0x000fe40007ffe0ff */
[----:B------:R-:W-:Y:S02]  /*16170*/  FSEL R200, R77, -INF , !P4 ;  /* 0xff8000004dc87808 */ /* 0x000fe40006000000 */
[----:B------:R-:W-:Y:S01]  /*16180*/  I2FP.F32.S32 R22, R109 ;  /* 0x0000006d00167245 */ /* 0x000fe20000201400 */
[C---:B-1----:R-:W-:Y:S01]  /*16190*/  FFMA.FTZ R170, R0.reuse, R18, R19 ;  /* 0x0000001200aa7223 */ /* 0x042fe20000010013 */
[----:B------:R-:W-:Y:S01]  /*161a0*/  FSEL R173, R79, -INF , !P0 ;  /* 0xff8000004fad7808 */ /* 0x000fe20004000000 */
[----:B------:R-:W-:-:S02]  /*161b0*/  FFMA.FTZ R18, R0, R20, R33 ;  /* 0x0000001400127223 */ /* 0x000fc40000010021 */
[----:B------:R-:W-:Y:S01]  /*161c0*/  FFMA.FTZ R176, R0, R22, R73 ;  /* 0x0000001600b07223 */ /* 0x000fe20000010049 */
[C---:B------:R-:W-:Y:S02]  /*161d0*/  ISETP.GE.AND P4, PT, R109.reuse, R2, PT ;  /* 0x000000026d00720c */ /* 0x040fe40003f86270 */
[----:B------:R-:W-:Y:S02]  /*161e0*/  ISETP.GE.AND P0, PT, R109, R3, PT ;  /* 0x000000036d00720c */ /* 0x000fe40003f06270 */
[----:B------:R-:W-:Y:S01]  /*161f0*/  FSEL R170, R170, -INF , !P1 ;  /* 0xff800000aaaa7808 */ /* 0x000fe20004800000 */
[----:B--2---:R-:W-:Y:S01]  /*16200*/  FFMA.FTZ R169, R0, R22, R75 ;  /* 0x0000001600a97223 */ /* 0x004fe2000001004b */
[----:B------:R-:W-:Y:S02]  /*16210*/  FSEL R18, R18, -INF , !P5 ;  /* 0xff80000012127808 */ /* 0x000fe40006800000 */
[----:B------:R-:W-:Y:S02]  /*16220*/  FSEL R17, R17, -INF , !P2 ;  /* 0xff80000011117808 */ /* 0x000fe40005000000 */
[----:B------:R-:W-:-:S02]  /*16230*/  FSEL R176, R176, -INF , !P4 ;  /* 0xff800000b0b07808 */ /* 0x000fc40006000000 */
        /* <DEDUP_REMOVED lines=63> */
.L_x_4100:
[----:B------:R-:W1:Y:S02]  /*16630*/  LDC R23, c[0x0][0x248] ;  /* 0x00009200ff177b82 */ /* 0x000e640000000800 */
[----:B-1----:R-:W-:-:S04]  /*16640*/  LEA R23, -R23, RZ, 0x6 ;  /* 0x000000ff17177211 */ /* 0x002fc800078e31ff */
[----:B------:R-:W-:-:S07]  /*16650*/  SHF.R.S32.HI R22, RZ, 0x1f, R23 ;  /* 0x0000001fff167819 */ /* 0x000fce0000011417 */
.L_x_4101:
        /* <DEDUP_REMOVED lines=15> */
[----:B------:R-:W-:Y:S01]  /*16750*/  IADD3 R23, P4, R208, R23, RZ ;  /* 0x00000017d0177210 */ /* 0x000fe20007f9e0ff */
[----:B------:R1:W-:Y:S01]  /*16760*/  @!P5 STS.128 [R210+0x6000], RZ ;  /* 0x006000ffd200d388 */ /* 0x0003e20000000c00 */
[----:B------:R-:W-:-:S03]  /*16770*/  @P1 LEA R28, P0, R20, UR10, 0x1 ;  /* 0x0000000a141c1c11 */ /* 0x000fc6000f8008ff */
[----:B------:R-:W-:Y:S01]  /*16780*/  IMAD.X R150, R207, 0x1, R22, P4 ;  /* 0x00000001cf967824 */ /* 0x000fe200020e0616 */
[----:B------:R-:W-:Y:S01]  /*16790*/  @P1 LEA.HI.X R29, R20, UR11, R19, 0x1, P0 ;  /* 0x0000000b141d1c11 */ /* 0x000fe200080f0c13 */
[----:B------:R-:W-:Y:S01]  /*167a0*/  @!PT LDS RZ, [RZ] ;  /* 0x00000000fffff984 */ /* 0x000fe20000000800 */
[----:B------:R-:W-:Y:S01]  /*167b0*/  @!PT LDS RZ, [RZ] ;  /* 0x00000000fffff984 */ /* 0x000fe20000000800 */
[----:B------:R-:W-:Y:S01]  /*167c0*/  @!PT LDS RZ, [RZ] ;  /* 0x00000000fffff984 */ /* 0x000fe20000000800 */
[----:B------:R1:W-:Y:S01]  /*167d0*/  @P2 LDGSTS.E.BYPASS.LTC128B.128 [R210+0x8000], desc[UR6][R34.64+0x80] ;  /* 0x0800008022d22fae */ /* 0x0003e2000b901d46 */
[C---:B------:R-:W-:Y:S02]  /*167e0*/  @P2 IADD3 R22, P0, R23.reuse, R152, RZ ;  /* 0x0000009817162210 */ /* 0x040fe40007f1e0ff */
        /* <DEDUP_REMOVED lines=40> */
[----:B------:R-:W-:Y:S01]  /*16a70*/  @P1 LEA R40, P0, R19, UR10, 0x1 ;  /* 0x0000000a13281c11 */ /* 0x000fe2000f8008ff */
        /* <DEDUP_REMOVED lines=46> */
.L_x_4099:
        /* <DEDUP_REMOVED lines=371> */
.L_x_4103:
[----:B------:R-:W1:Y:S02]  /*18490*/  LDC R7, c[0x0][0x250] ;  /* 0x00009400ff077b82 */ /* 0x000e640000000800 */
[----:B-1----:R-:W-:-:S04]  /*184a0*/  LEA R7, -R7, RZ, 0x6 ;  /* 0x000000ff07077211 */ /* 0x002fc800078e31ff */
[----:B------:R-:W-:-:S07]  /*184b0*/  SHF.R.S32.HI R6, RZ, 0x1f, R7 ;  /* 0x0000001fff067819 */ /* 0x000fce0000011407 */
.L_x_4104:
        /* <DEDUP_REMOVED lines=72> */
[C---:B------:R-:W-:Y:S01]  /*18940*/  @P4 IADD3 R136, P0, R7.reuse, R136, RZ ;  /* 0x0000008807884210 */ /* 0x040fe20007f1e0ff */
[----:B------:R-:W-:Y:S01]  /*18950*/  @P5 IMAD.X R5, R6, 0x1, R134, P2 ;  /* 0x0000000106055824 */ /* 0x000fe200010e0686 */
[----:B------:R-:W-:Y:S01]  /*18960*/  @P1 LEA.HI.X R25, R7, R157, R6, 0x1, P6 ;  /* 0x0000009d07191211 */ /* 0x000fe200030f0c06 */
[----:B------:R-:W-:Y:S01]  /*18970*/  @!P4 STS.128 [R210+0x10800], RZ ;  /* 0x010800ffd200c388 */ /* 0x000fe20000000c00 */
[----:B------:R-:W-:Y:S01]  /*18980*/  @P5 LEA R26, P2, R4, UR4, 0x1 ;  /* 0x00000004041a5c11 */ /* 0x000fe2000f8408ff */
[----:B------:R-:W-:Y:S01]  /*18990*/  @P4 IMAD.X R7, R6, 0x1, R134, P0 ;  /* 0x0000000106074824 */ /* 0x000fe200000e0686 */
[----:B------:R-:W-:Y:S01]  /*189a0*/  @P4 LEA R6, P0, R136, UR4, 0x1 ;  /* 0x0000000488064c11 */ /* 0x000fe2000f8008ff */
[----:B------:R-:W2:Y:S01]  /*189b0*/  S2R R134, SR_TID.X ;  /* 0x0000000000867919 */ /* 0x000ea20000002100 */
[----:B------:R-:W-:Y:S01]  /*189c0*/  @P5 LEA.HI.X R27, R4, UR5, R5, 0x1, P2 ;  /* 0x00000005041b5c11 */ /* 0x000fe200090f0c05 */
[----:B------:R-:W-:Y:S01]  /*189d0*/  ULDC UR4, c[0x0][0x39c] ;  /* 0x0000e70000047ab9 */ /* 0x000fe20000000800 */
        /* <DEDUP_REMOVED lines=20> */
[----:B------:R-:W-:Y:S01]  /*18b20*/  @!P1 STS.128 [R210+0xd800], RZ ;  /* 0x00d800ffd2009388 */ /* 0x000fe20000000c00 */
[----:B--2---:R-:W-:-:S03]  /*18b30*/  SHF.R.S32.HI R5, RZ, 0x1f, R134 ;  /* 0x0000001fff057819 */ /* 0x004fc60000011486 */
        /* <DEDUP_REMOVED lines=11> */
[----:B------:R-:W-:Y:S02]  /*18bf0*/  IMAD.IADD R5, R134, 0x1, -R5 ;  /* 0x0000000186057824 */ /* 0x000fe400078e0a05 */
[----:B------:R-:W-:Y:S03]  /*18c00*/  @!P4 STS.128 [R210+0x11800], RZ ;  /* 0x011800ffd200c388 */ /* 0x000fe60000000c00 */
[----:B------:R-:W-:Y:S01]  /*18c10*/  SHF.R.S32.HI R4, RZ, 0x1f, R5 ;  /* 0x0000001fff047819 */ /* 0x000fe20000011405 */
[----:B------:R-:W-:Y:S03]  /*18c20*/  LDSM.16.M88.4 R164, [R199] ;  /* 0x00000000c7a4783b */ /* 0x000fe60000000200 */
[----:B------:R-:W-:Y:S01]  /*18c30*/  LEA.HI R4, R4, R5, RZ, 0x3 ;  /* 0x0000000504047211 */ /* 0x000fe200078f18ff */
[----:B-1----:R-:W4:Y:S03]  /*18c40*/  LDSM.16.M88.4 R16, [R198+0x6000] ;  /* 0x00600000c610783b */ /* 0x002f260000000200 */
[----:B------:R-:W-:Y:S01]  /*18c50*/  LOP3.LUT R4, R4, 0xfffffff8, RZ, 0xc0, !PT ;  /* 0xfffffff804047812 */ /* 0x000fe200078ec0ff */
[----:B---3--:R-:W-:Y:S04]  /*18c60*/  LDSM.16.M88.4 R20, [R222] ;  /* 0x00000000de14783b */ /* 0x008fe80000000200 */
[----:B------:R-:W-:Y:S01]  /*18c70*/  LDSM.16.M88.4 R8, [R197] ;  /* 0x00000000c508783b */ /* 0x000fe20000000200 */
[----:B------:R-:W-:-:S03]  /*18c80*/  IMAD.IADD R4, R5, 0x1, -R4 ;  /* 0x0000000105047824 */ /* 0x000fc600078e0a04 */
[----:B------:R-:W1:Y:S02]  /*18c90*/  LDSM.16.M88.4 R148, [R198+0x6800] ;  /* 0x00680000c694783b */ /* 0x000e640000000200 */
[----:B------:R-:W-:Y:S02]  /*18ca0*/  LOP3.LUT P0, RZ, R4, 0x4, RZ, 0xc0, !PT ;  /* 0x0000000404ff7812 */ /* 0x000fe4000780c0ff */
[----:B------:R-:W3:Y:S02]  /*18cb0*/  LDSM.16.M88.4 R172, [R198+0x7000] ;  /* 0x00700000c6ac783b */ /* 0x000ee40000000200 */
[----:B------:R-:W-:Y:S02]  /*18cc0*/  SEL R135, R135, 0xffffffe0, !P0 ;  /* 0xffffffe087877807 */ /* 0x000fe40004000000 */
[----:B------:R-:W5:Y:S03]  /*18cd0*/  LDSM.16.M88.4 R32, [R198+0x7800] ;  /* 0x00780000c620783b */ /* 0x000f660000000200 */
[C---:B------:R-:W-:Y:S01]  /*18ce0*/  IMAD R223, R135.reuse, 0x2, R199 ;  /* 0x0000000287df7824 */ /* 0x040fe200078e02c7 */
[----:B------:R-:W-:Y:S01]  /*18cf0*/  LDSM.16.M88.4 R12, [R195+0x6000] ;  /* 0x00600000c30c783b */ /* 0x000fe20000000200 */
[----:B------:R-:W-:-:S03]  /*18d00*/  IMAD R135, R135, 0x2, R222 ;  /* 0x0000000287877824 */ /* 0x000fc600078e02de */
[----:B--2---:R-:W2:Y:S04]  /*18d10*/  LDSM.16.M88.4 R24, [R223] ;  /* 0x00000000df18783b */ /* 0x004ea80000000200 */
[----:B------:R-:W2:Y:S04]  /*18d20*/  LDSM.16.M88.4 R160, [R191] ;  /* 0x00000000bfa0783b */ /* 0x000ea80000000200 */
[----:B------:R-:W2:Y:S01]  /*18d30*/  LDSM.16.M88.4 R152, [R190] ;  /* 0x00000000be98783b */ /* 0x000ea20000000200 */
[C---:B----4-:R-:W-:Y:S03]  /*18d40*/  HMMA.16816.F32 R4, R164.reuse, R16, RZ ;  /* 0x00000010a404723c */ /* 0x050fe600000018ff */
[----:B------:R-:W4:Y:S04]  /*18d50*/  LDSM.16.M88.4 R140, [R189] ;  /* 0x00000000bd8c783b */ /* 0x000f280000000200 */
[----:B------:R-:W-:Y:S01]  /*18d60*/  LDSM.16.M88.4 R156, [R188] ;  /* 0x00000000bc9c783b */ /* 0x000fe20000000200 */
[C---:B------:R-:W-:Y:S03]  /*18d70*/  HMMA.16816.F32 R16, R164.reuse, R18, RZ ;  /* 0x00000012a410723c */ /* 0x040fe600000018ff */
[----:B------:R-:W-:Y:S03]  /*18d80*/  LDSM.16.M88.4 R176, [R195+0x6800] ;  /* 0x00680000c3b0783b */ /* 0x000fe60000000200 */
[C---:B-1----:R-:W-:Y:S01]  /*18d90*/  HMMA.16816.F32 R28, R164.reuse, R148, RZ ;  /* 0x00000094a41c723c */ /* 0x042fe200000018ff */
[----:B------:R-:W-:Y:S04]  /*18da0*/  LDSM.16.M88.4 R136, [R195+0x7800] ;  /* 0x00780000c388783b */ /* 0x000fe80000000200 */
[----:B------:R-:W-:Y:S01]  /*18db0*/  LDSM.16.M88.4 R200, [R135+0x2000] ;  /* 0x0020000087c8783b */ /* 0x000fe20000000200 */
[----:B---3--:R-:W-:Y:S03]  /*18dc0*/  HMMA.16816.F32 R144, R164, R172, RZ ;  /* 0x000000aca490723c */ /* 0x008fe600000018ff */
[----:B------:R-:W-:Y:S03]  /*18dd0*/  LDSM.16.M88.4 R236, [R188+0x2800] ;  /* 0x00280000bcec783b */ /* 0x000fe60000000200 */
[----:B------:R-:W-:Y:S01]  /*18de0*/  HMMA.16816.F32 R4, R20, R8, R4 ;  /* 0x000000081404723c */ /* 0x000fe20000001804 */
[----:B------:R-:W-:Y:S04]  /*18df0*/  LDSM.16.M88.4 R232, [R188+0x3000] ;  /* 0x00300000bce8783b */ /* 0x000fe80000000200 */
[----:B------:R-:W-:Y:S01]  /*18e00*/  LDSM.16.M88.4 R224, [R195+0xa000] ;  /* 0x00a00000c3e0783b */ /* 0x000fe20000000200 */
[C---:B------:R-:W-:Y:S03]  /*18e10*/  HMMA.16816.F32 R148, R164.reuse, R150, RZ ;  /* 0x00000096a494723c */ /* 0x040fe600000018ff */
[----:B------:R-:W-:Y:S03]  /*18e20*/  LDSM.16.M88.4 R228, [R198+0xa800] ;  /* 0x00a80000c6e4783b */ /* 0x000fe60000000200 */
[C---:B------:R-:W-:Y:S01]  /*18e30*/  HMMA.16816.F32 R172, R164.reuse, R174, RZ ;  /* 0x000000aea4ac723c */ /* 0x040fe200000018ff */
[----:B------:R-:W0:Y:S05]  /*18e40*/  LDGDEPBAR ;  /* 0x00000000000079af */ /* 0x000e2a0000000000 */
[C---:B-----5:R-:W-:Y:S06]  /*18e50*/  HMMA.16816.F32 R168, R164.reuse, R32, RZ ;  /* 0x00000020a4a8723c */ /* 0x060fec00000018ff */
[----:B------:R-:W-:Y:S01]  /*18e60*/  HMMA.16816.F32 R164, R164, R34, RZ ;  /* 0x00000022a4a4723c */ /* 0x000fe200000018ff */
[----:B------:R-:W1:Y:S05]  /*18e70*/  LDSM.16.M88.4 R32, [R135] ;  /* 0x000000008720783b */ /* 0x000e6a0000000200 */
[----:B------:R-:W-:Y:S01]  /*18e80*/  HMMA.16816.F32 R16, R20, R10, R16 ;  /* 0x0000000a1410723c */ /* 0x000fe20000001810 */
[----:B------:R-:W3:Y:S05]  /*18e90*/  LDSM.16.M88.4 R8, [R195+0x7000] ;  /* 0x00700000c308783b */ /* 0x000eea0000000200 */
[----:B--2---:R-:W-:Y:S06]  /*18ea0*/  HMMA.16816.F32 R4, R24, R12, R4 ;  /* 0x0000000c1804723c */ /* 0x004fec0000001804 */
[C---:B------:R-:W-:Y:S06]  /*18eb0*/  HMMA.16816.F32 R28, R20.reuse, R160, R28 ;  /* 0x000000a0141c723c */ /* 0x040fec000000181c */
[C---:B------:R-:W-:Y:S01]  /*18ec0*/  HMMA.16816.F32 R148, R20.reuse, R162, R148 ;  /* 0x000000a21494723c */ /* 0x040fe20000001894 */
[----:B------:R-:W-:Y:S05]  /*18ed0*/  LDSM.16.M88.4 R160, [R198+0x8000] ;  /* 0x00800000c6a0783b */ /* 0x000fea0000000200 */
[C---:B------:R-:W-:Y:S06]  /*18ee0*/  HMMA.16816.F32 R144, R20.reuse, R152, R144 ;  /* 0x000000981490723c */ /* 0x040fec0000001890 */
[C---:B------:R-:W-:Y:S01]  /*18ef0*/  HMMA.16816.F32 R172, R20.reuse, R154, R172 ;  /* 0x0000009a14ac723c */ /* 0x040fe200000018ac */
[----:B------:R-:W-:Y:S05]  /*18f00*/  LDSM.16.M88.4 R152, [R188+0x1800] ;  /* 0x00180000bc98783b */ /* 0x000fea0000000200 */
[C---:B----4-:R-:W-:Y:S06]  /*18f10*/  HMMA.16816.F32 R168, R20.reuse, R140, R168 ;  /* 0x0000008c14a8723c */ /* 0x050fec00000018a8 */
[----:B------:R-:W-:Y:S01]  /*18f20*/  HMMA.16816.F32 R164, R20, R142, R164 ;  /* 0x0000008e14a4723c */ /* 0x000fe200000018a4 */
[----:B------:R-:W-:Y:S04]  /*18f30*/  LDSM.16.M88.4 R140, [R188+0x800] ;  /* 0x00080000bc8c783b */ /* 0x000fe80000000200 */
[----:B------:R-:W-:Y:S01]  /*18f40*/  LDSM.16.M88.4 R20, [R188+0x1000] ;  /* 0x00100000bc14783b */ /* 0x000fe20000000200 */
[----:B------:R-:W-:Y:S03]  /*18f50*/  HMMA.16816.F32 R16, R24, R14, R16 ;  /* 0x0000000e1810723c */ /* 0x000fe60000001810 */
[----:B------:R-:W2:Y:S03]  /*18f60*/  LDSM.16.M88.4 R12, [R199+0x2000] ;  /* 0x00200000c70c783b */ /* 0x000ea60000000200 */
[----:B-1----:R-:W-:Y:S06]  /*18f70*/  HMMA.16816.F32 R4, R32, R156, R4 ;  /* 0x0000009c2004723c */ /* 0x002fec0000001804 */
[C---:B------:R-:W-:Y:S06]  /*18f80*/  HMMA.16816.F32 R28, R24.reuse, R176, R28 ;  /* 0x000000b0181c723c */ /* 0x040fec000000181c */
[C---:B------:R-:W-:Y:S01]  /*18f90*/  HMMA.16816.F32 R148, R24.reuse, R178, R148 ;  /* 0x000000b21894723c */ /* 0x040fe20000001894 */
[----:B------:R-:W-:Y:S05]  /*18fa0*/  LDSM.16.M88.4 R176, [R188+0x2000] ;  /* 0x00200000bcb0783b */ /* 0x000fea0000000200 */
[C---:B---3--:R-:W-:Y:S06]  /*18fb0*/  HMMA.16816.F32 R144, R24.reuse, R8, R144 ;  /* 0x000000081890723c */ /* 0x048fec0000001890 */
[C---:B------:R-:W-:Y:S01]  /*18fc0*/  HMMA.16816.F32 R172, R24.reuse, R10, R172 ;  /* 0x0000000a18ac723c */ /* 0x040fe200000018ac */
[----:B------:R-:W-:Y:S05]  /*18fd0*/  LDSM.16.M88.4 R8, [R198+0x8800] ;  /* 0x00880000c608783b */ /* 0x000fea0000000200 */
[C---:B------:R-:W-:Y:S06]  /*18fe0*/  HMMA.16816.F32 R168, R24.reuse, R136, R168 ;  /* 0x0000008818a8723c */ /* 0x040fec00000018a8 */
[----:B------:R-:W-:Y:S01]  /*18ff0*/  HMMA.16816.F32 R164, R24, R138, R164 ;  /* 0x0000008a18a4723c */ /* 0x000fe200000018a4 */
[----:B------:R-:W-:Y:S04]  /*19000*/  LDSM.16.M88.4 R24, [R222+0x2000] ;  /* 0x00200000de18783b */ /* 0x000fe80000000200 */
[----:B------:R-:W1:Y:S01]  /*19010*/  LDSM.16.M88.4 R136, [R187] ;  /* 0x00000000bb88783b */ /* 0x000e620000000200 */
[----:B--2---:R-:W-:Y:S06]  /*19020*/  HMMA.16816.F32 R4, R12, R160, R4 ;  /* 0x000000a00c04723c */ /* 0x004fec0000001804 */
        /* <DEDUP_REMOVED lines=11> */
[----:B------:R-:W4:Y:S01]  /*190e0*/  LDSM.16.M88.4 R32, [R186] ;  /* 0x00000000ba20783b */ /* 0x000f220000000200 */
[----:B-1----:R-:W-:Y:S06]  /*190f0*/  HMMA.16816.F32 R4, R24, R136, R4 ;  /* 0x000000881804723c */ /* 0x002fec0000001804 */
[C---:B------:R-:W-:Y:S01]  /*19100*/  HMMA.16816.F32 R16, R12.reuse, R162, R16 ;  /* 0x000000a20c10723c */ /* 0x040fe20000001810 */
[----:B------:R-:W-:Y:S05]  /*19110*/  LDSM.16.M88.4 R160, [R199+0x4000] ;  /* 0x00400000c7a0783b */ /* 0x000fea0000000200 */
[C---:B------:R-:W-:Y:S06]  /*19120*/  HMMA.16816.F32 R28, R12.reuse, R8, R28 ;  /* 0x000000080c1c723c */ /* 0x040fec000000181c */
[----:B------:R-:W-:Y:S01]  /*19130*/  HMMA.16816.F32 R148, R12, R10, R148 ;  /* 0x0000000a0c94723c */ /* 0x000fe20000001894 */
[----:B------:R-:W1:Y:S05]  /*19140*/  LDSM.16.M88.4 R8, [R185] ;  /* 0x00000000b908783b */ /* 0x000e6a0000000200 */
[----:B--2---:R-:W-:Y:S06]  /*19150*/  HMMA.16816.F32 R4, R20, R140, R4 ;  /* 0x0000008c1404723c */ /* 0x004fec0000001804 */
[C---:B------:R-:W-:Y:S06]  /*19160*/  HMMA.16816.F32 R144, R12.reuse, R156, R144 ;  /* 0x0000009c0c90723c */ /* 0x040fec0000001890 */
[----:B------:R-:W-:Y:S01]  /*19170*/  HMMA.16816.F32 R172, R12, R158, R172 ;  /* 0x0000009e0cac723c */ /* 0x000fe200000018ac */
[----:B------:R-:W-:Y:S05]  /*19180*/  LDSM.16.M88.4 R156, [R184] ;  /* 0x00000000b89c783b */ /* 0x000fea0000000200 */
[----:B------:R-:W-:Y:S01]  /*19190*/  HMMA.16816.F32 R16, R24, R138, R16 ;  /* 0x0000008a1810723c */ /* 0x000fe20000001810 */
[----:B------:R-:W-:Y:S05]  /*191a0*/  LDSM.16.M88.4 R136, [R195+0x8800] ;  /* 0x00880000c388783b */ /* 0x000fea0000000200 */
[C---:B---3--:R-:W-:Y:S06]  /*191b0*/  HMMA.16816.F32 R168, R12.reuse, R152, R168 ;  /* 0x000000980ca8723c */ /* 0x048fec00000018a8 */
[----:B------:R-:W-:Y:S01]  /*191c0*/  HMMA.16816.F32 R164, R12, R154, R164 ;  /* 0x0000009a0ca4723c */ /* 0x000fe200000018a4 */
[----:B------:R-:W2:Y:S04]  /*191d0*/  LDSM.16.M88.4 R12, [R198+0xa000] ;  /* 0x00a00000c60c783b */ /* 0x000ea80000000200 */
[----:B------:R-:W-:Y:S01]  /*191e0*/  LDSM.16.M88.4 R152, [R195+0x9800] ;  /* 0x00980000c398783b */ /* 0x000fe20000000200 */
[----:B------:R-:W-:Y:S06]  /*191f0*/  HMMA.16816.F32 R4, R200, R176, R4 ;  /* 0x000000b0c804723c */ /* 0x000fec0000001804 */
[C---:B----4-:R-:W-:Y:S06]  /*19200*/  HMMA.16816.F32 R28, R24.reuse, R32, R28 ;  /* 0x00000020181c723c */ /* 0x050fec000000181c */
[C---:B------:R-:W-:Y:S01]  /*19210*/  HMMA.16816.F32 R148, R24.reuse, R34, R148 ;  /* 0x000000221894723c */ /* 0x040fe20000001894 */
[----:B------:R-:W-:Y:S05]  /*19220*/  LDSM.16.M88.4 R32, [R183] ;  /* 0x00000000b720783b */ /* 0x000fea0000000200 */
[C---:B-1----:R-:W-:Y:S06]  /*19230*/  HMMA.16816.F32 R144, R24.reuse, R8, R144 ;  /* 0x000000081890723c */ /* 0x042fec0000001890 */
[----:B------:R-:W-:Y:S01]  /*19240*/  HMMA.16816.F32 R172, R24, R10, R172 ;  /* 0x0000000a18ac723c */ /* 0x000fe200000018ac */
[----:B------:R-:W1:Y:S05]  /*19250*/  LDSM.16.M88.4 R8, [R195+0x9000] ;  /* 0x00900000c308783b */ /* 0x000e6a0000000200 */
[----:B------:R-:W-:Y:S01]  /*19260*/  HMMA.16816.F32 R16, R20, R142, R16 ;  /* 0x0000008e1410723c */ /* 0x000fe20000001810 */
[----:B------:R-:W3:Y:S05]  /*19270*/  LDSM.16.M88.4 R140, [R222+0x4000] ;  /* 0x00400000de8c783b */ /* 0x000eea0000000200 */
[----:B--2---:R-:W-:Y:S06]  /*19280*/  HMMA.16816.F32 R4, R160, R12, R4 ;  /* 0x0000000ca004723c */ /* 0x004fec0000001804 */
[C---:B------:R-:W-:Y:S06]  /*19290*/  HMMA.16816.F32 R28, R20.reuse, R136, R28 ;  /* 0x00000088141c723c */ /* 0x040fec000000181c */
[----:B------:R-:W-:Y:S01]  /*192a0*/  HMMA.16816.F32 R148, R20, R138, R148 ;  /* 0x0000008a1494723c */ /* 0x000fe20000001894 */
[----:B------:R-:W-:Y:S05]  /*192b0*/  LDSM.16.M88.4 R136, [R182] ;  /* 0x00000000b688783b */ /* 0x000fea0000000200 */
[----:B------:R-:W-:Y:S01]  /*192c0*/  HMMA.16816.F32 R16, R200, R178, R16 ;  /* 0x000000b2c810723c */ /* 0x000fe20000001810 */
[----:B------:R-:W-:Y:S05]  /*192d0*/  LDSM.16.M88.4 R176, [R188+0x3800] ;  /* 0x00380000bcb0783b */ /* 0x000fea0000000200 */
[C---:B------:R-:W-:Y:S06]  /*192e0*/  HMMA.16816.F32 R168, R24.reuse, R156, R168 ;  /* 0x0000009c18a8723c */ /* 0x040fec00000018a8 */
[----:B------:R-:W-:Y:S01]  /*192f0*/  HMMA.16816.F32 R164, R24, R158, R164 ;  /* 0x0000009e18a4723c */ /* 0x000fe200000018a4 */
[----:B------:R-:W2:Y:S04]  /*19300*/  LDSM.16.M88.4 R24, [R223+0x4000] ;  /* 0x00400000df18783b */ /* 0x000ea80000000200 */
[----:B------:R-:W4:Y:S01]  /*19310*/  LDSM.16.M88.4 R156, [R198+0xb000] ;  /* 0x00b00000c69c783b */ /* 0x000f220000000200 */
[----:B-1----:R-:W-:Y:S06]  /*19320*/  HMMA.16816.F32 R144, R20, R8, R144 ;  /* 0x000000081490723c */ /* 0x002fec0000001890 */
[----:B---3--:R-:W-:Y:S06]  /*19330*/  HMMA.16816.F32 R4, R140, R32, R4 ;  /* 0x000000208c04723c */ /* 0x008fec0000001804 */
[----:B------:R-:W-:Y:S01]  /*19340*/  HMMA.16816.F32 R172, R20, R10, R172 ;  /* 0x0000000a14ac723c */ /* 0x000fe200000018ac */
[----:B------:R-:W-:Y:S05]  /*19350*/  LDSM.16.M88.4 R8, [R188+0x4000] ;  /* 0x00400000bc08783b */ /* 0x000fea0000000200 */
[----:B------:R-:W-:Y:S06]  /*19360*/  HMMA.16816.F32 R28, R200, R236, R28 ;  /* 0x000000ecc81c723c */ /* 0x000fec000000181c */
[----:B------:R-:W-:Y:S01]  /*19370*/  HMMA.16816.F32 R16, R160, R14, R16 ;  /* 0x0000000ea010723c */ /* 0x000fe20000001810 */
[----:B------:R-:W1:Y:S05]  /*19380*/  LDSM.16.M88.4 R12, [R135+0x4000] ;  /* 0x00400000870c783b */ /* 0x000e6a0000000200 */
[C---:B------:R-:W-:Y:S06]  /*19390*/  HMMA.16816.F32 R148, R200.reuse, R238, R148 ;  /* 0x000000eec894723c */ /* 0x040fec0000001894 */
[----:B------:R-:W-:Y:S06]  /*193a0*/  HMMA.16816.F32 R144, R200, R232, R144 ;  /* 0x000000e8c890723c */ /* 0x000fec0000001890 */
[C---:B------:R-:W-:Y:S06]  /*193b0*/  HMMA.16816.F32 R168, R20.reuse, R152, R168 ;  /* 0x0000009814a8723c */ /* 0x040fec00000018a8 */
[----:B------:R-:W-:Y:S01]  /*193c0*/  HMMA.16816.F32 R164, R20, R154, R164 ;  /* 0x0000009a14a4723c */ /* 0x000fe200000018a4 */
[----:B------:R-:W-:Y:S04]  /*193d0*/  LDSM.16.M88.4 R152, [R198+0xb800] ;  /* 0x00b80000c698783b */ /* 0x000fe80000000200 */
[----:B------:R-:W-:Y:S01]  /*193e0*/  LDSM.16.M88.4 R20, [R195+0xa800] ;  /* 0x00a80000c314783b */ /* 0x000fe20000000200 */
[----:B--2---:R-:W-:Y:S06]  /*193f0*/  HMMA.16816.F32 R4, R24, R224, R4 ;  /* 0x000000e01804723c */ /* 0x004fec0000001804 */
[----:B------:R-:W-:Y:S06]  /*19400*/  HMMA.16816.F32 R172, R200, R234, R172 ;  /* 0x000000eac8ac723c */ /* 0x000fec00000018ac */
[----:B------:R-:W-:Y:S06]  /*19410*/  HMMA.16816.F32 R28, R160, R228, R28 ;  /* 0x000000e4a01c723c */ /* 0x000fec000000181c */
[----:B------:R-:W-:Y:S01]  /*19420*/  HMMA.16816.F32 R16, R140, R34, R16 ;  /* 0x000000228c10723c */ /* 0x000fe20000001810 */
[----:B------:R-:W2:Y:S05]  /*19430*/  LDSM.16.M88.4 R32, [R181] ;  /* 0x00000000b520783b */ /* 0x000eaa0000000200 */
[C---:B------:R-:W-:Y:S06]  /*19440*/  HMMA.16816.F32 R148, R160.reuse, R230, R148 ;  /* 0x000000e6a094723c */ /* 0x040fec0000001894 */
[----:B----4-:R-:W-:Y:S06]  /*19450*/  HMMA.16816.F32 R144, R160, R156, R144 ;  /* 0x0000009ca090723c */ /* 0x010fec0000001890 */
[C---:B------:R-:W-:Y:S06]  /*19460*/  HMMA.16816.F32 R168, R200.reuse, R176, R168 ;  /* 0x000000b0c8a8723c */ /* 0x040fec00000018a8 */
[----:B------:R-:W-:Y:S01]  /*19470*/  HMMA.16816.F32 R164, R200, R178, R164 ;  /* 0x000000b2c8a4723c */ /* 0x000fe200000018a4 */
[----:B------:R-:W-:Y:S05]  /*19480*/  LDSM.16.M88.4 R176, [R180] ;  /* 0x00000000b4b0783b */ /* 0x000fea0000000200 */
[----:B-1----:R-:W-:Y:S06]  /*19490*/  HMMA.16816.F32 R4, R12, R8, R4 ;  /* 0x000000080c04723c */ /* 0x002fec0000001804 */
[----:B------:R-:W-:Y:S01]  /*194a0*/  HMMA.16816.F32 R172, R160, R158, R172 ;  /* 0x0000009ea0ac723c */ /* 0x000fe200000018ac */
[----:B------:R-:W-:Y:S05]  /*194b0*/  LDSM.16.M88.4 R156, [R188+0x4800] ;  /* 0x00480000bc9c783b */ /* 0x000fea0000000200 */
[C---:B------:R-:W-:Y:S06]  /*194c0*/  HMMA.16816.F32 R28, R140.reuse, R136, R28 ;  /* 0x000000888c1c723c */ /* 0x040fec000000181c */
[----:B------:R-:W-:Y:S01]  /*194d0*/  HMMA.16816.F32 R148, R140, R138, R148 ;  /* 0x0000008a8c94723c */ /* 0x000fe20000001894 */
[----:B------:R-:W1:Y:S05]  /*194e0*/  LDSM.16.M88.4 R136, [R195+0xb000] ;  /* 0x00b00000c388783b */ /* 0x000e6a0000000200 */
[----:B------:R-:W-:Y:S01]  /*194f0*/  HMMA.16816.F32 R16, R24, R226, R16 ;  /* 0x000000e21810723c */ /* 0x000fe20000001810 */
[----:B------:R-:W-:Y:S01]  /*19500*/  FMUL.FTZ R4, R4, UR4 ;  /* 0x0000000404047c20 */ /* 0x000fe20008410000 */
[----:B------:R-:W-:-:S04]  /*19510*/  FMUL.FTZ R135, R5, UR4 ;  /* 0x0000000405877c20 */ /* 0x000fc80008410000 */
[----:B--2---:R-:W-:Y:S01]  /*19520*/  HMMA.16816.F32 R144, R140, R32, R144 ;  /* 0x000000208c90723c */ /* 0x004fe20000001890 */
[----:B------:R2:W-:Y:S05]  /*19530*/  MUFU.TANH R33, R4 ;  /* 0x0000000400217308 */ /* 0x0005ea0000002400 */
[C---:B------:R-:W-:Y:S03]  /*19540*/  HMMA.16816.F32 R168, R160.reuse, R152, R168 ;  /* 0x00000098a0a8723c */ /* 0x040fe600000018a8 */
[----:B------:R-:W-:Y:S03]  /*19550*/  MUFU.TANH R135, R135 ;  /* 0x0000008700877308 */ /* 0x000fe60000002400 */
[----:B------:R-:W-:Y:S01]  /*19560*/  HMMA.16816.F32 R164, R160, R154, R164 ;  /* 0x0000009aa0a4723c */ /* 0x000fe200000018a4 */
[----:B------:R-:W-:-:S05]  /*19570*/  FMUL.FTZ R153, R7, UR4 ;  /* 0x0000000407997c20 */ /* 0x000fca0008410000 */
[----:B------:R-:W-:Y:S01]  /*19580*/  HMMA.16816.F32 R172, R140, R34, R172 ;  /* 0x000000228cac723c */ /* 0x000fe200000018ac */
[----:B------:R-:W-:Y:S05]  /*19590*/  MUFU.TANH R153, R153 ;  /* 0x0000009900997308 */ /* 0x000fea0000002400 */
[----:B------:R-:W-:Y:S01]  /*195a0*/  HMMA.16816.F32 R16, R12, R10, R16 ;  /* 0x0000000a0c10723c */ /* 0x000fe20000001810 */
[----:B------:R-:W-:Y:S01]  /*195b0*/  FMUL.FTZ R35, R6, UR4 ;  /* 0x0000000406237c20 */ /* 0x000fe20008410000 */
[----:B------:R-:W3:Y:S04]  /*195c0*/  LDSM.16.M88.4 R8, [R195+0xb800] ;  /* 0x00b80000c308783b */ /* 0x000ee80000000200 */
[----:B--2---:R-:W2:Y:S01]  /*195d0*/  LDSM.16.M88.4 R4, [R188+0x5000] ;  /* 0x00500000bc04783b */ /* 0x004ea20000000200 */
[----:B-1----:R-:W-:Y:S01]  /*195e0*/  HMMA.16816.F32 R144, R24, R136, R144 ;  /* 0x000000881890723c */ /* 0x002fe20000001890 */
[----:B------:R-:W-:Y:S05]  /*195f0*/  MUFU.TANH R35, R35 ;  /* 0x0000002300237308 */ /* 0x000fea0000002400 */
[C---:B------:R-:W-:Y:S06]  /*19600*/  HMMA.16816.F32 R168, R140.reuse, R176, R168 ;  /* 0x000000b08ca8723c */ /* 0x040fec00000018a8 */
[----:B------:R-:W-:Y:S05]  /*19610*/  HMMA.16816.F32 R164, R140, R178, R164 ;  /* 0x000000b28ca4723c */ /* 0x000fea00000018a4 */
[----:B------:R-:W-:Y:S01]  /*19620*/  FMUL.FTZ R16, R16, UR4 ;  /* 0x0000000410107c20 */ /* 0x000fe20008410000 */
[C---:B------:R-:W-:Y:S01]  /*19630*/  HMMA.16816.F32 R28, R24.reuse, R20, R28 ;  /* 0x00000014181c723c */ /* 0x040fe2000000181c */
[----:B------:R-:W-:Y:S01]  /*19640*/  FMUL.FTZ R17, R17, UR4 ;  /* 0x0000000411117c20 */ /* 0x000fe20008410000 */
[----:B------:R-:W-:Y:S01]  /*19650*/  FMUL.FTZ R18, R18, UR4 ;  /* 0x0000000412127c20 */ /* 0x000fe20008410000 */
[----:B------:R-:W-:Y:S01]  /*19660*/  FMUL.FTZ R19, R19, UR4 ;  /* 0x0000000413137c20 */ /* 0x000fe20008410000 */
[----:B------:R-:W1:Y:S02]  /*19670*/  MUFU.TANH R155, R16 ;  /* 0x00000010009b7308 */ /* 0x000e640000002400 */
[----:B------:R-:W-:Y:S01]  /*19680*/  HMMA.16816.F32 R148, R24, R22, R148 ;  /* 0x000000161894723c */ /* 0x000fe20000001894 */
[----:B------:R-:W4:Y:S01]  /*19690*/  LDSM.16.M88.4 R20, [R188+0x5800] ;  /* 0x00580000bc14783b */ /* 0x000f220000000200 */
[----:B------:R-:W-:-:S04]  /*196a0*/  DEPBAR.LE SB0, 0x0 ;  /* 0x000080000000791a */ /* 0x000fc80000000000 */
[C---:B------:R-:W-:Y:S01]  /*196b0*/  HMMA.16816.F32 R172, R24.reuse, R138, R172 ;  /* 0x0000008a18ac723c */ /* 0x040fe200000018ac */
[----:B------:R-:W5:Y:S05]  /*196c0*/  MUFU.TANH R137, R18 ;  /* 0x0000001200897308 */ /* 0x000f6a0000002400 */
[----:B---3--:R-:W-:Y:S03]  /*196d0*/  HMMA.16816.F32 R168, R24, R8, R168 ;  /* 0x0000000818a8723c */ /* 0x008fe600000018a8 */
[----:B------:R-:W3:Y:S03]  /*196e0*/  MUFU.TANH R17, R17 ;  /* 0x0000001100117308 */ /* 0x000ee60000002400 */
[----:B--2---:R-:W-:Y:S05]  /*196f0*/  HMMA.16816.F32 R144, R12, R4, R144 ;  /* 0x000000040c90723c */ /* 0x004fea0000001890 */
[----:B------:R-:W2:Y:S01]  /*19700*/  MUFU.TANH R19, R19 ;  /* 0x0000001300137308 */ /* 0x000ea20000002400 */
[----:B------:R-:W-:Y:S01]  /*19710*/  HMMA.16816.F32 R164, R24, R10, R164 ;  /* 0x0000000a18a4723c */ /* 0x000fe200000018a4 */
[----:B------:R-:W-:-:S05]  /*19720*/  IMAD.SHL.U32 R4, R134, 0x2, RZ ;  /* 0x0000000286047824 */ /* 0x000fca00078e00ff */
[----:B------:R-:W-:Y:S01]  /*19730*/  HMMA.16816.F32 R28, R12, R156, R28 ;  /* 0x0000009c0c1c723c */ /* 0x000fe2000000181c */
[----:B------:R-:W-:-:S05]  /*19740*/  LOP3.LUT R4, R4, 0x6, RZ, 0xc0, !PT ;  /* 0x0000000604047812 */ /* 0x000fca00078ec0ff */
[----:B------:R-:W-:Y:S01]  /*19750*/  IMAD R4, R215, 0x40, R4 ;  /* 0x00000040d7047824 */ /* 0x000fe200078e0204 */
[C---:B------:R-:W-:Y:S01]  /*19760*/  HMMA.16816.F32 R148, R12.reuse, R158, R148 ;  /* 0x0000009e0c94723c */ /* 0x040fe20000001894 */
[----:B------:R-:W-:Y:S02]  /*19770*/  IMAD.MOV.U32 R156, RZ, RZ, R218 ;  /* 0x000000ffff9c7224 */ /* 0x000fe400078e00da */
[C---:B------:R-:W-:Y:S02]  /*19780*/  VIADD R10, R4.reuse, 0x8 ;  /* 0x00000008040a7836 */ /* 0x040fe40000000000 */
[C---:B------:R-:W-:Y:S01]  /*19790*/  VIADD R178, R4.reuse, 0x10 ;  /* 0x0000001004b27836 */ /* 0x040fe20000000000 */
[C---:B------:R-:W-:Y:S01]  /*197a0*/  HMMA.16816.F32 R172, R12.reuse, R6, R172 ;  /* 0x000000060cac723c */ /* 0x040fe200000018ac */
[----:B------:R-:W-:Y:S01]  /*197b0*/  VIADD R134, R4, 0x11 ;  /* 0x0000001104867836 */ /* 0x000fe20000000000 */
[----:B------:R-:W-:Y:S01]  /*197c0*/  ISETP.GE.AND P6, PT, R10, R2, PT ;  /* 0x000000020a00720c */ /* 0x000fe20003fc6270 */
[----:B------:R-:W-:Y:S01]  /*197d0*/  FMUL.FTZ R27, R144, UR4 ;  /* 0x00000004901b7c20 */ /* 0x000fe20008410000 */
[-C--:B------:R-:W-:Y:S01]  /*197e0*/  ISETP.GE.AND P2, PT, R10, R3.reuse, PT ;  /* 0x000000030a00720c */ /* 0x080fe20003f46270 */
[----:B------:R-:W-:Y:S01]  /*197f0*/  FMUL.FTZ R146, R146, UR4 ;  /* 0x0000000492927c20 */ /* 0x000fe20008410000 */
[C---:B----4-:R-:W-:Y:S01]  /*19800*/  HMMA.16816.F32 R168, R12.reuse, R20, R168 ;  /* 0x000000140ca8723c */ /* 0x050fe200000018a8 */
[----:B------:R-:W-:Y:S01]  /*19810*/  VIADD R6, R4, 0x1 ;  /* 0x0000000104067836 */ /* 0x000fe20000000000 */
[----:B------:R-:W-:Y:S01]  /*19820*/  I2FP.F32.S32 R10, R10 ;  /* 0x0000000a000a7245 */ /* 0x000fe20000201400 */
[----:B------:R-:W-:Y:S01]  /*19830*/  FMUL.FTZ R147, R147, UR4 ;  /* 0x0000000493937c20 */ /* 0x000fe20008410000 */
[----:B------:R-:W-:Y:S01]  /*19840*/  MUFU.TANH R27, R27 ;  /* 0x0000001b001b7308 */ /* 0x000fe20000002400 */
[----:B------:R-:W-:Y:S01]  /*19850*/  FMUL.FTZ R11, R30, UR4 ;  /* 0x000000041e0b7c20 */ /* 0x000fe20008410000 */
[C---:B------:R-:W-:Y:S01]  /*19860*/  ISETP.GE.AND P0, PT, R6.reuse, R2, PT ;  /* 0x000000020600720c */ /* 0x040fe20003f06270 */
[----:B------:R-:W-:Y:S01]  /*19870*/  HMMA.16816.F32 R164, R12, R22, R164 ;  /* 0x000000160ca4723c */ /* 0x000fe200000018a4 */
[----:B------:R-:W-:Y:S01]  /*19880*/  ISETP.GE.AND P1, PT, R6, R3, PT ;  /* 0x000000030600720c */ /* 0x000fe20003f26270 */
[----:B------:R-:W-:Y:S01]  /*19890*/  FMUL.FTZ R28, R28, UR4 ;  /* 0x000000041c1c7c20 */ /* 0x000fe20008410000 */
[----:B------:R-:W-:Y:S01]  /*198a0*/  I2FP.F32.S32 R6, R6 ;  /* 0x0000000600067245 */ /* 0x000fe20000201400 */
[----:B------:R-:W-:Y:S01]  /*198b0*/  FMUL.FTZ R9, R29, UR4 ;  /* 0x000000041d097c20 */ /* 0x000fe20008410000 */
[----:B------:R-:W-:Y:S01]  /*198c0*/  FMUL.FTZ R5, R31, UR4 ;  /* 0x000000041f057c20 */ /* 0x000fe20008410000 */
[----:B------:R-:W4:Y:S01]  /*198d0*/  MUFU.TANH R139, R28 ;  /* 0x0000001c008b7308 */ /* 0x000f220000002400 */
[C---:B-1----:R-:W-:Y:S01]  /*198e0*/  FFMA.FTZ R155, R0.reuse, R10, R155 ;  /* 0x0000000a009b7223 */ /* 0x042fe2000001009b */
[CC--:B------:R-:W-:Y:S01]  /*198f0*/  FFMA.FTZ R13, R0.reuse, R6.reuse, R135 ;  /* 0x00000006000d7223 */ /* 0x0c0fe20000010087 */
[----:B------:R-:W-:Y:S01]  /*19900*/  FFMA.FTZ R8, R0, R6, R153 ;  /* 0x0000000600087223 */ /* 0x000fe20000010099 */
[----:B------:R-:W-:-:S02]  /*19910*/  VIADD R6, R4, 0x9 ;  /* 0x0000000904067836 */ /* 0x000fc40000000000 */
[----:B-----5:R-:W-:Y:S01]  /*19920*/  FFMA.FTZ R10, R0, R10, R137 ;  /* 0x0000000a000a7223 */ /* 0x020fe20000010089 */
[----:B------:R-:W-:Y:S01]  /*19930*/  FMUL.FTZ R7, R148, UR4 ;  /* 0x0000000494077c20 */ /* 0x000fe20008410000 */
[----:B------:R-:W-:Y:S01]  /*19940*/  FSEL R13, R13, -INF , !P0 ;  /* 0xff8000000d0d7808 */ /* 0x000fe20004000000 */
[----:B------:R-:W1:Y:S01]  /*19950*/  MUFU.TANH R11, R11 ;  /* 0x0000000b000b7308 */ /* 0x000e620000002400 */
[----:B------:R-:W-:Y:S01]  /*19960*/  FSEL R8, R8, -INF , !P1 ;  /* 0xff80000008087808 */ /* 0x000fe20004800000 */
[----:B------:R-:W-:Y:S01]  /*19970*/  FMUL.FTZ R23, R150, UR4 ;  /* 0x0000000496177c20 */ /* 0x000fe20008410000 */
[C---:B------:R-:W-:Y:S01]  /*19980*/  ISETP.GE.AND P0, PT, R6.reuse, R2, PT ;  /* 0x000000020600720c */ /* 0x040fe20003f06270 */
[----:B------:R-:W-:Y:S01]  /*19990*/  FMUL.FTZ R21, R149, UR4 ;  /* 0x0000000495157c20 */ /* 0x000fe20008410000 */
[-C--:B------:R-:W-:Y:S01]  /*199a0*/  ISETP.GE.AND P1, PT, R6, R3.reuse, PT ;  /* 0x000000030600720c */ /* 0x080fe20003f26270 */
[----:B------:R-:W-:Y:S01]  /*199b0*/  FMUL.FTZ R25, R151, UR4 ;  /* 0x0000000497197c20 */ /* 0x000fe20008410000 */
[----:B------:R-:W-:Y:S01]  /*199c0*/  I2FP.F32.S32 R6, R6 ;  /* 0x0000000600067245 */ /* 0x000fe20000201400 */
[----:B------:R-:W5:Y:S01]  /*199d0*/  MUFU.TANH R9, R9 ;  /* 0x0000000900097308 */ /* 0x000f620000002400 */
[----:B------:R-:W-:Y:S01]  /*199e0*/  FSEL R10, R10, -INF , !P2 ;  /* 0xff8000000a0a7808 */ /* 0x000fe20005000000 */
[----:B------:R-:W-:Y:S01]  /*199f0*/  FMUL.FTZ R29, R145, UR4 ;  /* 0x00000004911d7c20 */ /* 0x000fe20008410000 */
[-C--:B------:R-:W-:Y:S01]  /*19a00*/  ISETP.GE.AND P2, PT, R178, R3.reuse, PT ;  /* 0x00000003b200720c */ /* 0x080fe20003f46270 */
[CC--:B---3--:R-:W-:Y:S01]  /*19a10*/  FFMA.FTZ R15, R0.reuse, R6.reuse, R17 ;  /* 0x00000006000f7223 */ /* 0x0c8fe20000010011 */
[----:B--2---:R-:W-:Y:S01]  /*19a20*/  FFMA.FTZ R6, R0, R6, R19 ;  /* 0x0000000600067223 */ /* 0x004fe20000010013 */
[----:B------:R-:W-:Y:S01]  /*19a30*/  FSEL R17, R155, -INF , !P6 ;  /* 0xff8000009b117808 */ /* 0x000fe20007000000 */
[----:B------:R-:W-:Y:S01]  /*19a40*/  VIADD R12, R4, 0x19 ;  /* 0x00000019040c7836 */ /* 0x000fe20000000000 */
[----:B------:R-:W2:Y:S01]  /*19a50*/  MUFU.TANH R5, R5 ;  /* 0x0000000500057308 */ /* 0x000ea20000002400 */
[----:B------:R-:W-:Y:S01]  /*19a60*/  ISETP.GE.AND P6, PT, R178, R2, PT ;  /* 0x00000002b200720c */ /* 0x000fe20003fc6270 */
[----:B------:R-:W-:Y:S01]  /*19a70*/  FMUL.FTZ R172, R172, UR4 ;  /* 0x00000004acac7c20 */ /* 0x000fe20008410000 */
[----:B------:R-:W-:Y:S01]  /*19a80*/  I2FP.F32.S32 R178, R178 ;  /* 0x000000b200b27245 */ /* 0x000fe20000201400 */
[----:B------:R-:W-:Y:S01]  /*19a90*/  FMUL.FTZ R174, R174, UR4 ;  /* 0x00000004aeae7c20 */ /* 0x000fe20008410000 */
[----:B------:R-:W-:Y:S01]  /*19aa0*/  FSEL R15, R15, -INF , !P0 ;  /* 0xff8000000f0f7808 */ /* 0x000fe20004000000 */
[----:B------:R-:W-:Y:S01]  /*19ab0*/  VIADD R144, R4, 0x21 ;  /* 0x0000002104907836 */ /* 0x000fe20000000000 */
[----:B------:R-:W-:Y:S01]  /*19ac0*/  FSEL R6, R6, -INF , !P1 ;  /* 0xff80000006067808 */ /* 0x000fe20004800000 */
[----:B------:R-:W3:Y:S01]  /*19ad0*/  MUFU.TANH R7, R7 ;  /* 0x0000000700077308 */ /* 0x000ee20000002400 */
[----:B------:R-:W-:Y:S01]  /*19ae0*/  ISETP.GE.AND P0, PT, R134, R2, PT ;  /* 0x000000028600720c */ /* 0x000fe20003f06270 */
[-C--:B----4-:R-:W-:Y:S01]  /*19af0*/  FFMA.FTZ R149, R0, R178.reuse, R139 ;  /* 0x000000b200957223 */ /* 0x090fe2000001008b */
[----:B------:R-:W-:Y:S01]  /*19b00*/  ISETP.GE.AND P1, PT, R134, R3, PT ;  /* 0x000000038600720c */ /* 0x000fe20003f26270 */
[----:B-1----:R-:W-:Y:S01]  /*19b10*/  FFMA.FTZ R178, R0, R178, R11 ;  /* 0x000000b200b27223 */ /* 0x002fe2000001000b */
[----:B------:R-:W-:Y:S01]  /*19b20*/  I2FP.F32.S32 R134, R134 ;  /* 0x0000008600867245 */ /* 0x000fe20000201400 */
[----:B------:R-:W-:Y:S01]  /*19b30*/  VIADD R11, R4, 0x18 ;  /* 0x00000018040b7836 */ /* 0x000fe20000000000 */
[----:B------:R-:W-:Y:S01]  /*19b40*/  FSEL R149, R149, -INF , !P6 ;  /* 0xff80000095957808 */ /* 0x000fe20007000000 */
[----:B------:R-:W1:Y:S01]  /*19b50*/  MUFU.TANH R23, R23 ;  /* 0x0000001700177308 */ /* 0x000e620000002400 */
[----:B------:R-:W-:Y:S01]  /*19b60*/  FSEL R178, R178, -INF , !P2 ;  /* 0xff800000b2b27808 */ /* 0x000fe20005000000 */
[CC--:B-----5:R-:W-:Y:S01]  /*19b70*/  FFMA.FTZ R139, R0.reuse, R134.reuse, R9 ;  /* 0x00000086008b7223 */ /* 0x0e0fe20000010009 */
[C---:B--2---:R-:W-:Y:S01]  /*19b80*/  FFMA.FTZ R134, R0.reuse, R134, R5 ;  /* 0x0000008600867223 */ /* 0x044fe20000010005 */
[----:B------:R-:W-:Y:S01]  /*19b90*/  I2FP.F32.S32 R9, R11 ;  /* 0x0000000b00097245 */ /* 0x000fe20000201400 */
[----:B------:R-:W-:Y:S01]  /*19ba0*/  FMUL.FTZ R173, R173, UR4 ;  /* 0x00000004adad7c20 */ /* 0x000fe20008410000 */
[-C--:B------:R-:W-:Y:S01]  /*19bb0*/  ISETP.GE.AND P6, PT, R11, R2.reuse, PT ;  /* 0x000000020b00720c */ /* 0x080fe20003fc6270 */
[----:B------:R-:W-:Y:S01]  /*19bc0*/  FMUL.FTZ R175, R175, UR4 ;  /* 0x00000004afaf7c20 */ /* 0x000fe20008410000 */
[----:B------:R-:W2:Y:S01]  /*19bd0*/  MUFU.TANH R21, R21 ;  /* 0x0000001500157308 */ /* 0x000ea20000002400 */
[----:B------:R-:W-:Y:S01]  /*19be0*/  FSEL R139, R139, -INF , !P0 ;  /* 0xff8000008b8b7808 */ /* 0x000fe20004000000 */
[----:B---3--:R-:W-:Y:S01]  /*19bf0*/  FFMA.FTZ R7, R0, R9, R7 ;  /* 0x0000000900077223 */ /* 0x008fe20000010007 */
[----:B------:R-:W-:Y:S01]  /*19c00*/  FSEL R134, R134, -INF , !P1 ;  /* 0xff80000086867808 */ /* 0x000fe20004800000 */
[----:B------:R-:W-:Y:S01]  /*19c10*/  VIADD R142, R4, 0x28 ;  /* 0x00000028048e7836 */ /* 0x000fe20000000000 */
[----:B------:R-:W-:Y:S01]  /*19c20*/  ISETP.GE.AND P0, PT, R12, R2, PT ;  /* 0x000000020c00720c */ /* 0x000fe20003f06270 */
[----:B------:R-:W-:Y:S01]  /*19c30*/  FMUL.FTZ R168, R168, UR4 ;  /* 0x00000004a8a87c20 */ /* 0x000fe20008410000 */
[----:B------:R-:W-:Y:S01]  /*19c40*/  ISETP.GE.AND P1, PT, R12, R3, PT ;  /* 0x000000030c00720c */ /* 0x000fe20003f26270 */
[----:B------:R-:W3:Y:S01]  /*19c50*/  MUFU.TANH R25, R25 ;  /* 0x0000001900197308 */ /* 0x000ee20000002400 */
[----:B------:R-:W-:Y:S01]  /*19c60*/  I2FP.F32.S32 R12, R12 ;  /* 0x0000000c000c7245 */ /* 0x000fe20000201400 */
[----:B-1----:R-:W-:Y:S01]  /*19c70*/  FFMA.FTZ R23, R0, R9, R23 ;  /* 0x0000000900177223 */ /* 0x002fe20000010017 */
[-C--:B------:R-:W-:Y:S01]  /*19c80*/  ISETP.GE.AND P2, PT, R11, R3.reuse, PT ;  /* 0x000000030b00720c */ /* 0x080fe20003f46270 */
[----:B------:R-:W-:Y:S01]  /*19c90*/  VIADD R9, R4, 0x20 ;  /* 0x0000002004097836 */ /* 0x000fe20000000000 */
[----:B------:R-:W-:Y:S01]  /*19ca0*/  FSEL R137, R7, -INF , !P6 ;  /* 0xff80000007897808 */ /* 0x000fe20007000000 */
[----:B------:R-:W-:Y:S01]  /*19cb0*/  FMUL.FTZ R169, R169, UR4 ;  /* 0x00000004a9a97c20 */ /* 0x000fe20008410000 */
[----:B------:R-:W-:Y:S01]  /*19cc0*/  FSEL R150, R23, -INF , !P2 ;  /* 0xff80000017967808 */ /* 0x000fe20005000000 */
[----:B------:R-:W1:Y:S01]  /*19cd0*/  MUFU.TANH R31, R146 ;  /* 0x00000092001f7308 */ /* 0x000e620000002400 */
[----:B--2---:R-:W-:Y:S01]  /*19ce0*/  FFMA.FTZ R21, R0, R12, R21 ;  /* 0x0000000c00157223 */ /* 0x004fe20000010015 */
[C---:B------:R-:W-:Y:S01]  /*19cf0*/  ISETP.GE.AND P6, PT, R9.reuse, R2, PT ;  /* 0x000000020900720c */ /* 0x040fe20003fc6270 */
[----:B------:R-:W-:Y:S01]  /*19d00*/  FMUL.FTZ R170, R170, UR4 ;  /* 0x00000004aaaa7c20 */ /* 0x000fe20008410000 */
[----:B------:R-:W-:Y:S01]  /*19d10*/  ISETP.GE.AND P2, PT, R9, R3, PT ;  /* 0x000000030900720c */ /* 0x000fe20003f46270 */
[----:B------:R-:W-:Y:S01]  /*19d20*/  FMUL.FTZ R171, R171, UR4 ;  /* 0x00000004abab7c20 */ /* 0x000fe20008410000 */
[----:B------:R-:W-:Y:S01]  /*19d30*/  I2FP.F32.S32 R9, R9 ;  /* 0x0000000900097245 */ /* 0x000fe20000201400 */
[----:B------:R-:W-:Y:S01]  /*19d40*/  VIADD R140, R4, 0x29 ;  /* 0x00000029048c7836 */ /* 0x000fe20000000000 */
[----:B------:R-:W2:Y:S01]  /*19d50*/  MUFU.TANH R29, R29 ;  /* 0x0000001d001d7308 */ /* 0x000ea20000002400 */
[C---:B---3--:R-:W-:Y:S01]  /*19d60*/  FFMA.FTZ R25, R0.reuse, R12, R25 ;  /* 0x0000000c00197223 */ /* 0x048fe20000010019 */
[----:B------:R-:W-:Y:S01]  /*19d70*/  FSEL R135, R21, -INF , !P0 ;  /* 0xff80000015877808 */ /* 0x000fe20004000000 */
[----:B------:R-:W-:Y:S01]  /*19d80*/  FFMA.FTZ R27, R0, R9, R27 ;  /* 0x00000009001b7223 */ /* 0x000fe2000001001b */
[----:B------:R-:W-:Y:S01]  /*19d90*/  ISETP.GE.AND P0, PT, R144, R2, PT ;  /* 0x000000029000720c */ /* 0x000fe20003f06270 */
[----:B------:R-:W-:Y:S01]  /*19da0*/  VIADD R11, R4, 0x31 ;  /* 0x00000031040b7836 */ /* 0x000fe20000000000 */
[----:B------:R-:W-:Y:S01]  /*19db0*/  FSEL R148, R25, -INF , !P1 ;  /* 0xff80000019947808 */ /* 0x000fe20004800000 */
[----:B------:R-:W-:Y:S01]  /*19dc0*/  FMUL.FTZ R166, R166, UR4 ;  /* 0x00000004a6a67c20 */ /* 0x000fe20008410000 */
[----:B------:R-:W3:Y:S01]  /*19dd0*/  MUFU.TANH R147, R147 ;  /* 0x0000009300937308 */ /* 0x000ee20000002400 */
[----:B------:R-:W-:Y:S01]  /*19de0*/  ISETP.GE.AND P1, PT, R144, R3, PT ;  /* 0x000000039000720c */ /* 0x000fe20003f26270 */
[----:B-1----:R-:W-:Y:S01]  /*19df0*/  FFMA.FTZ R31, R0, R9, R31 ;  /* 0x00000009001f7223 */ /* 0x002fe2000001001f */
[----:B------:R-:W-:Y:S01]  /*19e00*/  I2FP.F32.S32 R144, R144 ;  /* 0x0000009000907245 */ /* 0x000fe20000201400 */
[----:B------:R-:W-:Y:S01]  /*19e10*/  FMUL.FTZ R164, R164, UR4 ;  /* 0x00000004a4a47c20 */ /* 0x000fe20008410000 */
[----:B------:R-:W-:Y:S01]  /*19e20*/  I2FP.F32.S32 R14, R11 ;  /* 0x0000000b000e7245 */ /* 0x000fe20000201400 */
[----:B------:R-:W-:Y:S01]  /*19e30*/  FMUL.FTZ R165, R165, UR4 ;  /* 0x00000004a5a57c20 */ /* 0x000fe20008410000 */
[----:B------:R-:W-:Y:S01]  /*19e40*/  FSEL R146, R31, -INF , !P2 ;  /* 0xff8000001f927808 */ /* 0x000fe20005000000 */
[----:B------:R-:W1:Y:S01]  /*19e50*/  MUFU.TANH R19, R172 ;  /* 0x000000ac00137308 */ /* 0x000e620000002400 */
[----:B--2---:R-:W-:Y:S01]  /*19e60*/  FFMA.FTZ R29, R0, R144, R29 ;  /* 0x00000090001d7223 */ /* 0x004fe2000001001d */
[----:B------:R-:W-:Y:S01]  /*19e70*/  ISETP.GE.AND P2, PT, R142, R3, PT ;  /* 0x000000038e00720c */ /* 0x000fe20003f46270 */
[----:B------:R-:W-:Y:S01]  /*19e80*/  FMUL.FTZ R167, R167, UR4 ;  /* 0x00000004a7a77c20 */ /* 0x000fe20008410000 */
[----:B------:R-:W-:-:S02]  /*19e90*/  IMAD.MOV.U32 R157, RZ, RZ, R219 ;  /* 0x000000ffff9d7224 */ /* 0x000fc400078e00db */
[----:B------:R-:W-:Y:S02]  /*19ea0*/  FSEL R145, R29, -INF , !P0 ;  /* 0xff8000001d917808 */ /* 0x000fe40004000000 */
[----:B------:R-:W2:Y:S01]  /*19eb0*/  MUFU.TANH R5, R174 ;  /* 0x000000ae00057308 */ /* 0x000ea20000002400 */
[----:B---3--:R-:W-:Y:S01]  /*19ec0*/  FFMA.FTZ R144, R0, R144, R147 ;  /* 0x0000009000907223 */ /* 0x008fe20000010093 */
[----:B------:R-:W-:Y:S02]  /*19ed0*/  FSEL R147, R27, -INF , !P6 ;  /* 0xff8000001b937808 */ /* 0x000fe40007000000 */
[----:B------:R-:W-:Y:S02]  /*19ee0*/  ISETP.GE.AND P6, PT, R142, R2, PT ;  /* 0x000000028e00720c */ /* 0x000fe40003fc6270 */
[----:B------:R-:W-:Y:S02]  /*19ef0*/  I2FP.F32.S32 R142, R142 ;  /* 0x0000008e008e7245 */ /* 0x000fe40000201400 */
[----:B------:R-:W3:Y:S01]  /*19f00*/  MUFU.TANH R173, R173 ;  /* 0x000000ad00ad7308 */ /* 0x000ee20000002400 */
[----:B------:R-:W-:-:S02]  /*19f10*/  FSEL R144, R144, -INF , !P1 ;  /* 0xff80000090907808 */ /* 0x000fc40004800000 */
[----:B-1----:R-:W-:Y:S01]  /*19f20*/  FFMA.FTZ R19, R0, R142, R19 ;  /* 0x0000008e00137223 */ /* 0x002fe20000010013 */
[C---:B------:R-:W-:Y:S02]  /*19f30*/  ISETP.GE.AND P0, PT, R140.reuse, R2, PT ;  /* 0x000000028c00720c */ /* 0x040fe40003f06270 */
[----:B------:R-:W-:Y:S02]  /*19f40*/  ISETP.GE.AND P1, PT, R140, R3, PT ;  /* 0x000000038c00720c */ /* 0x000fe40003f26270 */
[----:B------:R-:W1:Y:S01]  /*19f50*/  MUFU.TANH R175, R175 ;  /* 0x000000af00af7308 */ /* 0x000e620000002400 */
[----:B--2---:R-:W-:Y:S01]  /*19f60*/  FFMA.FTZ R142, R0, R142, R5 ;  /* 0x0000008e008e7223 */ /* 0x004fe20000010005 */
[----:B------:R-:W-:Y:S01]  /*19f70*/  VIADD R5, R4, 0x30 ;  /* 0x0000003004057836 */ /* 0x000fe20000000000 */
[----:B------:R-:W-:Y:S02]  /*19f80*/  I2FP.F32.S32 R140, R140 ;  /* 0x0000008c008c7245 */ /* 0x000fe40000201400 */
[----:B------:R-:W-:-:S02]  /*19f90*/  FSEL R143, R19, -INF , !P6 ;  /* 0xff800000138f7808 */ /* 0x000fc40007000000 */
[----:B------:R-:W-:Y:S01]  /*19fa0*/  I2FP.F32.S32 R12, R5 ;  /* 0x00000005000c7245 */ /* 0x000fe20000201400 */
[----:B------:R-:W2:Y:S01]  /*19fb0*/  MUFU.TANH R7, R168 ;  /* 0x000000a800077308 */ /* 0x000ea20000002400 */
[----:B---3--:R-:W-:Y:S01]  /*19fc0*/  FFMA.FTZ R141, R0, R140, R173 ;  /* 0x0000008c008d7223 */ /* 0x008fe200000100ad */
[----:B------:R-:W-:Y:S02]  /*19fd0*/  FSEL R142, R142, -INF , !P2 ;  /* 0xff8000008e8e7808 */ /* 0x000fe40005000000 */
[C---:B------:R-:W-:Y:S02]  /*19fe0*/  ISETP.GE.AND P6, PT, R5.reuse, R2, PT ;  /* 0x000000020500720c */ /* 0x040fe40003fc6270 */
[----:B------:R-:W-:Y:S02]  /*19ff0*/  ISETP.GE.AND P2, PT, R5, R3, PT ;  /* 0x000000030500720c */ /* 0x000fe40003f46270 */
[----:B------:R-:W3:Y:S01]  /*1a000*/  MUFU.TANH R169, R169 ;  /* 0x000000a900a97308 */ /* 0x000ee20000002400 */
[----:B-1----:R-:W-:Y:S01]  /*1a010*/  FFMA.FTZ R140, R0, R140, R175 ;  /* 0x0000008c008c7223 */ /* 0x002fe200000100af */
[----:B------:R-:W-:-:S02]  /*1a020*/  FSEL R141, R141, -INF , !P0 ;  /* 0xff8000008d8d7808 */ /* 0x000fc40004000000 */
[C---:B------:R-:W-:Y:S02]  /*1a030*/  ISETP.GE.AND P0, PT, R11.reuse, R2, PT ;  /* 0x000000020b00720c */ /* 0x040fe40003f06270 */
[----:B------:R-:W-:Y:S02]  /*1a040*/  FSEL R140, R140, -INF , !P1 ;  /* 0xff8000008c8c7808 */ /* 0x000fe40004800000 */
[----:B------:R-:W1:Y:S01]  /*1a050*/  MUFU.TANH R9, R170 ;  /* 0x000000aa00097308 */ /* 0x000e620000002400 */
[----:B--2---:R-:W-:Y:S01]  /*1a060*/  FFMA.FTZ R175, R0, R12, R7 ;  /* 0x0000000c00af7223 */ /* 0x004fe20000010007 */
[----:B------:R-:W-:Y:S01]  /*1a070*/  ISETP.GE.AND P1, PT, R11, R3, PT ;  /* 0x000000030b00720c */ /* 0x000fe20003f26270 */
[----:B------:R-:W-:-:S03]  /*1a080*/  VIADD R11, R4, 0x38 ;  /* 0x00000038040b7836 */ /* 0x000fc60000000000 */
[----:B------:R-:W-:Y:S02]  /*1a090*/  FSEL R175, R175, -INF , !P6 ;  /* 0xff800000afaf7808 */ /* 0x000fe40007000000 */
[----:B------:R-:W2:Y:S01]  /*1a0a0*/  MUFU.TANH R171, R171 ;  /* 0x000000ab00ab7308 */ /* 0x000ea20000002400 */
[----:B---3--:R-:W-:Y:S01]  /*1a0b0*/  FFMA.FTZ R169, R0, R14, R169 ;  /* 0x0000000e00a97223 */ /* 0x008fe200000100a9 */
[----:B------:R-:W-:Y:S01]  /*1a0c0*/  BAR.SYNC.DEFER_BLOCKING 0x0 ;  /* 0x0000000000007b1d */ /* 0x000fe20000010000 */
[----:B------:R-:W-:-:S05]  /*1a0d0*/  ISETP.GE.AND P6, PT, R4, R2, PT ;  /* 0x000000020400720c */ /* 0x000fca0003fc6270 */
[----:B------:R-:W3:Y:S01]  /*1a0e0*/  MUFU.TANH R7, R166 ;  /* 0x000000a600077308 */ /* 0x000ee20000002400 */
[----:B-1----:R-:W-:Y:S01]  /*1a0f0*/  FFMA.FTZ R9, R0, R12, R9 ;  /* 0x0000000c00097223 */ /* 0x002fe20000010009 */
[----:B------:R-:W-:-:S04]  /*1a100*/  I2FP.F32.S32 R12, R4 ;  /* 0x00000004000c7245 */ /* 0x000fc80000201400 */
[----:B------:R-:W-:Y:S01]  /*1a110*/  FSEL R170, R9, -INF , !P2 ;  /* 0xff80000009aa7808 */ /* 0x000fe20005000000 */
[C---:B------:R-:W-:Y:S01]  /*1a120*/  FFMA.FTZ R33, R0.reuse, R12, R33 ;  /* 0x0000000c00217223 */ /* 0x040fe20000010021 */
[----:B------:R-:W1:Y:S01]  /*1a130*/  MUFU.TANH R5, R164 ;  /* 0x000000a400057308 */ /* 0x000e620000002400 */
[C---:B--2---:R-:W-:Y:S01]  /*1a140*/  FFMA.FTZ R168, R0.reuse, R14, R171 ;  /* 0x0000000e00a87223 */ /* 0x044fe200000100ab */
[----:B------:R-:W-:Y:S01]  /*1a150*/  FSEL R171, R169, -INF , !P0 ;  /* 0xff800000a9ab7808 */ /* 0x000fe20004000000 */
[----:B------:R-:W-:Y:S01]  /*1a160*/  FFMA.FTZ R12, R0, R12, R35 ;  /* 0x0000000c000c7223 */ /* 0x000fe20000010023 */
[C---:B------:R-:W-:Y:S02]  /*1a170*/  ISETP.GE.AND P2, PT, R11.reuse, R2, PT ;  /* 0x000000020b00720c */ /* 0x040fe40003f46270 */
[----:B------:R-:W-:Y:S02]  /*1a180*/  ISETP.GE.AND P0, PT, R11, R3, PT ;  /* 0x000000030b00720c */ /* 0x000fe40003f06270 */
[----:B------:R-:W-:Y:S01]  /*1a190*/  I2FP.F32.S32 R11, R11 ;  /* 0x0000000b000b7245 */ /* 0x000fe20000201400 */
[----:B------:R-:W2:Y:S01]  /*1a1a0*/  MUFU.TANH R165, R165 ;  /* 0x000000a500a57308 */ /* 0x000ea20000002400 */
[----:B------:R-:W-:-:S02]  /*1a1b0*/  FSEL R168, R168, -INF , !P1 ;  /* 0xff800000a8a87808 */ /* 0x000fc40004800000 */
[----:B------:R-:W-:Y:S01]  /*1a1c0*/  ISETP.GE.AND P1, PT, R4, R3, PT ;  /* 0x000000030400720c */ /* 0x000fe20003f26270 */
[-C--:B---3--:R-:W-:Y:S01]  /*1a1d0*/  FFMA.FTZ R7, R0, R11.reuse, R7 ;  /* 0x0000000b00077223 */ /* 0x088fe20000010007 */
[----:B------:R-:W-:Y:S02]  /*1a1e0*/  VIADD R4, R4, 0x39 ;  /* 0x0000003904047836 */ /* 0x000fe40000000000 */
[----:B------:R-:W-:Y:S01]  /*1a1f0*/  FSEL R12, R12, -INF , !P1 ;  /* 0xff8000000c0c7808 */ /* 0x000fe20004800000 */
[----:B------:R-:W3:Y:S01]  /*1a200*/  MUFU.TANH R167, R167 ;  /* 0x000000a700a77308 */ /* 0x000ee20000002400 */
[----:B-1----:R-:W-:Y:S01]  /*1a210*/  FFMA.FTZ R5, R0, R11, R5 ;  /* 0x0000000b00057223 */ /* 0x002fe20000010005 */
[----:B------:R-:W-:Y:S02]  /*1a220*/  FSEL R166, R7, -INF , !P0 ;  /* 0xff80000007a67808 */ /* 0x000fe40004000000 */
[----:B------:R-:W-:Y:S02]  /*1a230*/  FSEL R7, R33, -INF , !P6 ;  /* 0xff80000021077808 */ /* 0x000fe40007000000 */
[----:B------:R-:W-:-:S02]  /*1a240*/  ISETP.GT.AND P6, PT, R215, R204, PT ;  /* 0x000000ccd700720c */ /* 0x000fc40003fc4270 */
[----:B------:R-:W-:Y:S02]  /*1a250*/  FSEL R169, R5, -INF , !P2 ;  /* 0xff80000005a97808 */ /* 0x000fe40005000000 */
[C---:B------:R-:W-:Y:S02]  /*1a260*/  ISETP.GE.AND P2, PT, R4.reuse, R2, PT ;  /* 0x000000020400720c */ /* 0x040fe40003f46270 */
[----:B------:R-:W-:Y:S02]  /*1a270*/  I2FP.F32.S32 R2, R4 ;  /* 0x0000000400027245 */ /* 0x000fe40000201400 */
[----:B------:R-:W-:-:S03]  /*1a280*/  ISETP.GE.AND P0, PT, R4, R3, PT ;  /* 0x000000030400720c */ /* 0x000fc60003f06270 */
[CC--:B--2---:R-:W-:Y:S01]  /*1a290*/  FFMA.FTZ R165, R0.reuse, R2.reuse, R165 ;  /* 0x0000000200a57223 */ /* 0x0c4fe200000100a5 */
[----:B---3--:R-:W-:-:S04]  /*1a2a0*/  FFMA.FTZ R164, R0, R2, R167 ;  /* 0x0000000200a47223 */ /* 0x008fc800000100a7 */
        /* <DEDUP_REMOVED lines=37> */
[----:B------:R-:W-:Y:S02]  /*1a500*/  ISETP.GE.AND P2, PT, R4, RZ, PT ;  /* 0x000000ff0400720c */ /* 0x000fe40003f46270 */
[----:B------:R-:W1:Y:S02]  /*1a510*/  LDC.64 R4, c[0x0][0x248] ;  /* 0x00009200ff047b82 */ /* 0x000e640000000a00 */
[----:B------:R-:W-:Y:S02]  /*1a520*/  @P0 IADD3 R2, R2, 0x1, RZ ;  /* 0x0000000102020810 */ /* 0x000fe40007ffe0ff */
[----:B------:R-:W-:Y:S02]  /*1a530*/  ISETP.NE.AND P0, PT, R9, RZ, PT ;  /* 0x000000ff0900720c */ /* 0x000fe40003f05270 */
[----:B------:R-:W-:-:S05]  /*1a540*/  @!P1 IADD3 R2, -R2, RZ, RZ ;  /* 0x000000ff02029210 */ /* 0x000fca0007ffe1ff */
[----:B------:R-:W-:-:S05]  /*1a550*/  @!P2 IMAD.MOV R18, RZ, RZ, -R18 ;  /* 0x000000ffff12a224 */ /* 0x000fca00078e0a12 */
        /* <DEDUP_REMOVED lines=17> */
[----:B------:R-:W-:Y:S02]  /*1a670*/  IMAD R4, R19, R2, RZ ;  /* 0x0000000213047224 */ /* 0x000fe400078e02ff */
[----:B------:R-:W-:Y:S02]  /*1a680*/  IMAD.MOV.U32 R9, RZ, RZ, R20 ;  /* 0x000000ffff097224 */ /* 0x000fe400078e0014 */
[----:B------:R-:W-:-:S05]  /*1a690*/  IMAD R3, R11, R3, R4 ;  /* 0x000000030b037224 */ /* 0x000fca00078e0204 */
[----:B------:R-:W-:Y:S01]  /*1a6a0*/  IADD3 R14, R21, R3, RZ ;  /* 0x00000003150e7210 */ /* 0x000fe20007ffe0ff */
[----:B------:R-:W-:Y:S06]  /*1a6b0*/  BRA `(.L_x_4107) ;  /* 0x00000000000c7947 */ /* 0x000fec0003800000 */
.L_x_4106:
[----:B------:R-:W1:Y:S02]  /*1a6c0*/  LDC R9, c[0x0][0x248] ;  /* 0x00009200ff097b82 */ /* 0x000e640000000800 */
[----:B-1----:R-:W-:-:S04]  /*1a6d0*/  LEA R9, -R9, RZ, 0x6 ;  /* 0x000000ff09097211 */ /* 0x002fc800078e31ff */
[----:B------:R-:W-:-:S07]  /*1a6e0*/  SHF.R.S32.HI R14, RZ, 0x1f, R9 ;  /* 0x0000001fff0e7819 */ /* 0x000fce0000011409 */
.L_x_4107:
        /* <DEDUP_REMOVED lines=99> */
.L_x_4105:
        /* <DEDUP_REMOVED lines=52> */
[----:B------:R-:W1:Y:S01]  /*1b060*/  LDSM.16.MT88.4 R16, [R194+0xc000] ;  /* 0x00c00000c210783b */ /* 0x000e620000004200 */
        /* <DEDUP_REMOVED lines=16> */
[----:B------:R-:W3:Y:S01]  /*1b170*/  LDSM.16.MT88.4 R136, [R192+0x10000] ;  /* 0x01000000c088783b */ /* 0x000ee20000004200 */
[--C-:B------:R-:W-:Y:S01]  /*1b180*/  FFMA.FTZ R177, R135, UR4, -R172.reuse ;  /* 0x0000000487b17c23 */ /* 0x100fe200080108ac */
        /* <DEDUP_REMOVED lines=21> */
[----:B------:R-:W-:-:S04]  /*1b2e0*/  FFMA.FTZ R166, R166, UR4, -R165 ;  /* 0x00000004a6a67c23 */ /* 0x000fc800080108a5 */
        /* <DEDUP_REMOVED lines=9> */
[----:B------:R-:W5:Y:S01]  /*1b380*/  MUFU.EX2 R173, R173 ;  /* 0x000000ad00ad7308 */ /* 0x000f620000000800 */
        /* <DEDUP_REMOVED lines=61> */
[C---:B------:R-:W-:Y:S01]  /*1b760*/  HMMA.16816.F32 R32, R4.reuse, R34, R104 ;  /* 0x000000220420723c */ /* 0x040fe20000001868 */
[-C--:B------:R-:W-:Y:S01]  /*1b770*/  FMUL.FTZ R97, R97, R163.reuse ;  /* 0x000000a361617220 */ /* 0x080fe20000410000 */
[-C--:B------:R-:W-:Y:S01]  /*1b780*/  FMUL.FTZ R98, R98, R162.reuse ;  /* 0x000000a262627220 */ /* 0x080fe20000410000 */
[-C--:B------:R-:W-:Y:S01]  /*1b790*/  FMUL.FTZ R99, R99, R162.reuse ;  /* 0x000000a263637220 */ /* 0x080fe20000410000 */
[-C--:B------:R-:W-:Y:S01]  /*1b7a0*/  FFMA.FTZ R220, R220, R163.reuse, R159 ;  /* 0x000000a3dcdc7223 */ /* 0x080fe2000001009f */
[-C--:B------:R-:W-:Y:S01]  /*1b7b0*/  FFMA.FTZ R152, R221, R162.reuse, R152 ;  /* 0x000000a2dd987223 */ /* 0x080fe20000010098 */
        /* <DEDUP_REMOVED lines=9> */
[----:B------:R-:W2:Y:S01]  /*1b850*/  MUFU.EX2 R201, R201 ;  /* 0x000000c900c97308 */ /* 0x000ea20000000800 */
[----:B---3--:R-:W-:Y:S01]  /*1b860*/  HMMA.16816.F32 R92, R4, R136, R92 ;  /* 0x00000088045c723c */ /* 0x008fe2000000185c */
[----:B------:R-:W-:Y:S01]  /*1b870*/  FADD.FTZ R155, R155, R220 ;  /* 0x000000dc9b9b7221 */ /* 0x000fe20000010000 */
[----:B------:R-:W-:-:S03]  /*1b880*/  FADD.FTZ R3, R3, R152 ;  /* 0x0000009803037221 */ /* 0x000fc60000010000 */
[----:B------:R-:W-:Y:S01]  /*1b890*/  FADD.FTZ R154, R154, R155 ;  /* 0x0000009b9a9a7221 */ /* 0x000fe20000010000 */
[C---:B-1----:R-:W-:Y:S01]  /*1b8a0*/  HMMA.16816.F32 R40, R4.reuse, R116, R104 ;  /* 0x000000740428723c */ /* 0x042fe20000001868 */
[----:B------:R-:W1:Y:S01]  /*1b8b0*/  LDSM.16.MT88.4 R104, [R192+0xe000] ;  /* 0x00e00000c068783b */ /* 0x000e620000004200 */
[----:B------:R-:W-:Y:S01]  /*1b8c0*/  MUFU.EX2 R179, R179 ;  /* 0x000000b300b37308 */ /* 0x000fe20000000800 */
[----:B------:R-:W-:Y:S01]  /*1b8d0*/  FADD.FTZ R2, R2, R3 ;  /* 0x0000000302027221 */ /* 0x000fe20000010000 */
[----:B------:R-:W-:Y:S02]  /*1b8e0*/  FADD.FTZ R154, R153, R154 ;  /* 0x0000009a999a7221 */ /* 0x000fe40000010000 */
[C---:B------:R-:W-:Y:S01]  /*1b8f0*/  HMMA.16816.F32 R36, R4.reuse, R118, R36 ;  /* 0x000000760424723c */ /* 0x040fe20000001824 */
[-C--:B------:R-:W-:Y:S01]  /*1b900*/  FMUL.FTZ R116, R44, R163.reuse ;  /* 0x000000a32c747220 */ /* 0x080fe20000410000 */
[-C--:B------:R-:W-:Y:S01]  /*1b910*/  FMUL.FTZ R117, R45, R163.reuse ;  /* 0x000000a32d757220 */ /* 0x080fe20000410000 */
[-C--:B------:R-:W-:Y:S01]  /*1b920*/  FMUL.FTZ R44, R48, R163.reuse ;  /* 0x000000a3302c7220 */ /* 0x080fe20000410000 */
[----:B------:R-:W-:Y:S01]  /*1b930*/  FMUL.FTZ R45, R49, R163 ;  /* 0x000000a3312d7220 */ /* 0x000fe20000410000 */
[----:B------:R-:W3:Y:S01]  /*1b940*/  MUFU.EX2 R200, R200 ;  /* 0x000000c800c87308 */ /* 0x000ee20000000800 */
[----:B------:R-:W-:Y:S01]  /*1b950*/  FADD.FTZ R161, R161, R2 ;  /* 0x00000002a1a17221 */ /* 0x000fe20000010000 */
[-C--:B------:R-:W-:Y:S01]  /*1b960*/  FMUL.FTZ R118, R46, R162.reuse ;  /* 0x000000a22e767220 */ /* 0x080fe20000410000 */
[-C--:B------:R-:W-:Y:S01]  /*1b970*/  FMUL.FTZ R119, R47, R162.reuse ;  /* 0x000000a22f777220 */ /* 0x080fe20000410000 */
[-C--:B------:R-:W-:Y:S01]  /*1b980*/  FMUL.FTZ R46, R50, R162.reuse ;  /* 0x000000a2322e7220 */ /* 0x080fe20000410000 */
[----:B------:R-:W-:Y:S01]  /*1b990*/  FMUL.FTZ R47, R51, R162 ;  /* 0x000000a2332f7220 */ /* 0x000fe20000410000 */
[----:B-----5:R-:W-:Y:S01]  /*1b9a0*/  FADD.FTZ R3, R173, R154 ;  /* 0x0000009aad037221 */ /* 0x020fe20000010000 */
[----:B----4-:R-:W-:Y:S01]  /*1b9b0*/  FADD.FTZ R2, R178, R161 ;  /* 0x000000a1b2027221 */ /* 0x010fe20000010000 */
[----:B------:R-:W-:Y:S02]  /*1b9c0*/  MUFU.EX2 R202, R202 ;  /* 0x000000ca00ca7308 */ /* 0x000fe40000000800 */
[----:B------:R-:W-:Y:S01]  /*1b9d0*/  HMMA.16816.F32 R48, R4, R112, R116 ;  /* 0x000000700430723c */ /* 0x000fe20000001874 */
[----:B------:R-:W-:Y:S01]  /*1b9e0*/  FADD.FTZ R3, R176, R3 ;  /* 0x00000003b0037221 */ /* 0x000fe20000010000 */
[----:B--2---:R-:W-:-:S04]  /*1b9f0*/  FADD.FTZ R2, R201, R2 ;  /* 0x00000002c9027221 */ /* 0x004fc80000010000 */
        /* <DEDUP_REMOVED lines=11> */
[C---:B------:R-:W-:Y:S06]  /*1bab0*/  HMMA.16816.F32 R56, R4.reuse, R108, R116 ;  /* 0x0000006c0438723c */ /* 0x040fec0000001874 */
[C---:B------:R-:W-:Y:S01]  /*1bac0*/  HMMA.16816.F32 R52, R4.reuse, R110, R52 ;  /* 0x0000006e0434723c */ /* 0x040fe20000001834 */
[----:B------:R-:W5:Y:S01]  /*1bad0*/  LDSM.16.MT88.4 R108, [R194+0x10000] ;  /* 0x01000000c26c783b */ /* 0x000f620000004200 */
        /* <DEDUP_REMOVED lines=29> */
[----:B-----5:R-:W-:Y:S01]  /*1bcb0*/  HMMA.16816.F32 R76, R4, R108, R76 ;  /* 0x0000006c044c723c */ /* 0x020fe2000000184c */
[-C--:B------:R-:W-:Y:S01]  /*1bcc0*/  FMUL.FTZ R114, R82, R162.reuse ;  /* 0x000000a252727220 */ /* 0x080fe20000410000 */
[-C--:B------:R-:W-:Y:S01]  /*1bcd0*/  FMUL.FTZ R115, R83, R162.reuse ;  /* 0x000000a253737220 */ /* 0x080fe20000410000 */
[-C--:B------:R-:W-:Y:S01]  /*1bce0*/  FMUL.FTZ R82, R86, R162.reuse ;  /* 0x000000a256527220 */ /* 0x080fe20000410000 */
[----:B------:R-:W-:-:S03]  /*1bcf0*/  FMUL.FTZ R83, R87, R162 ;  /* 0x000000a257537220 */ /* 0x000fc60000410000 */
[----:B------:R-:W5:Y:S02]  /*1bd00*/  MUFU.EX2 R223, R223 ;  /* 0x000000df00df7308 */ /* 0x000f640000000800 */
[C---:B------:R-:W-:Y:S01]  /*1bd10*/  HMMA.16816.F32 R84, R4.reuse, R110, R112 ;  /* 0x0000006e0454723c */ /* 0x040fe20000001870 */
[----:B------:R-:W4:Y:S04]  /*1bd20*/  LDSM.16.MT88.4 R112, [R194+0xe800] ;  /* 0x00e80000c270783b */ /* 0x000f280000004200 */
[----:B------:R-:W5:Y:S01]  /*1bd30*/  LDSM.16.MT88.4 R108, [R193+0xe800] ;  /* 0x00e80000c16c783b */ /* 0x000f620000004200 */
[----:B------:R-:W-:Y:S01]  /*1bd40*/  MUFU.EX2 R224, R224 ;  /* 0x000000e000e07308 */ /* 0x000fe20000000800 */
[C---:B-1----:R-:W-:Y:S07]  /*1bd50*/  HMMA.16816.F32 R80, R4.reuse, R104, R80 ;  /* 0x000000680450723c */ /* 0x042fee0000001850 */
[----:B------:R-:W1:Y:S01]  /*1bd60*/  MUFU.EX2 R225, R225 ;  /* 0x000000e100e17308 */ /* 0x000e620000000800 */
[----:B------:R-:W-:Y:S01]  /*1bd70*/  HMMA.16816.F32 R88, R4, R106, R88 ;  /* 0x0000006a0458723c */ /* 0x000fe20000001858 */
[----:B------:R-:W-:-:S02]  /*1bd80*/  F2FP.F16.F32.PACK_AB R104, R176, R173 ;  /* 0x000000adb068723e */ /* 0x000fc400000000ff */
[----:B------:R-:W-:-:S04]  /*1bd90*/  F2FP.F16.F32.PACK_AB R105, R201, R178 ;  /* 0x000000b2c969723e */ /* 0x000fc800000000ff */
[----:B------:R-:W-:Y:S01]  /*1bda0*/  MUFU.EX2 R168, R168 ;  /* 0x000000a800a87308 */ /* 0x000fe20000000800 */
        /* <DEDUP_REMOVED lines=136> */
[----:B------:R-:W-:Y:S01]  /*1c630*/  HMMA.16816.F32 R72, R96, R134, R72 ;  /* 0x000000866048723c */ /* 0x000fe20000001848 */
[----:B------:R-:W-:-:S02]  /*1c640*/  MOV R132, R158 ;  /* 0x0000009e00847202 */ /* 0x000fc40000000f00 */
[----:B------:R-:W-:-:S03]  /*1c650*/  MOV R133, R160 ;  /* 0x000000a000857202 */ /* 0x000fc60000000f00 */
[C---:B------:R-:W-:Y:S06]  /*1c660*/  HMMA.16816.F32 R80, R96.reuse, R82, R8 ;  /* 0x000000526050723c */ /* 0x040fec0000001808 */
[C---:B-1----:R-:W-:Y:S06]  /*1c670*/  HMMA.16816.F32 R84, R96.reuse, R136, R84 ;  /* 0x000000886054723c */ /* 0x042fec0000001854 */
[C---:B------:R-:W-:Y:S06]  /*1c680*/  HMMA.16816.F32 R88, R96.reuse, R138, R88 ;  /* 0x0000008a6058723c */ /* 0x040fec0000001858 */
[C---:B---3--:R-:W-:Y:S06]  /*1c690*/  HMMA.16816.F32 R92, R96.reuse, R16, R92 ;  /* 0x00000010605c723c */ /* 0x048fec000000185c */
[----:B------:R-:W-:-:S15]  /*1c6a0*/  HMMA.16816.F32 R96, R96, R18, R4 ;  /* 0x000000126060723c */ /* 0x000fde0000001804 */
[----:B------:R-:W-:-:S09]  /*1c6b0*/  NOP ;  /* 0x0000000000007918 */ /* 0x000fd20000000000 */
.L_x_4102:
        /* <DEDUP_REMOVED lines=14> */
.L_x_4112:
        /* <DEDUP_REMOVED lines=70> */
.L_x_4109:
[----:B------:R-:W-:Y:S01]  /*1cc00*/  LEA R222, P5, R12, R156, 0x1 ;  /* 0x0000009c0cde7211 */ /* 0x000fe200078a08ff */
[----:B------:R-:W1:Y:S01]  /*1cc10*/  S2R R200, SR_TID.X ;  /* 0x0000000000c87919 */ /* 0x000e620000002100 */
[----:B------:R-:W-:Y:S01]  /*1cc20*/  IADD3 R5, P0, R206, R12, RZ ;  /* 0x0000000cce057210 */ /* 0x000fe20007f1e0ff */
        /* <DEDUP_REMOVED lines=29> */
[C-C-:B------:R-:W-:Y:S01]  /*1ce00*/  @P2 LEA.HI.X R11, R7.reuse, R157, R4.reuse, 0x1, P5 ;  /* 0x0000009d070b2211 */ /* 0x140fe200028f0c04 */
        /* <DEDUP_REMOVED lines=19> */
[----:B-1----:R-:W-:Y:S02]  /*1cf40*/  SHF.R.S32.HI R133, RZ, 0x1f, R200 ;  /* 0x0000001fff857819 */ /* 0x002fe400000114c8 */
        /* <DEDUP_REMOVED lines=54> */
[----:B------:R-:W-:Y:S02]  /*1d2b0*/  ISETP.GT.AND P0, PT, R215, R204, PT ;  /* 0x000000ccd700720c */ /* 0x000fe40003f04270 */
        /* <DEDUP_REMOVED lines=144> */
[C---:B------:R-:W-:Y:S05]  /*1dbc0*/  HMMA.16816.F32 R4, R164.reuse, R168, R4 ;  /* 0x000000a8a404723c */ /* 0x040fea0000001804 */
[----:B------:R-:W-:Y:S01]  /*1dbd0*/  MOV R156, R222 ;  /* 0x000000de009c7202 */ /* 0x000fe20000000f00 */
[C---:B------:R-:W-:Y:S05]  /*1dbe0*/  HMMA.16816.F32 R8, R164.reuse, R170, R8 ;  /* 0x000000aaa408723c */ /* 0x040fea0000001808 */
[----:B------:R-:W-:Y:S01]  /*1dbf0*/  IMAD.MOV.U32 R157, RZ, RZ, R223 ;  /* 0x000000ffff9d7224 */ /* 0x000fe200078e00df */
        /* <DEDUP_REMOVED lines=78> */
[----:B------:R-:W-:Y:S01]  /*1e0e0*/  IMAD.MOV.U32 R10, RZ, RZ, RZ ;  /* 0x000000ffff0a7224 */ /* 0x000fe200078e00ff */
[----:B------:R-:W2:Y:S01]  /*1e0f0*/  LDC R8, c[0x0][0x380] ;  /* 0x0000e000ff087b82 */ /* 0x000ea20000000800 */
[----:B------:R-:W-:Y:S05]  /*1e100*/  SHF.L.U32 R7, R215, 0x6, RZ ;  /* 0x00000006d7077819 */ /* 0x000fea00000006ff */
[----:B---3--:R-:W-:Y:S05]  /*1e110*/  VIADD R15, R7, 0xffffffc0 ;  /* 0xffffffc0070f7836 */ /* 0x008fea0000000000 */
        /* <DEDUP_REMOVED lines=58> */
.L_x_4111:
[CC--:B---3--:R-:W-:Y:S02]  /*1e4c0*/  LEA R18, P5, R9.reuse, R214.reuse, 0x1 ;  /* 0x000000d609127211 */ /* 0x0c8fe400078a08ff */
        /* <DEDUP_REMOVED lines=88> */
.L_x_4110:
[----:B------:R-:W-:Y:S01]  /*1ea50*/  SHF.L.U32 R4, R200, 0x1, RZ ;  /* 0x00000001c8047819 */ /* 0x000fe200000006ff */
[----:B--23--:R-:W-:Y:S03]  /*1ea60*/  LDSM.16.MT88.4 R20, [R194+0xc000] ;  /* 0x00c00000c214783b */ /* 0x00cfe60000004200 */
[----:B------:R-:W-:Y:S04]  /*1ea70*/  LOP3.LUT R4, R4, 0x6, RZ, 0xc0, !PT ;  /* 0x0000000604047812 */ /* 0x000fe800078ec0ff */
[----:B------:R-:W-:Y:S01]  /*1ea80*/  LEA R4, R215, R4, 0x6 ;  /* 0x00000004d7047211 */ /* 0x000fe200078e30ff */
[----:B------:R-:W-:Y:S03]  /*1ea90*/  LDSM.16.MT88.4 R28, [R193+0xc000] ;  /* 0x00c00000c11c783b */ /* 0x000fe60000004200 */
[C---:B------:R-:W-:Y:S02]  /*1eaa0*/  IADD3 R8, R4.reuse, 0x1, RZ ;  /* 0x0000000104087810 */ /* 0x040fe40007ffe0ff */
[C---:B------:R-:W-:Y:S02]  /*1eab0*/  IADD3 R6, R4.reuse, 0x8, RZ ;  /* 0x0000000804067810 */ /* 0x040fe40007ffe0ff */
[----:B------:R-:W-:Y:S02]  /*1eac0*/  IADD3 R10, R4, 0x9, RZ ;  /* 0x00000009040a7810 */ /* 0x000fe40007ffe0ff */
[----:B------:R-:W-:Y:S02]  /*1ead0*/  I2FP.F32.S32 R8, R8 ;  /* 0x0000000800087245 */ /* 0x000fe40000201400 */
[----:B------:R-:W-:Y:S02]  /*1eae0*/  I2FP.F32.S32 R6, R6 ;  /* 0x0000000600067245 */ /* 0x000fe40000201400 */
[----:B------:R-:W-:Y:S01]  /*1eaf0*/  I2FP.F32.S32 R10, R10 ;  /* 0x0000000a000a7245 */ /* 0x000fe20000201400 */
[CC--:B-1----:R-:W-:Y:S01]  /*1eb00*/  FFMA.FTZ R227, R0.reuse, R8.reuse, R227 ;  /* 0x0000000800e37223 */ /* 0x0c2fe200000100e3 */
[----:B------:R-:W-:Y:S01]  /*1eb10*/  FFMA.FTZ R161, R0, R8, R161 ;  /* 0x0000000800a17223 */ /* 0x000fe200000100a1 */
[----:B------:R-:W-:Y:S01]  /*1eb20*/  IADD3 R8, R4, 0x10, RZ ;  /* 0x0000001004087810 */ /* 0x000fe20007ffe0ff */
[CC--:B------:R-:W-:Y:S01]  /*1eb30*/  FFMA.FTZ R233, R0.reuse, R6.reuse, R233 ;  /* 0x0000000600e97223 */ /* 0x0c0fe200000100e9 */
[----:B------:R-:W-:Y:S01]  /*1eb40*/  FFMA.FTZ R229, R0, R6, R229 ;  /* 0x0000000600e57223 */ /* 0x000fe200000100e5 */
[----:B------:R-:W-:Y:S01]  /*1eb50*/  IADD3 R6, R4, 0x11, RZ ;  /* 0x0000001104067810 */ /* 0x000fe20007ffe0ff */
[CC--:B------:R-:W-:Y:S01]  /*1eb60*/  FFMA.FTZ R235, R0.reuse, R10.reuse, R235 ;  /* 0x0000000a00eb7223 */ /* 0x0c0fe200000100eb */
[----:B------:R-:W-:Y:S01]  /*1eb70*/  FFMA.FTZ R231, R0, R10, R231 ;  /* 0x0000000a00e77223 */ /* 0x000fe200000100e7 */
[----:B------:R-:W-:Y:S02]  /*1eb80*/  I2FP.F32.S32 R8, R8 ;  /* 0x0000000800087245 */ /* 0x000fe40000201400 */
[----:B------:R-:W-:Y:S02]  /*1eb90*/  I2FP.F32.S32 R11, R4 ;  /* 0x00000004000b7245 */ /* 0x000fe40000201400 */
[----:B------:R-:W-:Y:S01]  /*1eba0*/  IADD3 R10, R4, 0x18, RZ ;  /* 0x00000018040a7810 */ /* 0x000fe20007ffe0ff */
[C---:B------:R-:W-:Y:S01]  /*1ebb0*/  FFMA.FTZ R143, R0.reuse, R8, R143 ;  /* 0x00000008008f7223 */ /* 0x040fe2000001008f */
[----:B------:R-:W-:Y:S01]  /*1ebc0*/  I2FP.F32.S32 R6, R6 ;  /* 0x0000000600067245 */ /* 0x000fe20000201400 */
[C---:B------:R-:W-:Y:S01]  /*1ebd0*/  FFMA.FTZ R175, R0.reuse, R8, R175 ;  /* 0x0000000800af7223 */ /* 0x040fe200000100af */
[----:B------:R-:W-:Y:S01]  /*1ebe0*/  I2FP.F32.S32 R10, R10 ;  /* 0x0000000a000a7245 */ /* 0x000fe20000201400 */
[-C--:B------:R-:W-:Y:S01]  /*1ebf0*/  FFMA.FTZ R163, R0, R11.reuse, R163 ;  /* 0x0000000b00a37223 */ /* 0x080fe200000100a3 */
[----:B------:R-:W-:Y:S01]  /*1ec00*/  IADD3 R8, R4, 0x19, RZ ;  /* 0x0000001904087810 */ /* 0x000fe20007ffe0ff */
[CC--:B------:R-:W-:Y:S01]  /*1ec10*/  FFMA.FTZ R141, R0.reuse, R6.reuse, R141 ;  /* 0x00000006008d7223 */ /* 0x0c0fe2000001008d */
[C---:B------:R-:W-:Y:S01]  /*1ec20*/  FFMA.FTZ R169, R0.reuse, R6, R169 ;  /* 0x0000000600a97223 */ /* 0x040fe200000100a9 */
[----:B------:R-:W-:Y:S01]  /*1ec30*/  FFMA.FTZ R11, R0, R11, R159 ;  /* 0x0000000b000b7223 */ /* 0x000fe2000001009f */
[----:B------:R-:W-:Y:S01]  /*1ec40*/  IADD3 R6, R4, 0x20, RZ ;  /* 0x0000002004067810 */ /* 0x000fe20007ffe0ff */
[CC--:B------:R-:W-:Y:S01]  /*1ec50*/  FFMA.FTZ R139, R0.reuse, R10.reuse, R139 ;  /* 0x0000000a008b7223 */ /* 0x0c0fe2000001008b */
[----:B------:R-:W-:Y:S01]  /*1ec60*/  FFMA.FTZ R171, R0, R10, R171 ;  /* 0x0000000a00ab7223 */ /* 0x000fe200000100ab */
[----:B------:R-:W-:Y:S02]  /*1ec70*/  I2FP.F32.S32 R8, R8 ;  /* 0x0000000800087245 */ /* 0x000fe40000201400 */
[----:B------:R-:W-:Y:S02]  /*1ec80*/  FMNMX.FTZ R10, R163, R3, !PT ;  /* 0x00000003a30a7209 */ /* 0x000fe40007810000 */
[----:B------:R-:W-:Y:S01]  /*1ec90*/  IADD3 R5, R4, 0x21, RZ ;  /* 0x0000002104057810 */ /* 0x000fe20007ffe0ff */
[C---:B------:R-:W-:Y:S01]  /*1eca0*/  FFMA.FTZ R137, R0.reuse, R8, R137 ;  /* 0x0000000800897223 */ /* 0x040fe20000010089 */
[----:B------:R-:W-:Y:S01]  /*1ecb0*/  I2FP.F32.S32 R6, R6 ;  /* 0x0000000600067245 */ /* 0x000fe20000201400 */
[C---:B------:R-:W-:Y:S01]  /*1ecc0*/  FFMA.FTZ R173, R0.reuse, R8, R173 ;  /* 0x0000000800ad7223 */ /* 0x040fe200000100ad */
[----:B------:R-:W-:Y:S02]  /*1ecd0*/  FMNMX.FTZ R12, R11, R2, !PT ;  /* 0x000000020b0c7209 */ /* 0x000fe40007810000 */
[----:B------:R-:W-:Y:S01]  /*1ece0*/  FMNMX.FTZ R10, R227, R10, !PT ;  /* 0x0000000ae30a7209 */ /* 0x000fe20007810000 */
[CC--:B------:R-:W-:Y:S01]  /*1ecf0*/  FFMA.FTZ R225, R0.reuse, R6.reuse, R225 ;  /* 0x0000000600e17223 */ /* 0x0c0fe200000100e1 */
[----:B------:R-:W-:Y:S01]  /*1ed00*/  I2FP.F32.S32 R8, R5 ;  /* 0x0000000500087245 */ /* 0x000fe20000201400 */
[C---:B------:R-:W-:Y:S01]  /*1ed10*/  FFMA.FTZ R179, R0.reuse, R6, R179 ;  /* 0x0000000600b37223 */ /* 0x040fe200000100b3 */
[----:B------:R-:W-:Y:S02]  /*1ed20*/  FMNMX.FTZ R12, R161, R12, !PT ;  /* 0x0000000ca10c7209 */ /* 0x000fe40007810000 */
[----:B------:R-:W-:Y:S01]  /*1ed30*/  FMNMX.FTZ R6, R233, R10, !PT ;  /* 0x0000000ae9067209 */ /* 0x000fe20007810000 */
[C---:B------:R-:W-:Y:S01]  /*1ed40*/  FFMA.FTZ R223, R0.reuse, R8, R13 ;  /* 0x0000000800df7223 */ /* 0x040fe2000001000d */
[----:B------:R-:W-:Y:S01]  /*1ed50*/  FMNMX.FTZ R10, R229, R12, !PT ;  /* 0x0000000ce50a7209 */ /* 0x000fe20007810000 */
[----:B------:R-:W-:Y:S01]  /*1ed60*/  FFMA.FTZ R177, R0, R8, R177 ;  /* 0x0000000800b17223 */ /* 0x000fe200000100b1 */
        /* <DEDUP_REMOVED lines=9> */
[----:B------:R-:W-:Y:S02]  /*1ee00*/  FMNMX.FTZ R8, R173, R8, !PT ;  /* 0x00000008ad087209 */ /* 0x000fe40007810000 */
[----:B------:R-:W-:Y:S02]  /*1ee10*/  I2FP.F32.S32 R7, R7 ;  /* 0x0000000700077245 */ /* 0x000fe40000201400 */
[----:B------:R-:W-:Y:S02]  /*1ee20*/  IADD3 R5, R4, 0x29, RZ ;  /* 0x0000002904057810 */ /* 0x000fe40007ffe0ff */
[----:B------:R-:W-:Y:S01]  /*1ee30*/  FMNMX.FTZ R12, R137, R10, !PT ;  /* 0x0000000a890c7209 */ /* 0x000fe20007810000 */
[CC--:B------:R-:W-:Y:S01]  /*1ee40*/  FFMA.FTZ R203, R0.reuse, R7.reuse, R203 ;  /* 0x0000000700cb7223 */ /* 0x0c0fe200000100cb */
[----:B------:R-:W-:Y:S01]  /*1ee50*/  FMNMX.FTZ R10, R225, R8, !PT ;  /* 0x00000008e10a7209 */ /* 0x000fe20007810000 */
[----:B------:R-:W-:Y:S01]  /*1ee60*/  FFMA.FTZ R147, R0, R7, R147 ;  /* 0x0000000700937223 */ /* 0x000fe20000010093 */
[----:B------:R-:W-:Y:S02]  /*1ee70*/  IADD3 R6, R4, 0x30, RZ ;  /* 0x0000003004067810 */ /* 0x000fe40007ffe0ff */
        /* <DEDUP_REMOVED lines=11> */
[----:B------:R-:W-:Y:S02]  /*1ef30*/  I2FP.F32.S32 R7, R7 ;  /* 0x0000000700077245 */ /* 0x000fe40000201400 */
[C---:B------:R-:W-:Y:S02]  /*1ef40*/  IADD3 R6, R4.reuse, 0x38, RZ ;  /* 0x0000003804067810 */ /* 0x040fe40007ffe0ff */
[----:B------:R-:W-:Y:S01]  /*1ef50*/  IADD3 R5, R4, 0x39, RZ ;  /* 0x0000003904057810 */ /* 0x000fe20007ffe0ff */
[CC--:B------:R-:W-:Y:S01]  /*1ef60*/  FFMA.FTZ R155, R0.reuse, R7.reuse, R155 ;  /* 0x00000007009b7223 */ /* 0x0c0fe2000001009b */
[----:B------:R-:W-:Y:S01]  /*1ef70*/  FMNMX.FTZ R4, R201, R10, !PT ;  /* 0x0000000ac9047209 */ /* 0x000fe20007810000 */
[C---:B------:R-:W-:Y:S01]  /*1ef80*/  FFMA.FTZ R151, R0.reuse, R7, R151 ;  /* 0x0000000700977223 */ /* 0x040fe20000010097 */
[----:B------:R-:W-:Y:S02]  /*1ef90*/  FMNMX.FTZ R8, R147, R8, !PT ;  /* 0x0000000893087209 */ /* 0x000fe40007810000 */
        /* <DEDUP_REMOVED lines=24> */
[C---:B------:R-:W-:Y:S01]  /*1f120*/  FMUL.FTZ R152, R132.reuse, UR4 ;  /* 0x0000000484987c20 */ /* 0x040fe20008410000 */
[C---:B------:R-:W-:Y:S01]  /*1f130*/  FSETP.NEU.FTZ.AND P0, PT, R132.reuse, -INF , PT ;  /* 0xff8000008400780b */ /* 0x040fe20003f1d000 */
[----:B------:R-:W-:Y:S01]  /*1f140*/  FADD.FTZ R3, -R132, R3 ;  /* 0x0000000384037221 */ /* 0x000fe20000010100 */
[C---:B------:R-:W-:Y:S02]  /*1f150*/  FMUL.FTZ R150, R133.reuse, UR4 ;  /* 0x0000000485967c20 */ /* 0x040fe40008410000 */
        /* <DEDUP_REMOVED lines=8> */
[----:B------:R-:W-:Y:S01]  /*1f1e0*/  FFMA.FTZ R158, R235, UR4, -R152 ;  /* 0x00000004eb9e7c23 */ /* 0x000fe20008010898 */
        /* <DEDUP_REMOVED lines=8> */
[----:B------:R-:W-:Y:S01]  /*1f270*/  FFMA.FTZ R202, R145, UR4, -R150 ;  /* 0x0000000491ca7c23 */ /* 0x000fe20008010896 */
[----:B------:R-:W-:Y:S01]  /*1f280*/  FFMA.FTZ R222, R155, UR4, -R152 ;  /* 0x000000049bde7c23 */ /* 0x000fe20008010898 */
[----:B------:R-:W-:Y:S01]  /*1f290*/  FFMA.FTZ R224, R151, UR4, -R150 ;  /* 0x0000000497e07c23 */ /* 0x000fe20008010896 */
[----:B------:R-:W-:Y:S01]  /*1f2a0*/  FFMA.FTZ R166, R175, UR4, -R152 ;  /* 0x00000004afa67c23 */ /* 0x000fe20008010898 */
[----:B------:R-:W-:Y:S03]  /*1f2b0*/  FFMA.FTZ R175, R137, UR4, -R150 ;  /* 0x0000000489af7c23 */ /* 0x000fe60008010896 */
[----:B------:R-:W2:Y:S01]  /*1f2c0*/  MUFU.EX2 R3, R5 ;  /* 0x0000000500037308 */ /* 0x000ea20000000800 */
[----:B------:R-:W-:Y:S01]  /*1f2d0*/  LDSM.16.MT88.4 R136, [R194+0xe800] ;  /* 0x00e80000c288783b */ /* 0x000fe20000004200 */
[----:B------:R-:W-:Y:S01]  /*1f2e0*/  FFMA.FTZ R168, R173, UR4, -R152 ;  /* 0x00000004ada87c23 */ /* 0x000fe20008010898 */
[----:B------:R-:W-:Y:S01]  /*1f2f0*/  FFMA.FTZ R173, R141, UR4, -R150 ;  /* 0x000000048dad7c23 */ /* 0x000fe20008010896 */
[--C-:B------:R-:W-:Y:S01]  /*1f300*/  FFMA.FTZ R169, R169, UR4, -R152.reuse ;  /* 0x00000004a9a97c23 */ /* 0x100fe20008010898 */
[----:B------:R-:W-:Y:S01]  /*1f310*/  FFMA.FTZ R171, R171, UR4, -R152 ;  /* 0x00000004abab7c23 */ /* 0x000fe20008010898 */
[--C-:B------:R-:W-:Y:S01]  /*1f320*/  FFMA.FTZ R178, R179, UR4, -R150.reuse ;  /* 0x00000004b3b27c23 */ /* 0x100fe20008010896 */
[----:B------:R-:W-:Y:S03]  /*1f330*/  FFMA.FTZ R179, R147, UR4, -R150 ;  /* 0x0000000493b37c23 */ /* 0x000fe60008010896 */
[----:B------:R-:W-:Y:S01]  /*1f340*/  MUFU.EX2 R165, R165 ;  /* 0x000000a500a57308 */ /* 0x000fe20000000800 */
[C---:B-1----:R-:W-:Y:S01]  /*1f350*/  FMUL.FTZ R6, R2.reuse, R130 ;  /* 0x0000008202067220 */ /* 0x042fe20000410000 */
[C---:B------:R-:W-:Y:S01]  /*1f360*/  FMUL.FTZ R7, R2.reuse, R131 ;  /* 0x0000008302077220 */ /* 0x040fe20000410000 */
[C---:B------:R-:W-:Y:S01]  /*1f370*/  FMUL.FTZ R10, R2.reuse, R126 ;  /* 0x0000007e020a7220 */ /* 0x040fe20000410000 */
[C---:B------:R-:W-:Y:S01]  /*1f380*/  FMUL.FTZ R11, R2.reuse, R127 ;  /* 0x0000007f020b7220 */ /* 0x040fe20000410000 */
[C---:B------:R-:W-:Y:S01]  /*1f390*/  FMUL.FTZ R18, R2.reuse, R118 ;  /* 0x0000007602127220 */ /* 0x040fe20000410000 */
[C---:B------:R-:W-:Y:S01]  /*1f3a0*/  FMUL.FTZ R19, R2.reuse, R119 ;  /* 0x0000007702137220 */ /* 0x040fe20000410000 */
[C---:B------:R-:W-:Y:S03]  /*1f3b0*/  FMUL.FTZ R26, R2.reuse, R110 ;  /* 0x0000006e021a7220 */ /* 0x040fe60000410000 */
        /* <DEDUP_REMOVED lines=13> */
[----:B------:R-:W-:Y:S01]  /*1f490*/  FMUL.FTZ R35, R2, R103 ;  /* 0x0000006702237220 */ /* 0x000fe20000410000 */
[C---:B------:R-:W-:Y:S01]  /*1f4a0*/  FMUL.FTZ R32, R3.reuse, R100 ;  /* 0x0000006403207220 */ /* 0x040fe20000410000 */
[----:B------:R-:W3:Y:S03]  /*1f4b0*/  LDSM.16.MT88.4 R116, [R196+0xe000] ;  /* 0x00e00000c474783b */ /* 0x000ee60000004200 */
[----:B------:R-:W4:Y:S01]  /*1f4c0*/  MUFU.EX2 R158, R158 ;  /* 0x0000009e009e7308 */ /* 0x000f220000000800 */
[----:B-1----:R-:W-:Y:S01]  /*1f4d0*/  F2FP.F16.F32.PACK_AB R129, R160, R165 ;  /* 0x000000a5a081723e */ /* 0x002fe200000000ff */
[C---:B------:R-:W-:Y:S01]  /*1f4e0*/  FMUL.FTZ R33, R3.reuse, R101 ;  /* 0x0000006503217220 */ /* 0x040fe20000410000 */
[C---:B------:R-:W-:Y:S01]  /*1f4f0*/  FMUL.FTZ R38, R2.reuse, R38 ;  /* 0x0000002602267220 */ /* 0x040fe20000410000 */
[C---:B------:R-:W-:Y:S01]  /*1f500*/  FMUL.FTZ R39, R2.reuse, R39 ;  /* 0x0000002702277220 */ /* 0x040fe20000410000 */
[C---:B------:R-:W-:Y:S01]  /*1f510*/  FMUL.FTZ R36, R3.reuse, R36 ;  /* 0x0000002403247220 */ /* 0x040fe20000410000 */
[C---:B------:R-:W-:Y:S01]  /*1f520*/  FMUL.FTZ R37, R3.reuse, R37 ;  /* 0x0000002503257220 */ /* 0x040fe20000410000 */
[----:B------:R-:W1:Y:S03]  /*1f530*/  LDSM.16.MT88.4 R108, [R194+0xe000] ;  /* 0x00e00000c26c783b */ /* 0x000e660000004200 */
[----:B------:R-:W-:Y:S01]  /*1f540*/  MUFU.EX2 R164, R164 ;  /* 0x000000a400a47308 */ /* 0x000fe20000000800 */
[C---:B------:R-:W-:Y:S01]  /*1f550*/  FMUL.FTZ R42, R2.reuse, R42 ;  /* 0x0000002a022a7220 */ /* 0x040fe20000410000 */
[C---:B------:R-:W-:Y:S01]  /*1f560*/  FMUL.FTZ R43, R2.reuse, R43 ;  /* 0x0000002b022b7220 */ /* 0x040fe20000410000 */
[C---:B------:R-:W-:Y:S01]  /*1f570*/  FMUL.FTZ R40, R3.reuse, R40 ;  /* 0x0000002803287220 */ /* 0x040fe20000410000 */
[C---:B------:R-:W-:Y:S01]  /*1f580*/  FMUL.FTZ R41, R3.reuse, R41 ;  /* 0x0000002903297220 */ /* 0x040fe20000410000 */
[C---:B------:R-:W-:Y:S01]  /*1f590*/  FMUL.FTZ R46, R2.reuse, R46 ;  /* 0x0000002e022e7220 */ /* 0x040fe20000410000 */
[----:B------:R-:W-:Y:S01]  /*1f5a0*/  FMUL.FTZ R47, R2, R47 ;  /* 0x0000002f022f7220 */ /* 0x000fe20000410000 */
[----:B------:R-:W5:Y:S03]  /*1f5b0*/  LDSM.16.MT88.4 R100, [R193+0xe000] ;  /* 0x00e00000c164783b */ /* 0x000f660000004200 */
[----:B------:R-:W2:Y:S01]  /*1f5c0*/  MUFU.EX2 R163, R163 ;  /* 0x000000a300a37308 */ /* 0x000ea20000000800 */
[----:B----4-:R-:W-:Y:S01]  /*1f5d0*/  F2FP.F16.F32.PACK_AB R131, R158, R159 ;  /* 0x0000009f9e83723e */ /* 0x010fe200000000ff */
[C---:B------:R-:W-:Y:S01]  /*1f5e0*/  FMUL.FTZ R44, R3.reuse, R44 ;  /* 0x0000002c032c7220 */ /* 0x040fe20000410000 */
[C---:B------:R-:W-:Y:S01]  /*1f5f0*/  FMUL.FTZ R45, R3.reuse, R45 ;  /* 0x0000002d032d7220 */ /* 0x040fe20000410000 */
[C---:B------:R-:W-:Y:S01]  /*1f600*/  FMUL.FTZ R50, R2.reuse, R50 ;  /* 0x0000003202327220 */ /* 0x040fe20000410000 */
[C---:B------:R-:W-:Y:S01]  /*1f610*/  FMUL.FTZ R51, R2.reuse, R51 ;  /* 0x0000003302337220 */ /* 0x040fe20000410000 */
[C---:B------:R-:W-:Y:S01]  /*1f620*/  FMUL.FTZ R48, R3.reuse, R48 ;  /* 0x0000003003307220 */ /* 0x040fe20000410000 */
[----:B------:R-:W-:Y:S03]  /*1f630*/  LDSM.16.MT88.4 R140, [R193+0xe800] ;  /* 0x00e80000c18c783b */ /* 0x000fe60000004200 */
[----:B------:R-:W-:Y:S01]  /*1f640*/  MUFU.EX2 R162, R162 ;  /* 0x000000a200a27308 */ /* 0x000fe20000000800 */
[C---:B------:R-:W-:Y:S01]  /*1f650*/  FMUL.FTZ R49, R3.reuse, R49 ;  /* 0x0000003103317220 */ /* 0x040fe20000410000 */
[C---:B------:R-:W-:Y:S01]  /*1f660*/  FMUL.FTZ R54, R2.reuse, R54 ;  /* 0x0000003602367220 */ /* 0x040fe20000410000 */
[C---:B------:R-:W-:Y:S01]  /*1f670*/  FMUL.FTZ R55, R2.reuse, R55 ;  /* 0x0000003702377220 */ /* 0x040fe20000410000 */
[C---:B------:R-:W-:Y:S01]  /*1f680*/  FMUL.FTZ R52, R3.reuse, R52 ;  /* 0x0000003403347220 */ /* 0x040fe20000410000 */
[----:B------:R-:W-:Y:S01]  /*1f690*/  FMUL.FTZ R53, R3, R53 ;  /* 0x0000003503357220 */ /* 0x000fe20000410000 */
[C---:B------:R-:W-:Y:S01]  /*1f6a0*/  FMUL.FTZ R58, R2.reuse, R58 ;  /* 0x0000003a023a7220 */ /* 0x040fe20000410000 */
[----:B------:R-:W-:Y:S03]  /*1f6b0*/  LDSM.16.MT88.4 R144, [R192+0xf000] ;  /* 0x00f00000c090783b */ /* 0x000fe60000004200 */
[----:B------:R-:W4:Y:S01]  /*1f6c0*/  MUFU.EX2 R161, R161 ;  /* 0x000000a100a17308 */ /* 0x000f220000000800 */
[----:B--2---:R-:W-:Y:S01]  /*1f6d0*/  F2FP.F16.F32.PACK_AB R128, R163, R164 ;  /* 0x000000a4a380723e */ /* 0x004fe200000000ff */
        /* <DEDUP_REMOVED lines=29> */
[C---:B------:R-:W-:Y:S03]  /*1f8b0*/  FMUL.FTZ R13, R3.reuse, R121 ;  /* 0x00000079030d7220 */ /* 0x040fe60000410000 */
[C---:B------:R-:W-:Y:S01]  /*1f8c0*/  FMUL.FTZ R14, R2.reuse, R122 ;  /* 0x0000007a020e7220 */ /* 0x040fe20000410000 */
[C---:B------:R-:W-:Y:S02]  /*1f8d0*/  FMUL.FTZ R15, R2.reuse, R123 ;  /* 0x0000007b020f7220 */ /* 0x040fe40000410000 */
[----:B------:R-:W-:Y:S01]  /*1f8e0*/  LDSM.16.MT88.4 R120, [R193+0xc800] ;  /* 0x00c80000c178783b */ /* 0x000fe20000004200 */
[C---:B------:R-:W-:Y:S01]  /*1f8f0*/  FMUL.FTZ R77, R3.reuse, R77 ;  /* 0x0000004d034d7220 */ /* 0x040fe20000410000 */
[C---:B------:R-:W-:Y:S01]  /*1f900*/  FMUL.FTZ R82, R2.reuse, R82 ;  /* 0x0000005202527220 */ /* 0x040fe20000410000 */
[C---:B------:R-:W-:Y:S01]  /*1f910*/  FMUL.FTZ R83, R2.reuse, R83 ;  /* 0x0000005302537220 */ /* 0x040fe20000410000 */
[C---:B------:R-:W-:Y:S01]  /*1f920*/  FMUL.FTZ R80, R3.reuse, R80 ;  /* 0x0000005003507220 */ /* 0x040fe20000410000 */
[C---:B------:R-:W-:Y:S01]  /*1f930*/  HMMA.16816.F32 R12, R128.reuse, R20, R12 ;  /* 0x00000014800c723c */ /* 0x040fe2000000180c */
[----:B------:R-:W-:Y:S02]  /*1f940*/  MUFU.EX2 R171, R171 ;  /* 0x000000ab00ab7308 */ /* 0x000fe40000000800 */
[C---:B------:R-:W-:Y:S01]  /*1f950*/  FMUL.FTZ R81, R3.reuse, R81 ;  /* 0x0000005103517220 */ /* 0x040fe20000410000 */
[C---:B------:R-:W-:Y:S01]  /*1f960*/  FMUL.FTZ R86, R2.reuse, R86 ;  /* 0x0000005602567220 */ /* 0x040fe20000410000 */
[C---:B------:R-:W-:Y:S01]  /*1f970*/  FMUL.FTZ R87, R2.reuse, R87 ;  /* 0x0000005702577220 */ /* 0x040fe20000410000 */
[C---:B------:R-:W-:Y:S05]  /*1f980*/  HMMA.16816.F32 R16, R128.reuse, R22, R16 ;  /* 0x000000168010723c */ /* 0x040fea0000001810 */
[----:B------:R-:W4:Y:S01]  /*1f990*/  MUFU.EX2 R168, R168 ;  /* 0x000000a800a87308 */ /* 0x000f220000000800 */
[C---:B------:R-:W-:Y:S01]  /*1f9a0*/  FMUL.FTZ R20, R3.reuse, R112 ;  /* 0x0000007003147220 */ /* 0x040fe20000410000 */
[C---:B------:R-:W-:Y:S01]  /*1f9b0*/  FMUL.FTZ R21, R3.reuse, R113 ;  /* 0x0000007103157220 */ /* 0x040fe20000410000 */
[C---:B------:R-:W-:Y:S03]  /*1f9c0*/  FMUL.FTZ R22, R2.reuse, R114 ;  /* 0x0000007202167220 */ /* 0x040fe60000410000 */
        /* <DEDUP_REMOVED lines=17> */
[----:B------:R-:W2:Y:S02]  /*1fae0*/  LDSM.16.MT88.4 R104, [R192+0xe000] ;  /* 0x00e00000c068783b */ /* 0x000ea40000004200 */
[----:B------:R-:W-:Y:S01]  /*1faf0*/  MUFU.EX2 R172, R172 ;  /* 0x000000ac00ac7308 */ /* 0x000fe20000000800 */
[C---:B------:R-:W-:Y:S01]  /*1fb00*/  FMUL.FTZ R95, R2.reuse, R95 ;  /* 0x0000005f025f7220 */ /* 0x040fe20000410000 */
[C---:B------:R-:W-:Y:S01]  /*1fb10*/  FMUL.FTZ R92, R3.reuse, R92 ;  /* 0x0000005c035c7220 */ /* 0x040fe20000410000 */
[C---:B------:R-:W-:Y:S01]  /*1fb20*/  FMUL.FTZ R93, R3.reuse, R93 ;  /* 0x0000005d035d7220 */ /* 0x040fe20000410000 */
[C---:B------:R-:W-:Y:S03]  /*1fb30*/  HMMA.16816.F32 R28, R128.reuse, R124, R28 ;  /* 0x0000007c801c723c */ /* 0x040fe6000000181c */
[C---:B------:R-:W-:Y:S03]  /*1fb40*/  FMUL.FTZ R98, R2.reuse, R98 ;  /* 0x0000006202627220 */ /* 0x040fe60000410000 */
[----:B------:R-:W4:Y:S01]  /*1fb50*/  MUFU.EX2 R175, R175 ;  /* 0x000000af00af7308 */ /* 0x000f220000000800 */
        /* <DEDUP_REMOVED lines=8> */
[----:B------:R-:W-:Y:S05]  /*1fbe0*/  LDSM.16.MT88.4 R116, [R194+0xc800] ;  /* 0x00c80000c274783b */ /* 0x000fea0000004200 */
[----:B------:R-:W-:Y:S01]  /*1fbf0*/  MUFU.EX2 R179, R179 ;  /* 0x000000b300b37308 */ /* 0x000fe20000000800 */
[----:B------:R-:W-:Y:S01]  /*1fc00*/  FFMA.FTZ R174, R225, UR4, -R152 ;  /* 0x00000004e1ae7c23 */ /* 0x000fe20008010898 */
[C---:B-1----:R-:W-:Y:S03]  /*1fc10*/  HMMA.16816.F32 R44, R128.reuse, R108, R44 ;  /* 0x0000006c802c723c */ /* 0x042fe6000000182c */
[----:B------:R-:W-:Y:S03]  /*1fc20*/  FFMA.FTZ R225, R149, UR4, -R150 ;  /* 0x0000000495e17c23 */ /* 0x000fe60008010896 */
[C---:B------:R-:W-:Y:S01]  /*1fc30*/  HMMA.16816.F32 R48, R128.reuse, R110, R48 ;  /* 0x0000006e8030723c */ /* 0x040fe20000001830 */
[----:B------:R-:W1:Y:S01]  /*1fc40*/  LDSM.16.MT88.4 R108, [R196+0x10000] ;  /* 0x01000000c46c783b */ /* 0x000e620000004200 */
[----:B------:R-:W-:Y:S03]  /*1fc50*/  MUFU.EX2 R174, R174 ;  /* 0x000000ae00ae7308 */ /* 0x000fe60000000800 */
[--C-:B------:R-:W-:Y:S01]  /*1fc60*/  FFMA.FTZ R223, R223, UR4, -R152.reuse ;  /* 0x00000004dfdf7c23 */ /* 0x100fe20008010898 */
[C---:B-----5:R-:W-:Y:S06]  /*1fc70*/  HMMA.16816.F32 R52, R128.reuse, R100, R52 ;  /* 0x000000648034723c */ /* 0x060fec0000001834 */
[----:B------:R-:W-:Y:S01]  /*1fc80*/  MUFU.EX2 R202, R202 ;  /* 0x000000ca00ca7308 */ /* 0x000fe20000000800 */
[----:B------:R-:W-:Y:S01]  /*1fc90*/  FFMA.FTZ R176, R203, UR4, -R152 ;  /* 0x00000004cbb07c23 */ /* 0x000fe20008010898 */
[C---:B------:R-:W-:Y:S01]  /*1fca0*/  HMMA.16816.F32 R56, R128.reuse, R102, R56 ;  /* 0x000000668038723c */ /* 0x040fe20000001838 */
[----:B------:R-:W3:Y:S02]  /*1fcb0*/  LDSM.16.MT88.4 R100, [R194+0x10000] ;  /* 0x01000000c264783b */ /* 0x000ee40000004200 */
[----:B------:R-:W-:Y:S03]  /*1fcc0*/  FFMA.FTZ R203, R153, UR4, -R150 ;  /* 0x0000000499cb7c23 */ /* 0x000fe60008010896 */
[C---:B--2---:R-:W-:Y:S02]  /*1fcd0*/  HMMA.16816.F32 R60, R128.reuse, R104, R60 ;  /* 0x00000068803c723c */ /* 0x044fe4000000183c */
[----:B------:R-:W2:Y:S03]  /*1fce0*/  MUFU.EX2 R223, R223 ;  /* 0x000000df00df7308 */ /* 0x000ea60000000800 */
[----:B------:R-:W-:Y:S01]  /*1fcf0*/  FFMA.FTZ R201, R201, UR4, -R152 ;  /* 0x00000004c9c97c23 */ /* 0x000fe20008010898 */
[C---:B------:R-:W-:Y:S01]  /*1fd00*/  HMMA.16816.F32 R64, R128.reuse, R106, R64 ;  /* 0x0000006a8040723c */ /* 0x040fe20000001840 */
[----:B------:R-:W5:Y:S05]  /*1fd10*/  LDSM.16.MT88.4 R104, [R193+0x10000] ;  /* 0x01000000c168783b */ /* 0x000f6a0000004200 */
[----:B------:R-:W-:Y:S01]  /*1fd20*/  MUFU.EX2 R176, R176 ;  /* 0x000000b000b07308 */ /* 0x000fe20000000800 */
[--C-:B------:R-:W-:Y:S01]  /*1fd30*/  FFMA.FTZ R177, R177, UR4, -R150.reuse ;  /* 0x00000004b1b17c23 */ /* 0x100fe20008010896 */
[----:B------:R-:W-:Y:S03]  /*1fd40*/  FFMA.FTZ R150, R148, UR4, -R150 ;  /* 0x0000000494967c23 */ /* 0x000fe60008010896 */
[--C-:B------:R-:W-:Y:S01]  /*1fd50*/  FFMA.FTZ R167, R167, UR4, -R152.reuse ;  /* 0x00000004a7a77c23 */ /* 0x100fe20008010898 */
[--C-:B------:R-:W-:Y:S01]  /*1fd60*/  FFMA.FTZ R135, R135, UR4, -R152.reuse ;  /* 0x0000000487877c23 */ /* 0x100fe20008010898 */
[----:B------:R-:W-:Y:S03]  /*1fd70*/  FFMA.FTZ R152, R134, UR4, -R152 ;  /* 0x0000000486987c23 */ /* 0x000fe60008010898 */
[----:B------:R4:W-:Y:S01]  /*1fd80*/  MUFU.EX2 R226, R150 ;  /* 0x0000009600e27308 */ /* 0x0009e20000000800 */
[----:B------:R-:W-:Y:S01]  /*1fd90*/  FFMA.FTZ R165, R2, R221, R165 ;  /* 0x000000dd02a57223 */ /* 0x000fe200000100a5 */
[----:B------:R-:W-:Y:S01]  /*1fda0*/  FFMA.FTZ R164, R3, R220, R164 ;  /* 0x000000dc03a47223 */ /* 0x000fe200000100a4 */
[----:B------:R-:W-:Y:S01]  /*1fdb0*/  MOV R3, R132 ;  /* 0x0000008400037202 */ /* 0x000fe20000000f00 */
[C---:B-1----:R-:W-:Y:S06]  /*1fdc0*/  HMMA.16816.F32 R68, R128.reuse, R108, R68 ;  /* 0x0000006c8044723c */ /* 0x042fec0000001844 */
[----:B------:R1:W-:Y:S01]  /*1fdd0*/  MUFU.EX2 R134, R152 ;  /* 0x0000009800867308 */ /* 0x0003e20000000800 */
[----:B------:R-:W-:Y:S01]  /*1fde0*/  FADD.FTZ R160, R160, R165 ;  /* 0x000000a5a0a07221 */ /* 0x000fe20000010000 */
[----:B------:R-:W-:Y:S01]  /*1fdf0*/  FADD.FTZ R163, R163, R164 ;  /* 0x000000a4a3a37221 */ /* 0x000fe20000010000 */
[C---:B------:R-:W-:Y:S01]  /*1fe00*/  HMMA.16816.F32 R72, R128.reuse, R110, R72 ;  /* 0x0000006e8048723c */ /* 0x040fe20000001848 */
[----:B------:R-:W2:Y:S06]  /*1fe10*/  LDSM.16.MT88.4 R108, [R192+0x10000] ;  /* 0x01000000c06c783b */ /* 0x000eac0000004200 */
[----:B------:R-:W2:Y:S01]  /*1fe20*/  MUFU.EX2 R201, R201 ;  /* 0x000000c900c97308 */ /* 0x000ea20000000800 */
[C---:B---3--:R-:W-:Y:S01]  /*1fe30*/  HMMA.16816.F32 R76, R128.reuse, R100, R76 ;  /* 0x00000064804c723c */ /* 0x048fe2000000184c */
[----:B----4-:R-:W-:Y:S02]  /*1fe40*/  LDSM.16.MT88.4 R148, [R196+0xf800] ;  /* 0x00f80000c494783b */ /* 0x010fe40000004200 */
[----:B------:R-:W-:Y:S03]  /*1fe50*/  FADD.FTZ R159, R159, R160 ;  /* 0x000000a09f9f7221 */ /* 0x000fe60000010000 */
[C---:B------:R-:W-:Y:S03]  /*1fe60*/  HMMA.16816.F32 R80, R128.reuse, R102, R80 ;  /* 0x000000668050723c */ /* 0x040fe60000001850 */
[----:B------:R-:W3:Y:S01]  /*1fe70*/  MUFU.EX2 R177, R177 ;  /* 0x000000b100b17308 */ /* 0x000ee20000000800 */
[----:B-1----:R-:W-:Y:S02]  /*1fe80*/  LDSM.16.MT88.4 R152, [R194+0xf800] ;  /* 0x00f80000c298783b */ /* 0x002fe40000004200 */
[C---:B-----5:R-:W-:Y:S07]  /*1fe90*/  HMMA.16816.F32 R84, R128.reuse, R104, R84 ;  /* 0x000000688054723c */ /* 0x060fee0000001854 */
[----:B------:R-:W-:Y:S01]  /*1fea0*/  MUFU.EX2 R167, R167 ;  /* 0x000000a700a77308 */ /* 0x000fe20000000800 */
[----:B------:R-:W-:Y:S01]  /*1feb0*/  F2FP.F16.F32.PACK_AB R101, R169, R166 ;  /* 0x000000a6a965723e */ /* 0x000fe200000000ff */
[C---:B------:R-:W-:Y:S01]  /*1fec0*/  HMMA.16816.F32 R88, R128.reuse, R106, R88 ;  /* 0x0000006a8058723c */ /* 0x040fe20000001858 */
[----:B------:R-:W1:Y:S02]  /*1fed0*/  LDSM.16.MT88.4 R104, [R196+0xe800] ;  /* 0x00e80000c468783b */ /* 0x000e640000004200 */
[----:B------:R-:W-:Y:S05]  /*1fee0*/  F2FP.F16.F32.PACK_AB R103, R168, R171 ;  /* 0x000000aba867723e */ /* 0x000fea00000000ff */
[----:B------:R-:W4:Y:S03]  /*1fef0*/  MUFU.EX2 R222, R222 ;  /* 0x000000de00de7308 */ /* 0x000f260000000800 */
[----:B------:R-:W-:Y:S01]  /*1ff00*/  F2FP.F16.F32.PACK_AB R100, R173, R170 ;  /* 0x000000aaad64723e */ /* 0x000fe200000000ff */
[----:B------:R-:W-:Y:S01]  /*1ff10*/  FADD.FTZ R162, R162, R163 ;  /* 0x000000a3a2a27221 */ /* 0x000fe20000010000 */
[----:B------:R-:W-:Y:S01]  /*1ff20*/  F2FP.F16.F32.PACK_AB R102, R175, R172 ;  /* 0x000000acaf66723e */ /* 0x000fe200000000ff */
[----:B------:R-:W-:Y:S01]  /*1ff30*/  FADD.FTZ R159, R158, R159 ;  /* 0x0000009f9e9f7221 */ /* 0x000fe20000010000 */
[----:B------:R-:W-:Y:S03]  /*1ff40*/  MOV R2, R133 ;  /* 0x0000008500027202 */ /* 0x000fe60000000f00 */
[----:B------:R-:W5:Y:S01]  /*1ff50*/  MUFU.EX2 R135, R135 ;  /* 0x0000008700877308 */ /* 0x000f620000000800 */
[----:B------:R-:W-:Y:S01]  /*1ff60*/  FADD.FTZ R161, R161, R162 ;  /* 0x000000a2a1a17221 */ /* 0x000fe20000010000 */
[----:B------:R-:W-:Y:S01]  /*1ff70*/  FADD.FTZ R166, R166, R159 ;  /* 0x0000009fa6a67221 */ /* 0x000fe20000010000 */
[C---:B--2---:R-:W-:Y:S03]  /*1ff80*/  HMMA.16816.F32 R92, R128.reuse, R108, R92 ;  /* 0x0000006c805c723c */ /* 0x044fe6000000185c */
[----:B------:R-:W-:Y:S01]  /*1ff90*/  FADD.FTZ R170, R170, R161 ;  /* 0x000000a1aaaa7221 */ /* 0x000fe20000010000 */
[----:B------:R-:W-:Y:S03]  /*1ffa0*/  FADD.FTZ R166, R169, R166 ;  /* 0x000000a6a9a67221 */ /* 0x000fe60000010000 */
[----:B------:R-:W-:Y:S01]  /*1ffb0*/  MUFU.EX2 R203, R203 ;  /* 0x000000cb00cb7308 */ /* 0x000fe20000000800 */
[----:B------:R-:W-:Y:S01]  /*1ffc0*/  HMMA.16816.F32 R96, R128, R110, R96 ;  /* 0x0000006e8060723c */ /* 0x000fe20000001860 */
[----:B------:R-:W2:Y:S02]  /*1ffd0*/  LDSM.16.MT88.4 R108, [R192+0xe800] ;  /* 0x00e80000c06c783b */ /* 0x000ea40000004200 */
[----:B------:R-:W-:Y:S03]  /*1ffe0*/  FADD.FTZ R173, R173, R170 ;  /* 0x000000aaadad7221 */ /* 0x000fe60000010000 */
[C---:B------:R-:W-:Y:S03]  /*1fff0*/  HMMA.16816.F32 R4, R100.reuse, R112, R4 ;  /* 0x000000706404723c */ /* 0x040fe60000001804 */
[----:B------:R-:W5:Y:S01]  /*20000*/  MUFU.EX2 R224, R224 ;  /* 0x000000e000e07308 */ /* 0x000f620000000800 */
[----:B------:R-:W-:Y:S01]  /*20010*/  LDSM.16.MT88.4 R128, [R192+0xd000] ;  /* 0x00d00000c080783b */ /* 0x000fe20000004200 */
[----:B------:R-:W-:Y:S01]  /*20020*/  FADD.FTZ R171, R171, R166 ;  /* 0x000000a6abab7221 */ /* 0x000fe20000010000 */
[C---:B------:R-:W-:Y:S07]  /*20030*/  HMMA.16816.F32 R8, R100.reuse, R114, R8 ;  /* 0x000000726408723c */ /* 0x040fee0000001808 */
[----:B------:R-:W5:Y:S01]  /*20040*/  MUFU.EX2 R225, R225 ;  /* 0x000000e100e17308 */ /* 0x000f620000000800 */
[----:B------:R-:W3:Y:S01]  /*20050*/  LDSM.16.MT88.4 R112, [R196+0x10800] ;  /* 0x01080000c470783b */ /* 0x000ee20000004200 */
[C---:B------:R-:W-:Y:S03]  /*20060*/  HMMA.16816.F32 R12, R100.reuse, R116, R12 ;  /* 0x00000074640c723c */ /* 0x040fe6000000180c */
[----:B------:R-:W-:Y:S03]  /*20070*/  FADD.FTZ R172, R172, R173 ;  /* 0x000000adacac7221 */ /* 0x000fe60000010000 */
[C---:B------:R-:W-:Y:S01]  /*20080*/  HMMA.16816.F32 R16, R100.reuse, R118, R16 ;  /* 0x000000766410723c */ /* 0x040fe20000001810 */
[----:B------:R-:W-:Y:S04]  /*20090*/  LDSM.16.MT88.4 R116, [R193+0x10800] ;  /* 0x01080000c174783b */ /* 0x000fe80000004200 */
        /* <DEDUP_REMOVED lines=21> */
[C---:B------:R-:W-:Y:S01]  /*201f0*/  HMMA.16816.F32 R72, R100.reuse, R114, R72 ;  /* 0x000000726448723c */ /* 0x040fe20000001848 */
[----:B------:R-:W3:Y:S05]  /*20200*/  LDSM.16.MT88.4 R112, [R193+0xd000] ;  /* 0x00d00000c170783b */ /* 0x000eea0000004200 */
[C---:B-1----:R-:W-:Y:S06]  /*20210*/  HMMA.16816.F32 R76, R100.reuse, R104, R76 ;  /* 0x00000068644c723c */ /* 0x042fec000000184c */
[C---:B------:R-:W-:Y:S05]  /*20220*/  HMMA.16816.F32 R80, R100.reuse, R106, R80 ;  /* 0x0000006a6450723c */ /* 0x040fea0000001850 */
[----:B------:R-:W-:Y:S01]  /*20230*/  F2FP.F16.F32.PACK_AB R105, R223, R174 ;  /* 0x000000aedf69723e */ /* 0x000fe200000000ff */
[C---:B------:R-:W-:Y:S05]  /*20240*/  HMMA.16816.F32 R84, R100.reuse, R116, R84 ;  /* 0x000000746454723c */ /* 0x040fea0000001854 */
[----:B------:R-:W-:Y:S01]  /*20250*/  F2FP.F16.F32.PACK_AB R107, R201, R176 ;  /* 0x000000b0c96b723e */ /* 0x000fe200000000ff */
[C---:B------:R-:W-:Y:S01]  /*20260*/  HMMA.16816.F32 R88, R100.reuse, R118, R88 ;  /* 0x000000766458723c */ /* 0x040fe20000001858 */
[----:B------:R-:W1:Y:S04]  /*20270*/  LDSM.16.MT88.4 R116, [R193+0xf000] ;  /* 0x00f00000c174783b */ /* 0x000e680000004200 */
[----:B------:R-:W-:Y:S01]  /*20280*/  F2FP.F16.F32.PACK_AB R104, R177, R178 ;  /* 0x000000b2b168723e */ /* 0x000fe200000000ff */
[C---:B------:R-:W-:Y:S05]  /*20290*/  HMMA.16816.F32 R92, R100.reuse, R120, R92 ;  /* 0x00000078645c723c */ /* 0x040fea000000185c */
[----:B------:R-:W-:Y:S01]  /*202a0*/  F2FP.F16.F32.PACK_AB R106, R202, R179 ;  /* 0x000000b3ca6a723e */ /* 0x000fe200000000ff */
[----:B------:R-:W-:Y:S01]  /*202b0*/  HMMA.16816.F32 R96, R100, R122, R96 ;  /* 0x0000007a6460723c */ /* 0x000fe20000001860 */
        /* <DEDUP_REMOVED lines=24> */
[----:B-----5:R-:W-:Y:S01]  /*20440*/  F2FP.F16.F32.PACK_AB R139, R134, R135 ;  /* 0x00000087868b723e */ /* 0x020fe200000000ff */
        /* <DEDUP_REMOVED lines=60> */
.L_x_4108:
        /* <DEDUP_REMOVED lines=14> */
[----:B---3--:R-:W-:Y:S01]  /*208f0*/  FADD.FTZ R4, R3, R220 ;  /* 0x000000dc03047221 */ /* 0x008fe20000010000 */
[----:B------:R-:W3:Y:S04]  /*20900*/  SHFL.BFLY PT, R2, R9, 0x1, 0x1f ;  /* 0x0c201f0009027f89 */ /* 0x000ee800000e0000 */
[----:B------:R-:W5:Y:S01]  /*20910*/  SHFL.BFLY PT, R3, R4, 0x1, 0x1f ;  /* 0x0c201f0004037f89 */ /* 0x000f6200000e0000 */
[----:B---3--:R-:W-:Y:S01]  /*20920*/  FADD.FTZ R2, R9, R2 ;  /* 0x0000000209027221 */ /* 0x008fe20000010000 */
[----:B-1----:R-:W-:Y:S01]  /*20930*/  SHF.R.S32.HI R7, RZ, 0x1f, R0 ;  /* 0x0000001fff077819 */ /* 0x002fe20000011400 */
[----:B-----5:R-:W-:-:S03]  /*20940*/  FADD.FTZ R3, R4, R3 ;  /* 0x0000000304037221 */ /* 0x020fc60000010000 */
        /* <DEDUP_REMOVED lines=8> */
[----:B------:R-:W-:Y:S02]  /*209d0*/  LEA.HI R7, R7, R0, RZ, 0x5 ;  /* 0x0000000007077211 */ /* 0x000fe400078f28ff */
[----:B------:R-:W-:Y:S02]  /*209e0*/  LOP3.LUT R4, R4, 0xfffffff8, RZ, 0xc0, !PT ;  /* 0xfffffff804047812 */ /* 0x000fe400078ec0ff */
[----:B------:R-:W-:Y:S02]  /*209f0*/  LOP3.LUT R15, R8, 0x1ffffffc, RZ, 0xc0, !PT ;  /* 0x1ffffffc080f7812 */ /* 0x000fe400078ec0ff */
[----:B------:R-:W-:Y:S01]  /*20a00*/  IADD3 R4, R9, -R4, RZ ;  /* 0x8000000409047210 */ /* 0x000fe20007ffe0ff */
[----:B------:R-:W3:Y:S01]  /*20a10*/  @P4 MUFU.RCP R6, R3 ;  /* 0x0000000300064308 */ /* 0x000ee20000001000 */
        /* <DEDUP_REMOVED lines=13> */
[----:B---3--:R-:W-:Y:S01]  /*20af0*/  FMUL.FTZ R128, R6, R128 ;  /* 0x0000008006807220 */ /* 0x008fe20000410000 */
        /* <DEDUP_REMOVED lines=133> */
[----:B------:R-:W-:-:S02]  /*21350*/  LOP3.LUT R7, R7, 0xffffffe0, RZ, 0xc0, !PT ;  /* 0xffffffe007077812 */ /* 0x000fc400078ec0ff */
[----:B------:R-:W-:Y:S01]  /*21360*/  STS.64 [R17+0x800], R118 ;  /* 0x0008007611007388 */ /* 0x000fe20000000a00 */
[----:B------:R-:W-:Y:S02]  /*21370*/  LOP3.LUT R30, R30, 0xffffffe0, RZ, 0xc0, !PT ;  /* 0xffffffe01e1e7812 */ /* 0x000fe400078ec0ff */
[----:B------:R-:W-:Y:S01]  /*21380*/  IADD3 R7, -R7, R0, RZ ;  /* 0x0000000007077210 */ /* 0x000fe20007ffe1ff */
[----:B------:R-:W-:Y:S01]  /*21390*/  STS.64 [R4], R112 ;  /* 0x0000007004007388 */ /* 0x000fe20000000a00 */
[----:B------:R-:W-:Y:S02]  /*213a0*/  IADD3 R9, -R30, R9, RZ ;  /* 0x000000091e097210 */ /* 0x000fe40007ffe1ff */
[----:B------:R-:W5:Y:S01]  /*213b0*/  @P4 LDC R30, c[0x0][0x2e8] ;  /* 0x0000ba00ff1e4b82 */ /* 0x000f620000000800 */
[----:B------:R-:W-:Y:S01]  /*213c0*/  STS.64 [R4+0x800], R114 ;  /* 0x0008007204007388 */ /* 0x000fe20000000a00 */
[----:B------:R-:W-:Y:S02]  /*213d0*/  LOP3.LUT P0, RZ, R7, 0x3, RZ, 0xc0, !PT ;  /* 0x0000000307ff7812 */ /* 0x000fe4000780c0ff */
[----:B------:R-:W-:Y:S01]  /*213e0*/  IADD3 R7, -R211, RZ, RZ ;  /* 0x000000ffd3077210 */ /* 0x000fe20007ffe1ff */
[----:B------:R-:W-:Y:S01]  /*213f0*/  STS.64 [R16], R108 ;  /* 0x0000006c10007388 */ /* 0x000fe20000000a00 */
[----:B------:R-:W-:-:S03]  /*21400*/  MOV R0, 0xff800000 ;  /* 0xff80000000007802 */ /* 0x000fc60000000f00 */
[----:B------:R-:W-:Y:S04]  /*21410*/  STS.64 [R16+0x800], R110 ;  /* 0x0008006e10007388 */ /* 0x000fe80000000a00 */
[----:B------:R-:W-:Y:S01]  /*21420*/  STS.64 [R18], R104 ;  /* 0x0000006812007388 */ /* 0x000fe20000000a00 */
[----:B--2---:R-:W-:-:S03]  /*21430*/  IMAD R7, R10, R7, UR4 ;  /* 0x000000040a077e24 */ /* 0x004fc6000f8e0207 */
        /* <DEDUP_REMOVED lines=28> */
[----:B------:R4:W-:Y:S04]  /*21600*/  STS.64 [R4+0x8800], R86 ;  /* 0x0088005604007388 */ /* 0x0009e80000000a00 */
[----:B------:R-:W-:Y:S04]  /*21610*/  STS.64 [R16+0x8000], R88 ;  /* 0x0080005810007388 */ /* 0x000fe80000000a00 */
[----:B------:R-:W-:Y:S01]  /*21620*/  STS.64 [R16+0x8800], R90 ;  /* 0x0088005a10007388 */ /* 0x000fe20000000a00 */
[----:B--2---:R-:W2:Y:S03]  /*21630*/  @P3 LDC R15, c[0x0][0x2e8] ;  /* 0x0000ba00ff0f3b82 */ /* 0x004ea60000000800 */
[----:B------:R-:W-:Y:S04]  /*21640*/  STS.64 [R18+0x8000], R92 ;  /* 0x0080005c12007388 */ /* 0x000fe80000000a00 */
[----:B------:R-:W-:Y:S04]  /*21650*/  STS.64 [R18+0x8800], R94 ;  /* 0x0088005e12007388 */ /* 0x000fe80000000a00 */
[----:B------:R-:W-:Y:S04]  /*21660*/  STS.64 [R6+0x8000], R96 ;  /* 0x0080006006007388 */ /* 0x000fe80000000a00 */
[----:B------:R1:W-:Y:S01]  /*21670*/  STS.64 [R6+0x8800], R98 ;  /* 0x0088006206007388 */ /* 0x0003e20000000a00 */
[----:B----4-:R-:W4:Y:S08]  /*21680*/  LDC.64 R4, c[0x0][0x2c0] ;  /* 0x0000b000ff047b82 */ /* 0x010f300000000a00 */
[----:B------:R-:W-:Y:S06]  /*21690*/  BAR.SYNC.DEFER_BLOCKING 0x0 ;  /* 0x0000000000007b1d */ /* 0x000fec0000010000 */
[----:B------:R-:W4:Y:S01]  /*216a0*/  S2R R13, SR_CTAID.Y ;  /* 0x00000000000d7919 */ /* 0x000f220000002600 */
[----:B-1----:R-:W-:Y:S01]  /*216b0*/  SHF.R.S32.HI R6, RZ, 0x1f, R11 ;  /* 0x0000001fff067819 */ /* 0x002fe2000001140b */
[----:B------:R1:W1:Y:S03]  /*216c0*/  LDS.128 R24, [R14+0x3800] ;  /* 0x003800000e187984 */ /* 0x0002660000000c00 */
[----:B------:R-:W-:Y:S01]  /*216d0*/  LEA.HI R29, R6, R11, RZ, 0x2 ;  /* 0x0000000b061d7211 */ /* 0x000fe200078f10ff */
[----:B------:R1:W1:Y:S01]  /*216e0*/  LDS.128 R20, [R14+0x7800] ;  /* 0x007800000e147984 */ /* 0x0002620000000c00 */
[----:B------:R-:W-:-:S02]  /*216f0*/  SHF.R.S32.HI R6, RZ, 0x1f, R9 ;  /* 0x0000001fff067819 */ /* 0x000fc40000011409 */
[----:B------:R-:W-:Y:S01]  /*21700*/  LOP3.LUT R32, R29, 0xffffffc, RZ, 0xc0, !PT ;  /* 0x0ffffffc1d207812 */ /* 0x000fe200078ec0ff */
[----:B------:R1:W1:Y:S01]  /*21710*/  LDS.128 R16, [R14+0xb800] ;  /* 0x00b800000e107984 */ /* 0x0002620000000c00 */
[----:B------:R-:W-:Y:S02]  /*21720*/  LEA.HI R6, R6, R9, RZ, 0x2 ;  /* 0x0000000906067211 */ /* 0x000fe400078f10ff */
[----:B------:R-:W-:Y:S02]  /*21730*/  IADD3 R32, R11, -R32, RZ ;  /* 0x800000200b207210 */ /* 0x000fe40007ffe0ff */
[----:B------:R-:W-:Y:S02]  /*21740*/  SHF.R.S32.HI R9, RZ, 0x2, R6 ;  /* 0x00000002ff097819 */ /* 0x000fe40000011406 */
[----:B------:R-:W-:Y:S01]  /*21750*/  SHF.L.U32 R6, R28, 0x6, RZ ;  /* 0x000000061c067819 */ /* 0x000fe200000006ff */
[----:B----4-:R-:W-:Y:S01]  /*21760*/  IMAD R13, R13, R4, R211 ;  /* 0x000000040d0d7224 */ /* 0x010fe200078e02d3 */
[----:B------:R-:W-:Y:S01]  /*21770*/  LEA R9, R32, R9, 0x4 ;  /* 0x0000000920097211 */ /* 0x000fe200078e20ff */
[----:B------:R-:W-:Y:S01]  /*21780*/  @P4 FMUL.FTZ R32, R3, 0.69314718246459960938 ;  /* 0x3f31721803204820 */ /* 0x000fe20000410000 */
[----:B---3--:R-:W-:Y:S01]  /*21790*/  @P3 FMUL.FTZ R3, R2, 0.69314718246459960938 ;  /* 0x3f31721802033820 */ /* 0x008fe20000410000 */
[----:B------:R-:W-:Y:S01]  /*217a0*/  IMAD R7, R13, R10, R7 ;  /* 0x0000000a0d077224 */ /* 0x000fe200078e0207 */
[----:B------:R-:W-:Y:S01]  /*217b0*/  SHF.L.U32 R2, R12, 0x2, RZ ;  /* 0x000000020c027819 */ /* 0x000fe200000006ff */
[----:B-----5:R-:W-:Y:S01]  /*217c0*/  @P4 FFMA.FTZ R0, R133, R30, R32 ;  /* 0x0000001e85004223 */ /* 0x020fe20000010020 */
[----:B------:R-:W-:Y:S01]  /*217d0*/  MOV R4, 0xff800000 ;  /* 0xff80000000047802 */ /* 0x000fe20000000f00 */
[----:B--2---:R-:W-:Y:S01]  /*217e0*/  @P3 FFMA.FTZ R4, R132, R15, R3 ;  /* 0x0000000f84043223 */ /* 0x004fe20000010003 */
[----:B------:R-:W-:Y:S01]  /*217f0*/  IMAD R6, R7, R5, R6 ;  /* 0x0000000507067224 */ /* 0x000fe200078e0206 */
[----:B------:R-:W-:Y:S01]  /*21800*/  SHF.R.S32.HI R3, RZ, 0x1f, R2 ;  /* 0x0000001fff037819 */ /* 0x000fe20000011402 */
        /* <DEDUP_REMOVED lines=13> */
.L_x_4114:
[----:B------:R-:W-:Y:S05]  /*218e0*/  BSYNC B0 ;  /* 0x0000000000007941 */ /* 0x000fea0003800000 */
.L_x_4113:
[----:B------:R-:W-:Y:S01]  /*218f0*/  IMAD R209, R28, -0x40, R209 ;  /* 0xffffffc01cd17824 */ /* 0x000fe200078e02d1 */
[----:B------:R-:W-:Y:S01]  /*21900*/  ULDC UR4, c[0x0][0x2dc] ;  /* 0x0000b70000047ab9 */ /* 0x000fe20000000800 */
[C---:B--2---:R-:W-:Y:S01]  /*21910*/  VIADD R0, R8.reuse, 0x18 ;  /* 0x0000001808007836 */ /* 0x044fe20000000000 */
[----:B------:R2:W3:Y:S01]  /*21920*/  LDS.128 R28, [R14] ;  /* 0x000000000e1c7984 */ /* 0x0004e20000000c00 */
        /* <DEDUP_REMOVED lines=24> */
[----:B---3--:R-:W-:Y:S05]  /*21ab0*/  @P3 BRA `(.L_x_4116) ;  /* 0x0000000000243947 */ /* 0x008fea0003800000 */
        /* <DEDUP_REMOVED lines=9> */
.L_x_4116:
[----:B------:R-:W-:Y:S05]  /*21b50*/  BSYNC B0 ;  /* 0x0000000000007941 */ /* 0x000fea0003800000 */
.L_x_4115:
[----:B---3--:R3:W2:Y:S01]  /*21b60*/  LDS.128 R28, [R14+0x800] ;  /* 0x000800000e1c7984 */ /* 0x0086a20000000c00 */
[----:B------:R-:W-:Y:S01]  /*21b70*/  BSSY B0, `(.L_x_4117) ;  /* 0x000000d000007945 */ /* 0x000fe20003800000 */
[----:B------:R-:W-:Y:S02]  /*21b80*/  ISETP.GE.AND P3, PT, R0, R209, PT ;  /* 0x000000d10000720c */ /* 0x000fe40003f66270 */
[----:B-1----:R3:W1:Y:S04]  /*21b90*/  LDS.128 R8, [R14+0x4800] ;  /* 0x004800000e087984 */ /* 0x0026680000000c00 */
[----:B----4-:R3:W4:Y:S01]  /*21ba0*/  LDS.128 R4, [R14+0x8800] ;  /* 0x008800000e047984 */ /* 0x0107220000000c00 */
        /* <DEDUP_REMOVED lines=8> */
[----:B----4-:R2:W-:Y:S02]  /*21c30*/  @!P0 STG.E.128 desc[UR6][R32.64+0x1a00], R4 ;  /* 0x001a000420008986 */ /* 0x0105e4000c101d06 */
.L_x_4118:
[----:B------:R-:W-:Y:S05]  /*21c40*/  BSYNC B0 ;  /* 0x0000000000007941 */ /* 0x000fea0003800000 */
.L_x_4117:
[----:B--2---:R2:W2:Y:S01]  /*21c50*/  LDS.128 R28, [R14+0x1000] ;  /* 0x001000000e1c7984 */ /* 0x0044a20000000c00 */
[----:B------:R-:W-:Y:S03]  /*21c60*/  BSSY B0, `(.L_x_4119) ;  /* 0x000000c000007945 */ /* 0x000fe60003800000 */
[----:B-1----:R1:W1:Y:S04]  /*21c70*/  LDS.128 R8, [R14+0x5000] ;  /* 0x005000000e087984 */ /* 0x0022680000000c00 */
[----:B----4-:R4:W1:Y:S01]  /*21c80*/  LDS.128 R4, [R14+0x9000] ;  /* 0x009000000e047984 */ /* 0x0108620000000c00 */
        /* <DEDUP_REMOVED lines=9> */
.L_x_4120:
[----:B------:R-:W-:Y:S05]  /*21d20*/  BSYNC B0 ;  /* 0x0000000000007941 */ /* 0x000fea0003800000 */
.L_x_4119:
        /* <DEDUP_REMOVED lines=13> */
.L_x_4122:
[----:B------:R-:W-:Y:S05]  /*21e00*/  BSYNC B0 ;  /* 0x0000000000007941 */ /* 0x000fea0003800000 */
.L_x_4121:
        /* <DEDUP_REMOVED lines=13> */
.L_x_4124:
[----:B------:R-:W-:Y:S05]  /*21ee0*/  BSYNC B0 ;  /* 0x0000000000007941 */ /* 0x000fea0003800000 */
.L_x_4123:
        /* <DEDUP_REMOVED lines=13> */
.L_x_4126:
[----:B------:R-:W-:Y:S05]  /*21fc0*/  BSYNC B0 ;  /* 0x0000000000007941 */ /* 0x000fea0003800000 */
.L_x_4125:
        /* <DEDUP_REMOVED lines=13> */
.L_x_4128:
[----:B------:R-:W-:Y:S05]  /*220a0*/  BSYNC B0 ;  /* 0x0000000000007941 */ /* 0x000fea0003800000 */
.L_x_4127:
        /* <DEDUP_REMOVED lines=11> */
.L_x_4129:
        /* <DEDUP_REMOVED lines=10> */
.L_x_4181:


//--------------------- .nv.shared._ZN5flash32flash_fwd_splitkv_combine_kernelI23Flash_fwd_kernel_traitsILi192ELi64ELi64ELi4ELb0ELb0EN7cutlass6half_tE19Flash_kernel_traitsILi192ELi64ELi64ELi4ES3_EELi8ELi7ELb0EEEvNS_16Flash_fwd_paramsE --------------------------
	.section	.nv.shared._ZN5flash32flash_fwd_splitkv_combine_kernelI23Flash_fwd_kernel_traitsILi192ELi64ELi64ELi4ELb0ELb0EN7cutlass6half_tE19Flash_kernel_traitsILi192ELi64ELi64ELi4ES3_EELi8ELi7ELb0EEEvNS_16Flash_fwd_paramsE,"aw",@nobits
	.sectionflags	@""
	.align	16
.nv.shared._ZN5flash32flash_fwd_splitkv_combine_kernelI23Flash_fwd_kernel_traitsILi192ELi64ELi64ELi4ELb0ELb0EN7cutlass6half_tE19Flash_kernel_traitsILi192ELi64ELi64ELi4ES3_EELi8ELi7ELb0EEEvNS_16Flash_fwd_paramsE:
	.zero		5632


//--------------------- .nv.shared.reserved.0     --------------------------
	.section	.nv.shared.reserved.0,"aw",@nobits
	.weak		__nv_reservedSMEM_offset_0_alias
	.size		__nv_reservedSMEM_offset_0_alias, 0, 0
	.other		__nv_reservedSMEM_offset_0_alias,@"STO_CUDA_RESERVED_SHARED STV_DEFAULT"
__nv_reservedSMEM_offset_0_alias:
	.zero		0


//--------------------- .nv.global                --------------------------
	.section	.nv.global,"aw",@nobits
.nv.global:
	.type		_ZN79_INTERNAL_fb7b40c3_43_flash_fwd_split_hdim192_fp16_causal_sm80_cu_8761d306_28304cute1_E,@object
	.size		_ZN79_INTERNAL_fb7b40c3_43_flash_fwd_split_hdim192_fp16_causal_sm80_cu_8761d306_28304cute1_E,(_ZN79_INTERNAL_fb7b40c3_43_flash_fwd_split_hdim192_fp16_causal_sm80_cu_8761d306_28304cuda3std3__45__cpo6cbeginE - _ZN79_INTERNAL_fb7b40c3_43_flash_fwd_split_hdim192_fp16_causal_sm80_cu_8761d306_28304cute1_E)
_ZN79_INTERNAL_fb7b40c3_43_flash_fwd_split_hdim192_fp16_causal_sm80_cu_8761d306_28304cute1_E:
	.zero		1
	.type		_ZN79_INTERNAL_fb7b40c3_43_flash_fwd_split_hdim192_fp16_causal_sm80_cu_8761d306_28304cuda3std3__45__cpo6cbeginE,@object
	.size		_ZN79_INTERNAL_fb7b40c3_43_flash_fwd_split_hdim192_fp16_causal_sm80_cu_8761d306_28304cuda3std3__45__cpo6cbeginE,(_ZN79_INTERNAL_fb7b40c3_43_flash_fwd_split_hdim192_fp16_causal_sm80_cu_8761d306_28304cuda3std3__48in_placeE - _ZN79_INTERNAL_fb7b40c3_43_flash_fwd_split_hdim192_fp16_causal_sm80_cu_8761d306_28304cuda3std3__45__cpo6cbeginE)
_ZN79_INTERNAL_fb7b40c3_43_flash_fwd_split_hdim192_fp16_causal_sm80_cu_8761d306_28304cuda3std3__45__cpo6cbeginE:
	.zero		1
	.type		_ZN79_INTERNAL_fb7b40c3_43_flash_fwd_split_hdim192_fp16_causal_sm80_cu_8761d306_28304cuda3std3__48in_placeE,@object
	.size		_ZN79_INTERNAL_fb7b40c3_43_flash_fwd_split_hdim192_fp16_causal_sm80_cu_8761d306_28304cuda3std3__48in_placeE,(_ZN79_INTERNAL_fb7b40c3_43_flash_fwd_split_hdim192_fp16_causal_sm80_cu_8761d306_28304cuda3std6ranges3__45__cpo9iter_moveE - _ZN79_INTERNAL_fb7b40c3_43_flash_fwd_split_hdim192_fp16_causal_sm80_cu_8761d306_28304cuda3std3__48in_placeE)
_ZN79_INTERNAL_fb7b40c3_43_flash_fwd_split_hdim192_fp16_causal_sm80_cu_8761d306_28304cuda3std3__48in_placeE:
	.zero		1
	.type		_ZN79_INTERNAL_fb7b40c3_43_flash_fwd_split_hdim192_fp16_causal_sm80_cu_8761d306_28304cuda3std6ranges3__45__cpo9iter_moveE,@object
	.size		_ZN79_INTERNAL_fb7b40c3_43_flash_fwd_split_hdim192_fp16_causal_sm80_cu_8761d306_28304cuda3std6ranges3__45__cpo9iter_moveE,(_ZN79_INTERNAL_fb7b40c3_43_flash_fwd_split_hdim192_fp16_causal_sm80_cu_8761d306_28304cuda3std3__45__cpo5beginE - _ZN79_INTERNAL_fb7b40c3_43_flash_fwd_split_hdim192_fp16_causal_sm80_cu_8761d306_28304cuda3std6ranges3__45__cpo9iter_moveE)
_ZN79_INTERNAL_fb7b40c3_43_flash_fwd_split_hdim192_fp16_causal_sm80_cu_8761d306_28304cuda3std6ranges3__45__cpo9iter_moveE:
	.zero		1
	.type		_ZN79_INTERNAL_fb7b40c3_43_flash_fwd_split_hdim192_fp16_causal_sm80_cu_8761d306_28304cuda3std3__45__cpo5beginE,@object
	.size		_ZN79_INTERNAL_fb7b40c3_43_flash_fwd_split_hdim192_fp16_causal_sm80_cu_8761d306_28304cuda3std3__45__cpo5beginE,(_ZN79_INTERNAL_fb7b40c3_43_flash_fwd_split_hdim192_fp16_causal_sm80_cu_8761d306_28304cuda3std3__481_GLOBAL__N__fb7b40c3_43_flash_fwd_split_hdim192_fp16_causal_sm80_cu_8761d306_28306ignoreE - _ZN79_INTERNAL_fb7b40c3_43_flash_fwd_split_hdim192_fp16_causal_sm80_cu_8761d306_28304cuda3std3__45__cpo5beginE)
_ZN79_INTERNAL_fb7b40c3_43_flash_fwd_split_hdim192_fp16_causal_sm80_cu_8761d306_28304cuda3std3__45__cpo5beginE:
	.zero		1
	.type		_ZN79_INTERNAL_fb7b40c3_43_flash_fwd_split_hdim192_fp16_causal_sm80_cu_8761d306_28304cuda3std3__481_GLOBAL__N__fb7b40c3_43_flash_fwd_split_hdim192_fp16_causal_sm80_cu_8761d306_28306ignoreE,@object
	.size		_ZN79_INTERNAL_fb7b40c3_43_flash_fwd_split_hdim192_fp16_causal_sm80_cu_8761d306_28304cuda3std3__481_GLOBAL__N__fb7b40c3_43_flash_fwd_split_hdim192_fp16_causal_sm80_cu_8761d306_28306ignoreE,(_ZN79_INTERNAL_fb7b40c3_43_flash_fwd_split_hdim192_fp16_causal_sm80_cu_8761d306_28304cute7productE - _ZN79_INTERNAL_fb7b40c3_43_flash_fwd_split_hdim192_fp16_causal_sm80_cu_8761d306_28304cuda3std3__481_GLOBAL__N__fb7b40c3_43_flash_fwd_split_hdim192_fp16_causal_sm80_cu_8761d306_28306ignoreE)
_ZN79_INTERNAL_fb7b40c3_43_flash_fwd_split_hdim192_fp16_causal_sm80_cu_8761d306_28304cuda3std3__481_GLOBAL__N__fb7b40c3_43_flash_fwd_split_hdim192_fp16_causal_sm80_cu_8761d306_28306ignoreE:
	.zero		1
	.type		_ZN79_INTERNAL_fb7b40c3_43_flash_fwd_split_hdim192_fp16_causal_sm80_cu_8761d306_28304cute7productE,@object
	.size		_ZN79_INTERNAL_fb7b40c3_43_flash_fwd_split_hdim192_fp16_causal_sm80_cu_8761d306_28304cute7productE,(_ZN79_INTERNAL_fb7b40c3_43_flash_fwd_split_hdim192_fp16_causal_sm80_cu_8761d306_28304cuda3std3__45__cpo3endE - _ZN79_INTERNAL_fb7b40c3_43_flash_fwd_split_hdim192_fp16_causal_sm80_cu_8761d306_28304cute7productE)
_ZN79_INTERNAL_fb7b40c3_43_flash_fwd_split_hdim192_fp16_causal_sm80_cu_8761d306_28304cute7productE:
	.zero		1
	.type		_ZN79_INTERNAL_fb7b40c3_43_flash_fwd_split_hdim192_fp16_causal_sm80_cu_8761d306_28304cuda3std3__45__cpo3endE,@object
	.size		_ZN79_INTERNAL_fb7b40c3_43_flash_fwd_split_hdim192_fp16_causal_sm80_cu_8761d306_28304cuda3std3__45__cpo3endE,(_ZN79_INTERNAL_fb7b40c3_43_flash_fwd_split_hdim192_fp16_causal_sm80_cu_8761d306_28304cuda3std3__419piecewise_constructE - _ZN79_INTERNAL_fb7b40c3_43_flash_fwd_split_hdim192_fp16_causal_sm80_cu_8761d306_28304cuda3std3__45__cpo3endE)
_ZN79_INTERNAL_fb7b40c3_43_flash_fwd_split_hdim192_fp16_causal_sm80_cu_8761d306_28304cuda3std3__45__cpo3endE:
	.zero		1
	.type		_ZN79_INTERNAL_fb7b40c3_43_flash_fwd_split_hdim192_fp16_causal_sm80_cu_8761d306_28304cuda3std3__419piecewise_constructE,@object
	.size		_ZN79_INTERNAL_fb7b40c3_43_flash_fwd_split_hdim192_fp16_causal_sm80_cu_8761d306_28304cuda3std3__419piecewise_constructE,(_ZN79_INTERNAL_fb7b40c3_43_flash_fwd_split_hdim192_fp16_causal_sm80_cu_8761d306_28304cuda3std3__45__cpo4cendE - _ZN79_INTERNAL_fb7b40c3_43_flash_fwd_split_hdim192_fp16_causal_sm80_cu_8761d306_28304cuda3std3__419piecewise_constructE)
_ZN79_INTERNAL_fb7b40c3_43_flash_fwd_split_hdim192_fp16_causal_sm80_cu_8761d306_28304cuda3std3__419piecewise_constructE:
	.zero		1
	.type		_ZN79_INTERNAL_fb7b40c3_43_flash_fwd_split_hdim192_fp16_causal_sm80_cu_8761d306_28304cuda3std3__45__cpo4cendE,@object
	.size		_ZN79_INTERNAL_fb7b40c3_43_flash_fwd_split_hdim192_fp16_causal_sm80_cu_8761d306_28304cuda3std3__45__cpo4cendE,(_ZN79_INTERNAL_fb7b40c3_43_flash_fwd_split_hdim192_fp16_causal_sm80_cu_8761d306_28304cuda3std6ranges3__45__cpo4swapE - _ZN79_INTERNAL_fb7b40c3_43_flash_fwd_split_hdim192_fp16_causal_sm80_cu_8761d306_28304cuda3std3__45__cpo4cendE)
_ZN79_INTERNAL_fb7b40c3_43_flash_fwd_split_hdim192_fp16_causal_sm80_cu_8761d306_28304cuda3std3__45__cpo4cendE:
	.zero		1
	.type		_ZN79_INTERNAL_fb7b40c3_43_flash_fwd_split_hdim192_fp16_causal_sm80_cu_8761d306_28304cuda3std6ranges3__45__cpo4swapE,@object
	.size		_ZN79_INTERNAL_fb7b40c3_43_flash_fwd_split_hdim192_fp16_causal_sm80_cu_8761d306_28304cuda3std6ranges3__45__cpo4swapE,(.L_7 - _ZN79_INTERNAL_fb7b40c3_43_flash_fwd_split_hdim192_fp16_causal_sm80_cu_8761d306_28304cuda3std6ranges3__45__cpo4swapE)
_ZN79_INTERNAL_fb7b40c3_43_flash_fwd_split_hdim192_fp16_causal_sm80_cu_8761d306_28304cuda3std6ranges3__45__cpo4swapE:
	.zero		1
.L_7:


//--------------------- .nv.shared._ZN5flash32flash_fwd_splitkv_combine_kernelI23Flash_fwd_kernel_traitsILi192ELi64ELi64ELi4ELb0ELb0EN7cutlass6half_tE19Flash_kernel_traitsILi192ELi64ELi64ELi4ES3_EELi8ELi6ELb0EEEvNS_16Flash_fwd_paramsE --------------------------
	.section	.nv.shared._ZN5flash32flash_fwd_splitkv_combine_kernelI23Flash_fwd_kernel_traitsILi192ELi64ELi64ELi4ELb0ELb0EN7cutlass6half_tE19Flash_kernel_traitsILi192ELi64ELi64ELi4ES3_EELi8ELi6ELb0EEEvNS_16Flash_fwd_paramsE,"aw",@nobits
	.sectionflags	@""
	.align	16
.nv.shared._ZN5flash32flash_fwd_splitkv_combine_kernelI23Flash_fwd_kernel_traitsILi192ELi64ELi64ELi4ELb0ELb0EN7cutlass6half_tE19Flash_kernel_traitsILi192ELi64ELi64ELi4ES3_EELi8ELi6ELb0EEEvNS_16Flash_fwd_paramsE:
	.zero		3328


//--------------------- .nv.shared._ZN5flash32flash_fwd_splitkv_combine_kernelI23Flash_fwd_kernel_traitsILi192ELi64ELi64ELi4ELb0ELb0EN7cutlass6half_tE19Flash_kernel_traitsILi192ELi64ELi64ELi4ES3_EELi8ELi5ELb0EEEvNS_16Flash_fwd_paramsE --------------------------
	.section	.nv.shared._ZN5flash32flash_fwd_splitkv_combine_kernelI23Flash_fwd_kernel_traitsILi192ELi64ELi64ELi4ELb0ELb0EN7cutlass6half_tE19Flash_kernel_traitsILi192ELi64ELi64ELi4ES3_EELi8ELi5ELb0EEEvNS_16Flash_fwd_paramsE,"aw",@nobits
	.sectionflags	@""
	.align	16
.nv.shared._ZN5flash32flash_fwd_splitkv_combine_kernelI23Flash_fwd_kernel_traitsILi192ELi64ELi64ELi4ELb0ELb0EN7cutlass6half_tE19Flash_kernel_traitsILi192ELi64ELi64ELi4ES3_EELi8ELi5ELb0EEEvNS_16Flash_fwd_paramsE:
	.zero		2176


//--------------------- .nv.shared._ZN5flash32flash_fwd_splitkv_combine_kernelI23Flash_fwd_kernel_traitsILi192ELi64ELi64ELi4ELb0ELb0EN7cutlass6half_tE19Flash_kernel_traitsILi192ELi64ELi64ELi4ES3_EELi8ELi4ELb0EEEvNS_16Flash_fwd_paramsE --------------------------
	.section	.nv.shared._ZN5flash32flash_fwd_splitkv_combine_kernelI23Flash_fwd_kernel_traitsILi192ELi64ELi64ELi4ELb0ELb0EN7cutlass6half_tE19Flash_kernel_traitsILi192ELi64ELi64ELi4ES3_EELi8ELi4ELb0EEEvNS_16Flash_fwd_paramsE,"aw",@nobits
	.sectionflags	@""
	.align	16
.nv.shared._ZN5flash32flash_fwd_splitkv_combine_kernelI23Flash_fwd_kernel_traitsILi192ELi64ELi64ELi4ELb0ELb0EN7cutlass6half_tE19Flash_kernel_traitsILi192ELi64ELi64ELi4ES3_EELi8ELi4ELb0EEEvNS_16Flash_fwd_paramsE:
	.zero		1600


//--------------------- .nv.shared._ZN5flash32flash_fwd_splitkv_combine_kernelI23Flash_fwd_kernel_traitsILi192ELi64ELi64ELi4ELb0ELb0EN7cutlass6half_tE19Flash_kernel_traitsILi192ELi64ELi64ELi4ES3_EELi8ELi3ELb0EEEvNS_16Flash_fwd_paramsE --------------------------
	.section	.nv.shared._ZN5flash32flash_fwd_splitkv_combine_kernelI23Flash_fwd_kernel_traitsILi192ELi64ELi64ELi4ELb0ELb0EN7cutlass6half_tE19Flash_kernel_traitsILi192ELi64ELi64ELi4ES3_EELi8ELi3ELb0EEEvNS_16Flash_fwd_paramsE,"aw",@nobits
	.sectionflags	@""
	.align	16
.nv.shared._ZN5flash32flash_fwd_splitkv_combine_kernelI23Flash_fwd_kernel_traitsILi192ELi64ELi64ELi4ELb0ELb0EN7cutlass6half_tE19Flash_kernel_traitsILi192ELi64ELi64ELi4ES3_EELi8ELi3ELb0EEEvNS_16Flash_fwd_paramsE:
	.zero		1312


//--------------------- .nv.shared._ZN5flash32flash_fwd_splitkv_combine_kernelI23Flash_fwd_kernel_traitsILi192ELi64ELi64ELi4ELb0ELb0EN7cutlass6half_tE19Flash_kernel_traitsILi192ELi64ELi64ELi4ES3_EELi8ELi2ELb0EEEvNS_16Flash_fwd_paramsE --------------------------
	.section	.nv.shared._ZN5flash32flash_fwd_splitkv_combine_kernelI23Flash_fwd_kernel_traitsILi192ELi64ELi64ELi4ELb0ELb0EN7cutlass6half_tE19Flash_kernel_traitsILi192ELi64ELi64ELi4ES3_EELi8ELi2ELb0EEEvNS_16Flash_fwd_paramsE,"aw",@nobits
	.sectionflags	@""
	.align	16
.nv.shared._ZN5flash32flash_fwd_splitkv_combine_kernelI23Flash_fwd_kernel_traitsILi192ELi64ELi64ELi4ELb0ELb0EN7cutlass6half_tE19Flash_kernel_traitsILi192ELi64ELi64ELi4ES3_EELi8ELi2ELb0EEEvNS_16Flash_fwd_paramsE:
	.zero		1168


//--------------------- .nv.shared._ZN5flash32flash_fwd_splitkv_combine_kernelI23Flash_fwd_kernel_traitsILi192ELi64ELi64ELi4ELb0ELb0EN7cutlass6half_tE19Flash_kernel_traitsILi192ELi64ELi64ELi4ES3_EELi8ELi1ELb0EEEvNS_16Flash_fwd_paramsE --------------------------
	.section	.nv.shared._ZN5flash32flash_fwd_splitkv_combine_kernelI23Flash_fwd_kernel_traitsILi192ELi64ELi64ELi4ELb0ELb0EN7cutlass6half_tE19Flash_kernel_traitsILi192ELi64ELi64ELi4ES3_EELi8ELi1ELb0EEEvNS_16Flash_fwd_paramsE,"aw",@nobits
	.sectionflags	@""
	.align	16
.nv.shared._ZN5flash32flash_fwd_splitkv_combine_kernelI23Flash_fwd_kernel_traitsILi192ELi64ELi64ELi4ELb0ELb0EN7cutlass6half_tE19Flash_kernel_traitsILi192ELi64ELi64ELi4ES3_EELi8ELi1ELb0EEEvNS_16Flash_fwd_paramsE:
	.zero		1104


//--------------------- .nv.shared._ZN5flash32flash_fwd_splitkv_combine_kernelI23Flash_fwd_kernel_traitsILi192ELi64ELi64ELi4ELb0ELb0EN7cutlass6half_tE19Flash_kernel_traitsILi192ELi64ELi64ELi4ES3_EELi8ELi7ELb1EEEvNS_16Flash_fwd_paramsE --------------------------
	.section	.nv.shared._ZN5flash32flash_fwd_splitkv_combine_kernelI23Flash_fwd_kernel_traitsILi192ELi64ELi64ELi4ELb0ELb0EN7cutlass6half_tE19Flash_kernel_traitsILi192ELi64ELi64ELi4ES3_EELi8ELi7ELb1EEEvNS_16Flash_fwd_paramsE,"aw",@nobits
	.sectionflags	@""
	.align	16
.nv.shared._ZN5flash32flash_fwd_splitkv_combine_kernelI23Flash_fwd_kernel_traitsILi192ELi64ELi64ELi4ELb0ELb0EN7cutlass6half_tE19Flash_kernel_traitsILi192ELi64ELi64ELi4ES3_EELi8ELi7ELb1EEEvNS_16Flash_fwd_paramsE:
	.zero		5632


//--------------------- .nv.shared._ZN5flash32flash_fwd_splitkv_combine_kernelI23Flash_fwd_kernel_traitsILi192ELi64ELi64ELi4ELb0ELb0EN7cutlass6half_tE19Flash_kernel_traitsILi192ELi64ELi64ELi4ES3_EELi8ELi6ELb1EEEvNS_16Flash_fwd_paramsE --------------------------
	.section	.nv.shared._ZN5flash32flash_fwd_splitkv_combine_kernelI23Flash_fwd_kernel_traitsILi192ELi64ELi64ELi4ELb0ELb0EN7cutlass6half_tE19Flash_kernel_traitsILi192ELi64ELi64ELi4ES3_EELi8ELi6ELb1EEEvNS_16Flash_fwd_paramsE,"aw",@nobits
	.sectionflags	@""
	.align	16
.nv.shared._ZN5flash32flash_fwd_splitkv_combine_kernelI23Flash_fwd_kernel_traitsILi192ELi64ELi64ELi4ELb0ELb0EN7cutlass6half_tE19Flash_kernel_traitsILi192ELi64ELi64ELi4ES3_EELi8ELi6ELb1EEEvNS_16Flash_fwd_paramsE:
	.zero		3328


//--------------------- .nv.shared._ZN5flash32flash_fwd_splitkv_combine_kernelI23Flash_fwd_kernel_traitsILi192ELi64ELi64ELi4ELb0ELb0EN7cutlass6half_tE19Flash_kernel_traitsILi192ELi64ELi64ELi4ES3_EELi8ELi5ELb1EEEvNS_16Flash_fwd_paramsE --------------------------
	.section	.nv.shared._ZN5flash32flash_fwd_splitkv_combine_kernelI23Flash_fwd_kernel_traitsILi192ELi64ELi64ELi4ELb0ELb0EN7cutlass6half_tE19Flash_kernel_traitsILi192ELi64ELi64ELi4ES3_EELi8ELi5ELb1EEEvNS_16Flash_fwd_paramsE,"aw",@nobits
	.sectionflags	@""
	.align	16
.nv.shared._ZN5flash32flash_fwd_splitkv_combine_kernelI23Flash_fwd_kernel_traitsILi192ELi64ELi64ELi4ELb0ELb0EN7cutlass6half_tE19Flash_kernel_traitsILi192ELi64ELi64ELi4ES3_EELi8ELi5ELb1EEEvNS_16Flash_fwd_paramsE:
	.zero		2176


//--------------------- .nv.shared._ZN5flash32flash_fwd_splitkv_combine_kernelI23Flash_fwd_kernel_traitsILi192ELi64ELi64ELi4ELb0ELb0EN7cutlass6half_tE19Flash_kernel_traitsILi192ELi64ELi64ELi4ES3_EELi8ELi4ELb1EEEvNS_16Flash_fwd_paramsE --------------------------
	.section	.nv.shared._ZN5flash32flash_fwd_splitkv_combine_kernelI23Flash_fwd_kernel_traitsILi192ELi64ELi64ELi4ELb0ELb0EN7cutlass6half_tE19Flash_kernel_traitsILi192ELi64ELi64ELi4ES3_EELi8ELi4ELb1EEEvNS_16Flash_fwd_paramsE,"aw",@nobits
	.sectionflags	@""
	.align	16
.nv.shared._ZN5flash32flash_fwd_splitkv_combine_kernelI23Flash_fwd_kernel_traitsILi192ELi64ELi64ELi4ELb0ELb0EN7cutlass6half_tE19Flash_kernel_traitsILi192ELi64ELi64ELi4ES3_EELi8ELi4ELb1EEEvNS_16Flash_fwd_paramsE:
	.zero		1600


//--------------------- .nv.shared._ZN5flash32flash_fwd_splitkv_combine_kernelI23Flash_fwd_kernel_traitsILi192ELi64ELi64ELi4ELb0ELb0EN7cutlass6half_tE19Flash_kernel_traitsILi192ELi64ELi64ELi4ES3_EELi8ELi3ELb1EEEvNS_16Flash_fwd_paramsE --------------------------
	.section	.nv.shared._ZN5flash32flash_fwd_splitkv_combine_kernelI23Flash_fwd_kernel_traitsILi192ELi64ELi64ELi4ELb0ELb0EN7cutlass6half_tE19Flash_kernel_traitsILi192ELi64ELi64ELi4ES3_EELi8ELi3ELb1EEEvNS_16Flash_fwd_paramsE,"aw",@nobits
	.sectionflags	@""
	.align	16
.nv.shared._ZN5flash32flash_fwd_splitkv_combine_kernelI23Flash_fwd_kernel_traitsILi192ELi64ELi64ELi4ELb0ELb0EN7cutlass6half_tE19Flash_kernel_traitsILi192ELi64ELi64ELi4ES3_EELi8ELi3ELb1EEEvNS_16Flash_fwd_paramsE:
	.zero		1312


//--------------------- .nv.shared._ZN5flash32flash_fwd_splitkv_combine_kernelI23Flash_fwd_kernel_traitsILi192ELi64ELi64ELi4ELb0ELb0EN7cutlass6half_tE19Flash_kernel_traitsILi192ELi64ELi64ELi4ES3_EELi8ELi2ELb1EEEvNS_16Flash_fwd_paramsE --------------------------
	.section	.nv.shared._ZN5flash32flash_fwd_splitkv_combine_kernelI23Flash_fwd_kernel_traitsILi192ELi64ELi64ELi4ELb0ELb0EN7cutlass6half_tE19Flash_kernel_traitsILi192ELi64ELi64ELi4ES3_EELi8ELi2ELb1EEEvNS_16Flash_fwd_paramsE,"aw",@nobits
	.sectionflags	@""
	.align	16
.nv.shared._ZN5flash32flash_fwd_splitkv_combine_kernelI23Flash_fwd_kernel_traitsILi192ELi64ELi64ELi4ELb0ELb0EN7cutlass6half_tE19Flash_kernel_traitsILi192ELi64ELi64ELi4ES3_EELi8ELi2ELb1EEEvNS_16Flash_fwd_paramsE:
	.zero		1168


//--------------------- .nv.shared._ZN5flash32flash_fwd_splitkv_combine_kernelI23Flash_fwd_kernel_traitsILi192ELi64ELi64ELi4ELb0ELb0EN7cutlass6half_tE19Flash_kernel_traitsILi192ELi64ELi64ELi4ES3_EELi8ELi1ELb1EEEvNS_16Flash_fwd_paramsE --------------------------
	.section	.nv.shared._ZN5flash32flash_fwd_splitkv_combine_kernelI23Flash_fwd_kernel_traitsILi192ELi64ELi64ELi4ELb0ELb0EN7cutlass6half_tE19Flash_kernel_traitsILi192ELi64ELi64ELi4ES3_EELi8ELi1ELb1EEEvNS_16Flash_fwd_paramsE,"aw",@nobits
	.sectionflags	@""
	.align	16
.nv.shared._ZN5flash32flash_fwd_splitkv_combine_kernelI23Flash_fwd_kernel_traitsILi192ELi64ELi64ELi4ELb0ELb0EN7cutlass6half_tE19Flash_kernel_traitsILi192ELi64ELi64ELi4ES3_EELi8ELi1ELb1EEEvNS_16Flash_fwd_paramsE:
	.zero		1104


//--------------------- .nv.shared._ZN5flash24flash_fwd_splitkv_kernelI23Flash_fwd_kernel_traitsILi192ELi64ELi64ELi4ELb0ELb0EN7cutlass6half_tE19Flash_kernel_traitsILi192ELi64ELi64ELi4ES3_EELb1ELb0ELb0ELb0ELb0ELb0ELb0ELb0EEEvNS_16Flash_fwd_paramsE --------------------------
	.section	.nv.shared._ZN5flash24flash_fwd_splitkv_kernelI23Flash_fwd_kernel_traitsILi192ELi64ELi64ELi4ELb0ELb0EN7cutlass6half_tE19Flash_kernel_traitsILi192ELi64ELi64ELi4ES3_EELb1ELb0ELb0ELb0ELb0ELb0ELb0ELb0EEEvNS_16Flash_fwd_paramsE,"aw",@nobits
	.sectionflags	@""
	.align	16
	.zero		1024


//--------------------- .nv.shared._ZN5flash24flash_fwd_splitkv_kernelI23Flash_fwd_kernel_traitsILi192ELi64ELi64ELi4ELb0ELb0EN7cutlass6half_tE19Flash_kernel_traitsILi192ELi64ELi64ELi4ES3_EELb1ELb0ELb0ELb0ELb0ELb1ELb0ELb0EEEvNS_16Flash_fwd_paramsE --------------------------
	.section	.nv.shared._ZN5flash24flash_fwd_splitkv_kernelI23Flash_fwd_kernel_traitsILi192ELi64ELi64ELi4ELb0ELb0EN7cutlass6half_tE19Flash_kernel_traitsILi192ELi64ELi64ELi4ES3_EELb1ELb0ELb0ELb0ELb0ELb1ELb0ELb0EEEvNS_16Flash_fwd_paramsE,"aw",@nobits
	.sectionflags	@""
	.align	16
	.zero		1024


//--------------------- .nv.shared._ZN5flash24flash_fwd_splitkv_kernelI23Flash_fwd_kernel_traitsILi192ELi64ELi64ELi4ELb0ELb0EN7cutlass6half_tE19Flash_kernel_traitsILi192ELi64ELi64ELi4ES3_EELb1ELb0ELb0ELb0ELb0ELb0ELb0ELb1EEEvNS_16Flash_fwd_paramsE --------------------------
	.section	.nv.shared._ZN5flash24flash_fwd_splitkv_kernelI23Flash_fwd_kernel_traitsILi192ELi64ELi64ELi4ELb0ELb0EN7cutlass6half_tE19Flash_kernel_traitsILi192ELi64ELi64ELi4ES3_EELb1ELb0ELb0ELb0ELb0ELb0ELb0ELb1EEEvNS_16Flash_fwd_paramsE,"aw",@nobits
	.sectionflags	@""
	.align	16
	.zero		1024


//--------------------- .nv.shared._ZN5flash24flash_fwd_splitkv_kernelI23Flash_fwd_kernel_traitsILi192ELi64ELi64ELi4ELb0ELb0EN7cutlass6half_tE19Flash_kernel_traitsILi192ELi64ELi64ELi4ES3_EELb1ELb0ELb0ELb0ELb0ELb1ELb0ELb1EEEvNS_16Flash_fwd_paramsE --------------------------
	.section	.nv.shared._ZN5flash24flash_fwd_splitkv_kernelI23Flash_fwd_kernel_traitsILi192ELi64ELi64ELi4ELb0ELb0EN7cutlass6half_tE19Flash_kernel_traitsILi192ELi64ELi64ELi4ES3_EELb1ELb0ELb0ELb0ELb0ELb1ELb0ELb1EEEvNS_16Flash_fwd_paramsE,"aw",@nobits
	.sectionflags	@""
	.align	16
	.zero		1024


//--------------------- .nv.shared._ZN5flash24flash_fwd_splitkv_kernelI23Flash_fwd_kernel_traitsILi192ELi64ELi64ELi4ELb0ELb0EN7cutlass6half_tE19Flash_kernel_traitsILi192ELi64ELi64ELi4ES3_EELb1ELb0ELb0ELb0ELb0ELb0ELb1ELb0EEEvNS_16Flash_fwd_paramsE --------------------------
	.section	.nv.shared._ZN5flash24flash_fwd_splitkv_kernelI23Flash_fwd_kernel_traitsILi192ELi64ELi64ELi4ELb0ELb0EN7cutlass6half_tE19Flash_kernel_traitsILi192ELi64ELi64ELi4ES3_EELb1ELb0ELb0ELb0ELb0ELb0ELb1ELb0EEEvNS_16Flash_fwd_paramsE,"aw",@nobits
	.sectionflags	@""
	.align	16
	.zero		1024


//--------------------- .nv.shared._ZN5flash24flash_fwd_splitkv_kernelI23Flash_fwd_kernel_traitsILi192ELi64ELi64ELi4ELb0ELb0EN7cutlass6half_tE19Flash_kernel_traitsILi192ELi64ELi64ELi4ES3_EELb1ELb0ELb0ELb0ELb0ELb1ELb1ELb0EEEvNS_16Flash_fwd_paramsE --------------------------
	.section	.nv.shared._ZN5flash24flash_fwd_splitkv_kernelI23Flash_fwd_kernel_traitsILi192ELi64ELi64ELi4ELb0ELb0EN7cutlass6half_tE19Flash_kernel_traitsILi192ELi64ELi64ELi4ES3_EELb1ELb0ELb0ELb0ELb0ELb1ELb1ELb0EEEvNS_16Flash_fwd_paramsE,"aw",@nobits
	.sectionflags	@""
	.align	16
	.zero		1024


//--------------------- .nv.shared._ZN5flash24flash_fwd_splitkv_kernelI23Flash_fwd_kernel_traitsILi192ELi64ELi64ELi4ELb0ELb0EN7cutlass6half_tE19Flash_kernel_traitsILi192ELi64ELi64ELi4ES3_EELb1ELb0ELb0ELb0ELb0ELb0ELb1ELb1EEEvNS_16Flash_fwd_paramsE --------------------------
	.section	.nv.shared._ZN5flash24flash_fwd_splitkv_kernelI23Flash_fwd_kernel_traitsILi192ELi64ELi64ELi4ELb0ELb0EN7cutlass6half_tE19Flash_kernel_traitsILi192ELi64ELi64ELi4ES3_EELb1ELb0ELb0ELb0ELb0ELb0ELb1ELb1EEEvNS_16Flash_fwd_paramsE,"aw",@nobits
	.sectionflags	@""
	.align	16
	.zero		1024


//--------------------- .nv.shared._ZN5flash24flash_fwd_splitkv_kernelI23Flash_fwd_kernel_traitsILi192ELi64ELi64ELi4ELb0ELb0EN7cutlass6half_tE19Flash_kernel_traitsILi192ELi64ELi64ELi4ES3_EELb1ELb0ELb0ELb0ELb0ELb1ELb1ELb1EEEvNS_16Flash_fwd_paramsE --------------------------
	.section	.nv.shared._ZN5flash24flash_fwd_splitkv_kernelI23Flash_fwd_kernel_traitsILi192ELi64ELi64ELi4ELb0ELb0EN7cutlass6half_tE19Flash_kernel_traitsILi192ELi64ELi64ELi4ES3_EELb1ELb0ELb0ELb0ELb0ELb1ELb1ELb1EEEvNS_16Flash_fwd_paramsE,"aw",@nobits
	.sectionflags	@""
	.align	16
	.zero		1024


//--------------------- .nv.shared._ZN5flash24flash_fwd_splitkv_kernelI23Flash_fwd_kernel_traitsILi192ELi64ELi64ELi4ELb0ELb0EN7cutlass6half_tE19Flash_kernel_traitsILi192ELi64ELi64ELi4ES3_EELb1ELb0ELb0ELb0ELb1ELb0ELb0ELb0EEEvNS_16Flash_fwd_paramsE --------------------------
	.section	.nv.shared._ZN5flash24flash_fwd_splitkv_kernelI23Flash_fwd_kernel_traitsILi192ELi64ELi64ELi4ELb0ELb0EN7cutlass6half_tE19Flash_kernel_traitsILi192ELi64ELi64ELi4ES3_EELb1ELb0ELb0ELb0ELb1ELb0ELb0ELb0EEEvNS_16Flash_fwd_paramsE,"aw",@nobits
	.sectionflags	@""
	.align	16
	.zero		1024


//--------------------- .nv.shared._ZN5flash24flash_fwd_splitkv_kernelI23Flash_fwd_kernel_traitsILi192ELi64ELi64ELi4ELb0ELb0EN7cutlass6half_tE19Flash_kernel_traitsILi192ELi64ELi64ELi4ES3_EELb1ELb0ELb0ELb0ELb1ELb1ELb0ELb0EEEvNS_16Flash_fwd_paramsE --------------------------
	.section	.nv.shared._ZN5flash24flash_fwd_splitkv_kernelI23Flash_fwd_kernel_traitsILi192ELi64ELi64ELi4ELb0ELb0EN7cutlass6half_tE19Flash_kernel_traitsILi192ELi64ELi64ELi4ES3_EELb1ELb0ELb0ELb0ELb1ELb1ELb0ELb0EEEvNS_16Flash_fwd_paramsE,"aw",@nobits
	.sectionflags	@""
	.align	16
	.zero		1024


//--------------------- .nv.shared._ZN5flash24flash_fwd_splitkv_kernelI23Flash_fwd_kernel_traitsILi192ELi64ELi64ELi4ELb0ELb0EN7cutlass6half_tE19Flash_kernel_traitsILi192ELi64ELi64ELi4ES3_EELb1ELb0ELb1ELb0ELb0ELb0ELb0ELb0EEEvNS_16Flash_fwd_paramsE --------------------------
	.section	.nv.shared._ZN5flash24flash_fwd_splitkv_kernelI23Flash_fwd_kernel_traitsILi192ELi64ELi64ELi4ELb0ELb0EN7cutlass6half_tE19Flash_kernel_traitsILi192ELi64ELi64ELi4ES3_EELb1ELb0ELb1ELb0ELb0ELb0ELb0ELb0EEEvNS_16Flash_fwd_paramsE,"aw",@nobits
	.sectionflags	@""
	.align	16
	.zero		1024


//--------------------- .nv.shared._ZN5flash24flash_fwd_splitkv_kernelI23Flash_fwd_kernel_traitsILi192ELi64ELi64ELi4ELb0ELb0EN7cutlass6half_tE19Flash_kernel_traitsILi192ELi64ELi64ELi4ES3_EELb1ELb0ELb1ELb0ELb0ELb1ELb0ELb0EEEvNS_16Flash_fwd_paramsE --------------------------
	.section	.nv.shared._ZN5flash24flash_fwd_splitkv_kernelI23Flash_fwd_kernel_traitsILi192ELi64ELi64ELi4ELb0ELb0EN7cutlass6half_tE19Flash_kernel_traitsILi192ELi64ELi64ELi4ES3_EELb1ELb0ELb1ELb0ELb0ELb1ELb0ELb0EEEvNS_16Flash_fwd_paramsE,"aw",@nobits
	.sectionflags	@""
	.align	16
	.zero		1024


//--------------------- .nv.shared._ZN5flash24flash_fwd_splitkv_kernelI23Flash_fwd_kernel_traitsILi192ELi64ELi64ELi4ELb0ELb0EN7cutlass6half_tE19Flash_kernel_traitsILi192ELi64ELi64ELi4ES3_EELb1ELb0ELb0ELb0ELb1ELb0ELb0ELb1EEEvNS_16Flash_fwd_paramsE --------------------------
	.section	.nv.shared._ZN5flash24flash_fwd_splitkv_kernelI23Flash_fwd_kernel_traitsILi192ELi64ELi64ELi4ELb0ELb0EN7cutlass6half_tE19Flash_kernel_traitsILi192ELi64ELi64ELi4ES3_EELb1ELb0ELb0ELb0ELb1ELb0ELb0ELb1EEEvNS_16Flash_fwd_paramsE,"aw",@nobits
	.sectionflags	@""
	.align	16
	.zero		1024


//--------------------- .nv.shared._ZN5flash24flash_fwd_splitkv_kernelI23Flash_fwd_kernel_traitsILi192ELi64ELi64ELi4ELb0ELb0EN7cutlass6half_tE19Flash_kernel_traitsILi192ELi64ELi64ELi4ES3_EELb1ELb0ELb0ELb0ELb1ELb1ELb0ELb1EEEvNS_16Flash_fwd_paramsE --------------------------
	.section	.nv.shared._ZN5flash24flash_fwd_splitkv_kernelI23Flash_fwd_kernel_traitsILi192ELi64ELi64ELi4ELb0ELb0EN7cutlass6half_tE19Flash_kernel_traitsILi192ELi64ELi64ELi4ES3_EELb1ELb0ELb0ELb0ELb1ELb1ELb0ELb1EEEvNS_16Flash_fwd_paramsE,"aw",@nobits
	.sectionflags	@""
	.align	16
	.zero		1024


//--------------------- .nv.shared._ZN5flash24flash_fwd_splitkv_kernelI23Flash_fwd_kernel_traitsILi192ELi64ELi64ELi4ELb0ELb0EN7cutlass6half_tE19Flash_kernel_traitsILi192ELi64ELi64ELi4ES3_EELb1ELb0ELb1ELb0ELb0ELb0ELb0ELb1EEEvNS_16Flash_fwd_paramsE --------------------------
	.section	.nv.shared._ZN5flash24flash_fwd_splitkv_kernelI23Flash_fwd_kernel_traitsILi192ELi64ELi64ELi4ELb0ELb0EN7cutlass6half_tE19Flash_kernel_traitsILi192ELi64ELi64ELi4ES3_EELb1ELb0ELb1ELb0ELb0ELb0ELb0ELb1EEEvNS_16Flash_fwd_paramsE,"aw",@nobits
	.sectionflags	@""
	.align	16
	.zero		1024


//--------------------- .nv.shared._ZN5flash24flash_fwd_splitkv_kernelI23Flash_fwd_kernel_traitsILi192ELi64ELi64ELi4ELb0ELb0EN7cutlass6half_tE19Flash_kernel_traitsILi192ELi64ELi64ELi4ES3_EELb1ELb0ELb1ELb0ELb0ELb1ELb0ELb1EEEvNS_16Flash_fwd_paramsE --------------------------
	.section	.nv.shared._ZN5flash24flash_fwd_splitkv_kernelI23Flash_fwd_kernel_traitsILi192ELi64ELi64ELi4ELb0ELb0EN7cutlass6half_tE19Flash_kernel_traitsILi192ELi64ELi64ELi4ES3_EELb1ELb0ELb1ELb0ELb0ELb1ELb0ELb1EEEvNS_16Flash_fwd_paramsE,"aw",@nobits
	.sectionflags	@""
	.align	16
	.zero		1024


//--------------------- .nv.shared._ZN5flash24flash_fwd_splitkv_kernelI23Flash_fwd_kernel_traitsILi192ELi64ELi64ELi4ELb0ELb0EN7cutlass6half_tE19Flash_kernel_traitsILi192ELi64ELi64ELi4ES3_EELb1ELb0ELb0ELb0ELb1ELb0ELb1ELb0EEEvNS_16Flash_fwd_paramsE --------------------------
	.section	.nv.shared._ZN5flash24flash_fwd_splitkv_kernelI23Flash_fwd_kernel_traitsILi192ELi64ELi64ELi4ELb0ELb0EN7cutlass6half_tE19Flash_kernel_traitsILi192ELi64ELi64ELi4ES3_EELb1ELb0ELb0ELb0ELb1ELb0ELb1ELb0EEEvNS_16Flash_fwd_paramsE,"aw",@nobits
	.sectionflags	@""
	.align	16
	.zero		1024


//--------------------- .nv.shared._ZN5flash24flash_fwd_splitkv_kernelI23Flash_fwd_kernel_traitsILi192ELi64ELi64ELi4ELb0ELb0EN7cutlass6half_tE19Flash_kernel_traitsILi192ELi64ELi64ELi4ES3_EELb1ELb0ELb0ELb0ELb1ELb1ELb1ELb0EEEvNS_16Flash_fwd_paramsE --------------------------
	.section	.nv.shared._ZN5flash24flash_fwd_splitkv_kernelI23Flash_fwd_kernel_traitsILi192ELi64ELi64ELi4ELb0ELb0EN7cutlass6half_tE19Flash_kernel_traitsILi192ELi64ELi64ELi4ES3_EELb1ELb0ELb0ELb0ELb1ELb1ELb1ELb0EEEvNS_16Flash_fwd_paramsE,"aw",@nobits
	.sectionflags	@""
	.align	16
	.zero		1024


//--------------------- .nv.shared._ZN5flash24flash_fwd_splitkv_kernelI23Flash_fwd_kernel_traitsILi192ELi64ELi64ELi4ELb0ELb0EN7cutlass6half_tE19Flash_kernel_traitsILi192ELi64ELi64ELi4ES3_EELb1ELb0ELb1ELb0ELb0ELb0ELb1ELb0EEEvNS_16Flash_fwd_paramsE --------------------------
	.section	.nv.shared._ZN5flash24flash_fwd_splitkv_kernelI23Flash_fwd_kernel_traitsILi192ELi64ELi64ELi4ELb0ELb0EN7cutlass6half_tE19Flash_kernel_traitsILi192ELi64ELi64ELi4ES3_EELb1ELb0ELb1ELb0ELb0ELb0ELb1ELb0EEEvNS_16Flash_fwd_paramsE,"aw",@nobits
	.sectionflags	@""
	.align	16
	.zero		1024


//--------------------- .nv.shared._ZN5flash24flash_fwd_splitkv_kernelI23Flash_fwd_kernel_traitsILi192ELi64ELi64ELi4ELb0ELb0EN7cutlass6half_tE19Flash_kernel_traitsILi192ELi64ELi64ELi4ES3_EELb1ELb0ELb1ELb0ELb0ELb1ELb1ELb0EEEvNS_16Flash_fwd_paramsE --------------------------
	.section	.nv.shared._ZN5flash24flash_fwd_splitkv_kernelI23Flash_fwd_kernel_traitsILi192ELi64ELi64ELi4ELb0ELb0EN7cutlass6half_tE19Flash_kernel_traitsILi192ELi64ELi64ELi4ES3_EELb1ELb0ELb1ELb0ELb0ELb1ELb1ELb0EEEvNS_16Flash_fwd_paramsE,"aw",@nobits
	.sectionflags	@""
	.align	16
	.zero		1024


//--------------------- .nv.shared._ZN5flash24flash_fwd_splitkv_kernelI23Flash_fwd_kernel_traitsILi192ELi64ELi64ELi4ELb0ELb0EN7cutlass6half_tE19Flash_kernel_traitsILi192ELi64ELi64ELi4ES3_EELb1ELb0ELb0ELb0ELb1ELb0ELb1ELb1EEEvNS_16Flash_fwd_paramsE --------------------------
	.section	.nv.shared._ZN5flash24flash_fwd_splitkv_kernelI23Flash_fwd_kernel_traitsILi192ELi64ELi64ELi4ELb0ELb0EN7cutlass6half_tE19Flash_kernel_traitsILi192ELi64ELi64ELi4ES3_EELb1ELb0ELb0ELb0ELb1ELb0ELb1ELb1EEEvNS_16Flash_fwd_paramsE,"aw",@nobits
	.sectionflags	@""
	.align	16
	.zero		1024


//--------------------- .nv.shared._ZN5flash24flash_fwd_splitkv_kernelI23Flash_fwd_kernel_traitsILi192ELi64ELi64ELi4ELb0ELb0EN7cutlass6half_tE19Flash_kernel_traitsILi192ELi64ELi64ELi4ES3_EELb1ELb0ELb0ELb0ELb1ELb1ELb1ELb1EEEvNS_16Flash_fwd_paramsE --------------------------
	.section	.nv.shared._ZN5flash24flash_fwd_splitkv_kernelI23Flash_fwd_kernel_traitsILi192ELi64ELi64ELi4ELb0ELb0EN7cutlass6half_tE19Flash_kernel_traitsILi192ELi64ELi64ELi4ES3_EELb1ELb0ELb0ELb0ELb1ELb1ELb1ELb1EEEvNS_16Flash_fwd_paramsE,"aw",@nobits
	.sectionflags	@""
	.align	16
	.zero		1024


//--------------------- .nv.shared._ZN5flash24flash_fwd_splitkv_kernelI23Flash_fwd_kernel_traitsILi192ELi64ELi64ELi4ELb0ELb0EN7cutlass6half_tE19Flash_kernel_traitsILi192ELi64ELi64ELi4ES3_EELb1ELb0ELb1ELb0ELb0ELb0ELb1ELb1EEEvNS_16Flash_fwd_paramsE --------------------------
	.section	.nv.shared._ZN5flash24flash_fwd_splitkv_kernelI23Flash_fwd_kernel_traitsILi192ELi64ELi64ELi4ELb0ELb0EN7cutlass6half_tE19Flash_kernel_traitsILi192ELi64ELi64ELi4ES3_EELb1ELb0ELb1ELb0ELb0ELb0ELb1ELb1EEEvNS_16Flash_fwd_paramsE,"aw",@nobits
	.sectionflags	@""
	.align	16
	.zero		1024


//--------------------- .nv.shared._ZN5flash24flash_fwd_splitkv_kernelI23Flash_fwd_kernel_traitsILi192ELi64ELi64ELi4ELb0ELb0EN7cutlass6half_tE19Flash_kernel_traitsILi192ELi64ELi64ELi4ES3_EELb1ELb0ELb1ELb0ELb0ELb1ELb1ELb1EEEvNS_16Flash_fwd_paramsE --------------------------
	.section	.nv.shared._ZN5flash24flash_fwd_splitkv_kernelI23Flash_fwd_kernel_traitsILi192ELi64ELi64ELi4ELb0ELb0EN7cutlass6half_tE19Flash_kernel_traitsILi192ELi64ELi64ELi4ES3_EELb1ELb0ELb1ELb0ELb0ELb1ELb1ELb1EEEvNS_16Flash_fwd_paramsE,"aw",@nobits
	.sectionflags	@""
	.align	16
	.zero		1024


//--------------------- .nv.constant0._ZN5flash32flash_fwd_splitkv_combine_kernelI23Flash_fwd_kernel_traitsILi192ELi64ELi64ELi4ELb0ELb0EN7cutlass6half_tE19Flash_kernel_traitsILi192ELi64ELi64ELi4ES3_EELi8ELi7ELb0EEEvNS_16Flash_fwd_paramsE --------------------------
	.section	.nv.constant0._ZN5flash32flash_fwd_splitkv_combine_kernelI23Flash_fwd_kernel_traitsILi192ELi64ELi64ELi4ELb0ELb0EN7cutlass6half_tE19Flash_kernel_traitsILi192ELi64ELi64ELi4ES3_EELi8ELi7ELb0EEEvNS_16Flash_fwd_paramsE,"a",@progbits
	.sectionflags	@""
	.align	4
.nv.constant0._ZN5flash32flash_fwd_splitkv_combine_kernelI23Flash_fwd_kernel_traitsILi192ELi64ELi64ELi4ELb0ELb0EN7cutlass6half_tE19Flash_kernel_traitsILi192ELi64ELi64ELi4ES3_EELi8ELi7ELb0EEEvNS_16Flash_fwd_paramsE:
	.zero		992


//--------------------- .nv.constant0._ZN5flash32flash_fwd_splitkv_combine_kernelI23Flash_fwd_kernel_traitsILi192ELi64ELi64ELi4ELb0ELb0EN7cutlass6half_tE19Flash_kernel_traitsILi192ELi64ELi64ELi4ES3_EELi8ELi6ELb0EEEvNS_16Flash_fwd_paramsE --------------------------
	.section	.nv.constant0._ZN5flash32flash_fwd_splitkv_combine_kernelI23Flash_fwd_kernel_traitsILi192ELi64ELi64ELi4ELb0ELb0EN7cutlass6half_tE19Flash_kernel_traitsILi192ELi64ELi64ELi4ES3_EELi8ELi6ELb0EEEvNS_16Flash_fwd_paramsE,"a",@progbits
	.sectionflags	@""
	.align	4
.nv.constant0._ZN5flash32flash_fwd_splitkv_combine_kernelI23Flash_fwd_kernel_traitsILi192ELi64ELi64ELi4ELb0ELb0EN7cutlass6half_tE19Flash_kernel_traitsILi192ELi64ELi64ELi4ES3_EELi8ELi6ELb0EEEvNS_16Flash_fwd_paramsE:
	.zero		992


//--------------------- .nv.constant0._ZN5flash32flash_fwd_splitkv_combine_kernelI23Flash_fwd_kernel_traitsILi192ELi64ELi64ELi4ELb0ELb0EN7cutlass6half_tE19Flash_kernel_traitsILi192ELi64ELi64ELi4ES3_EELi8ELi5ELb0EEEvNS_16Flash_fwd_paramsE --------------------------
	.section	.nv.constant0._ZN5flash32flash_fwd_splitkv_combine_kernelI23Flash_fwd_kernel_traitsILi192ELi64ELi64ELi4ELb0ELb0EN7cutlass6half_tE19Flash_kernel_traitsILi192ELi64ELi64ELi4ES3_EELi8ELi5ELb0EEEvNS_16Flash_fwd_paramsE,"a",@progbits
	.sectionflags	@""
	.align	4
.nv.constant0._ZN5flash32flash_fwd_splitkv_combine_kernelI23Flash_fwd_kernel_traitsILi192ELi64ELi64ELi4ELb0ELb0EN7cutlass6half_tE19Flash_kernel_traitsILi192ELi64ELi64ELi4ES3_EELi8ELi5ELb0EEEvNS_16Flash_fwd_paramsE:
	.zero		992


//--------------------- .nv.constant0._ZN5flash32flash_fwd_splitkv_combine_kernelI23Flash_fwd_kernel_traitsILi192ELi64ELi64ELi4ELb0ELb0EN7cutlass6half_tE19Flash_kernel_traitsILi192ELi64ELi64ELi4ES3_EELi8ELi4ELb0EEEvNS_16Flash_fwd_paramsE --------------------------
	.section	.nv.constant0._ZN5flash32flash_fwd_splitkv_combine_kernelI23Flash_fwd_kernel_traitsILi192ELi64ELi64ELi4ELb0ELb0EN7cutlass6half_tE19Flash_kernel_traitsILi192ELi64ELi64ELi4ES3_EELi8ELi4ELb0EEEvNS_16Flash_fwd_paramsE,"a",@progbits
	.sectionflags	@""
	.align	4
.nv.constant0._ZN5flash32flash_fwd_splitkv_combine_kernelI23Flash_fwd_kernel_traitsILi192ELi64ELi64ELi4ELb0ELb0EN7cutlass6half_tE19Flash_kernel_traitsILi192ELi64ELi64ELi4ES3_EELi8ELi4ELb0EEEvNS_16Flash_fwd_paramsE:
	.zero		992


//--------------------- .nv.constant0._ZN5flash32flash_fwd_splitkv_combine_kernelI23Flash_fwd_kernel_traitsILi192ELi64ELi64ELi4ELb0ELb0EN7cutlass6half_tE19Flash_kernel_traitsILi192ELi64ELi64ELi4ES3_EELi8ELi3ELb0EEEvNS_16Flash_fwd_paramsE --------------------------
	.section	.nv.constant0._ZN5flash32flash_fwd_splitkv_combine_kernelI23Flash_fwd_kernel_traitsILi192ELi64ELi64ELi4ELb0ELb0EN7cutlass6half_tE19Flash_kernel_traitsILi192ELi64ELi64ELi4ES3_EELi8ELi3ELb0EEEvNS_16Flash_fwd_paramsE,"a",@progbits
	.sectionflags	@""
	.align	4
.nv.constant0._ZN5flash32flash_fwd_splitkv_combine_kernelI23Flash_fwd_kernel_traitsILi192ELi64ELi64ELi4ELb0ELb0EN7cutlass6half_tE19Flash_kernel_traitsILi192ELi64ELi64ELi4ES3_EELi8ELi3ELb0EEEvNS_16Flash_fwd_paramsE:
	.zero		992


//--------------------- .nv.constant0._ZN5flash32flash_fwd_splitkv_combine_kernelI23Flash_fwd_kernel_traitsILi192ELi64ELi64ELi4ELb0ELb0EN7cutlass6half_tE19Flash_kernel_traitsILi192ELi64ELi64ELi4ES3_EELi8ELi2ELb0EEEvNS_16Flash_fwd_paramsE --------------------------
	.section	.nv.constant0._ZN5flash32flash_fwd_splitkv_combine_kernelI23Flash_fwd_kernel_traitsILi192ELi64ELi64ELi4ELb0ELb0EN7cutlass6half_tE19Flash_kernel_traitsILi192ELi64ELi64ELi4ES3_EELi8ELi2ELb0EEEvNS_16Flash_fwd_paramsE,"a",@progbits
	.sectionflags	@""
	.align	4
.nv.constant0._ZN5flash32flash_fwd_splitkv_combine_kernelI23Flash_fwd_kernel_traitsILi192ELi64ELi64ELi4ELb0ELb0EN7cutlass6half_tE19Flash_kernel_traitsILi192ELi64ELi64ELi4ES3_EELi8ELi2ELb0EEEvNS_16Flash_fwd_paramsE:
	.zero		992


//--------------------- .nv.constant0._ZN5flash32flash_fwd_splitkv_combine_kernelI23Flash_fwd_kernel_traitsILi192ELi64ELi64ELi4ELb0ELb0EN7cutlass6half_tE19Flash_kernel_traitsILi192ELi64ELi64ELi4ES3_EELi8ELi1ELb0EEEvNS_16Flash_fwd_paramsE --------------------------
	.section	.nv.constant0._ZN5flash32flash_fwd_splitkv_combine_kernelI23Flash_fwd_kernel_traitsILi192ELi64ELi64ELi4ELb0ELb0EN7cutlass6half_tE19Flash_kernel_traitsILi192ELi64ELi64ELi4ES3_EELi8ELi1ELb0EEEvNS_16Flash_fwd_paramsE,"a",@progbits
	.sectionflags	@""
	.align	4
.nv.constant0._ZN5flash32flash_fwd_splitkv_combine_kernelI23Flash_fwd_kernel_traitsILi192ELi64ELi64ELi4ELb0ELb0EN7cutlass6half_tE19Flash_kernel_traitsILi192ELi64ELi64ELi4ES3_EELi8ELi1ELb0EEEvNS_16Flash_fwd_paramsE:
	.zero		992


//--------------------- .nv.constant0._ZN5flash32flash_fwd_splitkv_combine_kernelI23Flash_fwd_kernel_traitsILi192ELi64ELi64ELi4ELb0ELb0EN7cutlass6half_tE19Flash_kernel_traitsILi192ELi64ELi64ELi4ES3_EELi8ELi7ELb1EEEvNS_16Flash_fwd_paramsE --------------------------
	.section	.nv.constant0._ZN5flash32flash_fwd_splitkv_combine_kernelI23Flash_fwd_kernel_traitsILi192ELi64ELi64ELi4ELb0ELb0EN7cutlass6half_tE19Flash_kernel_traitsILi192ELi64ELi64ELi4ES3_EELi8ELi7ELb1EEEvNS_16Flash_fwd_paramsE,"a",@progbits
	.sectionflags	@""
	.align	4
.nv.constant0._ZN5flash32flash_fwd_splitkv_combine_kernelI23Flash_fwd_kernel_traitsILi192ELi64ELi64ELi4ELb0ELb0EN7cutlass6half_tE19Flash_kernel_traitsILi192ELi64ELi64ELi4ES3_EELi8ELi7ELb1EEEvNS_16Flash_fwd_paramsE:
	.zero		992


//--------------------- .nv.constant0._ZN5flash32flash_fwd_splitkv_combine_kernelI23Flash_fwd_kernel_traitsILi192ELi64ELi64ELi4ELb0ELb0EN7cutlass6half_tE19Flash_kernel_traitsILi192ELi64ELi64ELi4ES3_EELi8ELi6ELb1EEEvNS_16Flash_fwd_paramsE --------------------------
	.section	.nv.constant0._ZN5flash32flash_fwd_splitkv_combine_kernelI23Flash_fwd_kernel_traitsILi192ELi64ELi64ELi4ELb0ELb0EN7cutlass6half_tE19Flash_kernel_traitsILi192ELi64ELi64ELi4ES3_EELi8ELi6ELb1EEEvNS_16Flash_fwd_paramsE,"a",@progbits
	.sectionflags	@""
	.align	4
.nv.constant0._ZN5flash32flash_fwd_splitkv_combine_kernelI23Flash_fwd_kernel_traitsILi192ELi64ELi64ELi4ELb0ELb0EN7cutlass6half_tE19Flash_kernel_traitsILi192ELi64ELi64ELi4ES3_EELi8ELi6ELb1EEEvNS_16Flash_fwd_paramsE:
	.zero		992


//--------------------- .nv.constant0._ZN5flash32flash_fwd_splitkv_combine_kernelI23Flash_fwd_kernel_traitsILi192ELi64ELi64ELi4ELb0ELb0EN7cutlass6half_tE19Flash_kernel_traitsILi192ELi64ELi64ELi4ES3_EELi8ELi5ELb1EEEvNS_16Flash_fwd_paramsE --------------------------
	.section	.nv.constant0._ZN5flash32flash_fwd_splitkv_combine_kernelI23Flash_fwd_kernel_traitsILi192ELi64ELi64ELi4ELb0ELb0EN7cutlass6half_tE19Flash_kernel_traitsILi192ELi64ELi64ELi4ES3_EELi8ELi5ELb1EEEvNS_16Flash_fwd_paramsE,"a",@progbits
	.sectionflags	@""
	.align	4
.nv.constant0._ZN5flash32flash_fwd_splitkv_combine_kernelI23Flash_fwd_kernel_traitsILi192ELi64ELi64ELi4ELb0ELb0EN7cutlass6half_tE19Flash_kernel_traitsILi192ELi64ELi64ELi4ES3_EELi8ELi5ELb1EEEvNS_16Flash_fwd_paramsE:
	.zero		992


//--------------------- .nv.constant0._ZN5flash32flash_fwd_splitkv_combine_kernelI23Flash_fwd_kernel_traitsILi192ELi64ELi64ELi4ELb0ELb0EN7cutlass6half_tE19Flash_kernel_traitsILi192ELi64ELi64ELi4ES3_EELi8ELi4ELb1EEEvNS_16Flash_fwd_paramsE --------------------------
	.section	.nv.constant0._ZN5flash32flash_fwd_splitkv_combine_kernelI23Flash_fwd_kernel_traitsILi192ELi64ELi64ELi4ELb0ELb0EN7cutlass6half_tE19Flash_kernel_traitsILi192ELi64ELi64ELi4ES3_EELi8ELi4ELb1EEEvNS_16Flash_fwd_paramsE,"a",@progbits
	.sectionflags	@""
	.align	4
.nv.constant0._ZN5flash32flash_fwd_splitkv_combine_kernelI23Flash_fwd_kernel_traitsILi192ELi64ELi64ELi4ELb0ELb0EN7cutlass6half_tE19Flash_kernel_traitsILi192ELi64ELi64ELi4ES3_EELi8ELi4ELb1EEEvNS_16Flash_fwd_paramsE:
	.zero		992


//--------------------- .nv.constant0._ZN5flash32flash_fwd_splitkv_combine_kernelI23Flash_fwd_kernel_traitsILi192ELi64ELi64ELi4ELb0ELb0EN7cutlass6half_tE19Flash_kernel_traitsILi192ELi64ELi64ELi4ES3_EELi8ELi3ELb1EEEvNS_16Flash_fwd_paramsE --------------------------
	.section	.nv.constant0._ZN5flash32flash_fwd_splitkv_combine_kernelI23Flash_fwd_kernel_traitsILi192ELi64ELi64ELi4ELb0ELb0EN7cutlass6half_tE19Flash_kernel_traitsILi192ELi64ELi64ELi4ES3_EELi8ELi3ELb1EEEvNS_16Flash_fwd_paramsE,"a",@progbits
	.sectionflags	@""
	.align	4
.nv.constant0._ZN5flash32flash_fwd_splitkv_combine_kernelI23Flash_fwd_kernel_traitsILi192ELi64ELi64ELi4ELb0ELb0EN7cutlass6half_tE19Flash_kernel_traitsILi192ELi64ELi64ELi4ES3_EELi8ELi3ELb1EEEvNS_16Flash_fwd_paramsE:
	.zero		992


//--------------------- .nv.constant0._ZN5flash32flash_fwd_splitkv_combine_kernelI23Flash_fwd_kernel_traitsILi192ELi64ELi64ELi4ELb0ELb0EN7cutlass6half_tE19Flash_kernel_traitsILi192ELi64ELi64ELi4ES3_EELi8ELi2ELb1EEEvNS_16Flash_fwd_paramsE --------------------------
	.section	.nv.constant0._ZN5flash32flash_fwd_splitkv_combine_kernelI23Flash_fwd_kernel_traitsILi192ELi64ELi64ELi4ELb0ELb0EN7cutlass6half_tE19Flash_kernel_traitsILi192ELi64ELi64ELi4ES3_EELi8ELi2ELb1EEEvNS_16Flash_fwd_paramsE,"a",@progbits
	.sectionflags	@""
	.align	4
.nv.constant0._ZN5flash32flash_fwd_splitkv_combine_kernelI23Flash_fwd_kernel_traitsILi192ELi64ELi64ELi4ELb0ELb0EN7cutlass6half_tE19Flash_kernel_traitsILi192ELi64ELi64ELi4ES3_EELi8ELi2ELb1EEEvNS_16Flash_fwd_paramsE:
	.zero		992


//--------------------- .nv.constant0._ZN5flash32flash_fwd_splitkv_combine_kernelI23Flash_fwd_kernel_traitsILi192ELi64ELi64ELi4ELb0ELb0EN7cutlass6half_tE19Flash_kernel_traitsILi192ELi64ELi64ELi4ES3_EELi8ELi1ELb1EEEvNS_16Flash_fwd_paramsE --------------------------
	.section	.nv.constant0._ZN5flash32flash_fwd_splitkv_combine_kernelI23Flash_fwd_kernel_traitsILi192ELi64ELi64ELi4ELb0ELb0EN7cutlass6half_tE19Flash_kernel_traitsILi192ELi64ELi64ELi4ES3_EELi8ELi1ELb1EEEvNS_16Flash_fwd_paramsE,"a",@progbits
	.sectionflags	@""
	.align	4
.nv.constant0._ZN5flash32flash_fwd_splitkv_combine_kernelI23Flash_fwd_kernel_traitsILi192ELi64ELi64ELi4ELb0ELb0EN7cutlass6half_tE19Flash_kernel_traitsILi192ELi64ELi64ELi4ES3_EELi8ELi1ELb1EEEvNS_16Flash_fwd_paramsE:
	.zero		992


//--------------------- .nv.constant0._ZN5flash24flash_fwd_splitkv_kernelI23Flash_fwd_kernel_traitsILi192ELi64ELi64ELi4ELb0ELb0EN7cutlass6half_tE19Flash_kernel_traitsILi192ELi64ELi64ELi4ES3_EELb1ELb0ELb0ELb0ELb0ELb0ELb0ELb0EEEvNS_16Flash_fwd_paramsE --------------------------
	.section	.nv.constant0._ZN5flash24flash_fwd_splitkv_kernelI23Flash_fwd_kernel_traitsILi192ELi64ELi64ELi4ELb0ELb0EN7cutlass6half_tE19Flash_kernel_traitsILi192ELi64ELi64ELi4ES3_EELb1ELb0ELb0ELb0ELb0ELb0ELb0ELb0EEEvNS_16Flash_fwd_paramsE,"a",@progbits
	.sectionflags	@""
	.align	4
.nv.constant0._ZN5flash24flash_fwd_splitkv_kernelI23Flash_fwd_kernel_traitsILi192ELi64ELi64ELi4ELb0ELb0EN7cutlass6half_tE19Flash_kernel_traitsILi192ELi64ELi64ELi4ES3_EELb1ELb0ELb0ELb0ELb0ELb0ELb0ELb0EEEvNS_16Flash_fwd_paramsE:
	.zero		992


//--------------------- .nv.constant0._ZN5flash24flash_fwd_splitkv_kernelI23Flash_fwd_kernel_traitsILi192ELi64ELi64ELi4ELb0ELb0EN7cutlass6half_tE19Flash_kernel_traitsILi192ELi64ELi64ELi4ES3_EELb1ELb0ELb0ELb0ELb0ELb1ELb0ELb0EEEvNS_16Flash_fwd_paramsE --------------------------
	.section	.nv.constant0._ZN5flash24flash_fwd_splitkv_kernelI23Flash_fwd_kernel_traitsILi192ELi64ELi64ELi4ELb0ELb0EN7cutlass6half_tE19Flash_kernel_traitsILi192ELi64ELi64ELi4ES3_EELb1ELb0ELb0ELb0ELb0ELb1ELb0ELb0EEEvNS_16Flash_fwd_paramsE,"a",@progbits
	.sectionflags	@""
	.align	4
.nv.constant0._ZN5flash24flash_fwd_splitkv_kernelI23Flash_fwd_kernel_traitsILi192ELi64ELi64ELi4ELb0ELb0EN7cutlass6half_tE19Flash_kernel_traitsILi192ELi64ELi64ELi4ES3_EELb1ELb0ELb0ELb0ELb0ELb1ELb0ELb0EEEvNS_16Flash_fwd_paramsE:
	.zero		992


//--------------------- .nv.constant0._ZN5flash24flash_fwd_splitkv_kernelI23Flash_fwd_kernel_traitsILi192ELi64ELi64ELi4ELb0ELb0EN7cutlass6half_tE19Flash_kernel_traitsILi192ELi64ELi64ELi4ES3_EELb1ELb0ELb0ELb0ELb0ELb0ELb0ELb1EEEvNS_16Flash_fwd_paramsE --------------------------
	.section	.nv.constant0._ZN5flash24flash_fwd_splitkv_kernelI23Flash_fwd_kernel_traitsILi192ELi64ELi64ELi4ELb0ELb0EN7cutlass6half_tE19Flash_kernel_traitsILi192ELi64ELi64ELi4ES3_EELb1ELb0ELb0ELb0ELb0ELb0ELb0ELb1EEEvNS_16Flash_fwd_paramsE,"a",@progbits
	.sectionflags	@""
	.align	4
.nv.constant0._ZN5flash24flash_fwd_splitkv_kernelI23Flash_fwd_kernel_traitsILi192ELi64ELi64ELi4ELb0ELb0EN7cutlass6half_tE19Flash_kernel_traitsILi192ELi64ELi64ELi4ES3_EELb1ELb0ELb0ELb0ELb0ELb0ELb0ELb1EEEvNS_16Flash_fwd_paramsE:
	.zero		992


//--------------------- .nv.constant0._ZN5flash24flash_fwd_splitkv_kernelI23Flash_fwd_kernel_traitsILi192ELi64ELi64ELi4ELb0ELb0EN7cutlass6half_tE19Flash_kernel_traitsILi192ELi64ELi64ELi4ES3_EELb1ELb0ELb0ELb0ELb0ELb1ELb0ELb1EEEvNS_16Flash_fwd_paramsE --------------------------
	.section	.nv.constant0._ZN5flash24flash_fwd_splitkv_kernelI23Flash_fwd_kernel_traitsILi192ELi64ELi64ELi4ELb0ELb0EN7cutlass6half_tE19Flash_kernel_traitsILi192ELi64ELi64ELi4ES3_EELb1ELb0ELb0ELb0ELb0ELb1ELb0ELb1EEEvNS_16Flash_fwd_paramsE,"a",@progbits
	.sectionflags	@""
	.align	4
.nv.constant0._ZN5flash24flash_fwd_splitkv_kernelI23Flash_fwd_kernel_traitsILi192ELi64ELi64ELi4ELb0ELb0EN7cutlass6half_tE19Flash_kernel_traitsILi192ELi64ELi64ELi4ES3_EELb1ELb0ELb0ELb0ELb0ELb1ELb0ELb1EEEvNS_16Flash_fwd_paramsE:
	.zero		992


//--------------------- .nv.constant0._ZN5flash24flash_fwd_splitkv_kernelI23Flash_fwd_kernel_traitsILi192ELi64ELi64ELi4ELb0ELb0EN7cutlass6half_tE19Flash_kernel_traitsILi192ELi64ELi64ELi4ES3_EELb1ELb0ELb0ELb0ELb0ELb0ELb1ELb0EEEvNS_16Flash_fwd_paramsE --------------------------
	.section	.nv.constant0._ZN5flash24flash_fwd_splitkv_kernelI23Flash_fwd_kernel_traitsILi192ELi64ELi64ELi4ELb0ELb0EN7cutlass6half_tE19Flash_kernel_traitsILi192ELi64ELi64ELi4ES3_EELb1ELb0ELb0ELb0ELb0ELb0ELb1ELb0EEEvNS_16Flash_fwd_paramsE,"a",@progbits
	.sectionflags	@""
	.align	4
.nv.constant0._ZN5flash24flash_fwd_splitkv_kernelI23Flash_fwd_kernel_traitsILi192ELi64ELi64ELi4ELb0ELb0EN7cutlass6half_tE19Flash_kernel_traitsILi192ELi64ELi64ELi4ES3_EELb1ELb0ELb0ELb0ELb0ELb0ELb1ELb0EEEvNS_16Flash_fwd_paramsE:
	.zero		992


//--------------------- .nv.constant0._ZN5flash24flash_fwd_splitkv_kernelI23Flash_fwd_kernel_traitsILi192ELi64ELi64ELi4ELb0ELb0EN7cutlass6half_tE19Flash_kernel_traitsILi192ELi64ELi64ELi4ES3_EELb1ELb0ELb0ELb0ELb0ELb1ELb1ELb0EEEvNS_16Flash_fwd_paramsE --------------------------
	.section	.nv.constant0._ZN5flash24flash_fwd_splitkv_kernelI23Flash_fwd_kernel_traitsILi192ELi64ELi64ELi4ELb0ELb0EN7cutlass6half_tE19Flash_kernel_traitsILi192ELi64ELi64ELi4ES3_EELb1ELb0ELb0ELb0ELb0ELb1ELb1ELb0EEEvNS_16Flash_fwd_paramsE,"a",@progbits
	.sectionflags	@""
	.align	4
.nv.constant0._ZN5flash24flash_fwd_splitkv_kernelI23Flash_fwd_kernel_traitsILi192ELi64ELi64ELi4ELb0ELb0EN7cutlass6half_tE19Flash_kernel_traitsILi192ELi64ELi64ELi4ES3_EELb1ELb0ELb0ELb0ELb0ELb1ELb1ELb0EEEvNS_16Flash_fwd_paramsE:
	.zero		992


//--------------------- .nv.constant0._ZN5flash24flash_fwd_splitkv_kernelI23Flash_fwd_kernel_traitsILi192ELi64ELi64ELi4ELb0ELb0EN7cutlass6half_tE19Flash_kernel_traitsILi192ELi64ELi64ELi4ES3_EELb1ELb0ELb0ELb0ELb0ELb0ELb1ELb1EEEvNS_16Flash_fwd_paramsE --------------------------
	.section	.nv.constant0._ZN5flash24flash_fwd_splitkv_kernelI23Flash_fwd_kernel_traitsILi192ELi64ELi64ELi4ELb0ELb0EN7cutlass6half_tE19Flash_kernel_traitsILi192ELi64ELi64ELi4ES3_EELb1ELb0ELb0ELb0ELb0ELb0ELb1ELb1EEEvNS_16Flash_fwd_paramsE,"a",@progbits
	.sectionflags	@""
	.align	4
.nv.constant0._ZN5flash24flash_fwd_splitkv_kernelI23Flash_fwd_kernel_traitsILi192ELi64ELi64ELi4ELb0ELb0EN7cutlass6half_tE19Flash_kernel_traitsILi192ELi64ELi64ELi4ES3_EELb1ELb0ELb0ELb0ELb0ELb0ELb1ELb1EEEvNS_16Flash_fwd_paramsE:
	.zero		992


//--------------------- .nv.constant0._ZN5flash24flash_fwd_splitkv_kernelI23Flash_fwd_kernel_traitsILi192ELi64ELi64ELi4ELb0ELb0EN7cutlass6half_tE19Flash_kernel_traitsILi192ELi64ELi64ELi4ES3_EELb1ELb0ELb0ELb0ELb0ELb1ELb1ELb1EEEvNS_16Flash_fwd_paramsE --------------------------
	.section	.nv.constant0._ZN5flash24flash_fwd_splitkv_kernelI23Flash_fwd_kernel_traitsILi192ELi64ELi64ELi4ELb0ELb0EN7cutlass6half_tE19Flash_kernel_traitsILi192ELi64ELi64ELi4ES3_EELb1ELb0ELb0ELb0ELb0ELb1ELb1ELb1EEEvNS_16Flash_fwd_paramsE,"a",@progbits
	.sectionflags	@""
	.align	4
.nv.constant0._ZN5flash24flash_fwd_splitkv_kernelI23Flash_fwd_kernel_traitsILi192ELi64ELi64ELi4ELb0ELb0EN7cutlass6half_tE19Flash_kernel_traitsILi192ELi64ELi64ELi4ES3_EELb1ELb0ELb0ELb0ELb0ELb1ELb1ELb1EEEvNS_16Flash_fwd_paramsE:
	.zero		992


//--------------------- .nv.constant0._ZN5flash24flash_fwd_splitkv_kernelI23Flash_fwd_kernel_traitsILi192ELi64ELi64ELi4ELb0ELb0EN7cutlass6half_tE19Flash_kernel_traitsILi192ELi64ELi64ELi4ES3_EELb1ELb0ELb0ELb0ELb1ELb0ELb0ELb0EEEvNS_16Flash_fwd_paramsE --------------------------
	.section	.nv.constant0._ZN5flash24flash_fwd_splitkv_kernelI23Flash_fwd_kernel_traitsILi192ELi64ELi64ELi4ELb0ELb0EN7cutlass6half_tE19Flash_kernel_traitsILi192ELi64ELi64ELi4ES3_EELb1ELb0ELb0ELb0ELb1ELb0ELb0ELb0EEEvNS_16Flash_fwd_paramsE,"a",@progbits
	.sectionflags	@""
	.align	4
.nv.constant0._ZN5flash24flash_fwd_splitkv_kernelI23Flash_fwd_kernel_traitsILi192ELi64ELi64ELi4ELb0ELb0EN7cutlass6half_tE19Flash_kernel_traitsILi192ELi64ELi64ELi4ES3_EELb1ELb0ELb0ELb0ELb1ELb0ELb0ELb0EEEvNS_16Flash_fwd_paramsE:
	.zero		992


//--------------------- .nv.constant0._ZN5flash24flash_fwd_splitkv_kernelI23Flash_fwd_kernel_traitsILi192ELi64ELi64ELi4ELb0ELb0EN7cutlass6half_tE19Flash_kernel_traitsILi192ELi64ELi64ELi4ES3_EELb1ELb0ELb0ELb0ELb1ELb1ELb0ELb0EEEvNS_16Flash_fwd_paramsE --------------------------
	.section	.nv.constant0._ZN5flash24flash_fwd_splitkv_kernelI23Flash_fwd_kernel_traitsILi192ELi64ELi64ELi4ELb0ELb0EN7cutlass6half_tE19Flash_kernel_traitsILi192ELi64ELi64ELi4ES3_EELb1ELb0ELb0ELb0ELb1ELb1ELb0ELb0EEEvNS_16Flash_fwd_paramsE,"a",@progbits
	.sectionflags	@""
	.align	4
.nv.constant0._ZN5flash24flash_fwd_splitkv_kernelI23Flash_fwd_kernel_traitsILi192ELi64ELi64ELi4ELb0ELb0EN7cutlass6half_tE19Flash_kernel_traitsILi192ELi64ELi64ELi4ES3_EELb1ELb0ELb0ELb0ELb1ELb1ELb0ELb0EEEvNS_16Flash_fwd_paramsE:
	.zero		992


//--------------------- .nv.constant0._ZN5flash24flash_fwd_splitkv_kernelI23Flash_fwd_kernel_traitsILi192ELi64ELi64ELi4ELb0ELb0EN7cutlass6half_tE19Flash_kernel_traitsILi192ELi64ELi64ELi4ES3_EELb1ELb0ELb1ELb0ELb0ELb0ELb0ELb0EEEvNS_16Flash_fwd_paramsE --------------------------
	.section	.nv.constant0._ZN5flash24flash_fwd_splitkv_kernelI23Flash_fwd_kernel_traitsILi192ELi64ELi64ELi4ELb0ELb0EN7cutlass6half_tE19Flash_kernel_traitsILi192ELi64ELi64ELi4ES3_EELb1ELb0ELb1ELb0ELb0ELb0ELb0ELb0EEEvNS_16Flash_fwd_paramsE,"a",@progbits
	.sectionflags	@""
	.align	4
.nv.constant0._ZN5flash24flash_fwd_splitkv_kernelI23Flash_fwd_kernel_traitsILi192ELi64ELi64ELi4ELb0ELb0EN7cutlass6half_tE19Flash_kernel_traitsILi192ELi64ELi64ELi4ES3_EELb1ELb0ELb1ELb0ELb0ELb0ELb0ELb0EEEvNS_16Flash_fwd_paramsE:
	.zero		992


//--------------------- .nv.constant0._ZN5flash24flash_fwd_splitkv_kernelI23Flash_fwd_kernel_traitsILi192ELi64ELi64ELi4ELb0ELb0EN7cutlass6half_tE19Flash_kernel_traitsILi192ELi64ELi64ELi4ES3_EELb1ELb0ELb1ELb0ELb0ELb1ELb0ELb0EEEvNS_16Flash_fwd_paramsE --------------------------
	.section	.nv.constant0._ZN5flash24flash_fwd_splitkv_kernelI23Flash_fwd_kernel_traitsILi192ELi64ELi64ELi4ELb0ELb0EN7cutlass6half_tE19Flash_kernel_traitsILi192ELi64ELi64ELi4ES3_EELb1ELb0ELb1ELb0ELb0ELb1ELb0ELb0EEEvNS_16Flash_fwd_paramsE,"a",@progbits
	.sectionflags	@""
	.align	4
.nv.constant0._ZN5flash24flash_fwd_splitkv_kernelI23Flash_fwd_kernel_traitsILi192ELi64ELi64ELi4ELb0ELb0EN7cutlass6half_tE19Flash_kernel_traitsILi192ELi64ELi64ELi4ES3_EELb1ELb0ELb1ELb0ELb0ELb1ELb0ELb0EEEvNS_16Flash_fwd_paramsE:
	.zero		992


//--------------------- .nv.constant0._ZN5flash24flash_fwd_splitkv_kernelI23Flash_fwd_kernel_traitsILi192ELi64ELi64ELi4ELb0ELb0EN7cutlass6half_tE19Flash_kernel_traitsILi192ELi64ELi64ELi4ES3_EELb1ELb0ELb0ELb0ELb1ELb0ELb0ELb1EEEvNS_16Flash_fwd_paramsE --------------------------
	.section	.nv.constant0._ZN5flash24flash_fwd_splitkv_kernelI23Flash_fwd_kernel_traitsILi192ELi64ELi64ELi4ELb0ELb0EN7cutlass6half_tE19Flash_kernel_traitsILi192ELi64ELi64ELi4ES3_EELb1ELb0ELb0ELb0ELb1ELb0ELb0ELb1EEEvNS_16Flash_fwd_paramsE,"a",@progbits
	.sectionflags	@""
	.align	4
.nv.constant0._ZN5flash24flash_fwd_splitkv_kernelI23Flash_fwd_kernel_traitsILi192ELi64ELi64ELi4ELb0ELb0EN7cutlass6half_tE19Flash_kernel_traitsILi192ELi64ELi64ELi4ES3_EELb1ELb0ELb0ELb0ELb1ELb0ELb0ELb1EEEvNS_16Flash_fwd_paramsE:
	.zero		992


//--------------------- .nv.constant0._ZN5flash24flash_fwd_splitkv_kernelI23Flash_fwd_kernel_traitsILi192ELi64ELi64ELi4ELb0ELb0EN7cutlass6half_tE19Flash_kernel_traitsILi192ELi64ELi64ELi4ES3_EELb1ELb0ELb0ELb0ELb1ELb1ELb0ELb1EEEvNS_16Flash_fwd_paramsE --------------------------
	.section	.nv.constant0._ZN5flash24flash_fwd_splitkv_kernelI23Flash_fwd_kernel_traitsILi192ELi64ELi64ELi4ELb0ELb0EN7cutlass6half_tE19Flash_kernel_traitsILi192ELi64ELi64ELi4ES3_EELb1ELb0ELb0ELb0ELb1ELb1ELb0ELb1EEEvNS_16Flash_fwd_paramsE,"a",@progbits
	.sectionflags	@""
	.align	4
.nv.constant0._ZN5flash24flash_fwd_splitkv_kernelI23Flash_fwd_kernel_traitsILi192ELi64ELi64ELi4ELb0ELb0EN7cutlass6half_tE19Flash_kernel_traitsILi192ELi64ELi64ELi4ES3_EELb1ELb0ELb0ELb0ELb1ELb1ELb0ELb1EEEvNS_16Flash_fwd_paramsE:
	.zero		992


//--------------------- .nv.constant0._ZN5flash24flash_fwd_splitkv_kernelI23Flash_fwd_kernel_traitsILi192ELi64ELi64ELi4ELb0ELb0EN7cutlass6half_tE19Flash_kernel_traitsILi192ELi64ELi64ELi4ES3_EELb1ELb0ELb1ELb0ELb0ELb0ELb0ELb1EEEvNS_16Flash_fwd_paramsE --------------------------
	.section	.nv.constant0._ZN5flash24flash_fwd_splitkv_kernelI23Flash_fwd_kernel_traitsILi192ELi64ELi64ELi4ELb0ELb0EN7cutlass6half_tE19Flash_kernel_traitsILi192ELi64ELi64ELi4ES3_EELb1ELb0ELb1ELb0ELb0ELb0ELb0ELb1EEEvNS_16Flash_fwd_paramsE,"a",@progbits
	.sectionflags	@""
	.align	4
.nv.constant0._ZN5flash24flash_fwd_splitkv_kernelI23Flash_fwd_kernel_traitsILi192ELi64ELi64ELi4ELb0ELb0EN7cutlass6half_tE19Flash_kernel_traitsILi192ELi64ELi64ELi4ES3_EELb1ELb0ELb1ELb0ELb0ELb0ELb0ELb1EEEvNS_16Flash_fwd_paramsE:
	.zero		992


//--------------------- .nv.constant0._ZN5flash24flash_fwd_splitkv_kernelI23Flash_fwd_kernel_traitsILi192ELi64ELi64ELi4ELb0ELb0EN7cutlass6half_tE19Flash_kernel_traitsILi192ELi64ELi64ELi4ES3_EELb1ELb0ELb1ELb0ELb0ELb1ELb0ELb1EEEvNS_16Flash_fwd_paramsE --------------------------
	.section	.nv.constant0._ZN5flash24flash_fwd_splitkv_kernelI23Flash_fwd_kernel_traitsILi192ELi64ELi64ELi4ELb0ELb0EN7cutlass6half_tE19Flash_kernel_traitsILi192ELi64ELi64ELi4ES3_EELb1ELb0ELb1ELb0ELb0ELb1ELb0ELb1EEEvNS_16Flash_fwd_paramsE,"a",@progbits
	.sectionflags	@""
	.align	4
.nv.constant0._ZN5flash24flash_fwd_splitkv_kernelI23Flash_fwd_kernel_traitsILi192ELi64ELi64ELi4ELb0ELb0EN7cutlass6half_tE19Flash_kernel_traitsILi192ELi64ELi64ELi4ES3_EELb1ELb0ELb1ELb0ELb0ELb1ELb0ELb1EEEvNS_16Flash_fwd_paramsE:
	.zero		992


//--------------------- .nv.constant0._ZN5flash24flash_fwd_splitkv_kernelI23Flash_fwd_kernel_traitsILi192ELi64ELi64ELi4ELb0ELb0EN7cutlass6half_tE19Flash_kernel_traitsILi192ELi64ELi64ELi4ES3_EELb1ELb0ELb0ELb0ELb1ELb0ELb1ELb0EEEvNS_16Flash_fwd_paramsE --------------------------
	.section	.nv.constant0._ZN5flash24flash_fwd_splitkv_kernelI23Flash_fwd_kernel_traitsILi192ELi64ELi64ELi4ELb0ELb0EN7cutlass6half_tE19Flash_kernel_traitsILi192ELi64ELi64ELi4ES3_EELb1ELb0ELb0ELb0ELb1ELb0ELb1ELb0EEEvNS_16Flash_fwd_paramsE,"a",@progbits
	.sectionflags	@""
	.align	4
.nv.constant0._ZN5flash24flash_fwd_splitkv_kernelI23Flash_fwd_kernel_traitsILi192ELi64ELi64ELi4ELb0ELb0EN7cutlass6half_tE19Flash_kernel_traitsILi192ELi64ELi64ELi4ES3_EELb1ELb0ELb0ELb0ELb1ELb0ELb1ELb0EEEvNS_16Flash_fwd_paramsE:
	.zero		992


//--------------------- .nv.constant0._ZN5flash24flash_fwd_splitkv_kernelI23Flash_fwd_kernel_traitsILi192ELi64ELi64ELi4ELb0ELb0EN7cutlass6half_tE19Flash_kernel_traitsILi192ELi64ELi64ELi4ES3_EELb1ELb0ELb0ELb0ELb1ELb1ELb1ELb0EEEvNS_16Flash_fwd_paramsE --------------------------
	.section	.nv.constant0._ZN5flash24flash_fwd_splitkv_kernelI23Flash_fwd_kernel_traitsILi192ELi64ELi64ELi4ELb0ELb0EN7cutlass6half_tE19Flash_kernel_traitsILi192ELi64ELi64ELi4ES3_EELb1ELb0ELb0ELb0ELb1ELb1ELb1ELb0EEEvNS_16Flash_fwd_paramsE,"a",@progbits
	.sectionflags	@""
	.align	4
.nv.constant0._ZN5flash24flash_fwd_splitkv_kernelI23Flash_fwd_kernel_traitsILi192ELi64ELi64ELi4ELb0ELb0EN7cutlass6half_tE19Flash_kernel_traitsILi192ELi64ELi64ELi4ES3_EELb1ELb0ELb0ELb0ELb1ELb1ELb1ELb0EEEvNS_16Flash_fwd_paramsE:
	.zero		992


//--------------------- .nv.constant0._ZN5flash24flash_fwd_splitkv_kernelI23Flash_fwd_kernel_traitsILi192ELi64ELi64ELi4ELb0ELb0EN7cutlass6half_tE19Flash_kernel_traitsILi192ELi64ELi64ELi4ES3_EELb1ELb0ELb1ELb0ELb0ELb0ELb1ELb0EEEvNS_16Flash_fwd_paramsE --------------------------
	.section	.nv.constant0._ZN5flash24flash_fwd_splitkv_kernelI23Flash_fwd_kernel_traitsILi192ELi64ELi64ELi4ELb0ELb0EN7cutlass6half_tE19Flash_kernel_traitsILi192ELi64ELi64ELi4ES3_EELb1ELb0ELb1ELb0ELb0ELb0ELb1ELb0EEEvNS_16Flash_fwd_paramsE,"a",@progbits
	.sectionflags	@""
	.align	4
.nv.constant0._ZN5flash24flash_fwd_splitkv_kernelI23Flash_fwd_kernel_traitsILi192ELi64ELi64ELi4ELb0ELb0EN7cutlass6half_tE19Flash_kernel_traitsILi192ELi64ELi64ELi4ES3_EELb1ELb0ELb1ELb0ELb0ELb0ELb1ELb0EEEvNS_16Flash_fwd_paramsE:
	.zero		992


//--------------------- .nv.constant0._ZN5flash24flash_fwd_splitkv_kernelI23Flash_fwd_kernel_traitsILi192ELi64ELi64ELi4ELb0ELb0EN7cutlass6half_tE19Flash_kernel_traitsILi192ELi64ELi64ELi4ES3_EELb1ELb0ELb1ELb0ELb0ELb1ELb1ELb0EEEvNS_16Flash_fwd_paramsE --------------------------
	.section	.nv.constant0._ZN5flash24flash_fwd_splitkv_kernelI23Flash_fwd_kernel_traitsILi192ELi64ELi64ELi4ELb0ELb0EN7cutlass6half_tE19Flash_kernel_traitsILi192ELi64ELi64ELi4ES3_EELb1ELb0ELb1ELb0ELb0ELb1ELb1ELb0EEEvNS_16Flash_fwd_paramsE,"a",@progbits
	.sectionflags	@""
	.align	4
.nv.constant0._ZN5flash24flash_fwd_splitkv_kernelI23Flash_fwd_kernel_traitsILi192ELi64ELi64ELi4ELb0ELb0EN7cutlass6half_tE19Flash_kernel_traitsILi192ELi64ELi64ELi4ES3_EELb1ELb0ELb1ELb0ELb0ELb1ELb1ELb0EEEvNS_16Flash_fwd_paramsE:
	.zero		992


//--------------------- .nv.constant0._ZN5flash24flash_fwd_splitkv_kernelI23Flash_fwd_kernel_traitsILi192ELi64ELi64ELi4ELb0ELb0EN7cutlass6half_tE19Flash_kernel_traitsILi192ELi64ELi64ELi4ES3_EELb1ELb0ELb0ELb0ELb1ELb0ELb1ELb1EEEvNS_16Flash_fwd_paramsE --------------------------
	.section	.nv.constant0._ZN5flash24flash_fwd_splitkv_kernelI23Flash_fwd_kernel_traitsILi192ELi64ELi64ELi4ELb0ELb0EN7cutlass6half_tE19Flash_kernel_traitsILi192ELi64ELi64ELi4ES3_EELb1ELb0ELb0ELb0ELb1ELb0ELb1ELb1EEEvNS_16Flash_fwd_paramsE,"a",@progbits
	.sectionflags	@""
	.align	4
.nv.constant0._ZN5flash24flash_fwd_splitkv_kernelI23Flash_fwd_kernel_traitsILi192ELi64ELi64ELi4ELb0ELb0EN7cutlass6half_tE19Flash_kernel_traitsILi192ELi64ELi64ELi4ES3_EELb1ELb0ELb0ELb0ELb1ELb0ELb1ELb1EEEvNS_16Flash_fwd_paramsE:
	.zero		992


//--------------------- .nv.constant0._ZN5flash24flash_fwd_splitkv_kernelI23Flash_fwd_kernel_traitsILi192ELi64ELi64ELi4ELb0ELb0EN7cutlass6half_tE19Flash_kernel_traitsILi192ELi64ELi64ELi4ES3_EELb1ELb0ELb0ELb0ELb1ELb1ELb1ELb1EEEvNS_16Flash_fwd_paramsE --------------------------
	.section	.nv.constant0._ZN5flash24flash_fwd_splitkv_kernelI23Flash_fwd_kernel_traitsILi192ELi64ELi64ELi4ELb0ELb0EN7cutlass6half_tE19Flash_kernel_traitsILi192ELi64ELi64ELi4ES3_EELb1ELb0ELb0ELb0ELb1ELb1ELb1ELb1EEEvNS_16Flash_fwd_paramsE,"a",@progbits
	.sectionflags	@""
	.align	4
.nv.constant0._ZN5flash24flash_fwd_splitkv_kernelI23Flash_fwd_kernel_traitsILi192ELi64ELi64ELi4ELb0ELb0EN7cutlass6half_tE19Flash_kernel_traitsILi192ELi64ELi64ELi4ES3_EELb1ELb0ELb0ELb0ELb1ELb1ELb1ELb1EEEvNS_16Flash_fwd_paramsE:
	.zero		992


//--------------------- .nv.constant0._ZN5flash24flash_fwd_splitkv_kernelI23Flash_fwd_kernel_traitsILi192ELi64ELi64ELi4ELb0ELb0EN7cutlass6half_tE19Flash_kernel_traitsILi192ELi64ELi64ELi4ES3_EELb1ELb0ELb1ELb0ELb0ELb0ELb1ELb1EEEvNS_16Flash_fwd_paramsE --------------------------
	.section	.nv.constant0._ZN5flash24flash_fwd_splitkv_kernelI23Flash_fwd_kernel_traitsILi192ELi64ELi64ELi4ELb0ELb0EN7cutlass6half_tE19Flash_kernel_traitsILi192ELi64ELi64ELi4ES3_EELb1ELb0ELb1ELb0ELb0ELb0ELb1ELb1EEEvNS_16Flash_fwd_paramsE,"a",@progbits
	.sectionflags	@""
	.align	4
.nv.constant0._ZN5flash24flash_fwd_splitkv_kernelI23Flash_fwd_kernel_traitsILi192ELi64ELi64ELi4ELb0ELb0EN7cutlass6half_tE19Flash_kernel_traitsILi192ELi64ELi64ELi4ES3_EELb1ELb0ELb1ELb0ELb0ELb0ELb1ELb1EEEvNS_16Flash_fwd_paramsE:
	.zero		992


//--------------------- .nv.constant0._ZN5flash24flash_fwd_splitkv_kernelI23Flash_fwd_kernel_traitsILi192ELi64ELi64ELi4ELb0ELb0EN7cutlass6half_tE19Flash_kernel_traitsILi192ELi64ELi64ELi4ES3_EELb1ELb0ELb1ELb0ELb0ELb1ELb1ELb1EEEvNS_16Flash_fwd_paramsE --------------------------
	.section	.nv.constant0._ZN5flash24flash_fwd_splitkv_kernelI23Flash_fwd_kernel_traitsILi192ELi64ELi64ELi4ELb0ELb0EN7cutlass6half_tE19Flash_kernel_traitsILi192ELi64ELi64ELi4ES3_EELb1ELb0ELb1ELb0ELb0ELb1ELb1ELb1EEEvNS_16Flash_fwd_paramsE,"a",@progbits
	.sectionflags	@""
	.align	4
.nv.constant0._ZN5flash24flash_fwd_splitkv_kernelI23Flash_fwd_kernel_traitsILi192ELi64ELi64ELi4ELb0ELb0EN7cutlass6half_tE19Flash_kernel_traitsILi192ELi64ELi64ELi4ES3_EELb1ELb0ELb1ELb0ELb0ELb1ELb1ELb1EEEvNS_16Flash_fwd_paramsE:
	.zero		992


//--------------------- SYMBOLS --------------------------

	.type		.nv.reservedSmem.offset0,@object
	.size		.nv.reservedSmem.offset0,0x4
